	.target	sm_90a

	.elftype	@"ET_EXEC"


//--------------------- .note.nv.tkinfo           --------------------------
	.section	.note.nv.tkinfo,"",@"SHT_NOTE"
	.sectionflags	@"SHF_NOTE_NV_TKINFO"
	.tkinfo
        /*0018*/ 	.word	0x00000002
        /*0030*/ 	.string	""
        /*0030*/ 	.string	"ptxas"
        /*0030*/ 	.string	"Cuda compilation tools, release 13.0, V13.0.88"
        /*0030*/ 	.string	"Build cuda_13.0.r13.0/compiler.36424714_0"
        /*0030*/ 	.string	"-arch sm_90a -m 64 "



//--------------------- .note.nv.cuinfo           --------------------------
	.section	.note.nv.cuinfo,"",@"SHT_NOTE"
	.sectionflags	@"SHF_NOTE_NV_CUINFO"
        /*0018*/ 	.short	0x0002
        /*001a*/ 	.short	0x005a
        /*001c*/ 	.short	0x0082
	.zero		2


//--------------------- .nv.info                  --------------------------
	.section	.nv.info,"",@"SHT_CUDA_INFO"
	.align	4


	//----- nvinfo : EIATTR_REGCOUNT
	.align		4
        /*0000*/ 	.byte	0x04, 0x2f
        /*0002*/ 	.short	(.L_23 - .L_22)
	.align		4
.L_22:
        /*0004*/ 	.word	index@(_ZN7cutlass13device_kernelIN5flash11enable_sm90INS1_16FlashAttnFwdSm90INS1_25CollectiveMainloopFwdSm90ILi2EN4cute5tupleIJNS5_1CILi1EEES8_S8_EEENS6_IJNS7_ILi128EEENS7_ILi80EEENS7_ILi256EEEEEELi256ENS_6half_tEfNS_4arch4Sm90ELb1ELb0ELb1ELb1ELb0ELb1ELb0ELb1ELb1ELb1ELb1ELb0EEENS1_21CollectiveEpilogueFwdINS6_IJSA_SC_SB_EEES9_SE_SG_Li256ELb1ELb1ELb1ELb0EEENS1_36VarlenDynamicPersistentTileSchedulerILi128ELi80ELi256ELi128ELb1ELb1ELb1ELb1ELb1ELb1EEEEEEEEEvNT_6ParamsE)
        /*0008*/ 	.word	0x000000a8


	//----- nvinfo : EIATTR_FRAME_SIZE
	.align		4
.L_23:
        /*000c*/ 	.byte	0x04, 0x11
        /*000e*/ 	.short	(.L_25 - .L_24)
	.align		4
.L_24:
        /*0010*/ 	.word	index@(_ZN7cutlass13device_kernelIN5flash11enable_sm90INS1_16FlashAttnFwdSm90INS1_25CollectiveMainloopFwdSm90ILi2EN4cute5tupleIJNS5_1CILi1EEES8_S8_EEENS6_IJNS7_ILi128EEENS7_ILi80EEENS7_ILi256EEEEEELi256ENS_6half_tEfNS_4arch4Sm90ELb1ELb0ELb1ELb1ELb0ELb1ELb0ELb1ELb1ELb1ELb1ELb0EEENS1_21CollectiveEpilogueFwdINS6_IJSA_SC_SB_EEES9_SE_SG_Li256ELb1ELb1ELb1ELb0EEENS1_36VarlenDynamicPersistentTileSchedulerILi128ELi80ELi256ELi128ELb1ELb1ELb1ELb1ELb1ELb1EEEEEEEEEvNT_6ParamsE)
        /*0014*/ 	.word	0x000000c0


	//----- nvinfo : EIATTR_REGCOUNT
	.align		4
.L_25:
        /*0018*/ 	.byte	0x04, 0x2f
        /*001a*/ 	.short	(.L_27 - .L_26)
	.align		4
.L_26:
        /*001c*/ 	.word	index@(_ZN7cutlass13device_kernelIN5flash11enable_sm90INS1_16FlashAttnFwdSm90INS1_25CollectiveMainloopFwdSm90ILi2EN4cute5tupleIJNS5_1CILi1EEES8_S8_EEENS6_IJNS7_ILi128EEENS7_ILi80EEENS7_ILi256EEEEEELi256ENS_6half_tEfNS_4arch4Sm90ELb1ELb0ELb1ELb1ELb0ELb0ELb0ELb1ELb1ELb1ELb1ELb0EEENS1_21CollectiveEpilogueFwdINS6_IJSA_SC_SB_EEES9_SE_SG_Li256ELb1ELb1ELb1ELb0EEENS1_36VarlenDynamicPersistentTileSchedulerILi128ELi80ELi256ELi128ELb1ELb1ELb1ELb1ELb1ELb1EEEEEEEEEvNT_6ParamsE)
        /*0020*/ 	.word	0x000000a8


	//----- nvinfo : EIATTR_FRAME_SIZE
	.align		4
.L_27:
        /*0024*/ 	.byte	0x04, 0x11
        /*0026*/ 	.short	(.L_29 - .L_28)
	.align		4
.L_28:
        /*0028*/ 	.word	index@(_ZN7cutlass13device_kernelIN5flash11enable_sm90INS1_16FlashAttnFwdSm90INS1_25CollectiveMainloopFwdSm90ILi2EN4cute5tupleIJNS5_1CILi1EEES8_S8_EEENS6_IJNS7_ILi128EEENS7_ILi80EEENS7_ILi256EEEEEELi256ENS_6half_tEfNS_4arch4Sm90ELb1ELb0ELb1ELb1ELb0ELb0ELb0ELb1ELb1ELb1ELb1ELb0EEENS1_21CollectiveEpilogueFwdINS6_IJSA_SC_SB_EEES9_SE_SG_Li256ELb1ELb1ELb1ELb0EEENS1_36VarlenDynamicPersistentTileSchedulerILi128ELi80ELi256ELi128ELb1ELb1ELb1ELb1ELb1ELb1EEEEEEEEEvNT_6ParamsE)
        /*002c*/ 	.word	0x00000070


	//----- nvinfo : EIATTR_REGCOUNT
	.align		4
.L_29:
        /*0030*/ 	.byte	0x04, 0x2f
        /*0032*/ 	.short	(.L_31 - .L_30)
	.align		4
.L_30:
        /*0034*/ 	.word	index@(_ZN7cutlass13device_kernelIN5flash11enable_sm90INS1_16FlashAttnFwdSm90INS1_25CollectiveMainloopFwdSm90ILi2EN4cute5tupleIJNS5_1CILi1EEES8_S8_EEENS6_IJNS7_ILi128EEENS7_ILi80EEENS7_ILi256EEEEEELi256ENS_6half_tEfNS_4arch4Sm90ELb1ELb0ELb1ELb0ELb0ELb0ELb0ELb1ELb1ELb1ELb1ELb0EEENS1_21CollectiveEpilogueFwdINS6_IJSA_SC_SB_EEES9_SE_SG_Li256ELb0ELb1ELb1ELb0EEENS1_19SingleTileSchedulerILb0ELb1ELb1ELi128EEEEEEEEEvNT_6ParamsE)
        /*0038*/ 	.word	0x000000a8


	//----- nvinfo : EIATTR_FRAME_SIZE
	.align		4
.L_31:
        /*003c*/ 	.byte	0x04, 0x11
        /*003e*/ 	.short	(.L_33 - .L_32)
	.align		4
.L_32:
        /*0040*/ 	.word	index@(_ZN7cutlass13device_kernelIN5flash11enable_sm90INS1_16FlashAttnFwdSm90INS1_25CollectiveMainloopFwdSm90ILi2EN4cute5tupleIJNS5_1CILi1EEES8_S8_EEENS6_IJNS7_ILi128EEENS7_ILi80EEENS7_ILi256EEEEEELi256ENS_6half_tEfNS_4arch4Sm90ELb1ELb0ELb1ELb0ELb0ELb0ELb0ELb1ELb1ELb1ELb1ELb0EEENS1_21CollectiveEpilogueFwdINS6_IJSA_SC_SB_EEES9_SE_SG_Li256ELb0ELb1ELb1ELb0EEENS1_19SingleTileSchedulerILb0ELb1ELb1ELi128EEEEEEEEEvNT_6ParamsE)
        /*0044*/ 	.word	0x00000018


	//----- nvinfo : EIATTR_REGCOUNT
	.align		4
.L_33:
        /*0048*/ 	.byte	0x04, 0x2f
        /*004a*/ 	.short	(.L_35 - .L_34)
	.align		4
.L_34:
        /*004c*/ 	.word	index@(_ZN7cutlass13device_kernelIN5flash11enable_sm90INS1_16FlashAttnFwdSm90INS1_25CollectiveMainloopFwdSm90ILi2EN4cute5tupleIJNS5_1CILi1EEES8_S8_EEENS6_IJNS7_ILi128EEENS7_ILi64EEENS7_ILi256EEEEEELi256ENS_6half_tEfNS_4arch4Sm90ELb0ELb1ELb1ELb1ELb0ELb1ELb0ELb1ELb1ELb1ELb1ELb0EEENS1_21CollectiveEpilogueFwdINS6_IJSA_SC_SB_EEES9_SE_SG_Li256ELb1ELb1ELb1ELb0EEENS1_36VarlenDynamicPersistentTileSchedulerILi128ELi64ELi256ELi128ELb1ELb1ELb1ELb1ELb0ELb1EEEEEEEEEvNT_6ParamsE)
        /*0050*/ 	.word	0x000000a8


	//----- nvinfo : EIATTR_FRAME_SIZE
	.align		4
.L_35:
        /*0054*/ 	.byte	0x04, 0x11
        /*0056*/ 	.short	(.L_37 - .L_36)
	.align		4
.L_36:
        /*0058*/ 	.word	index@(_ZN7cutlass13device_kernelIN5flash11enable_sm90INS1_16FlashAttnFwdSm90INS1_25CollectiveMainloopFwdSm90ILi2EN4cute5tupleIJNS5_1CILi1EEES8_S8_EEENS6_IJNS7_ILi128EEENS7_ILi64EEENS7_ILi256EEEEEELi256ENS_6half_tEfNS_4arch4Sm90ELb0ELb1ELb1ELb1ELb0ELb1ELb0ELb1ELb1ELb1ELb1ELb0EEENS1_21CollectiveEpilogueFwdINS6_IJSA_SC_SB_EEES9_SE_SG_Li256ELb1ELb1ELb1ELb0EEENS1_36VarlenDynamicPersistentTileSchedulerILi128ELi64ELi256ELi128ELb1ELb1ELb1ELb1ELb0ELb1EEEEEEEEEvNT_6ParamsE)
        /*005c*/ 	.word	0x000000a8


	//----- nvinfo : EIATTR_REGCOUNT
	.align		4
.L_37:
        /*0060*/ 	.byte	0x04, 0x2f
        /*0062*/ 	.short	(.L_39 - .L_38)
	.align		4
.L_38:
        /*0064*/ 	.word	index@(_ZN7cutlass13device_kernelIN5flash11enable_sm90INS1_16FlashAttnFwdSm90INS1_25CollectiveMainloopFwdSm90ILi2EN4cute5tupleIJNS5_1CILi1EEES8_S8_EEENS6_IJNS7_ILi128EEENS7_ILi64EEENS7_ILi256EEEEEELi256ENS_6half_tEfNS_4arch4Sm90ELb0ELb1ELb1ELb1ELb0ELb0ELb0ELb1ELb1ELb1ELb1ELb0EEENS1_21CollectiveEpilogueFwdINS6_IJSA_SC_SB_EEES9_SE_SG_Li256ELb1ELb1ELb1ELb0EEENS1_36VarlenDynamicPersistentTileSchedulerILi128ELi64ELi256ELi128ELb1ELb1ELb1ELb1ELb0ELb1EEEEEEEEEvNT_6ParamsE)
        /*0068*/ 	.word	0x000000a8


	//----- nvinfo : EIATTR_FRAME_SIZE
	.align		4
.L_39:
        /*006c*/ 	.byte	0x04, 0x11
        /*006e*/ 	.short	(.L_41 - .L_40)
	.align		4
.L_40:
        /*0070*/ 	.word	index@(_ZN7cutlass13device_kernelIN5flash11enable_sm90INS1_16FlashAttnFwdSm90INS1_25CollectiveMainloopFwdSm90ILi2EN4cute5tupleIJNS5_1CILi1EEES8_S8_EEENS6_IJNS7_ILi128EEENS7_ILi64EEENS7_ILi256EEEEEELi256ENS_6half_tEfNS_4arch4Sm90ELb0ELb1ELb1ELb1ELb0ELb0ELb0ELb1ELb1ELb1ELb1ELb0EEENS1_21CollectiveEpilogueFwdINS6_IJSA_SC_SB_EEES9_SE_SG_Li256ELb1ELb1ELb1ELb0EEENS1_36VarlenDynamicPersistentTileSchedulerILi128ELi64ELi256ELi128ELb1ELb1ELb1ELb1ELb0ELb1EEEEEEEEEvNT_6ParamsE)
        /*0074*/ 	.word	0x00000070


	//----- nvinfo : EIATTR_REGCOUNT
	.align		4
.L_41:
        /*0078*/ 	.byte	0x04, 0x2f
        /*007a*/ 	.short	(.L_43 - .L_42)
	.align		4
.L_42:
        /*007c*/ 	.word	index@(_ZN7cutlass13device_kernelIN5flash11enable_sm90INS1_16FlashAttnFwdSm90INS1_25CollectiveMainloopFwdSm90ILi2EN4cute5tupleIJNS5_1CILi1EEES8_S8_EEENS6_IJNS7_ILi128EEENS7_ILi64EEENS7_ILi256EEEEEELi256ENS_6half_tEfNS_4arch4Sm90ELb0ELb1ELb1ELb0ELb0ELb0ELb0ELb1ELb1ELb1ELb1ELb0EEENS1_21CollectiveEpilogueFwdINS6_IJSA_SC_SB_EEES9_SE_SG_Li256ELb0ELb1ELb1ELb0EEENS1_19SingleTileSchedulerILb0ELb1ELb1ELi128EEEEEEEEEvNT_6ParamsE)
        /*0080*/ 	.word	0x000000a8


	//----- nvinfo : EIATTR_FRAME_SIZE
	.align		4
.L_43:
        /*0084*/ 	.byte	0x04, 0x11
        /*0086*/ 	.short	(.L_45 - .L_44)
	.align		4
.L_44:
        /*0088*/ 	.word	index@(_ZN7cutlass13device_kernelIN5flash11enable_sm90INS1_16FlashAttnFwdSm90INS1_25CollectiveMainloopFwdSm90ILi2EN4cute5tupleIJNS5_1CILi1EEES8_S8_EEENS6_IJNS7_ILi128EEENS7_ILi64EEENS7_ILi256EEEEEELi256ENS_6half_tEfNS_4arch4Sm90ELb0ELb1ELb1ELb0ELb0ELb0ELb0ELb1ELb1ELb1ELb1ELb0EEENS1_21CollectiveEpilogueFwdINS6_IJSA_SC_SB_EEES9_SE_SG_Li256ELb0ELb1ELb1ELb0EEENS1_19SingleTileSchedulerILb0ELb1ELb1ELi128EEEEEEEEEvNT_6ParamsE)
        /*008c*/ 	.word	0x00000010


	//----- nvinfo : EIATTR_REGCOUNT
	.align		4
.L_45:
        /*0090*/ 	.byte	0x04, 0x2f
        /*0092*/ 	.short	(.L_47 - .L_46)
	.align		4
.L_46:
        /*0094*/ 	.word	index@(_ZN7cutlass13device_kernelIN5flash11enable_sm90INS1_16FlashAttnFwdSm90INS1_25CollectiveMainloopFwdSm90ILi2EN4cute5tupleIJNS5_1CILi1EEES8_S8_EEENS6_IJNS7_ILi128EEENS7_ILi80EEENS7_ILi256EEEEEELi256ENS_6half_tEfNS_4arch4Sm90ELb0ELb0ELb1ELb1ELb0ELb1ELb0ELb1ELb1ELb1ELb1ELb0EEENS1_21CollectiveEpilogueFwdINS6_IJSA_SC_SB_EEES9_SE_SG_Li256ELb1ELb1ELb1ELb0EEENS1_36VarlenDynamicPersistentTileSchedulerILi128ELi80ELi256ELi128ELb1ELb1ELb1ELb0ELb1ELb1EEEEEEEEEvNT_6ParamsE)
        /*0098*/ 	.word	0x000000a8


	//----- nvinfo : EIATTR_FRAME_SIZE
	.align		4
.L_47:
        /*009c*/ 	.byte	0x04, 0x11
        /*009e*/ 	.short	(.L_49 - .L_48)
	.align		4
.L_48:
        /*00a0*/ 	.word	index@(_ZN7cutlass13device_kernelIN5flash11enable_sm90INS1_16FlashAttnFwdSm90INS1_25CollectiveMainloopFwdSm90ILi2EN4cute5tupleIJNS5_1CILi1EEES8_S8_EEENS6_IJNS7_ILi128EEENS7_ILi80EEENS7_ILi256EEEEEELi256ENS_6half_tEfNS_4arch4Sm90ELb0ELb0ELb1ELb1ELb0ELb1ELb0ELb1ELb1ELb1ELb1ELb0EEENS1_21CollectiveEpilogueFwdINS6_IJSA_SC_SB_EEES9_SE_SG_Li256ELb1ELb1ELb1ELb0EEENS1_36VarlenDynamicPersistentTileSchedulerILi128ELi80ELi256ELi128ELb1ELb1ELb1ELb0ELb1ELb1EEEEEEEEEvNT_6ParamsE)
        /*00a4*/ 	.word	0x000001b0


	//----- nvinfo : EIATTR_REGCOUNT
	.align		4
.L_49:
        /*00a8*/ 	.byte	0x04, 0x2f
        /*00aa*/ 	.short	(.L_51 - .L_50)
	.align		4
.L_50:
        /*00ac*/ 	.word	index@(_ZN7cutlass13device_kernelIN5flash11enable_sm90INS1_16FlashAttnFwdSm90INS1_25CollectiveMainloopFwdSm90ILi2EN4cute5tupleIJNS5_1CILi1EEES8_S8_EEENS6_IJNS7_ILi128EEENS7_ILi80EEENS7_ILi256EEEEEELi256ENS_6half_tEfNS_4arch4Sm90ELb0ELb0ELb1ELb1ELb0ELb0ELb0ELb1ELb1ELb1ELb1ELb0EEENS1_21CollectiveEpilogueFwdINS6_IJSA_SC_SB_EEES9_SE_SG_Li256ELb1ELb1ELb1ELb0EEENS1_36VarlenDynamicPersistentTileSchedulerILi128ELi80ELi256ELi128ELb1ELb1ELb1ELb0ELb1ELb1EEEEEEEEEvNT_6ParamsE)
        /*00b0*/ 	.word	0x000000a8


	//----- nvinfo : EIATTR_FRAME_SIZE
	.align		4
.L_51:
        /*00b4*/ 	.byte	0x04, 0x11
        /*00b6*/ 	.short	(.L_53 - .L_52)
	.align		4
.L_52:
        /*00b8*/ 	.word	index@(_ZN7cutlass13device_kernelIN5flash11enable_sm90INS1_16FlashAttnFwdSm90INS1_25CollectiveMainloopFwdSm90ILi2EN4cute5tupleIJNS5_1CILi1EEES8_S8_EEENS6_IJNS7_ILi128EEENS7_ILi80EEENS7_ILi256EEEEEELi256ENS_6half_tEfNS_4arch4Sm90ELb0ELb0ELb1ELb1ELb0ELb0ELb0ELb1ELb1ELb1ELb1ELb0EEENS1_21CollectiveEpilogueFwdINS6_IJSA_SC_SB_EEES9_SE_SG_Li256ELb1ELb1ELb1ELb0EEENS1_36VarlenDynamicPersistentTileSchedulerILi128ELi80ELi256ELi128ELb1ELb1ELb1ELb0ELb1ELb1EEEEEEEEEvNT_6ParamsE)
        /*00bc*/ 	.word	0x00000078


	//----- nvinfo : EIATTR_REGCOUNT
	.align		4
.L_53:
        /*00c0*/ 	.byte	0x04, 0x2f
        /*00c2*/ 	.short	(.L_55 - .L_54)
	.align		4
.L_54:
        /*00c4*/ 	.word	index@(_ZN7cutlass13device_kernelIN5flash11enable_sm90INS1_16FlashAttnFwdSm90INS1_25CollectiveMainloopFwdSm90ILi2EN4cute5tupleIJNS5_1CILi1EEES8_S8_EEENS6_IJNS7_ILi128EEENS7_ILi80EEENS7_ILi256EEEEEELi256ENS_6half_tEfNS_4arch4Sm90ELb0ELb0ELb1ELb0ELb0ELb0ELb0ELb1ELb1ELb1ELb1ELb0EEENS1_21CollectiveEpilogueFwdINS6_IJSA_SC_SB_EEES9_SE_SG_Li256ELb0ELb1ELb1ELb0EEENS1_19SingleTileSchedulerILb0ELb1ELb1ELi128EEEEEEEEEvNT_6ParamsE)
        /*00c8*/ 	.word	0x000000a8


	//----- nvinfo : EIATTR_FRAME_SIZE
	.align		4
.L_55:
        /*00cc*/ 	.byte	0x04, 0x11
        /*00ce*/ 	.short	(.L_57 - .L_56)
	.align		4
.L_56:
        /*00d0*/ 	.word	index@(_ZN7cutlass13device_kernelIN5flash11enable_sm90INS1_16FlashAttnFwdSm90INS1_25CollectiveMainloopFwdSm90ILi2EN4cute5tupleIJNS5_1CILi1EEES8_S8_EEENS6_IJNS7_ILi128EEENS7_ILi80EEENS7_ILi256EEEEEELi256ENS_6half_tEfNS_4arch4Sm90ELb0ELb0ELb1ELb0ELb0ELb0ELb0ELb1ELb1ELb1ELb1ELb0EEENS1_21CollectiveEpilogueFwdINS6_IJSA_SC_SB_EEES9_SE_SG_Li256ELb0ELb1ELb1ELb0EEENS1_19SingleTileSchedulerILb0ELb1ELb1ELi128EEEEEEEEEvNT_6ParamsE)
        /*00d4*/ 	.word	0x00000018


	//----- nvinfo : EIATTR_MIN_STACK_SIZE
	.align		4
.L_57:
        /*00d8*/ 	.byte	0x04, 0x12
        /*00da*/ 	.short	(.L_59 - .L_58)
	.align		4
.L_58:
        /*00dc*/ 	.word	index@(_ZN7cutlass13device_kernelIN5flash11enable_sm90INS1_16FlashAttnFwdSm90INS1_25CollectiveMainloopFwdSm90ILi2EN4cute5tupleIJNS5_1CILi1EEES8_S8_EEENS6_IJNS7_ILi128EEENS7_ILi80EEENS7_ILi256EEEEEELi256ENS_6half_tEfNS_4arch4Sm90ELb0ELb0ELb1ELb0ELb0ELb0ELb0ELb1ELb1ELb1ELb1ELb0EEENS1_21CollectiveEpilogueFwdINS6_IJSA_SC_SB_EEES9_SE_SG_Li256ELb0ELb1ELb1ELb0EEENS1_19SingleTileSchedulerILb0ELb1ELb1ELi128EEEEEEEEEvNT_6ParamsE)
        /*00e0*/ 	.word	0x00000018


	//----- nvinfo : EIATTR_MIN_STACK_SIZE
	.align		4
.L_59:
        /*00e4*/ 	.byte	0x04, 0x12
        /*00e6*/ 	.short	(.L_61 - .L_60)
	.align		4
.L_60:
        /*00e8*/ 	.word	index@(_ZN7cutlass13device_kernelIN5flash11enable_sm90INS1_16FlashAttnFwdSm90INS1_25CollectiveMainloopFwdSm90ILi2EN4cute5tupleIJNS5_1CILi1EEES8_S8_EEENS6_IJNS7_ILi128EEENS7_ILi80EEENS7_ILi256EEEEEELi256ENS_6half_tEfNS_4arch4Sm90ELb0ELb0ELb1ELb1ELb0ELb0ELb0ELb1ELb1ELb1ELb1ELb0EEENS1_21CollectiveEpilogueFwdINS6_IJSA_SC_SB_EEES9_SE_SG_Li256ELb1ELb1ELb1ELb0EEENS1_36VarlenDynamicPersistentTileSchedulerILi128ELi80ELi256ELi128ELb1ELb1ELb1ELb0ELb1ELb1EEEEEEEEEvNT_6ParamsE)
        /*00ec*/ 	.word	0x00000078


	//----- nvinfo : EIATTR_MIN_STACK_SIZE
	.align		4
.L_61:
        /*00f0*/ 	.byte	0x04, 0x12
        /*00f2*/ 	.short	(.L_63 - .L_62)
	.align		4
.L_62:
        /*00f4*/ 	.word	index@(_ZN7cutlass13device_kernelIN5flash11enable_sm90INS1_16FlashAttnFwdSm90INS1_25CollectiveMainloopFwdSm90ILi2EN4cute5tupleIJNS5_1CILi1EEES8_S8_EEENS6_IJNS7_ILi128EEENS7_ILi80EEENS7_ILi256EEEEEELi256ENS_6half_tEfNS_4arch4Sm90ELb0ELb0ELb1ELb1ELb0ELb1ELb0ELb1ELb1ELb1ELb1ELb0EEENS1_21CollectiveEpilogueFwdINS6_IJSA_SC_SB_EEES9_SE_SG_Li256ELb1ELb1ELb1ELb0EEENS1_36VarlenDynamicPersistentTileSchedulerILi128ELi80ELi256ELi128ELb1ELb1ELb1ELb0ELb1ELb1EEEEEEEEEvNT_6ParamsE)
        /*00f8*/ 	.word	0x000001b0


	//----- nvinfo : EIATTR_MIN_STACK_SIZE
	.align		4
.L_63:
        /*00fc*/ 	.byte	0x04, 0x12
        /*00fe*/ 	.short	(.L_65 - .L_64)
	.align		4
.L_64:
        /*0100*/ 	.word	index@(_ZN7cutlass13device_kernelIN5flash11enable_sm90INS1_16FlashAttnFwdSm90INS1_25CollectiveMainloopFwdSm90ILi2EN4cute5tupleIJNS5_1CILi1EEES8_S8_EEENS6_IJNS7_ILi128EEENS7_ILi64EEENS7_ILi256EEEEEELi256ENS_6half_tEfNS_4arch4Sm90ELb0ELb1ELb1ELb0ELb0ELb0ELb0ELb1ELb1ELb1ELb1ELb0EEENS1_21CollectiveEpilogueFwdINS6_IJSA_SC_SB_EEES9_SE_SG_Li256ELb0ELb1ELb1ELb0EEENS1_19SingleTileSchedulerILb0ELb1ELb1ELi128EEEEEEEEEvNT_6ParamsE)
        /*0104*/ 	.word	0x00000010


	//----- nvinfo : EIATTR_MIN_STACK_SIZE
	.align		4
.L_65:
        /*0108*/ 	.byte	0x04, 0x12
        /*010a*/ 	.short	(.L_67 - .L_66)
	.align		4
.L_66:
        /*010c*/ 	.word	index@(_ZN7cutlass13device_kernelIN5flash11enable_sm90INS1_16FlashAttnFwdSm90INS1_25CollectiveMainloopFwdSm90ILi2EN4cute5tupleIJNS5_1CILi1EEES8_S8_EEENS6_IJNS7_ILi128EEENS7_ILi64EEENS7_ILi256EEEEEELi256ENS_6half_tEfNS_4arch4Sm90ELb0ELb1ELb1ELb1ELb0ELb0ELb0ELb1ELb1ELb1ELb1ELb0EEENS1_21CollectiveEpilogueFwdINS6_IJSA_SC_SB_EEES9_SE_SG_Li256ELb1ELb1ELb1ELb0EEENS1_36VarlenDynamicPersistentTileSchedulerILi128ELi64ELi256ELi128ELb1ELb1ELb1ELb1ELb0ELb1EEEEEEEEEvNT_6ParamsE)
        /*0110*/ 	.word	0x00000070


	//----- nvinfo : EIATTR_MIN_STACK_SIZE
	.align		4
.L_67:
        /*0114*/ 	.byte	0x04, 0x12
        /*0116*/ 	.short	(.L_69 - .L_68)
	.align		4
.L_68:
        /*0118*/ 	.word	index@(_ZN7cutlass13device_kernelIN5flash11enable_sm90INS1_16FlashAttnFwdSm90INS1_25CollectiveMainloopFwdSm90ILi2EN4cute5tupleIJNS5_1CILi1EEES8_S8_EEENS6_IJNS7_ILi128EEENS7_ILi64EEENS7_ILi256EEEEEELi256ENS_6half_tEfNS_4arch4Sm90ELb0ELb1ELb1ELb1ELb0ELb1ELb0ELb1ELb1ELb1ELb1ELb0EEENS1_21CollectiveEpilogueFwdINS6_IJSA_SC_SB_EEES9_SE_SG_Li256ELb1ELb1ELb1ELb0EEENS1_36VarlenDynamicPersistentTileSchedulerILi128ELi64ELi256ELi128ELb1ELb1ELb1ELb1ELb0ELb1EEEEEEEEEvNT_6ParamsE)
        /*011c*/ 	.word	0x000000a8


	//----- nvinfo : EIATTR_MIN_STACK_SIZE
	.align		4
.L_69:
        /*0120*/ 	.byte	0x04, 0x12
        /*0122*/ 	.short	(.L_71 - .L_70)
	.align		4
.L_70:
        /*0124*/ 	.word	index@(_ZN7cutlass13device_kernelIN5flash11enable_sm90INS1_16FlashAttnFwdSm90INS1_25CollectiveMainloopFwdSm90ILi2EN4cute5tupleIJNS5_1CILi1EEES8_S8_EEENS6_IJNS7_ILi128EEENS7_ILi80EEENS7_ILi256EEEEEELi256ENS_6half_tEfNS_4arch4Sm90ELb1ELb0ELb1ELb0ELb0ELb0ELb0ELb1ELb1ELb1ELb1ELb0EEENS1_21CollectiveEpilogueFwdINS6_IJSA_SC_SB_EEES9_SE_SG_Li256ELb0ELb1ELb1ELb0EEENS1_19SingleTileSchedulerILb0ELb1ELb1ELi128EEEEEEEEEvNT_6ParamsE)
        /*0128*/ 	.word	0x00000018


	//----- nvinfo : EIATTR_MIN_STACK_SIZE
	.align		4
.L_71:
        /*012c*/ 	.byte	0x04, 0x12
        /*012e*/ 	.short	(.L_73 - .L_72)
	.align		4
.L_72:
        /*0130*/ 	.word	index@(_ZN7cutlass13device_kernelIN5flash11enable_sm90INS1_16FlashAttnFwdSm90INS1_25CollectiveMainloopFwdSm90ILi2EN4cute5tupleIJNS5_1CILi1EEES8_S8_EEENS6_IJNS7_ILi128EEENS7_ILi80EEENS7_ILi256EEEEEELi256ENS_6half_tEfNS_4arch4Sm90ELb1ELb0ELb1ELb1ELb0ELb0ELb0ELb1ELb1ELb1ELb1ELb0EEENS1_21CollectiveEpilogueFwdINS6_IJSA_SC_SB_EEES9_SE_SG_Li256ELb1ELb1ELb1ELb0EEENS1_36VarlenDynamicPersistentTileSchedulerILi128ELi80ELi256ELi128ELb1ELb1ELb1ELb1ELb1ELb1EEEEEEEEEvNT_6ParamsE)
        /*0134*/ 	.word	0x00000070


	//----- nvinfo : EIATTR_MIN_STACK_SIZE
	.align		4
.L_73:
        /*0138*/ 	.byte	0x04, 0x12
        /*013a*/ 	.short	(.L_75 - .L_74)
	.align		4
.L_74:
        /*013c*/ 	.word	index@(_ZN7cutlass13device_kernelIN5flash11enable_sm90INS1_16FlashAttnFwdSm90INS1_25CollectiveMainloopFwdSm90ILi2EN4cute5tupleIJNS5_1CILi1EEES8_S8_EEENS6_IJNS7_ILi128EEENS7_ILi80EEENS7_ILi256EEEEEELi256ENS_6half_tEfNS_4arch4Sm90ELb1ELb0ELb1ELb1ELb0ELb1ELb0ELb1ELb1ELb1ELb1ELb0EEENS1_21CollectiveEpilogueFwdINS6_IJSA_SC_SB_EEES9_SE_SG_Li256ELb1ELb1ELb1ELb0EEENS1_36VarlenDynamicPersistentTileSchedulerILi128ELi80ELi256ELi128ELb1ELb1ELb1ELb1ELb1ELb1EEEEEEEEEvNT_6ParamsE)
        /*0140*/ 	.word	0x000000c0
.L_75:


//--------------------- .nv.compat                --------------------------
	.section	.nv.compat,"",@"SHT_CUDA_COMPAT_INFO"
	.align	4
        /*0000*/ 	.byte	0x02, 0x09, 0x01, 0x00, 0x02, 0x02, 0x04, 0x00, 0x02, 0x05, 0x05, 0x00, 0x03, 0x07, 0x01, 0x01
        /*0010*/ 	.byte	0x02, 0x03, 0x01, 0x00, 0x02, 0x06, 0x01, 0x00, 0x04, 0x0b, 0x08, 0x00, 0x00, 0x00, 0x00, 0x00
        /*0020*/ 	.byte	0x00, 0x00, 0x00, 0x00


//--------------------- .nv.info._ZN7cutlass13device_kernelIN5flash11enable_sm90INS1_16FlashAttnFwdSm90INS1_25CollectiveMainloopFwdSm90ILi2EN4cute5tupleIJNS5_1CILi1EEES8_S8_EEENS6_IJNS7_ILi128EEENS7_ILi80EEENS7_ILi256EEEEEELi256ENS_6half_tEfNS_4arch4Sm90ELb0ELb0ELb1ELb0ELb0ELb0ELb0ELb1ELb1ELb1ELb1ELb0EEENS1_21CollectiveEpilogueFwdINS6_IJSA_SC_SB_EEES9_SE_SG_Li256ELb0ELb1ELb1ELb0EEENS1_19SingleTileSchedulerILb0ELb1ELb1ELi128EEEEEEEEEvNT_6ParamsE --------------------------
	.section	.nv.info._ZN7cutlass13device_kernelIN5flash11enable_sm90INS1_16FlashAttnFwdSm90INS1_25CollectiveMainloopFwdSm90ILi2EN4cute5tupleIJNS5_1CILi1EEES8_S8_EEENS6_IJNS7_ILi128EEENS7_ILi80EEENS7_ILi256EEEEEELi256ENS_6half_tEfNS_4arch4Sm90ELb0ELb0ELb1ELb0ELb0ELb0ELb0ELb1ELb1ELb1ELb1ELb0EEENS1_21CollectiveEpilogueFwdINS6_IJSA_SC_SB_EEES9_SE_SG_Li256ELb0ELb1ELb1ELb0EEENS1_19SingleTileSchedulerILb0ELb1ELb1ELi128EEEEEEEEEvNT_6ParamsE,"",@"SHT_CUDA_INFO"
	.sectionflags	@""
	.align	4


	//----- nvinfo : EIATTR_CUDA_API_VERSION
	.align		4
        /*0000*/ 	.byte	0x04, 0x37
        /*0002*/ 	.short	(.L_77 - .L_76)
.L_76:
        /*0004*/ 	.word	0x00000082


	//----- nvinfo : EIATTR_KPARAM_INFO
	.align		4
.L_77:
        /*0008*/ 	.byte	0x04, 0x17
        /*000a*/ 	.short	(.L_79 - .L_78)
.L_78:
        /*000c*/ 	.word	0x00000000
        /*0010*/ 	.short	0x0000
        /*0012*/ 	.short	0x0070
        /*0014*/ 	.byte	0x00, 0xf0, 0x01, 0x28


	//----- nvinfo : EIATTR_SPARSE_MMA_MASK
	.align		4
.L_79:
        /*0018*/ 	.byte	0x03, 0x50
        /*001a*/ 	.short	0x0000


	//----- nvinfo : EIATTR_MAXREG_COUNT
	.align		4
        /*001c*/ 	.byte	0x03, 0x1b
        /*001e*/ 	.short	0x00a8


	//----- nvinfo : EIATTR_NUM_BARRIERS
	.align		4
        /*0020*/ 	.byte	0x02, 0x4c
        /*0022*/ 	.byte	0x09
	.zero		1


	//----- nvinfo : EIATTR_EXTERNS
	.align		4
        /*0024*/ 	.byte	0x04, 0x0f
        /*0026*/ 	.short	(.L_81 - .L_80)


	//   ....[0]....
	.align		4
.L_80:
        /*0028*/ 	.word	index@(__assertfail)


	//----- nvinfo : EIATTR_ANNOTATIONS
	.align		4
.L_81:
        /*002c*/ 	.byte	0x04, 0x55
        /*002e*/ 	.short	(.L_83 - .L_82)


	//   ....[0]....
.L_82:
        /*0030*/ 	.word	0x00000001
        /*0034*/ 	.byte	0x30, 0x09, 0x00, 0x00, 0x01, 0x00, 0x00, 0x00, 0x10, 0x14, 0x00, 0x00, 0x01, 0x00, 0x00, 0x00
        /* <DEDUP_REMOVED lines=9> */
        /*00d4*/ 	.byte	0x50, 0x11, 0x01, 0x00, 0x01, 0x00, 0x00, 0x00, 0x00, 0x18, 0x01, 0x00


	//----- nvinfo : EIATTR_MERCURY_ISA_VERSION
	.align		4
.L_83:
        /*00e0*/ 	.byte	0x03, 0x5f
        /*00e2*/ 	.short	0x0101


	//----- nvinfo : EIATTR_INT_WARP_WIDE_INSTR_OFFSETS
	.align		4
        /*00e4*/ 	.byte	0x04, 0x31
        /*00e6*/ 	.short	(.L_85 - .L_84)


	//   ....[0]....
.L_84:
        /*00e8*/ 	.word	0x00000120


	//   ....[1]....
        /*00ec*/ 	.word	0x00000160


	//   ....[2]....
        /*00f0*/ 	.word	0x00000220


	//----- nvinfo : EIATTR_COOP_GROUP_MASK_REGIDS
	.align		4
.L_85:
        /*00f4*/ 	.byte	0x04, 0x29
        /*00f6*/ 	.short	(.L_87 - .L_86)


	//   ....[0]....
.L_86:
        /*00f8*/ 	.word	0xffffffff


	//   ....[1]....
        /*00fc*/ 	.word	0xffffffff


	//   ....[2]....
        /*0100*/ 	.word	0xffffffff


	//   ....[3]....
        /*0104*/ 	.word	0xffffffff


	//   ....[4]....
        /*0108*/ 	.word	0xffffffff


	//   ....[5]....
        /*010c*/ 	.word	0xffffffff


	//   ....[6]....
        /*0110*/ 	.word	0xffffffff


	//   ....[7]....
        /*0114*/ 	.word	0xffffffff


	//   ....[8]....
        /*0118*/ 	.word	0xffffffff


	//   ....[9]....
        /*011c*/ 	.word	0xffffffff


	//   ....[10]....
        /*0120*/ 	.word	0xffffffff


	//   ....[11]....
        /*0124*/ 	.word	0xffffffff


	//   ....[12]....
        /*0128*/ 	.word	0xffffffff


	//   ....[13]....
        /*012c*/ 	.word	0xffffffff


	//   ....[14]....
        /*0130*/ 	.word	0xffffffff


	//   ....[15]....
        /*0134*/ 	.word	0xffffffff


	//   ....[16]....
        /*0138*/ 	.word	0xffffffff


	//   ....[17]....
        /*013c*/ 	.word	0xffffffff


	//   ....[18]....
        /*0140*/ 	.word	0xffffffff


	//   ....[19]....
        /*0144*/ 	.word	0xffffffff


	//   ....[20]....
        /*0148*/ 	.word	0xffffffff


	//   ....[21]....
        /*014c*/ 	.word	0xffffffff


	//   ....[22]....
        /*0150*/ 	.word	0xffffffff


	//   ....[23]....
        /*0154*/ 	.word	0xffffffff


	//   ....[24]....
        /*0158*/ 	.word	0xffffffff


	//   ....[25]....
        /*015c*/ 	.word	0xffffffff


	//   ....[26]....
        /*0160*/ 	.word	0xffffffff


	//   ....[27]....
        /*0164*/ 	.word	0xffffffff


	//   ....[28]....
        /*0168*/ 	.word	0xffffffff


	//   ....[29]....
        /*016c*/ 	.word	0xffffffff


	//   ....[30]....
        /*0170*/ 	.word	0xffffffff


	//   ....[31]....
        /*0174*/ 	.word	0xffffffff


	//   ....[32]....
        /*0178*/ 	.word	0xffffffff


	//   ....[33]....
        /*017c*/ 	.word	0xffffffff


	//   ....[34]....
        /*0180*/ 	.word	0xffffffff


	//   ....[35]....
        /*0184*/ 	.word	0xffffffff


	//   ....[36]....
        /*0188*/ 	.word	0xffffffff


	//   ....[37]....
        /*018c*/ 	.word	0xffffffff


	//   ....[38]....
        /*0190*/ 	.word	0xffffffff


	//   ....[39]....
        /*0194*/ 	.word	0xffffffff


	//   ....[40]....
        /*0198*/ 	.word	0xffffffff


	//   ....[41]....
        /*019c*/ 	.word	0xffffffff


	//   ....[42]....
        /*01a0*/ 	.word	0xffffffff


	//   ....[43]....
        /*01a4*/ 	.word	0xffffffff


	//   ....[44]....
        /*01a8*/ 	.word	0xffffffff


	//   ....[45]....
        /*01ac*/ 	.word	0xffffffff


	//   ....[46]....
        /*01b0*/ 	.word	0xffffffff


	//   ....[47]....
        /*01b4*/ 	.word	0x0500000f


	//   ....[48]....
        /*01b8*/ 	.word	0x0500000f


	//   ....[49]....
        /*01bc*/ 	.word	0x0500000f


	//   ....[50]....
        /*01c0*/ 	.word	0x0500000f


	//   ....[51]....
        /*01c4*/ 	.word	0x0500000f


	//   ....[52]....
        /*01c8*/ 	.word	0x0500000f


	//   ....[53]....
        /*01cc*/ 	.word	0x0500000f


	//   ....[54]....
        /*01d0*/ 	.word	0x0500000f


	//   ....[55]....
        /*01d4*/ 	.word	0x0500000f


	//   ....[56]....
        /*01d8*/ 	.word	0x0500000f


	//   ....[57]....
        /*01dc*/ 	.word	0x0500000f


	//   ....[58]....
        /*01e0*/ 	.word	0x0500000f


	//   ....[59]....
        /*01e4*/ 	.word	0x0500000f


	//   ....[60]....
        /*01e8*/ 	.word	0x0500000f


	//   ....[61]....
        /*01ec*/ 	.word	0x0500000f


	//   ....[62]....
        /*01f0*/ 	.word	0x0500000f


	//   ....[63]....
        /*01f4*/ 	.word	0x0500000f


	//   ....[64]....
        /*01f8*/ 	.word	0x0500000f


	//----- nvinfo : EIATTR_COOP_GROUP_INSTR_OFFSETS
	.align		4
.L_87:
        /*01fc*/ 	.byte	0x04, 0x28
        /*01fe*/ 	.short	(.L_89 - .L_88)


	//   ....[0]....
.L_88:
        /*0200*/ 	.word	0x00000060


	//   ....[1]....
        /*0204*/ 	.word	0x00000130


	//   ....[2]....
        /*0208*/ 	.word	0x00000230


	//   ....[3]....
        /*020c*/ 	.word	0x000003a0


	//   ....[4]....
        /*0210*/ 	.word	0x00000500


	//   ....[5]....
        /*0214*/ 	.word	0x00000620


	//   ....[6]....
        /*0218*/ 	.word	0x00000780


	//   ....[7]....
        /*021c*/ 	.word	0x00001230


	//   ....[8]....
        /*0220*/ 	.word	0x000046c0


	//   ....[9]....
        /*0224*/ 	.word	0x00004730


	//   ....[10]....
        /*0228*/ 	.word	0x00004a60


	//   ....[11]....
        /*022c*/ 	.word	0x00004ae0


	//   ....[12]....
        /*0230*/ 	.word	0x00008db0


	//   ....[13]....
        /*0234*/ 	.word	0x00008e10


	//   ....[14]....
        /*0238*/ 	.word	0x00008e70


	//   ....[15]....
        /*023c*/ 	.word	0x00008f80


	//   ....[16]....
        /*0240*/ 	.word	0x0000a1b0


	//   ....[17]....
        /*0244*/ 	.word	0x0000a1d0


	//   ....[18]....
        /*0248*/ 	.word	0x0000a260


	//   ....[19]....
        /*024c*/ 	.word	0x0000a2a0


	//   ....[20]....
        /*0250*/ 	.word	0x0000b4a0


	//   ....[21]....
        /*0254*/ 	.word	0x0000b500


	//   ....[22]....
        /*0258*/ 	.word	0x0000b540


	//   ....[23]....
        /*025c*/ 	.word	0x0000b580


	//   ....[24]....
        /*0260*/ 	.word	0x0000b590


	//   ....[25]....
        /*0264*/ 	.word	0x0000b5c0


	//   ....[26]....
        /*0268*/ 	.word	0x0000c230


	//   ....[27]....
        /*026c*/ 	.word	0x0000c240


	//   ....[28]....
        /*0270*/ 	.word	0x0000d270


	//   ....[29]....
        /*0274*/ 	.word	0x0000dc80


	//   ....[30]....
        /*0278*/ 	.word	0x0000e700


	//   ....[31]....
        /*027c*/ 	.word	0x0000e710


	//   ....[32]....
        /*0280*/ 	.word	0x0000e720


	//   ....[33]....
        /*0284*/ 	.word	0x0000e740


	//   ....[34]....
        /*0288*/ 	.word	0x0000e810


	//   ....[35]....
        /*028c*/ 	.word	0x0000e830


	//   ....[36]....
        /*0290*/ 	.word	0x0000e8b0


	//   ....[37]....
        /*0294*/ 	.word	0x0000e8d0


	//   ....[38]....
        /*0298*/ 	.word	0x0000e950


	//   ....[39]....
        /*029c*/ 	.word	0x0000e970


	//   ....[40]....
        /*02a0*/ 	.word	0x0000e9f0


	//   ....[41]....
        /*02a4*/ 	.word	0x0000ea10


	//   ....[42]....
        /*02a8*/ 	.word	0x0000ea90


	//   ....[43]....
        /*02ac*/ 	.word	0x0000eab0


	//   ....[44]....
        /*02b0*/ 	.word	0x0000eb30


	//   ....[45]....
        /*02b4*/ 	.word	0x0000eb40


	//   ....[46]....
        /*02b8*/ 	.word	0x00011790


	//   ....[47]....
        /*02bc*/ 	.word	0x00011c50


	//   ....[48]....
        /*02c0*/ 	.word	0x00011dd0


	//   ....[49]....
        /*02c4*/ 	.word	0x00011e20


	//   ....[50]....
        /*02c8*/ 	.word	0x00011f90


	//   ....[51]....
        /*02cc*/ 	.word	0x00012000


	//   ....[52]....
        /*02d0*/ 	.word	0x00012100


	//   ....[53]....
        /*02d4*/ 	.word	0x00012170


	//   ....[54]....
        /*02d8*/ 	.word	0x00012270


	//   ....[55]....
        /*02dc*/ 	.word	0x000122e0


	//   ....[56]....
        /*02e0*/ 	.word	0x000123e0


	//   ....[57]....
        /*02e4*/ 	.word	0x00012450


	//   ....[58]....
        /*02e8*/ 	.word	0x00012550


	//   ....[59]....
        /*02ec*/ 	.word	0x000125c0


	//   ....[60]....
        /*02f0*/ 	.word	0x000126c0


	//   ....[61]....
        /*02f4*/ 	.word	0x00012720


	//   ....[62]....
        /*02f8*/ 	.word	0x00012810


	//   ....[63]....
        /*02fc*/ 	.word	0x00012860


	//   ....[64]....
        /*0300*/ 	.word	0x00012c60


	//----- nvinfo : EIATTR_REG_RECONFIG
	.align		4
.L_89:
        /*0304*/ 	.byte	0x01, 0x54
	.zero		2


	//----- nvinfo : EIATTR_SYSCALL_OFFSETS
	.align		4
        /*0308*/ 	.byte	0x04, 0x46
        /*030a*/ 	.short	(.L_91 - .L_90)


	//   ....[0]....
.L_90:
        /*030c*/ 	.word	0x00001400


	//   ....[1]....
        /*0310*/ 	.word	0x0000d900


	//   ....[2]....
        /*0314*/ 	.word	0x0000da40


	//   ....[3]....
        /*0318*/ 	.word	0x0000db30


	//   ....[4]....
        /*031c*/ 	.word	0x0000e2e0


	//----- nvinfo : EIATTR_MBARRIER_INSTR_OFFSETS
	.align		4
.L_91:
        /*0320*/ 	.byte	0x04, 0x39
        /*0322*/ 	.short	(.L_93 - .L_92)


	//   ....[0]....
.L_92:
        /*0324*/ 	.word	0x00000250
        /*0328*/ 	.word	0x000000ff
        /*032c*/ 	.word	0x00038800
        /*0330*/ 	.short	0x0100
        /*0332*/ 	.byte	0x08
	.zero		1


	//   ....[1]....
        /*0334*/ 	.word	0x00000260
        /*0338*/ 	.word	0x000000ff
        /*033c*/ 	.word	0x00038820
        /*0340*/ 	.short	0x0100
        /*0342*/ 	.byte	0x08
	.zero		1


	//   ....[2]....
        /*0344*/ 	.word	0x00000350
        /*0348*/ 	.word	0x000000ff
        /*034c*/ 	.word	0x00038830
        /*0350*/ 	.short	0x0100
        /*0352*/ 	.byte	0x08
	.zero		1


	//   ....[3]....
        /*0354*/ 	.word	0x00000360
        /*0358*/ 	.word	0x000000ff
        /*035c*/ 	.word	0x00038840
        /*0360*/ 	.short	0x0100
        /*0362*/ 	.byte	0x08
	.zero		1


	//   ....[4]....
        /*0364*/ 	.word	0x00000370
        /*0368*/ 	.word	0x000000ff
        /*036c*/ 	.word	0x00038838
        /*0370*/ 	.short	0x0100
        /*0372*/ 	.byte	0x08
	.zero		1


	//   ....[5]....
        /*0374*/ 	.word	0x00000380
        /*0378*/ 	.word	0x000000ff
        /*037c*/ 	.word	0x00038848
        /*0380*/ 	.short	0x0100
        /*0382*/ 	.byte	0x08
	.zero		1


	//   ....[6]....
        /*0384*/ 	.word	0x000004b0
        /*0388*/ 	.word	0x000000ff
        /*038c*/ 	.word	0x00038850
        /*0390*/ 	.short	0x0100
        /*0392*/ 	.byte	0x08
	.zero		1


	//   ....[7]....
        /*0394*/ 	.word	0x000004c0
        /*0398*/ 	.word	0x000000ff
        /*039c*/ 	.word	0x00038860
        /*03a0*/ 	.short	0x0100
        /*03a2*/ 	.byte	0x08
	.zero		1


	//   ....[8]....
        /*03a4*/ 	.word	0x000004d0
        /*03a8*/ 	.word	0x000000ff
        /*03ac*/ 	.word	0x00038858
        /*03b0*/ 	.short	0x0100
        /*03b2*/ 	.byte	0x08
	.zero		1


	//   ....[9]....
        /*03b4*/ 	.word	0x000004e0
        /*03b8*/ 	.word	0x000000ff
        /*03bc*/ 	.word	0x00038868
        /*03c0*/ 	.short	0x0100
        /*03c2*/ 	.byte	0x08
	.zero		1


	//   ....[10]....
        /*03c4*/ 	.word	0x000005d0
        /*03c8*/ 	.word	0x000000ff
        /*03cc*/ 	.word	0x00038870
        /*03d0*/ 	.short	0x0100
        /*03d2*/ 	.byte	0x06
	.zero		1


	//   ....[11]....
        /*03d4*/ 	.word	0x000005e0
        /*03d8*/ 	.word	0x000000ff
        /*03dc*/ 	.word	0x00038880
        /*03e0*/ 	.short	0x0100
        /*03e2*/ 	.byte	0x06
	.zero		1


	//   ....[12]....
        /*03e4*/ 	.word	0x000005f0
        /*03e8*/ 	.word	0x000000ff
        /*03ec*/ 	.word	0x00038878
        /*03f0*/ 	.short	0x0100
        /*03f2*/ 	.byte	0x06
	.zero		1


	//   ....[13]....
        /*03f4*/ 	.word	0x00000600
        /*03f8*/ 	.word	0x000000ff
        /*03fc*/ 	.word	0x00038888
        /*0400*/ 	.short	0x0100
        /*0402*/ 	.byte	0x06
	.zero		1


	//   ....[14]....
        /*0404*/ 	.word	0x00000730
        /*0408*/ 	.word	0x000000ff
        /*040c*/ 	.word	0x00038890
        /*0410*/ 	.short	0x0100
        /*0412*/ 	.byte	0x08
	.zero		1


	//   ....[15]....
        /*0414*/ 	.word	0x00000740
        /*0418*/ 	.word	0x000000ff
        /*041c*/ 	.word	0x000388a0
        /*0420*/ 	.short	0x0100
        /*0422*/ 	.byte	0x08
	.zero		1


	//   ....[16]....
        /*0424*/ 	.word	0x00000750
        /*0428*/ 	.word	0x000000ff
        /*042c*/ 	.word	0x00038898
        /*0430*/ 	.short	0x0100
        /*0432*/ 	.byte	0x08
	.zero		1


	//   ....[17]....
        /*0434*/ 	.word	0x00000760
        /*0438*/ 	.word	0x000000ff
        /*043c*/ 	.word	0x000388a8
        /*0440*/ 	.short	0x0100
        /*0442*/ 	.byte	0x08
	.zero		1


	//   ....[18]....
        /*0444*/ 	.word	0x00000890
        /*0448*/ 	.word	0x000000ff
        /*044c*/ 	.word	0x000388b0
        /*0450*/ 	.short	0x0100
        /*0452*/ 	.byte	0x08
	.zero		1


	//   ....[19]....
        /*0454*/ 	.word	0x000008a0
        /*0458*/ 	.word	0x000000ff
        /*045c*/ 	.word	0x000388c0
        /*0460*/ 	.short	0x0100
        /*0462*/ 	.byte	0x08
	.zero		1


	//   ....[20]....
        /*0464*/ 	.word	0x000008b0
        /*0468*/ 	.word	0x000000ff
        /*046c*/ 	.word	0x000388b8
        /*0470*/ 	.short	0x0100
        /*0472*/ 	.byte	0x08
	.zero		1


	//   ....[21]....
        /*0474*/ 	.word	0x000008c0
        /*0478*/ 	.word	0x000000ff
        /*047c*/ 	.word	0x000388c8
        /*0480*/ 	.short	0x0100
        /*0482*/ 	.byte	0x08
	.zero		1


	//   ....[22]....
        /*0484*/ 	.word	0x00001440
        /*0488*/ 	.word	0x000000ff
        /*048c*/ 	.word	0x00038800
        /*0490*/ 	.short	0x010a
        /*0492*/ 	.byte	0x04
	.zero		1


	//   ....[23]....
        /*0494*/ 	.word	0x000014b0
        /*0498*/ 	.word	0x000000ff
        /*049c*/ 	.word	0x00038830
        /*04a0*/ 	.short	0x010a
        /*04a2*/ 	.byte	0x04
	.zero		1


	//   ....[24]....
        /*04a4*/ 	.word	0x00001540
        /*04a8*/ 	.word	0x000000ff
        /*04ac*/ 	.word	0x00038830
        /*04b0*/ 	.short	0x010a
        /*04b2*/ 	.byte	0x04
	.zero		1


	//   ....[25]....
        /*04b4*/ 	.word	0x00005010
        /*04b8*/ 	.word	0x00000000
        /*04bc*/ 	.word	0x00000000
        /*04c0*/ 	.short	0x0101
        /*04c2*/ 	.byte	0x3f
	.zero		1


	//   ....[26]....
        /*04c4*/ 	.word	0x00005a90
        /*04c8*/ 	.word	0x000000ff
        /*04cc*/ 	.word	0x00038830
        /*04d0*/ 	.short	0x010a
        /*04d2*/ 	.byte	0x06
	.zero		1


	//   ....[27]....
        /*04d4*/ 	.word	0x00005ae0
        /*04d8*/ 	.word	0x000000ff
        /*04dc*/ 	.word	0x00038830
        /*04e0*/ 	.short	0x010a
        /*04e2*/ 	.byte	0x06
	.zero		1


	//   ....[28]....
        /*04e4*/ 	.word	0x000083e0
        /*04e8*/ 	.word	0x000000ff
        /*04ec*/ 	.word	0x00038850
        /*04f0*/ 	.short	0x010a
        /*04f2*/ 	.byte	0x07
	.zero		1


	//   ....[29]....
        /*04f4*/ 	.word	0x00008420
        /*04f8*/ 	.word	0x000000ff
        /*04fc*/ 	.word	0x00038850
        /*0500*/ 	.short	0x010a
        /*0502*/ 	.byte	0x07
	.zero		1


	//   ....[30]....
        /*0504*/ 	.word	0x00009490
        /*0508*/ 	.word	0x0000009d
        /*050c*/ 	.word	0x00000000
        /*0510*/ 	.short	0x0101
        /*0512*/ 	.byte	0x3f
	.zero		1


	//   ....[31]....
        /*0514*/ 	.word	0x000094f0
        /*0518*/ 	.word	0x000000a1
        /*051c*/ 	.word	0x00000000
        /*0520*/ 	.short	0x0101
        /*0522*/ 	.byte	0x3f
	.zero		1


	//   ....[32]....
        /*0524*/ 	.word	0x0000a110
        /*0528*/ 	.word	0x0000000b
        /*052c*/ 	.word	0x00038850
        /*0530*/ 	.short	0x010a
        /*0532*/ 	.byte	0x3f
	.zero		1


	//   ....[33]....
        /*0534*/ 	.word	0x0000a150
        /*0538*/ 	.word	0x0000000b
        /*053c*/ 	.word	0x00038850
        /*0540*/ 	.short	0x010a
        /*0542*/ 	.byte	0x3f
	.zero		1


	//   ....[34]....
        /*0544*/ 	.word	0x0000a550
        /*0548*/ 	.word	0x0000000b
        /*054c*/ 	.word	0x00000000
        /*0550*/ 	.short	0x0101
        /*0552*/ 	.byte	0x3f
	.zero		1


	//   ....[35]....
        /*0554*/ 	.word	0x0000b5a0
        /*0558*/ 	.word	0x000000ff
        /*055c*/ 	.word	0x00000000
        /*0560*/ 	.short	0x0101
        /*0562*/ 	.byte	0x04
	.zero		1


	//   ....[36]....
        /*0564*/ 	.word	0x0000de90
        /*0568*/ 	.word	0x000000ff
        /*056c*/ 	.word	0x00038840
        /*0570*/ 	.short	0x010a
        /*0572*/ 	.byte	0x26
	.zero		1


	//   ....[37]....
        /*0574*/ 	.word	0x0000ecc0
        /*0578*/ 	.word	0x000000ff
        /*057c*/ 	.word	0x00038800
        /*0580*/ 	.short	0x0107
        /*0582*/ 	.byte	0x26
	.zero		1


	//   ....[38]....
        /*0584*/ 	.word	0x0000ed30
        /*0588*/ 	.word	0x000000ff
        /*058c*/ 	.word	0x00038800
        /*0590*/ 	.short	0x0101
        /*0592*/ 	.byte	0x26
	.zero		1


	//   ....[39]....
        /*0594*/ 	.word	0x0000ed50
        /*0598*/ 	.word	0x000000ff
        /*059c*/ 	.word	0x00038820
        /*05a0*/ 	.short	0x010a
        /*05a2*/ 	.byte	0x26
	.zero		1


	//   ....[40]....
        /*05a4*/ 	.word	0x0000f140
        /*05a8*/ 	.word	0x000000ff
        /*05ac*/ 	.word	0x00038848
        /*05b0*/ 	.short	0x010a
        /*05b2*/ 	.byte	0x26
	.zero		1


	//   ....[41]....
        /*05b4*/ 	.word	0x0000f5e0
        /*05b8*/ 	.word	0x000000ff
        /*05bc*/ 	.word	0x00038860
        /*05c0*/ 	.short	0x010a
        /*05c2*/ 	.byte	0x26
	.zero		1


	//   ....[42]....
        /*05c4*/ 	.word	0x0000fc90
        /*05c8*/ 	.word	0x000000ff
        /*05cc*/ 	.word	0x00038840
        /*05d0*/ 	.short	0x010a
        /*05d2*/ 	.byte	0x26
	.zero		1


	//   ....[43]....
        /*05d4*/ 	.word	0x00010130
        /*05d8*/ 	.word	0x000000ff
        /*05dc*/ 	.word	0x00038868
        /*05e0*/ 	.short	0x010a
        /*05e2*/ 	.byte	0x26
	.zero		1


	//   ....[44]....
        /*05e4*/ 	.word	0x00010830
        /*05e8*/ 	.word	0x000000ff
        /*05ec*/ 	.word	0x00038848
        /*05f0*/ 	.short	0x010a
        /*05f2*/ 	.byte	0x26
	.zero		1


	//   ....[45]....
        /*05f4*/ 	.word	0x00010cb0
        /*05f8*/ 	.word	0x000000ff
        /*05fc*/ 	.word	0x00038860
        /*0600*/ 	.short	0x010a
        /*0602*/ 	.byte	0x26
	.zero		1


	//   ....[46]....
        /*0604*/ 	.word	0x000111f0
        /*0608*/ 	.word	0x00000003
        /*060c*/ 	.word	0x00038860
        /*0610*/ 	.short	0x010a
        /*0612*/ 	.byte	0x3f
	.zero		1


	//   ....[47]....
        /*0614*/ 	.word	0x00011720
        /*0618*/ 	.word	0x00000002
        /*061c*/ 	.word	0x00038820
        /*0620*/ 	.short	0x010a
        /*0622*/ 	.byte	0x3f
	.zero		1


	//   ....[48]....
        /*0624*/ 	.word	0x000118a0
        /*0628*/ 	.word	0x00000006
        /*062c*/ 	.word	0x00000000
        /*0630*/ 	.short	0x010a
        /*0632*/ 	.byte	0x3f
	.zero		1


	//   ....[49]....
        /*0634*/ 	.word	0x00011910
        /*0638*/ 	.word	0x00000003
        /*063c*/ 	.word	0x00000000
        /*0640*/ 	.short	0x010a
        /*0642*/ 	.byte	0x3f
	.zero		1


	//   ....[50]....
        /*0644*/ 	.word	0x00011970
        /*0648*/ 	.word	0x00000000
        /*064c*/ 	.word	0x00000000
        /*0650*/ 	.short	0x010a
        /*0652*/ 	.byte	0x3f
	.zero		1


	//   ....[51]....
        /*0654*/ 	.word	0x000119a0
        /*0658*/ 	.word	0x00000003
        /*065c*/ 	.word	0x00000000
        /*0660*/ 	.short	0x010a
        /*0662*/ 	.byte	0x3f
	.zero		1


	//   ....[52]....
        /*0664*/ 	.word	0x00011a20
        /*0668*/ 	.word	0x00000003
        /*066c*/ 	.word	0x00038800
        /*0670*/ 	.short	0x010a
        /*0672*/ 	.byte	0x3f
	.zero		1


	//   ....[53]....
        /*0674*/ 	.word	0x00011a90
        /*0678*/ 	.word	0x00000003
        /*067c*/ 	.word	0x00038830
        /*0680*/ 	.short	0x010a
        /*0682*/ 	.byte	0x3f
	.zero		1


	//   ....[54]....
        /*0684*/ 	.word	0x00011b00
        /*0688*/ 	.word	0x00000007
        /*068c*/ 	.word	0x00038830
        /*0690*/ 	.short	0x010a
        /*0692*/ 	.byte	0x3f
	.zero		1


	//   ....[55]....
        /*0694*/ 	.word	0x00011b60
        /*0698*/ 	.word	0x00000003
        /*069c*/ 	.word	0x00038850
        /*06a0*/ 	.short	0x010a
        /*06a2*/ 	.byte	0x3f
	.zero		1


	//   ....[56]....
        /*06a4*/ 	.word	0x00011bb0
        /*06a8*/ 	.word	0x0000000b
        /*06ac*/ 	.word	0x00038850
        /*06b0*/ 	.short	0x010a
        /*06b2*/ 	.byte	0x3f
	.zero		1


	//   ....[57]....
        /*06b4*/ 	.word	0x00011d10
        /*06b8*/ 	.word	0x00000003
        /*06bc*/ 	.word	0x00038840
        /*06c0*/ 	.short	0x010a
        /*06c2*/ 	.byte	0x3f
	.zero		1


	//   ....[58]....
        /*06c4*/ 	.word	0x000128a0
        /*06c8*/ 	.word	0x00000003
        /*06cc*/ 	.word	0x00038820
        /*06d0*/ 	.short	0x010a
        /*06d2*/ 	.byte	0x3f
	.zero		1


	//   ....[59]....
        /*06d4*/ 	.word	0x00012900
        /*06d8*/ 	.word	0x00000003
        /*06dc*/ 	.word	0x00038848
        /*06e0*/ 	.short	0x010a
        /*06e2*/ 	.byte	0x3f
	.zero		1


	//   ....[60]....
        /*06e4*/ 	.word	0x00012960
        /*06e8*/ 	.word	0x00000003
        /*06ec*/ 	.word	0x00038860
        /*06f0*/ 	.short	0x010a
        /*06f2*/ 	.byte	0x3f
	.zero		1


	//   ....[61]....
        /*06f4*/ 	.word	0x000129c0
        /*06f8*/ 	.word	0x00000003
        /*06fc*/ 	.word	0x00038840
        /*0700*/ 	.short	0x010a
        /*0702*/ 	.byte	0x3f
	.zero		1


	//   ....[62]....
        /*0704*/ 	.word	0x00012a20
        /*0708*/ 	.word	0x00000003
        /*070c*/ 	.word	0x00038868
        /*0710*/ 	.short	0x010a
        /*0712*/ 	.byte	0x3f
	.zero		1


	//   ....[63]....
        /*0714*/ 	.word	0x00012a80
        /*0718*/ 	.word	0x00000003
        /*071c*/ 	.word	0x00038848
        /*0720*/ 	.short	0x010a
        /*0722*/ 	.byte	0x3f
	.zero		1


	//   ....[64]....
        /*0724*/ 	.word	0x00012ae0
        /*0728*/ 	.word	0x00000003
        /*072c*/ 	.word	0x00038860
        /*0730*/ 	.short	0x010a
        /*0732*/ 	.byte	0x3f
	.zero		1


	//   ....[65]....
        /*0734*/ 	.word	0x00012b30
        /*0738*/ 	.word	0x00000003
        /*073c*/ 	.word	0x00038860
        /*0740*/ 	.short	0x010a
        /*0742*/ 	.byte	0x3f
	.zero		1


	//   ....[66]....
        /*0744*/ 	.word	0x00012b80
        /*0748*/ 	.word	0x00000002
        /*074c*/ 	.word	0x00038820
        /*0750*/ 	.short	0x010a
        /*0752*/ 	.byte	0x3f
	.zero		1


	//   ....[67]....
        /*0754*/ 	.word	0x00012d20
        /*0758*/ 	.word	0x00000006
        /*075c*/ 	.word	0x00000000
        /*0760*/ 	.short	0x010a
        /*0762*/ 	.byte	0x3f
	.zero		1


	//   ....[68]....
        /*0764*/ 	.word	0x00012d70
        /*0768*/ 	.word	0x00000003
        /*076c*/ 	.word	0x00000000
        /*0770*/ 	.short	0x010a
        /*0772*/ 	.byte	0x3f
	.zero		1


	//   ....[69]....
        /*0774*/ 	.word	0x00012dc0
        /*0778*/ 	.word	0x00000000
        /*077c*/ 	.word	0x00000000
        /*0780*/ 	.short	0x010a
        /*0782*/ 	.byte	0x3f
	.zero		1


	//----- nvinfo : EIATTR_NUM_MBARRIERS
	.align		4
.L_93:
        /*0784*/ 	.byte	0x03, 0x38
        /*0786*/ 	.short	0x0016


	//----- nvinfo : EIATTR_EXIT_INSTR_OFFSETS
	.align		4
        /*0788*/ 	.byte	0x04, 0x1c
        /*078a*/ 	.short	(.L_95 - .L_94)


	//   ....[0]....
.L_94:
        /*078c*/ 	.word	0x000119f0


	//----- nvinfo : EIATTR_MAX_THREADS
	.align		4
.L_95:
        /*0790*/ 	.byte	0x04, 0x05
        /*0792*/ 	.short	(.L_97 - .L_96)
.L_96:
        /*0794*/ 	.word	0x00000180
        /*0798*/ 	.word	0x00000001
        /*079c*/ 	.word	0x00000001


	//----- nvinfo : EIATTR_CRS_STACK_SIZE
	.align		4
.L_97:
        /*07a0*/ 	.byte	0x04, 0x1e
        /*07a2*/ 	.short	(.L_99 - .L_98)
.L_98:
        /*07a4*/ 	.word	0x00000000


	//----- nvinfo : EIATTR_CBANK_PARAM_SIZE
	.align		4
.L_99:
        /*07a8*/ 	.byte	0x03, 0x19
        /*07aa*/ 	.short	0x0a70


	//----- nvinfo : EIATTR_PARAM_CBANK
	.align		4
        /*07ac*/ 	.byte	0x04, 0x0a
        /*07ae*/ 	.short	(.L_101 - .L_100)
	.align		4
.L_100:
        /*07b0*/ 	.word	index@(.nv.constant0._ZN7cutlass13device_kernelIN5flash11enable_sm90INS1_16FlashAttnFwdSm90INS1_25CollectiveMainloopFwdSm90ILi2EN4cute5tupleIJNS5_1CILi1EEES8_S8_EEENS6_IJNS7_ILi128EEENS7_ILi80EEENS7_ILi256EEEEEELi256ENS_6half_tEfNS_4arch4Sm90ELb0ELb0ELb1ELb0ELb0ELb0ELb0ELb1ELb1ELb1ELb1ELb0EEENS1_21CollectiveEpilogueFwdINS6_IJSA_SC_SB_EEES9_SE_SG_Li256ELb0ELb1ELb1ELb0EEENS1_19SingleTileSchedulerILb0ELb1ELb1ELi128EEEEEEEEEvNT_6ParamsE)
        /*07b4*/ 	.short	0x0210
        /*07b6*/ 	.short	0x0a70


	//----- nvinfo : EIATTR_SW_WAR
	.align		4
.L_101:
        /*07b8*/ 	.byte	0x04, 0x36
        /*07ba*/ 	.short	(.L_103 - .L_102)
.L_102:
        /*07bc*/ 	.word	0x00000008
.L_103:


//--------------------- .nv.info._ZN7cutlass13device_kernelIN5flash11enable_sm90INS1_16FlashAttnFwdSm90INS1_25CollectiveMainloopFwdSm90ILi2EN4cute5tupleIJNS5_1CILi1EEES8_S8_EEENS6_IJNS7_ILi128EEENS7_ILi80EEENS7_ILi256EEEEEELi256ENS_6half_tEfNS_4arch4Sm90ELb0ELb0ELb1ELb1ELb0ELb0ELb0ELb1ELb1ELb1ELb1ELb0EEENS1_21CollectiveEpilogueFwdINS6_IJSA_SC_SB_EEES9_SE_SG_Li256ELb1ELb1ELb1ELb0EEENS1_36VarlenDynamicPersistentTileSchedulerILi128ELi80ELi256ELi128ELb1ELb1ELb1ELb0ELb1ELb1EEEEEEEEEvNT_6ParamsE --------------------------
	.section	.nv.info._ZN7cutlass13device_kernelIN5flash11enable_sm90INS1_16FlashAttnFwdSm90INS1_25CollectiveMainloopFwdSm90ILi2EN4cute5tupleIJNS5_1CILi1EEES8_S8_EEENS6_IJNS7_ILi128EEENS7_ILi80EEENS7_ILi256EEEEEELi256ENS_6half_tEfNS_4arch4Sm90ELb0ELb0ELb1ELb1ELb0ELb0ELb0ELb1ELb1ELb1ELb1ELb0EEENS1_21CollectiveEpilogueFwdINS6_IJSA_SC_SB_EEES9_SE_SG_Li256ELb1ELb1ELb1ELb0EEENS1_36VarlenDynamicPersistentTileSchedulerILi128ELi80ELi256ELi128ELb1ELb1ELb1ELb0ELb1ELb1EEEEEEEEEvNT_6ParamsE,"",@"SHT_CUDA_INFO"
	.sectionflags	@""
	.align	4


	//----- nvinfo : EIATTR_CUDA_API_VERSION
	.align		4
        /*0000*/ 	.byte	0x04, 0x37
        /*0002*/ 	.short	(.L_105 - .L_104)
.L_104:
        /*0004*/ 	.word	0x00000082


	//----- nvinfo : EIATTR_KPARAM_INFO
	.align		4
.L_105:
        /*0008*/ 	.byte	0x04, 0x17
        /*000a*/ 	.short	(.L_107 - .L_106)
.L_106:
        /*000c*/ 	.word	0x00000000
        /*0010*/ 	.short	0x0000
        /*0012*/ 	.short	0x0070
        /*0014*/ 	.byte	0x00, 0xf0, 0x01, 0x2a


	//----- nvinfo : EIATTR_SPARSE_MMA_MASK
	.align		4
.L_107:
        /*0018*/ 	.byte	0x03, 0x50
        /*001a*/ 	.short	0x0000


	//----- nvinfo : EIATTR_MAXREG_COUNT
	.align		4
        /*001c*/ 	.byte	0x03, 0x1b
        /*001e*/ 	.short	0x00a8


	//----- nvinfo : EIATTR_NUM_BARRIERS
	.align		4
        /*0020*/ 	.byte	0x02, 0x4c
        /*0022*/ 	.byte	0x09
	.zero		1


	//----- nvinfo : EIATTR_EXTERNS
	.align		4
        /*0024*/ 	.byte	0x04, 0x0f
        /*0026*/ 	.short	(.L_109 - .L_108)


	//   ....[0]....
	.align		4
.L_108:
        /*0028*/ 	.word	index@(__assertfail)


	//----- nvinfo : EIATTR_ANNOTATIONS
	.align		4
.L_109:
        /*002c*/ 	.byte	0x04, 0x55
        /*002e*/ 	.short	(.L_111 - .L_110)


	//   ....[0]....
.L_110:
        /* <DEDUP_REMOVED lines=81> */


	//----- nvinfo : EIATTR_MERCURY_ISA_VERSION
	.align		4
.L_111:
        /*0530*/ 	.byte	0x03, 0x5f
        /*0532*/ 	.short	0x0101


	//----- nvinfo : EIATTR_UNUSED_LOAD_BYTE_OFFSET
	.align		4
        /*0534*/ 	.byte	0x04, 0x44
        /*0536*/ 	.short	(.L_113 - .L_112)


	//   ....[0]....
.L_112:
        /*0538*/ 	.word	0x00000a10
        /*053c*/ 	.word	0x0000fff0


	//   ....[1]....
        /*0540*/ 	.word	0x0000bc40
        /*0544*/ 	.word	0x0000fff0


	//----- nvinfo : EIATTR_INT_WARP_WIDE_INSTR_OFFSETS
	.align		4
.L_113:
        /*0548*/ 	.byte	0x04, 0x31
        /*054a*/ 	.short	(.L_115 - .L_114)


	//   ....[0]....
.L_114:
        /*054c*/ 	.word	0x00000130


	//   ....[1]....
        /*0550*/ 	.word	0x00000170


	//   ....[2]....
        /*0554*/ 	.word	0x000001e0


	//   ....[3]....
        /*0558*/ 	.word	0x000095b0


	//   ....[4]....
        /*055c*/ 	.word	0x00011f10


	//   ....[5]....
        /*0560*/ 	.word	0x00011fb0


	//   ....[6]....
        /*0564*/ 	.word	0x00016400


	//   ....[7]....
        /*0568*/ 	.word	0x00016470


	//----- nvinfo : EIATTR_COOP_GROUP_MASK_REGIDS
	.align		4
.L_115:
        /*056c*/ 	.byte	0x04, 0x29
        /*056e*/ 	.short	(.L_117 - .L_116)


	//   ....[0]....
.L_116:
        /*0570*/ 	.word	0xffffffff


	//   ....[1]....
        /*0574*/ 	.word	0xffffffff


	//   ....[2]....
        /*0578*/ 	.word	0xffffffff


	//   ....[3]....
        /*057c*/ 	.word	0xffffffff


	//   ....[4]....
        /*0580*/ 	.word	0xffffffff


	//   ....[5]....
        /*0584*/ 	.word	0xffffffff


	//   ....[6]....
        /*0588*/ 	.word	0xffffffff


	//   ....[7]....
        /*058c*/ 	.word	0xffffffff


	//   ....[8]....
        /*0590*/ 	.word	0xffffffff


	//   ....[9]....
        /*0594*/ 	.word	0xffffffff


	//   ....[10]....
        /*0598*/ 	.word	0xffffffff


	//   ....[11]....
        /*059c*/ 	.word	0xffffffff


	//   ....[12]....
        /*05a0*/ 	.word	0xffffffff


	//   ....[13]....
        /*05a4*/ 	.word	0xffffffff


	//   ....[14]....
        /*05a8*/ 	.word	0xffffffff


	//   ....[15]....
        /*05ac*/ 	.word	0xffffffff


	//   ....[16]....
        /*05b0*/ 	.word	0xffffffff


	//   ....[17]....
        /*05b4*/ 	.word	0xffffffff


	//   ....[18]....
        /*05b8*/ 	.word	0xffffffff


	//   ....[19]....
        /*05bc*/ 	.word	0xffffffff


	//   ....[20]....
        /*05c0*/ 	.word	0xffffffff


	//   ....[21]....
        /*05c4*/ 	.word	0xffffffff


	//   ....[22]....
        /*05c8*/ 	.word	0xffffffff


	//   ....[23]....
        /*05cc*/ 	.word	0xffffffff


	//   ....[24]....
        /*05d0*/ 	.word	0xffffffff


	//   ....[25]....
        /*05d4*/ 	.word	0xffffffff


	//   ....[26]....
        /*05d8*/ 	.word	0xffffffff


	//   ....[27]....
        /*05dc*/ 	.word	0xffffffff


	//   ....[28]....
        /*05e0*/ 	.word	0xffffffff


	//   ....[29]....
        /*05e4*/ 	.word	0xffffffff


	//   ....[30]....
        /*05e8*/ 	.word	0xffffffff


	//   ....[31]....
        /*05ec*/ 	.word	0xffffffff


	//   ....[32]....
        /*05f0*/ 	.word	0xffffffff


	//   ....[33]....
        /*05f4*/ 	.word	0xffffffff


	//   ....[34]....
        /*05f8*/ 	.word	0xffffffff


	//   ....[35]....
        /*05fc*/ 	.word	0xffffffff


	//   ....[36]....
        /*0600*/ 	.word	0xffffffff


	//   ....[37]....
        /*0604*/ 	.word	0xffffffff


	//   ....[38]....
        /*0608*/ 	.word	0xffffffff


	//   ....[39]....
        /*060c*/ 	.word	0xffffffff


	//   ....[40]....
        /*0610*/ 	.word	0xffffffff


	//   ....[41]....
        /*0614*/ 	.word	0xffffffff


	//   ....[42]....
        /*0618*/ 	.word	0xffffffff


	//   ....[43]....
        /*061c*/ 	.word	0xffffffff


	//   ....[44]....
        /*0620*/ 	.word	0xffffffff


	//   ....[45]....
        /*0624*/ 	.word	0xffffffff


	//   ....[46]....
        /*0628*/ 	.word	0xffffffff


	//   ....[47]....
        /*062c*/ 	.word	0xffffffff


	//   ....[48]....
        /*0630*/ 	.word	0xffffffff


	//   ....[49]....
        /*0634*/ 	.word	0xffffffff


	//   ....[50]....
        /*0638*/ 	.word	0xffffffff


	//   ....[51]....
        /*063c*/ 	.word	0xffffffff


	//   ....[52]....
        /*0640*/ 	.word	0xffffffff


	//   ....[53]....
        /*0644*/ 	.word	0xffffffff


	//   ....[54]....
        /*0648*/ 	.word	0xffffffff


	//   ....[55]....
        /*064c*/ 	.word	0xffffffff


	//   ....[56]....
        /*0650*/ 	.word	0xffffffff


	//   ....[57]....
        /*0654*/ 	.word	0xffffffff


	//   ....[58]....
        /*0658*/ 	.word	0xffffffff


	//   ....[59]....
        /*065c*/ 	.word	0xffffffff


	//   ....[60]....
        /*0660*/ 	.word	0xffffffff


	//   ....[61]....
        /*0664*/ 	.word	0xffffffff


	//   ....[62]....
        /*0668*/ 	.word	0xffffffff


	//   ....[63]....
        /*066c*/ 	.word	0xffffffff


	//   ....[64]....
        /*0670*/ 	.word	0xffffffff


	//   ....[65]....
        /*0674*/ 	.word	0xffffffff


	//   ....[66]....
        /*0678*/ 	.word	0xffffffff


	//   ....[67]....
        /*067c*/ 	.word	0xffffffff


	//   ....[68]....
        /*0680*/ 	.word	0xffffffff


	//   ....[69]....
        /*0684*/ 	.word	0xffffffff


	//   ....[70]....
        /*0688*/ 	.word	0xffffffff


	//   ....[71]....
        /*068c*/ 	.word	0xffffffff


	//   ....[72]....
        /*0690*/ 	.word	0xffffffff


	//   ....[73]....
        /*0694*/ 	.word	0xffffffff


	//   ....[74]....
        /*0698*/ 	.word	0xffffffff


	//   ....[75]....
        /*069c*/ 	.word	0xffffffff


	//   ....[76]....
        /*06a0*/ 	.word	0xffffffff


	//   ....[77]....
        /*06a4*/ 	.word	0xffffffff


	//   ....[78]....
        /*06a8*/ 	.word	0xffffffff


	//   ....[79]....
        /*06ac*/ 	.word	0xffffffff


	//   ....[80]....
        /*06b0*/ 	.word	0xffffffff


	//   ....[81]....
        /*06b4*/ 	.word	0xffffffff


	//   ....[82]....
        /*06b8*/ 	.word	0xffffffff


	//   ....[83]....
        /*06bc*/ 	.word	0xffffffff


	//   ....[84]....
        /*06c0*/ 	.word	0xffffffff


	//   ....[85]....
        /*06c4*/ 	.word	0xffffffff


	//   ....[86]....
        /*06c8*/ 	.word	0xffffffff


	//   ....[87]....
        /*06cc*/ 	.word	0xffffffff


	//   ....[88]....
        /*06d0*/ 	.word	0xffffffff


	//   ....[89]....
        /*06d4*/ 	.word	0xffffffff


	//   ....[90]....
        /*06d8*/ 	.word	0xffffffff


	//   ....[91]....
        /*06dc*/ 	.word	0xffffffff


	//   ....[92]....
        /*06e0*/ 	.word	0xffffffff


	//   ....[93]....
        /*06e4*/ 	.word	0xffffffff


	//   ....[94]....
        /*06e8*/ 	.word	0xffffffff


	//   ....[95]....
        /*06ec*/ 	.word	0xffffffff


	//   ....[96]....
        /*06f0*/ 	.word	0xffffffff


	//   ....[97]....
        /*06f4*/ 	.word	0x0500000f


	//   ....[98]....
        /*06f8*/ 	.word	0x0500000f


	//   ....[99]....
        /*06fc*/ 	.word	0x0500000f


	//   ....[100]....
        /*0700*/ 	.word	0x0500000f


	//   ....[101]....
        /*0704*/ 	.word	0x0500000f


	//   ....[102]....
        /*0708*/ 	.word	0x0500000f


	//   ....[103]....
        /*070c*/ 	.word	0x0500000f


	//   ....[104]....
        /*0710*/ 	.word	0x0500000f


	//   ....[105]....
        /*0714*/ 	.word	0x0500000f


	//   ....[106]....
        /*0718*/ 	.word	0x0500000f


	//   ....[107]....
        /*071c*/ 	.word	0x0500000f


	//   ....[108]....
        /*0720*/ 	.word	0x0500000f


	//   ....[109]....
        /*0724*/ 	.word	0x0500000f


	//   ....[110]....
        /*0728*/ 	.word	0x0500000f


	//   ....[111]....
        /*072c*/ 	.word	0x0500000f


	//   ....[112]....
        /*0730*/ 	.word	0x0500000f


	//   ....[113]....
        /*0734*/ 	.word	0x0500000f


	//   ....[114]....
        /*0738*/ 	.word	0x0500000f


	//   ....[115]....
        /*073c*/ 	.word	0x0500000f


	//   ....[116]....
        /*0740*/ 	.word	0x0500000f


	//   ....[117]....
        /*0744*/ 	.word	0x0500000f


	//   ....[118]....
        /*0748*/ 	.word	0x0500000f


	//   ....[119]....
        /*074c*/ 	.word	0x0500000f


	//   ....[120]....
        /*0750*/ 	.word	0x0500000f


	//   ....[121]....
        /*0754*/ 	.word	0x0500000f


	//   ....[122]....
        /*0758*/ 	.word	0x0500000f


	//   ....[123]....
        /*075c*/ 	.word	0x0500000f


	//   ....[124]....
        /*0760*/ 	.word	0x0500000f


	//   ....[125]....
        /*0764*/ 	.word	0x0500000f


	//   ....[126]....
        /*0768*/ 	.word	0x0500000f


	//   ....[127]....
        /*076c*/ 	.word	0x0500000f


	//   ....[128]....
        /*0770*/ 	.word	0x0500000f


	//   ....[129]....
        /*0774*/ 	.word	0x0500000f


	//   ....[130]....
        /*0778*/ 	.word	0x0500000f


	//   ....[131]....
        /*077c*/ 	.word	0x0500000f


	//   ....[132]....
        /*0780*/ 	.word	0x0500000f


	//----- nvinfo : EIATTR_COOP_GROUP_INSTR_OFFSETS
	.align		4
.L_117:
        /*0784*/ 	.byte	0x04, 0x28
        /*0786*/ 	.short	(.L_119 - .L_118)


	//   ....[0]....
.L_118:
        /*0788*/ 	.word	0x00000060


	//   ....[1]....
        /*078c*/ 	.word	0x00000140


	//   ....[2]....
        /*0790*/ 	.word	0x00000190


	//   ....[3]....
        /*0794*/ 	.word	0x000003c0


	//   ....[4]....
        /*0798*/ 	.word	0x00000520


	//   ....[5]....
        /*079c*/ 	.word	0x00000640


	//   ....[6]....
        /*07a0*/ 	.word	0x000007a0


	//   ....[7]....
        /*07a4*/ 	.word	0x00001df0


	//   ....[8]....
        /*07a8*/ 	.word	0x00005520


	//   ....[9]....
        /*07ac*/ 	.word	0x00005590


	//   ....[10]....
        /*07b0*/ 	.word	0x00005930


	//   ....[11]....
        /*07b4*/ 	.word	0x000059a0


	//   ....[12]....
        /*07b8*/ 	.word	0x000097f0


	//   ....[13]....
        /*07bc*/ 	.word	0x00009850


	//   ....[14]....
        /*07c0*/ 	.word	0x00009de0


	//   ....[15]....
        /*07c4*/ 	.word	0x00009e40


	//   ....[16]....
        /*07c8*/ 	.word	0x0000af50


	//   ....[17]....
        /*07cc*/ 	.word	0x0000afe0


	//   ....[18]....
        /*07d0*/ 	.word	0x0000b230


	//   ....[19]....
        /*07d4*/ 	.word	0x0000b240


	//   ....[20]....
        /*07d8*/ 	.word	0x0000ce60


	//   ....[21]....
        /*07dc*/ 	.word	0x0000ce80


	//   ....[22]....
        /*07e0*/ 	.word	0x0000ce90


	//   ....[23]....
        /*07e4*/ 	.word	0x0000ceb0


	//   ....[24]....
        /*07e8*/ 	.word	0x0000d9c0


	//   ....[25]....
        /*07ec*/ 	.word	0x0000d9f0


	//   ....[26]....
        /*07f0*/ 	.word	0x0000db90


	//   ....[27]....
        /*07f4*/ 	.word	0x0000dbb0


	//   ....[28]....
        /*07f8*/ 	.word	0x0000dd00


	//   ....[29]....
        /*07fc*/ 	.word	0x0000dd20


	//   ....[30]....
        /*0800*/ 	.word	0x0000de80


	//   ....[31]....
        /*0804*/ 	.word	0x0000dea0


	//   ....[32]....
        /*0808*/ 	.word	0x0000e470


	//   ....[33]....
        /*080c*/ 	.word	0x0000e4b0


	//   ....[34]....
        /*0810*/ 	.word	0x0000ee20


	//   ....[35]....
        /*0814*/ 	.word	0x0000ee30


	//   ....[36]....
        /*0818*/ 	.word	0x000101e0


	//   ....[37]....
        /*081c*/ 	.word	0x00010210


	//   ....[38]....
        /*0820*/ 	.word	0x00010390


	//   ....[39]....
        /*0824*/ 	.word	0x000103b0


	//   ....[40]....
        /*0828*/ 	.word	0x00010500


	//   ....[41]....
        /*082c*/ 	.word	0x00010520


	//   ....[42]....
        /*0830*/ 	.word	0x00010680


	//   ....[43]....
        /*0834*/ 	.word	0x000106a0


	//   ....[44]....
        /*0838*/ 	.word	0x00010880


	//   ....[45]....
        /*083c*/ 	.word	0x00010ab0


	//   ....[46]....
        /*0840*/ 	.word	0x00010ae0


	//   ....[47]....
        /*0844*/ 	.word	0x00010b10


	//   ....[48]....
        /*0848*/ 	.word	0x00010b40


	//   ....[49]....
        /*084c*/ 	.word	0x00010b70


	//   ....[50]....
        /*0850*/ 	.word	0x00010ba0


	//   ....[51]....
        /*0854*/ 	.word	0x00010d50


	//   ....[52]....
        /*0858*/ 	.word	0x00010d80


	//   ....[53]....
        /*085c*/ 	.word	0x00010db0


	//   ....[54]....
        /*0860*/ 	.word	0x00010de0


	//   ....[55]....
        /*0864*/ 	.word	0x00010e10


	//   ....[56]....
        /*0868*/ 	.word	0x00010e40


	//   ....[57]....
        /*086c*/ 	.word	0x00010ed0


	//   ....[58]....
        /*0870*/ 	.word	0x00010f00


	//   ....[59]....
        /*0874*/ 	.word	0x00010f10


	//   ....[60]....
        /*0878*/ 	.word	0x00010fc0


	//   ....[61]....
        /*087c*/ 	.word	0x00012510


	//   ....[62]....
        /*0880*/ 	.word	0x00013150


	//   ....[63]....
        /*0884*/ 	.word	0x000131a0


	//   ....[64]....
        /*0888*/ 	.word	0x00013270


	//   ....[65]....
        /*088c*/ 	.word	0x00013280


	//   ....[66]....
        /*0890*/ 	.word	0x00013330


	//   ....[67]....
        /*0894*/ 	.word	0x00013340


	//   ....[68]....
        /*0898*/ 	.word	0x000133f0


	//   ....[69]....
        /*089c*/ 	.word	0x00013400


	//   ....[70]....
        /*08a0*/ 	.word	0x000134b0


	//   ....[71]....
        /*08a4*/ 	.word	0x000134c0


	//   ....[72]....
        /*08a8*/ 	.word	0x00013570


	//   ....[73]....
        /*08ac*/ 	.word	0x00013580


	//   ....[74]....
        /*08b0*/ 	.word	0x00013630


	//   ....[75]....
        /*08b4*/ 	.word	0x00013640


	//   ....[76]....
        /*08b8*/ 	.word	0x00013690


	//   ....[77]....
        /*08bc*/ 	.word	0x000136e0


	//   ....[78]....
        /*08c0*/ 	.word	0x00016d40


	//   ....[79]....
        /*08c4*/ 	.word	0x00016d70


	//   ....[80]....
        /*08c8*/ 	.word	0x00016dd0


	//   ....[81]....
        /*08cc*/ 	.word	0x00016e00


	//   ....[82]....
        /*08d0*/ 	.word	0x00016e30


	//   ....[83]....
        /*08d4*/ 	.word	0x00016e60


	//   ....[84]....
        /*08d8*/ 	.word	0x00016e90


	//   ....[85]....
        /*08dc*/ 	.word	0x00016ec0


	//   ....[86]....
        /*08e0*/ 	.word	0x00017090


	//   ....[87]....
        /*08e4*/ 	.word	0x000170c0


	//   ....[88]....
        /*08e8*/ 	.word	0x000170f0


	//   ....[89]....
        /*08ec*/ 	.word	0x00017120


	//   ....[90]....
        /*08f0*/ 	.word	0x00017150


	//   ....[91]....
        /*08f4*/ 	.word	0x00017180


	//   ....[92]....
        /*08f8*/ 	.word	0x00017240


	//   ....[93]....
        /*08fc*/ 	.word	0x00017260


	//   ....[94]....
        /*0900*/ 	.word	0x00017270


	//   ....[95]....
        /*0904*/ 	.word	0x000172d0


	//   ....[96]....
        /*0908*/ 	.word	0x000179f0


	//   ....[97]....
        /*090c*/ 	.word	0x00017ee0


	//   ....[98]....
        /*0910*/ 	.word	0x000180c0


	//   ....[99]....
        /*0914*/ 	.word	0x00018110


	//   ....[100]....
        /*0918*/ 	.word	0x00018250


	//   ....[101]....
        /*091c*/ 	.word	0x000182a0


	//   ....[102]....
        /*0920*/ 	.word	0x000183e0


	//   ....[103]....
        /*0924*/ 	.word	0x00018430


	//   ....[104]....
        /*0928*/ 	.word	0x00018570


	//   ....[105]....
        /*092c*/ 	.word	0x000185c0


	//   ....[106]....
        /*0930*/ 	.word	0x00018700


	//   ....[107]....
        /*0934*/ 	.word	0x00018750


	//   ....[108]....
        /*0938*/ 	.word	0x00018890


	//   ....[109]....
        /*093c*/ 	.word	0x000188e0


	//   ....[110]....
        /*0940*/ 	.word	0x00018a00


	//   ....[111]....
        /*0944*/ 	.word	0x00018a70


	//   ....[112]....
        /*0948*/ 	.word	0x00018b90


	//   ....[113]....
        /*094c*/ 	.word	0x00018be0


	//   ....[114]....
        /*0950*/ 	.word	0x00018f10


	//   ....[115]....
        /*0954*/ 	.word	0x00018fb0


	//   ....[116]....
        /*0958*/ 	.word	0x00019160


	//   ....[117]....
        /*095c*/ 	.word	0x000191e0


	//   ....[118]....
        /*0960*/ 	.word	0x00019260


	//   ....[119]....
        /*0964*/ 	.word	0x000192e0


	//   ....[120]....
        /*0968*/ 	.word	0x00019360


	//   ....[121]....
        /*096c*/ 	.word	0x000193f0


	//   ....[122]....
        /*0970*/ 	.word	0x00019490


	//   ....[123]....
        /*0974*/ 	.word	0x00019540


	//   ....[124]....
        /*0978*/ 	.word	0x000195c0


	//   ....[125]....
        /*097c*/ 	.word	0x00019640


	//   ....[126]....
        /*0980*/ 	.word	0x000196c0


	//   ....[127]....
        /*0984*/ 	.word	0x00019750


	//   ....[128]....
        /*0988*/ 	.word	0x000197d0


	//   ....[129]....
        /*098c*/ 	.word	0x00019870


	//   ....[130]....
        /*0990*/ 	.word	0x000198c0


	//   ....[131]....
        /*0994*/ 	.word	0x00019950


	//   ....[132]....
        /*0998*/ 	.word	0x00019a80


	//----- nvinfo : EIATTR_REG_RECONFIG
	.align		4
.L_119:
        /*099c*/ 	.byte	0x01, 0x54
	.zero		2


	//----- nvinfo : EIATTR_SYSCALL_OFFSETS
	.align		4
        /*09a0*/ 	.byte	0x04, 0x46
        /*09a2*/ 	.short	(.L_121 - .L_120)


	//   ....[0]....
.L_120:
        /*09a4*/ 	.word	0x00001f70


	//   ....[1]....
        /*09a8*/ 	.word	0x00012120


	//   ....[2]....
        /*09ac*/ 	.word	0x00012270


	//   ....[3]....
        /*09b0*/ 	.word	0x00012370


	//   ....[4]....
        /*09b4*/ 	.word	0x00012d00


	//----- nvinfo : EIATTR_MBARRIER_INSTR_OFFSETS
	.align		4
.L_121:
        /*09b8*/ 	.byte	0x04, 0x39
        /*09ba*/ 	.short	(.L_123 - .L_122)


	//   ....[0]....
.L_122:
        /*09bc*/ 	.word	0x00000270
        /*09c0*/ 	.word	0x000000ff
        /*09c4*/ 	.word	0x00038800
        /*09c8*/ 	.short	0x0100
        /*09ca*/ 	.byte	0x08
	.zero		1


	//   ....[1]....
        /*09cc*/ 	.word	0x00000280
        /*09d0*/ 	.word	0x000000ff
        /*09d4*/ 	.word	0x00038820
        /*09d8*/ 	.short	0x0100
        /*09da*/ 	.byte	0x08
	.zero		1


	//   ....[2]....
        /*09dc*/ 	.word	0x00000370
        /*09e0*/ 	.word	0x000000ff
        /*09e4*/ 	.word	0x00038830
        /*09e8*/ 	.short	0x0100
        /*09ea*/ 	.byte	0x08
	.zero		1


	//   ....[3]....
        /*09ec*/ 	.word	0x00000380
        /*09f0*/ 	.word	0x000000ff
        /*09f4*/ 	.word	0x00038840
        /*09f8*/ 	.short	0x0100
        /*09fa*/ 	.byte	0x08
	.zero		1


	//   ....[4]....
        /*09fc*/ 	.word	0x00000390
        /*0a00*/ 	.word	0x000000ff
        /*0a04*/ 	.word	0x00038838
        /*0a08*/ 	.short	0x0100
        /*0a0a*/ 	.byte	0x08
	.zero		1


	//   ....[5]....
        /*0a0c*/ 	.word	0x000003a0
        /*0a10*/ 	.word	0x000000ff
        /*0a14*/ 	.word	0x00038848
        /*0a18*/ 	.short	0x0100
        /*0a1a*/ 	.byte	0x08
	.zero		1


	//   ....[6]....
        /*0a1c*/ 	.word	0x000004d0
        /*0a20*/ 	.word	0x000000ff
        /*0a24*/ 	.word	0x00038850
        /*0a28*/ 	.short	0x0100
        /*0a2a*/ 	.byte	0x08
	.zero		1


	//   ....[7]....
        /*0a2c*/ 	.word	0x000004e0
        /*0a30*/ 	.word	0x000000ff
        /*0a34*/ 	.word	0x00038860
        /*0a38*/ 	.short	0x0100
        /*0a3a*/ 	.byte	0x08
	.zero		1


	//   ....[8]....
        /*0a3c*/ 	.word	0x000004f0
        /*0a40*/ 	.word	0x000000ff
        /*0a44*/ 	.word	0x00038858
        /*0a48*/ 	.short	0x0100
        /*0a4a*/ 	.byte	0x08
	.zero		1


	//   ....[9]....
        /*0a4c*/ 	.word	0x00000500
        /*0a50*/ 	.word	0x000000ff
        /*0a54*/ 	.word	0x00038868
        /*0a58*/ 	.short	0x0100
        /*0a5a*/ 	.byte	0x08
	.zero		1


	//   ....[10]....
        /*0a5c*/ 	.word	0x000005f0
        /*0a60*/ 	.word	0x000000ff
        /*0a64*/ 	.word	0x00038870
        /*0a68*/ 	.short	0x0100
        /*0a6a*/ 	.byte	0x06
	.zero		1


	//   ....[11]....
        /*0a6c*/ 	.word	0x00000600
        /*0a70*/ 	.word	0x000000ff
        /*0a74*/ 	.word	0x00038880
        /*0a78*/ 	.short	0x0100
        /*0a7a*/ 	.byte	0x06
	.zero		1


	//   ....[12]....
        /*0a7c*/ 	.word	0x00000610
        /*0a80*/ 	.word	0x000000ff
        /*0a84*/ 	.word	0x00038878
        /*0a88*/ 	.short	0x0100
        /*0a8a*/ 	.byte	0x06
	.zero		1


	//   ....[13]....
        /*0a8c*/ 	.word	0x00000620
        /*0a90*/ 	.word	0x000000ff
        /*0a94*/ 	.word	0x00038888
        /*0a98*/ 	.short	0x0100
        /*0a9a*/ 	.byte	0x06
	.zero		1


	//   ....[14]....
        /*0a9c*/ 	.word	0x00000750
        /*0aa0*/ 	.word	0x000000ff
        /*0aa4*/ 	.word	0x00038890
        /*0aa8*/ 	.short	0x0100
        /*0aaa*/ 	.byte	0x08
	.zero		1


	//   ....[15]....
        /*0aac*/ 	.word	0x00000760
        /*0ab0*/ 	.word	0x000000ff
        /*0ab4*/ 	.word	0x000388a0
        /*0ab8*/ 	.short	0x0100
        /*0aba*/ 	.byte	0x08
	.zero		1


	//   ....[16]....
        /*0abc*/ 	.word	0x00000770
        /*0ac0*/ 	.word	0x000000ff
        /*0ac4*/ 	.word	0x00038898
        /*0ac8*/ 	.short	0x0100
        /*0aca*/ 	.byte	0x08
	.zero		1


	//   ....[17]....
        /*0acc*/ 	.word	0x00000780
        /*0ad0*/ 	.word	0x000000ff
        /*0ad4*/ 	.word	0x000388a8
        /*0ad8*/ 	.short	0x0100
        /*0ada*/ 	.byte	0x08
	.zero		1


	//   ....[18]....
        /*0adc*/ 	.word	0x000008b0
        /*0ae0*/ 	.word	0x000000ff
        /*0ae4*/ 	.word	0x000388b0
        /*0ae8*/ 	.short	0x0100
        /*0aea*/ 	.byte	0x08
	.zero		1


	//   ....[19]....
        /*0aec*/ 	.word	0x000008c0
        /*0af0*/ 	.word	0x000000ff
        /*0af4*/ 	.word	0x000388c0
        /*0af8*/ 	.short	0x0100
        /*0afa*/ 	.byte	0x08
	.zero		1


	//   ....[20]....
        /*0afc*/ 	.word	0x000008d0
        /*0b00*/ 	.word	0x000000ff
        /*0b04*/ 	.word	0x000388b8
        /*0b08*/ 	.short	0x0100
        /*0b0a*/ 	.byte	0x08
	.zero		1


	//   ....[21]....
        /*0b0c*/ 	.word	0x000008e0
        /*0b10*/ 	.word	0x000000ff
        /*0b14*/ 	.word	0x000388c8
        /*0b18*/ 	.short	0x0100
        /*0b1a*/ 	.byte	0x08
	.zero		1


	//   ....[22]....
        /*0b1c*/ 	.word	0x00002030
        /*0b20*/ 	.word	0x00000005
        /*0b24*/ 	.word	0x00038800
        /*0b28*/ 	.short	0x010a
        /*0b2a*/ 	.byte	0x3f
	.zero		1


	//   ....[23]....
        /*0b2c*/ 	.word	0x000020d0
        /*0b30*/ 	.word	0x00000000
        /*0b34*/ 	.word	0x00038830
        /*0b38*/ 	.short	0x010a
        /*0b3a*/ 	.byte	0x3f
	.zero		1


	//   ....[24]....
        /*0b3c*/ 	.word	0x00002150
        /*0b40*/ 	.word	0x00000000
        /*0b44*/ 	.word	0x00038830
        /*0b48*/ 	.short	0x010a
        /*0b4a*/ 	.byte	0x3f
	.zero		1


	//   ....[25]....
        /*0b4c*/ 	.word	0x000052a0
        /*0b50*/ 	.word	0x00000000
        /*0b54*/ 	.word	0x00000000
        /*0b58*/ 	.short	0x0101
        /*0b5a*/ 	.byte	0x3f
	.zero		1


	//   ....[26]....
        /*0b5c*/ 	.word	0x00006840
        /*0b60*/ 	.word	0x000000ff
        /*0b64*/ 	.word	0x00038830
        /*0b68*/ 	.short	0x010a
        /*0b6a*/ 	.byte	0x3d
	.zero		1


	//   ....[27]....
        /*0b6c*/ 	.word	0x00006880
        /*0b70*/ 	.word	0x000000ff
        /*0b74*/ 	.word	0x00038830
        /*0b78*/ 	.short	0x010a
        /*0b7a*/ 	.byte	0x3d
	.zero		1


	//   ....[28]....
        /*0b7c*/ 	.word	0x00009140
        /*0b80*/ 	.word	0x000000ff
        /*0b84*/ 	.word	0x00038850
        /*0b88*/ 	.short	0x010a
        /*0b8a*/ 	.byte	0x06
	.zero		1


	//   ....[29]....
        /*0b8c*/ 	.word	0x00009180
        /*0b90*/ 	.word	0x000000ff
        /*0b94*/ 	.word	0x00038850
        /*0b98*/ 	.short	0x010a
        /*0b9a*/ 	.byte	0x06
	.zero		1


	//   ....[30]....
        /*0b9c*/ 	.word	0x0000a0e0
        /*0ba0*/ 	.word	0x000000ff
        /*0ba4*/ 	.word	0x00000000
        /*0ba8*/ 	.short	0x0101
        /*0baa*/ 	.byte	0x3d
	.zero		1


	//   ....[31]....
        /*0bac*/ 	.word	0x0000a140
        /*0bb0*/ 	.word	0x000000ff
        /*0bb4*/ 	.word	0x00000000
        /*0bb8*/ 	.short	0x0101
        /*0bba*/ 	.byte	0x06
	.zero		1


	//   ....[32]....
        /*0bbc*/ 	.word	0x0000ae80
        /*0bc0*/ 	.word	0x00000000
        /*0bc4*/ 	.word	0x00038850
        /*0bc8*/ 	.short	0x010a
        /*0bca*/ 	.byte	0x3f
	.zero		1


	//   ....[33]....
        /*0bcc*/ 	.word	0x0000aec0
        /*0bd0*/ 	.word	0x00000000
        /*0bd4*/ 	.word	0x00038850
        /*0bd8*/ 	.short	0x010a
        /*0bda*/ 	.byte	0x3f
	.zero		1


	//   ....[34]....
        /*0bdc*/ 	.word	0x0000b3e0
        /*0be0*/ 	.word	0x0000000b
        /*0be4*/ 	.word	0x00000000
        /*0be8*/ 	.short	0x0101
        /*0bea*/ 	.byte	0x3f
	.zero		1


	//   ....[35]....
        /*0bec*/ 	.word	0x0000d9d0
        /*0bf0*/ 	.word	0x000000ff
        /*0bf4*/ 	.word	0x00000000
        /*0bf8*/ 	.short	0x0101
        /*0bfa*/ 	.byte	0x08
	.zero		1


	//   ....[36]....
        /*0bfc*/ 	.word	0x0000e2b0
        /*0c00*/ 	.word	0x000000ff
        /*0c04*/ 	.word	0x00000000
        /*0c08*/ 	.short	0x0101
        /*0c0a*/ 	.byte	0x08
	.zero		1


	//   ....[37]....
        /*0c0c*/ 	.word	0x00012770
        /*0c10*/ 	.word	0x00000000
        /*0c14*/ 	.word	0x00038840
        /*0c18*/ 	.short	0x010a
        /*0c1a*/ 	.byte	0x3f
	.zero		1


	//   ....[38]....
        /*0c1c*/ 	.word	0x000137e0
        /*0c20*/ 	.word	0x00000012
        /*0c24*/ 	.word	0x00038800
        /*0c28*/ 	.short	0x0107
        /*0c2a*/ 	.byte	0x3f
	.zero		1


	//   ....[39]....
        /*0c2c*/ 	.word	0x000138f0
        /*0c30*/ 	.word	0x00000012
        /*0c34*/ 	.word	0x00038800
        /*0c38*/ 	.short	0x0101
        /*0c3a*/ 	.byte	0x3f
	.zero		1


	//   ....[40]....
        /*0c3c*/ 	.word	0x00013910
        /*0c40*/ 	.word	0x00000012
        /*0c44*/ 	.word	0x00038820
        /*0c48*/ 	.short	0x010a
        /*0c4a*/ 	.byte	0x3f
	.zero		1


	//   ....[41]....
        /*0c4c*/ 	.word	0x00013ce0
        /*0c50*/ 	.word	0x00000003
        /*0c54*/ 	.word	0x00038840
        /*0c58*/ 	.short	0x010a
        /*0c5a*/ 	.byte	0x3f
	.zero		1


	//   ....[42]....
        /*0c5c*/ 	.word	0x00014280
        /*0c60*/ 	.word	0x00000003
        /*0c64*/ 	.word	0x00000060
        /*0c68*/ 	.short	0x010a
        /*0c6a*/ 	.byte	0x3f
	.zero		1


	//   ....[43]....
        /*0c6c*/ 	.word	0x00014b00
        /*0c70*/ 	.word	0x00000003
        /*0c74*/ 	.word	0x00038840
        /*0c78*/ 	.short	0x010a
        /*0c7a*/ 	.byte	0x3f
	.zero		1


	//   ....[44]....
        /*0c7c*/ 	.word	0x000150a0
        /*0c80*/ 	.word	0x00000002
        /*0c84*/ 	.word	0x00000060
        /*0c88*/ 	.short	0x010a
        /*0c8a*/ 	.byte	0x3f
	.zero		1


	//   ....[45]....
        /*0c8c*/ 	.word	0x00015860
        /*0c90*/ 	.word	0x00000002
        /*0c94*/ 	.word	0x00038840
        /*0c98*/ 	.short	0x010a
        /*0c9a*/ 	.byte	0x3f
	.zero		1


	//   ....[46]....
        /*0c9c*/ 	.word	0x00015e00
        /*0ca0*/ 	.word	0x00000002
        /*0ca4*/ 	.word	0x00000060
        /*0ca8*/ 	.short	0x010a
        /*0caa*/ 	.byte	0x3f
	.zero		1


	//   ....[47]....
        /*0cac*/ 	.word	0x00016570
        /*0cb0*/ 	.word	0x00000000
        /*0cb4*/ 	.word	0x00038860
        /*0cb8*/ 	.short	0x010a
        /*0cba*/ 	.byte	0x3f
	.zero		1


	//   ....[48]....
        /*0cbc*/ 	.word	0x00017970
        /*0cc0*/ 	.word	0x00000000
        /*0cc4*/ 	.word	0x00038820
        /*0cc8*/ 	.short	0x010a
        /*0cca*/ 	.byte	0x3f
	.zero		1


	//   ....[49]....
        /*0ccc*/ 	.word	0x00017b80
        /*0cd0*/ 	.word	0x00000006
        /*0cd4*/ 	.word	0x00000000
        /*0cd8*/ 	.short	0x010a
        /*0cda*/ 	.byte	0x3f
	.zero		1


	//   ....[50]....
        /*0cdc*/ 	.word	0x00017bb0
        /*0ce0*/ 	.word	0x00000007
        /*0ce4*/ 	.word	0x00000000
        /*0ce8*/ 	.short	0x010a
        /*0cea*/ 	.byte	0x3f
	.zero		1


	//   ....[51]....
        /*0cec*/ 	.word	0x00017c10
        /*0cf0*/ 	.word	0x00000004
        /*0cf4*/ 	.word	0x00000000
        /*0cf8*/ 	.short	0x010a
        /*0cfa*/ 	.byte	0x3f
	.zero		1


	//   ....[52]....
        /*0cfc*/ 	.word	0x00017c40
        /*0d00*/ 	.word	0x00000003
        /*0d04*/ 	.word	0x00000000
        /*0d08*/ 	.short	0x010a
        /*0d0a*/ 	.byte	0x3f
	.zero		1


	//   ....[53]....
        /*0d0c*/ 	.word	0x00017ca0
        /*0d10*/ 	.word	0x00000005
        /*0d14*/ 	.word	0x00038800
        /*0d18*/ 	.short	0x010a
        /*0d1a*/ 	.byte	0x3f
	.zero		1


	//   ....[54]....
        /*0d1c*/ 	.word	0x00017cf0
        /*0d20*/ 	.word	0x00000000
        /*0d24*/ 	.word	0x00038830
        /*0d28*/ 	.short	0x010a
        /*0d2a*/ 	.byte	0x3f
	.zero		1


	//   ....[55]....
        /*0d2c*/ 	.word	0x00017d50
        /*0d30*/ 	.word	0x00000004
        /*0d34*/ 	.word	0x00038830
        /*0d38*/ 	.short	0x010a
        /*0d3a*/ 	.byte	0x3f
	.zero		1


	//   ....[56]....
        /*0d3c*/ 	.word	0x00017db0
        /*0d40*/ 	.word	0x00000002
        /*0d44*/ 	.word	0x00038850
        /*0d48*/ 	.short	0x010a
        /*0d4a*/ 	.byte	0x3f
	.zero		1


	//   ....[57]....
        /*0d4c*/ 	.word	0x00017e00
        /*0d50*/ 	.word	0x00000000
        /*0d54*/ 	.word	0x00038850
        /*0d58*/ 	.short	0x010a
        /*0d5a*/ 	.byte	0x3f
	.zero		1


	//   ....[58]....
        /*0d5c*/ 	.word	0x00017fa0
        /*0d60*/ 	.word	0x00000000
        /*0d64*/ 	.word	0x00038840
        /*0d68*/ 	.short	0x010a
        /*0d6a*/ 	.byte	0x3f
	.zero		1


	//   ....[59]....
        /*0d6c*/ 	.word	0x00018c20
        /*0d70*/ 	.word	0x00000012
        /*0d74*/ 	.word	0x00038820
        /*0d78*/ 	.short	0x010a
        /*0d7a*/ 	.byte	0x3f
	.zero		1


	//   ....[60]....
        /*0d7c*/ 	.word	0x00018c70
        /*0d80*/ 	.word	0x00000003
        /*0d84*/ 	.word	0x00038840
        /*0d88*/ 	.short	0x010a
        /*0d8a*/ 	.byte	0x3f
	.zero		1


	//   ....[61]....
        /*0d8c*/ 	.word	0x00018cc0
        /*0d90*/ 	.word	0x00000003
        /*0d94*/ 	.word	0x00000060
        /*0d98*/ 	.short	0x010a
        /*0d9a*/ 	.byte	0x3f
	.zero		1


	//   ....[62]....
        /*0d9c*/ 	.word	0x00018d10
        /*0da0*/ 	.word	0x00000003
        /*0da4*/ 	.word	0x00038840
        /*0da8*/ 	.short	0x010a
        /*0daa*/ 	.byte	0x3f
	.zero		1


	//   ....[63]....
        /*0dac*/ 	.word	0x00018d60
        /*0db0*/ 	.word	0x00000002
        /*0db4*/ 	.word	0x00000060
        /*0db8*/ 	.short	0x010a
        /*0dba*/ 	.byte	0x3f
	.zero		1


	//   ....[64]....
        /*0dbc*/ 	.word	0x00018db0
        /*0dc0*/ 	.word	0x00000002
        /*0dc4*/ 	.word	0x00038840
        /*0dc8*/ 	.short	0x010a
        /*0dca*/ 	.byte	0x3f
	.zero		1


	//   ....[65]....
        /*0dcc*/ 	.word	0x00018e00
        /*0dd0*/ 	.word	0x00000002
        /*0dd4*/ 	.word	0x00000060
        /*0dd8*/ 	.short	0x010a
        /*0dda*/ 	.byte	0x3f
	.zero		1


	//   ....[66]....
        /*0ddc*/ 	.word	0x00018e50
        /*0de0*/ 	.word	0x00000000
        /*0de4*/ 	.word	0x00038860
        /*0de8*/ 	.short	0x010a
        /*0dea*/ 	.byte	0x3f
	.zero		1


	//   ....[67]....
        /*0dec*/ 	.word	0x000199a0
        /*0df0*/ 	.word	0x00000000
        /*0df4*/ 	.word	0x00038820
        /*0df8*/ 	.short	0x010a
        /*0dfa*/ 	.byte	0x3f
	.zero		1


	//   ....[68]....
        /*0dfc*/ 	.word	0x00019b40
        /*0e00*/ 	.word	0x00000006
        /*0e04*/ 	.word	0x00000000
        /*0e08*/ 	.short	0x010a
        /*0e0a*/ 	.byte	0x3f
	.zero		1


	//   ....[69]....
        /*0e0c*/ 	.word	0x00019b90
        /*0e10*/ 	.word	0x00000007
        /*0e14*/ 	.word	0x00000000
        /*0e18*/ 	.short	0x010a
        /*0e1a*/ 	.byte	0x3f
	.zero		1


	//   ....[70]....
        /*0e1c*/ 	.word	0x00019be0
        /*0e20*/ 	.word	0x00000004
        /*0e24*/ 	.word	0x00000000
        /*0e28*/ 	.short	0x010a
        /*0e2a*/ 	.byte	0x3f
	.zero		1


	//----- nvinfo : EIATTR_NUM_MBARRIERS
	.align		4
.L_123:
        /*0e2c*/ 	.byte	0x03, 0x38
        /*0e2e*/ 	.short	0x0016


	//----- nvinfo : EIATTR_EXIT_INSTR_OFFSETS
	.align		4
        /*0e30*/ 	.byte	0x04, 0x1c
        /*0e32*/ 	.short	(.L_125 - .L_124)


	//   ....[0]....
.L_124:
        /*0e34*/ 	.word	0x00000a50


	//   ....[1]....
        /*0e38*/ 	.word	0x00010830


	//   ....[2]....
        /*0e3c*/ 	.word	0x00017c90


	//----- nvinfo : EIATTR_MAX_THREADS
	.align		4
.L_125:
        /*0e40*/ 	.byte	0x04, 0x05
        /*0e42*/ 	.short	(.L_127 - .L_126)
.L_126:
        /*0e44*/ 	.word	0x00000180
        /*0e48*/ 	.word	0x00000001
        /*0e4c*/ 	.word	0x00000001


	//----- nvinfo : EIATTR_CRS_STACK_SIZE
	.align		4
.L_127:
        /*0e50*/ 	.byte	0x04, 0x1e
        /*0e52*/ 	.short	(.L_129 - .L_128)
.L_128:
        /*0e54*/ 	.word	0x00000000


	//----- nvinfo : EIATTR_CBANK_PARAM_SIZE
	.align		4
.L_129:
        /*0e58*/ 	.byte	0x03, 0x19
        /*0e5a*/ 	.short	0x0af0


	//----- nvinfo : EIATTR_PARAM_CBANK
	.align		4
        /*0e5c*/ 	.byte	0x04, 0x0a
        /*0e5e*/ 	.short	(.L_131 - .L_130)
	.align		4
.L_130:
        /*0e60*/ 	.word	index@(.nv.constant0._ZN7cutlass13device_kernelIN5flash11enable_sm90INS1_16FlashAttnFwdSm90INS1_25CollectiveMainloopFwdSm90ILi2EN4cute5tupleIJNS5_1CILi1EEES8_S8_EEENS6_IJNS7_ILi128EEENS7_ILi80EEENS7_ILi256EEEEEELi256ENS_6half_tEfNS_4arch4Sm90ELb0ELb0ELb1ELb1ELb0ELb0ELb0ELb1ELb1ELb1ELb1ELb0EEENS1_21CollectiveEpilogueFwdINS6_IJSA_SC_SB_EEES9_SE_SG_Li256ELb1ELb1ELb1ELb0EEENS1_36VarlenDynamicPersistentTileSchedulerILi128ELi80ELi256ELi128ELb1ELb1ELb1ELb0ELb1ELb1EEEEEEEEEvNT_6ParamsE)
        /*0e64*/ 	.short	0x0210
        /*0e66*/ 	.short	0x0af0


	//----- nvinfo : EIATTR_SW_WAR
	.align		4
.L_131:
        /*0e68*/ 	.byte	0x04, 0x36
        /*0e6a*/ 	.short	(.L_133 - .L_132)
.L_132:
        /*0e6c*/ 	.word	0x00000008
.L_133:


//--------------------- .nv.info._ZN7cutlass13device_kernelIN5flash11enable_sm90INS1_16FlashAttnFwdSm90INS1_25CollectiveMainloopFwdSm90ILi2EN4cute5tupleIJNS5_1CILi1EEES8_S8_EEENS6_IJNS7_ILi128EEENS7_ILi80EEENS7_ILi256EEEEEELi256ENS_6half_tEfNS_4arch4Sm90ELb0ELb0ELb1ELb1ELb0ELb1ELb0ELb1ELb1ELb1ELb1ELb0EEENS1_21CollectiveEpilogueFwdINS6_IJSA_SC_SB_EEES9_SE_SG_Li256ELb1ELb1ELb1ELb0EEENS1_36VarlenDynamicPersistentTileSchedulerILi128ELi80ELi256ELi128ELb1ELb1ELb1ELb0ELb1ELb1EEEEEEEEEvNT_6ParamsE --------------------------
	.section	.nv.info._ZN7cutlass13device_kernelIN5flash11enable_sm90INS1_16FlashAttnFwdSm90INS1_25CollectiveMainloopFwdSm90ILi2EN4cute5tupleIJNS5_1CILi1EEES8_S8_EEENS6_IJNS7_ILi128EEENS7_ILi80EEENS7_ILi256EEEEEELi256ENS_6half_tEfNS_4arch4Sm90ELb0ELb0ELb1ELb1ELb0ELb1ELb0ELb1ELb1ELb1ELb1ELb0EEENS1_21CollectiveEpilogueFwdINS6_IJSA_SC_SB_EEES9_SE_SG_Li256ELb1ELb1ELb1ELb0EEENS1_36VarlenDynamicPersistentTileSchedulerILi128ELi80ELi256ELi128ELb1ELb1ELb1ELb0ELb1ELb1EEEEEEEEEvNT_6ParamsE,"",@"SHT_CUDA_INFO"
	.sectionflags	@""
	.align	4


	//----- nvinfo : EIATTR_CUDA_API_VERSION
	.align		4
        /*0000*/ 	.byte	0x04, 0x37
        /*0002*/ 	.short	(.L_135 - .L_134)
.L_134:
        /*0004*/ 	.word	0x00000082


	//----- nvinfo : EIATTR_KPARAM_INFO
	.align		4
.L_135:
        /*0008*/ 	.byte	0x04, 0x17
        /*000a*/ 	.short	(.L_137 - .L_136)
.L_136:
        /*000c*/ 	.word	0x00000000
        /*0010*/ 	.short	0x0000
        /*0012*/ 	.short	0x0070
        /*0014*/ 	.byte	0x00, 0xf0, 0x01, 0x2a


	//----- nvinfo : EIATTR_SPARSE_MMA_MASK
	.align		4
.L_137:
        /*0018*/ 	.byte	0x03, 0x50
        /*001a*/ 	.short	0x0000


	//----- nvinfo : EIATTR_MAXREG_COUNT
	.align		4
        /*001c*/ 	.byte	0x03, 0x1b
        /*001e*/ 	.short	0x00a8


	//----- nvinfo : EIATTR_NUM_BARRIERS
	.align		4
        /*0020*/ 	.byte	0x02, 0x4c
        /*0022*/ 	.byte	0x10
	.zero		1


	//----- nvinfo : EIATTR_EXTERNS
	.align		4
        /*0024*/ 	.byte	0x04, 0x0f
        /*0026*/ 	.short	(.L_139 - .L_138)


	//   ....[0]....
	.align		4
.L_138:
        /*0028*/ 	.word	index@(__assertfail)


	//----- nvinfo : EIATTR_ANNOTATIONS
	.align		4
.L_139:
        /*002c*/ 	.byte	0x04, 0x55
        /*002e*/ 	.short	(.L_141 - .L_140)


	//   ....[0]....
.L_140:
        /* <DEDUP_REMOVED lines=189> */


	//----- nvinfo : EIATTR_MERCURY_ISA_VERSION
	.align		4
.L_141:
        /*0bf0*/ 	.byte	0x03, 0x5f
        /*0bf2*/ 	.short	0x0101


	//----- nvinfo : EIATTR_UNUSED_LOAD_BYTE_OFFSET
	.align		4
        /*0bf4*/ 	.byte	0x04, 0x44
        /*0bf6*/ 	.short	(.L_143 - .L_142)


	//   ....[0]....
.L_142:
        /*0bf8*/ 	.word	0x00000a80
        /*0bfc*/ 	.word	0x0000fff0


	//   ....[1]....
        /*0c00*/ 	.word	0x0001e480
        /*0c04*/ 	.word	0x0000fff0


	//----- nvinfo : EIATTR_INT_WARP_WIDE_INSTR_OFFSETS
	.align		4
.L_143:
        /*0c08*/ 	.byte	0x04, 0x31
        /*0c0a*/ 	.short	(.L_145 - .L_144)


	//   ....[0]....
.L_144:
        /*0c0c*/ 	.word	0x00000190


	//   ....[1]....
        /*0c10*/ 	.word	0x000001d0


	//   ....[2]....
        /*0c14*/ 	.word	0x00000240


	//   ....[3]....
        /*0c18*/ 	.word	0x00025fd0


	//   ....[4]....
        /*0c1c*/ 	.word	0x00026070


	//   ....[5]....
        /*0c20*/ 	.word	0x0002a500


	//   ....[6]....
        /*0c24*/ 	.word	0x0002a570


	//----- nvinfo : EIATTR_COOP_GROUP_MASK_REGIDS
	.align		4
.L_145:
        /*0c28*/ 	.byte	0x04, 0x29
        /*0c2a*/ 	.short	(.L_147 - .L_146)


	//   ....[0]....
.L_146:
        /*0c2c*/ 	.word	0xffffffff


	//   ....[1]....
        /*0c30*/ 	.word	0xffffffff


	//   ....[2]....
        /*0c34*/ 	.word	0xffffffff


	//   ....[3]....
        /*0c38*/ 	.word	0xffffffff


	//   ....[4]....
        /*0c3c*/ 	.word	0xffffffff


	//   ....[5]....
        /*0c40*/ 	.word	0xffffffff


	//   ....[6]....
        /*0c44*/ 	.word	0xffffffff


	//   ....[7]....
        /*0c48*/ 	.word	0xffffffff


	//   ....[8]....
        /*0c4c*/ 	.word	0xffffffff


	//   ....[9]....
        /*0c50*/ 	.word	0xffffffff


	//   ....[10]....
        /*0c54*/ 	.word	0xffffffff


	//   ....[11]....
        /*0c58*/ 	.word	0xffffffff


	//   ....[12]....
        /*0c5c*/ 	.word	0xffffffff


	//   ....[13]....
        /*0c60*/ 	.word	0xffffffff


	//   ....[14]....
        /*0c64*/ 	.word	0xffffffff


	//   ....[15]....
        /*0c68*/ 	.word	0xffffffff


	//   ....[16]....
        /*0c6c*/ 	.word	0xffffffff


	//   ....[17]....
        /*0c70*/ 	.word	0xffffffff


	//   ....[18]....
        /*0c74*/ 	.word	0xffffffff


	//   ....[19]....
        /*0c78*/ 	.word	0xffffffff


	//   ....[20]....
        /*0c7c*/ 	.word	0xffffffff


	//   ....[21]....
        /*0c80*/ 	.word	0xffffffff


	//   ....[22]....
        /*0c84*/ 	.word	0xffffffff


	//   ....[23]....
        /*0c88*/ 	.word	0xffffffff


	//   ....[24]....
        /*0c8c*/ 	.word	0xffffffff


	//   ....[25]....
        /*0c90*/ 	.word	0xffffffff


	//   ....[26]....
        /*0c94*/ 	.word	0xffffffff


	//   ....[27]....
        /*0c98*/ 	.word	0xffffffff


	//   ....[28]....
        /*0c9c*/ 	.word	0xffffffff


	//   ....[29]....
        /*0ca0*/ 	.word	0xffffffff


	//   ....[30]....
        /*0ca4*/ 	.word	0xffffffff


	//   ....[31]....
        /*0ca8*/ 	.word	0xffffffff


	//   ....[32]....
        /*0cac*/ 	.word	0xffffffff


	//   ....[33]....
        /*0cb0*/ 	.word	0xffffffff


	//   ....[34]....
        /*0cb4*/ 	.word	0xffffffff


	//   ....[35]....
        /*0cb8*/ 	.word	0xffffffff


	//   ....[36]....
        /*0cbc*/ 	.word	0xffffffff


	//   ....[37]....
        /*0cc0*/ 	.word	0xffffffff


	//   ....[38]....
        /*0cc4*/ 	.word	0xffffffff


	//   ....[39]....
        /*0cc8*/ 	.word	0xffffffff


	//   ....[40]....
        /*0ccc*/ 	.word	0xffffffff


	//   ....[41]....
        /*0cd0*/ 	.word	0xffffffff


	//   ....[42]....
        /*0cd4*/ 	.word	0xffffffff


	//   ....[43]....
        /*0cd8*/ 	.word	0xffffffff


	//   ....[44]....
        /*0cdc*/ 	.word	0xffffffff


	//   ....[45]....
        /*0ce0*/ 	.word	0xffffffff


	//   ....[46]....
        /*0ce4*/ 	.word	0xffffffff


	//   ....[47]....
        /*0ce8*/ 	.word	0xffffffff


	//   ....[48]....
        /*0cec*/ 	.word	0xffffffff


	//   ....[49]....
        /*0cf0*/ 	.word	0xffffffff


	//   ....[50]....
        /*0cf4*/ 	.word	0xffffffff


	//   ....[51]....
        /*0cf8*/ 	.word	0xffffffff


	//   ....[52]....
        /*0cfc*/ 	.word	0xffffffff


	//   ....[53]....
        /*0d00*/ 	.word	0xffffffff


	//   ....[54]....
        /*0d04*/ 	.word	0xffffffff


	//   ....[55]....
        /*0d08*/ 	.word	0xffffffff


	//   ....[56]....
        /*0d0c*/ 	.word	0xffffffff


	//   ....[57]....
        /*0d10*/ 	.word	0xffffffff


	//   ....[58]....
        /*0d14*/ 	.word	0xffffffff


	//   ....[59]....
        /*0d18*/ 	.word	0xffffffff


	//   ....[60]....
        /*0d1c*/ 	.word	0xffffffff


	//   ....[61]....
        /*0d20*/ 	.word	0xffffffff


	//   ....[62]....
        /*0d24*/ 	.word	0xffffffff


	//   ....[63]....
        /*0d28*/ 	.word	0xffffffff


	//   ....[64]....
        /*0d2c*/ 	.word	0xffffffff


	//   ....[65]....
        /*0d30*/ 	.word	0xffffffff


	//   ....[66]....
        /*0d34*/ 	.word	0xffffffff


	//   ....[67]....
        /*0d38*/ 	.word	0xffffffff


	//   ....[68]....
        /*0d3c*/ 	.word	0xffffffff


	//   ....[69]....
        /*0d40*/ 	.word	0xffffffff


	//   ....[70]....
        /*0d44*/ 	.word	0xffffffff


	//   ....[71]....
        /*0d48*/ 	.word	0xffffffff


	//   ....[72]....
        /*0d4c*/ 	.word	0xffffffff


	//   ....[73]....
        /*0d50*/ 	.word	0xffffffff


	//   ....[74]....
        /*0d54*/ 	.word	0xffffffff


	//   ....[75]....
        /*0d58*/ 	.word	0xffffffff


	//   ....[76]....
        /*0d5c*/ 	.word	0xffffffff


	//   ....[77]....
        /*0d60*/ 	.word	0xffffffff


	//   ....[78]....
        /*0d64*/ 	.word	0xffffffff


	//   ....[79]....
        /*0d68*/ 	.word	0xffffffff


	//   ....[80]....
        /*0d6c*/ 	.word	0xffffffff


	//   ....[81]....
        /*0d70*/ 	.word	0xffffffff


	//   ....[82]....
        /*0d74*/ 	.word	0xffffffff


	//   ....[83]....
        /*0d78*/ 	.word	0xffffffff


	//   ....[84]....
        /*0d7c*/ 	.word	0xffffffff


	//   ....[85]....
        /*0d80*/ 	.word	0xffffffff


	//   ....[86]....
        /*0d84*/ 	.word	0xffffffff


	//   ....[87]....
        /*0d88*/ 	.word	0xffffffff


	//   ....[88]....
        /*0d8c*/ 	.word	0xffffffff


	//   ....[89]....
        /*0d90*/ 	.word	0xffffffff


	//   ....[90]....
        /*0d94*/ 	.word	0xffffffff


	//   ....[91]....
        /*0d98*/ 	.word	0xffffffff


	//   ....[92]....
        /*0d9c*/ 	.word	0xffffffff


	//   ....[93]....
        /*0da0*/ 	.word	0xffffffff


	//   ....[94]....
        /*0da4*/ 	.word	0xffffffff


	//   ....[95]....
        /*0da8*/ 	.word	0xffffffff


	//   ....[96]....
        /*0dac*/ 	.word	0xffffffff


	//   ....[97]....
        /*0db0*/ 	.word	0xffffffff


	//   ....[98]....
        /*0db4*/ 	.word	0xffffffff


	//   ....[99]....
        /*0db8*/ 	.word	0xffffffff


	//   ....[100]....
        /*0dbc*/ 	.word	0xffffffff


	//   ....[101]....
        /*0dc0*/ 	.word	0xffffffff


	//   ....[102]....
        /*0dc4*/ 	.word	0xffffffff


	//   ....[103]....
        /*0dc8*/ 	.word	0xffffffff


	//   ....[104]....
        /*0dcc*/ 	.word	0xffffffff


	//   ....[105]....
        /*0dd0*/ 	.word	0xffffffff


	//   ....[106]....
        /*0dd4*/ 	.word	0x0500000f


	//   ....[107]....
        /*0dd8*/ 	.word	0x0500000f


	//   ....[108]....
        /*0ddc*/ 	.word	0x0500000f


	//   ....[109]....
        /*0de0*/ 	.word	0x0500000f


	//   ....[110]....
        /*0de4*/ 	.word	0x0500000f


	//   ....[111]....
        /*0de8*/ 	.word	0x0500000f


	//   ....[112]....
        /*0dec*/ 	.word	0x0500000f


	//   ....[113]....
        /*0df0*/ 	.word	0x0500000f


	//   ....[114]....
        /*0df4*/ 	.word	0x0500000f


	//   ....[115]....
        /*0df8*/ 	.word	0x0500000f


	//   ....[116]....
        /*0dfc*/ 	.word	0x0500000f


	//   ....[117]....
        /*0e00*/ 	.word	0x0500000f


	//   ....[118]....
        /*0e04*/ 	.word	0x0500000f


	//   ....[119]....
        /*0e08*/ 	.word	0x0500000f


	//   ....[120]....
        /*0e0c*/ 	.word	0x0500000f


	//   ....[121]....
        /*0e10*/ 	.word	0x0500000f


	//   ....[122]....
        /*0e14*/ 	.word	0x0500000f


	//   ....[123]....
        /*0e18*/ 	.word	0x0500000f


	//   ....[124]....
        /*0e1c*/ 	.word	0x0500000f


	//   ....[125]....
        /*0e20*/ 	.word	0x0500000f


	//   ....[126]....
        /*0e24*/ 	.word	0x0500000f


	//   ....[127]....
        /*0e28*/ 	.word	0x0500000f


	//   ....[128]....
        /*0e2c*/ 	.word	0x0500000f


	//   ....[129]....
        /*0e30*/ 	.word	0x0500000f


	//   ....[130]....
        /*0e34*/ 	.word	0x0500000f


	//   ....[131]....
        /*0e38*/ 	.word	0x0500000f


	//   ....[132]....
        /*0e3c*/ 	.word	0x0500000f


	//   ....[133]....
        /*0e40*/ 	.word	0x0500000f


	//   ....[134]....
        /*0e44*/ 	.word	0x0500000f


	//   ....[135]....
        /*0e48*/ 	.word	0x0500000f


	//   ....[136]....
        /*0e4c*/ 	.word	0x0500000f


	//   ....[137]....
        /*0e50*/ 	.word	0x0500000f


	//   ....[138]....
        /*0e54*/ 	.word	0x0500000f


	//   ....[139]....
        /*0e58*/ 	.word	0x0500000f


	//   ....[140]....
        /*0e5c*/ 	.word	0x0500000f


	//   ....[141]....
        /*0e60*/ 	.word	0x0500000f


	//   ....[142]....
        /*0e64*/ 	.word	0x0500000f


	//   ....[143]....
        /*0e68*/ 	.word	0x0500000f


	//   ....[144]....
        /*0e6c*/ 	.word	0x0500000f


	//   ....[145]....
        /*0e70*/ 	.word	0x0500000f


	//   ....[146]....
        /*0e74*/ 	.word	0x0500000f


	//   ....[147]....
        /*0e78*/ 	.word	0x0500000f


	//   ....[148]....
        /*0e7c*/ 	.word	0x0500000f


	//   ....[149]....
        /*0e80*/ 	.word	0x0500000f


	//   ....[150]....
        /*0e84*/ 	.word	0x0500000f


	//----- nvinfo : EIATTR_COOP_GROUP_INSTR_OFFSETS
	.align		4
.L_147:
        /*0e88*/ 	.byte	0x04, 0x28
        /*0e8a*/ 	.short	(.L_149 - .L_148)


	//   ....[0]....
.L_148:
        /*0e8c*/ 	.word	0x00000060


	//   ....[1]....
        /*0e90*/ 	.word	0x000001a0


	//   ....[2]....
        /*0e94*/ 	.word	0x000001f0


	//   ....[3]....
        /*0e98*/ 	.word	0x00000420


	//   ....[4]....
        /*0e9c*/ 	.word	0x00000580


	//   ....[5]....
        /*0ea0*/ 	.word	0x000006a0


	//   ....[6]....
        /*0ea4*/ 	.word	0x00000800


	//   ....[7]....
        /*0ea8*/ 	.word	0x0000be30


	//   ....[8]....
        /*0eac*/ 	.word	0x0000c3b0


	//   ....[9]....
        /*0eb0*/ 	.word	0x0000c3c0


	//   ....[10]....
        /*0eb4*/ 	.word	0x0000c3d0


	//   ....[11]....
        /*0eb8*/ 	.word	0x0000c3e0


	//   ....[12]....
        /*0ebc*/ 	.word	0x0000f690


	//   ....[13]....
        /*0ec0*/ 	.word	0x0000f6a0


	//   ....[14]....
        /*0ec4*/ 	.word	0x0000f6b0


	//   ....[15]....
        /*0ec8*/ 	.word	0x0000f6c0


	//   ....[16]....
        /*0ecc*/ 	.word	0x00016870


	//   ....[17]....
        /*0ed0*/ 	.word	0x00016890


	//   ....[18]....
        /*0ed4*/ 	.word	0x00016b60


	//   ....[19]....
        /*0ed8*/ 	.word	0x00016b80


	//   ....[20]....
        /*0edc*/ 	.word	0x0001c2a0


	//   ....[21]....
        /*0ee0*/ 	.word	0x0001c2c0


	//   ....[22]....
        /*0ee4*/ 	.word	0x0001c5b0


	//   ....[23]....
        /*0ee8*/ 	.word	0x0001c610


	//   ....[24]....
        /*0eec*/ 	.word	0x0001d7a0


	//   ....[25]....
        /*0ef0*/ 	.word	0x0001da70


	//   ....[26]....
        /*0ef4*/ 	.word	0x0001da80


	//   ....[27]....
        /*0ef8*/ 	.word	0x0001dab0


	//   ....[28]....
        /*0efc*/ 	.word	0x0001f510


	//   ....[29]....
        /*0f00*/ 	.word	0x0001f530


	//   ....[30]....
        /*0f04*/ 	.word	0x0001f540


	//   ....[31]....
        /*0f08*/ 	.word	0x0001f550


	//   ....[32]....
        /*0f0c*/ 	.word	0x0001ff90


	//   ....[33]....
        /*0f10*/ 	.word	0x0001ffb0


	//   ....[34]....
        /*0f14*/ 	.word	0x00020110


	//   ....[35]....
        /*0f18*/ 	.word	0x00020130


	//   ....[36]....
        /*0f1c*/ 	.word	0x00020280


	//   ....[37]....
        /*0f20*/ 	.word	0x000202a0


	//   ....[38]....
        /*0f24*/ 	.word	0x00020400


	//   ....[39]....
        /*0f28*/ 	.word	0x00020420


	//   ....[40]....
        /*0f2c*/ 	.word	0x00020c20


	//   ....[41]....
        /*0f30*/ 	.word	0x00020c50


	//   ....[42]....
        /*0f34*/ 	.word	0x000214a0


	//   ....[43]....
        /*0f38*/ 	.word	0x000214b0


	//   ....[44]....
        /*0f3c*/ 	.word	0x000225b0


	//   ....[45]....
        /*0f40*/ 	.word	0x000225c0


	//   ....[46]....
        /*0f44*/ 	.word	0x00022720


	//   ....[47]....
        /*0f48*/ 	.word	0x00022740


	//   ....[48]....
        /*0f4c*/ 	.word	0x00022890


	//   ....[49]....
        /*0f50*/ 	.word	0x000228b0


	//   ....[50]....
        /*0f54*/ 	.word	0x00022a10


	//   ....[51]....
        /*0f58*/ 	.word	0x00022a30


	//   ....[52]....
        /*0f5c*/ 	.word	0x00022c10


	//   ....[53]....
        /*0f60*/ 	.word	0x00022e50


	//   ....[54]....
        /*0f64*/ 	.word	0x00022e80


	//   ....[55]....
        /*0f68*/ 	.word	0x00022eb0


	//   ....[56]....
        /*0f6c*/ 	.word	0x00022ee0


	//   ....[57]....
        /*0f70*/ 	.word	0x00022f10


	//   ....[58]....
        /*0f74*/ 	.word	0x00022f40


	//   ....[59]....
        /*0f78*/ 	.word	0x000230f0


	//   ....[60]....
        /*0f7c*/ 	.word	0x00023120


	//   ....[61]....
        /*0f80*/ 	.word	0x00023150


	//   ....[62]....
        /*0f84*/ 	.word	0x00023180


	//   ....[63]....
        /*0f88*/ 	.word	0x000231b0


	//   ....[64]....
        /*0f8c*/ 	.word	0x000231e0


	//   ....[65]....
        /*0f90*/ 	.word	0x00023270


	//   ....[66]....
        /*0f94*/ 	.word	0x000232a0


	//   ....[67]....
        /*0f98*/ 	.word	0x000232b0


	//   ....[68]....
        /*0f9c*/ 	.word	0x00023360


	//   ....[69]....
        /*0fa0*/ 	.word	0x00024440


	//   ....[70]....
        /*0fa4*/ 	.word	0x000265d0


	//   ....[71]....
        /*0fa8*/ 	.word	0x00027250


	//   ....[72]....
        /*0fac*/ 	.word	0x000272a0


	//   ....[73]....
        /*0fb0*/ 	.word	0x00027370


	//   ....[74]....
        /*0fb4*/ 	.word	0x00027380


	//   ....[75]....
        /*0fb8*/ 	.word	0x00027430


	//   ....[76]....
        /*0fbc*/ 	.word	0x00027440


	//   ....[77]....
        /*0fc0*/ 	.word	0x000274f0


	//   ....[78]....
        /*0fc4*/ 	.word	0x00027500


	//   ....[79]....
        /*0fc8*/ 	.word	0x000275b0


	//   ....[80]....
        /*0fcc*/ 	.word	0x000275c0


	//   ....[81]....
        /*0fd0*/ 	.word	0x00027670


	//   ....[82]....
        /*0fd4*/ 	.word	0x00027680


	//   ....[83]....
        /*0fd8*/ 	.word	0x00027730


	//   ....[84]....
        /*0fdc*/ 	.word	0x00027740


	//   ....[85]....
        /*0fe0*/ 	.word	0x00027790


	//   ....[86]....
        /*0fe4*/ 	.word	0x000277e0


	//   ....[87]....
        /*0fe8*/ 	.word	0x0002ae40


	//   ....[88]....
        /*0fec*/ 	.word	0x0002ae70


	//   ....[89]....
        /*0ff0*/ 	.word	0x0002aed0


	//   ....[90]....
        /*0ff4*/ 	.word	0x0002af00


	//   ....[91]....
        /*0ff8*/ 	.word	0x0002af30


	//   ....[92]....
        /*0ffc*/ 	.word	0x0002af60


	//   ....[93]....
        /*1000*/ 	.word	0x0002af90


	//   ....[94]....
        /*1004*/ 	.word	0x0002afc0


	//   ....[95]....
        /*1008*/ 	.word	0x0002b190


	//   ....[96]....
        /*100c*/ 	.word	0x0002b1c0


	//   ....[97]....
        /*1010*/ 	.word	0x0002b1f0


	//   ....[98]....
        /*1014*/ 	.word	0x0002b220


	//   ....[99]....
        /*1018*/ 	.word	0x0002b250


	//   ....[100]....
        /*101c*/ 	.word	0x0002b280


	//   ....[101]....
        /*1020*/ 	.word	0x0002b340


	//   ....[102]....
        /*1024*/ 	.word	0x0002b360


	//   ....[103]....
        /*1028*/ 	.word	0x0002b370


	//   ....[104]....
        /*102c*/ 	.word	0x0002b3d0


	//   ....[105]....
        /*1030*/ 	.word	0x0002baf0


	//   ....[106]....
        /*1034*/ 	.word	0x0002bf10


	//   ....[107]....
        /*1038*/ 	.word	0x0002bfa0


	//   ....[108]....
        /*103c*/ 	.word	0x0002bff0


	//   ....[109]....
        /*1040*/ 	.word	0x0002c040


	//   ....[110]....
        /*1044*/ 	.word	0x0002c130


	//   ....[111]....
        /*1048*/ 	.word	0x0002c1c0


	//   ....[112]....
        /*104c*/ 	.word	0x0002c210


	//   ....[113]....
        /*1050*/ 	.word	0x0002c260


	//   ....[114]....
        /*1054*/ 	.word	0x0002c4c0


	//   ....[115]....
        /*1058*/ 	.word	0x0002c7a0


	//   ....[116]....
        /*105c*/ 	.word	0x0002c980


	//   ....[117]....
        /*1060*/ 	.word	0x0002c9d0


	//   ....[118]....
        /*1064*/ 	.word	0x0002cb10


	//   ....[119]....
        /*1068*/ 	.word	0x0002cb60


	//   ....[120]....
        /*106c*/ 	.word	0x0002cca0


	//   ....[121]....
        /*1070*/ 	.word	0x0002ccf0


	//   ....[122]....
        /*1074*/ 	.word	0x0002ce30


	//   ....[123]....
        /*1078*/ 	.word	0x0002ce80


	//   ....[124]....
        /*107c*/ 	.word	0x0002cfc0


	//   ....[125]....
        /*1080*/ 	.word	0x0002d010


	//   ....[126]....
        /*1084*/ 	.word	0x0002d150


	//   ....[127]....
        /*1088*/ 	.word	0x0002d1a0


	//   ....[128]....
        /*108c*/ 	.word	0x0002d2c0


	//   ....[129]....
        /*1090*/ 	.word	0x0002d330


	//   ....[130]....
        /*1094*/ 	.word	0x0002d450


	//   ....[131]....
        /*1098*/ 	.word	0x0002d4a0


	//   ....[132]....
        /*109c*/ 	.word	0x0002d7d0


	//   ....[133]....
        /*10a0*/ 	.word	0x0002d870


	//   ....[134]....
        /*10a4*/ 	.word	0x0002da20


	//   ....[135]....
        /*10a8*/ 	.word	0x0002daa0


	//   ....[136]....
        /*10ac*/ 	.word	0x0002db20


	//   ....[137]....
        /*10b0*/ 	.word	0x0002dba0


	//   ....[138]....
        /*10b4*/ 	.word	0x0002dc20


	//   ....[139]....
        /*10b8*/ 	.word	0x0002dcb0


	//   ....[140]....
        /*10bc*/ 	.word	0x0002dd50


	//   ....[141]....
        /*10c0*/ 	.word	0x0002de00


	//   ....[142]....
        /*10c4*/ 	.word	0x0002de80


	//   ....[143]....
        /*10c8*/ 	.word	0x0002df00


	//   ....[144]....
        /*10cc*/ 	.word	0x0002df80


	//   ....[145]....
        /*10d0*/ 	.word	0x0002e010


	//   ....[146]....
        /*10d4*/ 	.word	0x0002e090


	//   ....[147]....
        /*10d8*/ 	.word	0x0002e130


	//   ....[148]....
        /*10dc*/ 	.word	0x0002e180


	//   ....[149]....
        /*10e0*/ 	.word	0x0002e210


	//   ....[150]....
        /*10e4*/ 	.word	0x0002e340


	//----- nvinfo : EIATTR_REG_RECONFIG
	.align		4
.L_149:
        /*10e8*/ 	.byte	0x01, 0x54
	.zero		2


	//----- nvinfo : EIATTR_SYSCALL_OFFSETS
	.align		4
        /*10ec*/ 	.byte	0x04, 0x46
        /*10ee*/ 	.short	(.L_151 - .L_150)


	//   ....[0]....
.L_150:
        /*10f0*/ 	.word	0x00002660


	//   ....[1]....
        /*10f4*/ 	.word	0x000027b0


	//   ....[2]....
        /*10f8*/ 	.word	0x0000bfa0


	//   ....[3]....
        /*10fc*/ 	.word	0x0000c330


	//   ....[4]....
        /*1100*/ 	.word	0x000261e0


	//   ....[5]....
        /*1104*/ 	.word	0x00026330


	//   ....[6]....
        /*1108*/ 	.word	0x00026420


	//   ....[7]....
        /*110c*/ 	.word	0x00026e00


	//----- nvinfo : EIATTR_MBARRIER_INSTR_OFFSETS
	.align		4
.L_151:
        /*1110*/ 	.byte	0x04, 0x39
        /*1112*/ 	.short	(.L_153 - .L_152)


	//   ....[0]....
.L_152:
        /*1114*/ 	.word	0x000002d0
        /*1118*/ 	.word	0x000000ff
        /*111c*/ 	.word	0x00038800
        /*1120*/ 	.short	0x0100
        /*1122*/ 	.byte	0x08
	.zero		1


	//   ....[1]....
        /*1124*/ 	.word	0x000002e0
        /*1128*/ 	.word	0x000000ff
        /*112c*/ 	.word	0x00038820
        /*1130*/ 	.short	0x0100
        /*1132*/ 	.byte	0x08
	.zero		1


	//   ....[2]....
        /*1134*/ 	.word	0x000003d0
        /*1138*/ 	.word	0x000000ff
        /*113c*/ 	.word	0x00038830
        /*1140*/ 	.short	0x0100
        /*1142*/ 	.byte	0x08
	.zero		1


	//   ....[3]....
        /*1144*/ 	.word	0x000003e0
        /*1148*/ 	.word	0x000000ff
        /*114c*/ 	.word	0x00038840
        /*1150*/ 	.short	0x0100
        /*1152*/ 	.byte	0x08
	.zero		1


	//   ....[4]....
        /*1154*/ 	.word	0x000003f0
        /*1158*/ 	.word	0x000000ff
        /*115c*/ 	.word	0x00038838
        /*1160*/ 	.short	0x0100
        /*1162*/ 	.byte	0x08
	.zero		1


	//   ....[5]....
        /*1164*/ 	.word	0x00000400
        /*1168*/ 	.word	0x000000ff
        /*116c*/ 	.word	0x00038848
        /*1170*/ 	.short	0x0100
        /*1172*/ 	.byte	0x08
	.zero		1


	//   ....[6]....
        /*1174*/ 	.word	0x00000530
        /*1178*/ 	.word	0x000000ff
        /*117c*/ 	.word	0x00038850
        /*1180*/ 	.short	0x0100
        /*1182*/ 	.byte	0x08
	.zero		1


	//   ....[7]....
        /*1184*/ 	.word	0x00000540
        /*1188*/ 	.word	0x000000ff
        /*118c*/ 	.word	0x00038860
        /*1190*/ 	.short	0x0100
        /*1192*/ 	.byte	0x08
	.zero		1


	//   ....[8]....
        /*1194*/ 	.word	0x00000550
        /*1198*/ 	.word	0x000000ff
        /*119c*/ 	.word	0x00038858
        /*11a0*/ 	.short	0x0100
        /*11a2*/ 	.byte	0x08
	.zero		1


	//   ....[9]....
        /*11a4*/ 	.word	0x00000560
        /*11a8*/ 	.word	0x000000ff
        /*11ac*/ 	.word	0x00038868
        /*11b0*/ 	.short	0x0100
        /*11b2*/ 	.byte	0x08
	.zero		1


	//   ....[10]....
        /*11b4*/ 	.word	0x00000650
        /*11b8*/ 	.word	0x000000ff
        /*11bc*/ 	.word	0x00038870
        /*11c0*/ 	.short	0x0100
        /*11c2*/ 	.byte	0x06
	.zero		1


	//   ....[11]....
        /*11c4*/ 	.word	0x00000660
        /*11c8*/ 	.word	0x000000ff
        /*11cc*/ 	.word	0x00038880
        /*11d0*/ 	.short	0x0100
        /*11d2*/ 	.byte	0x06
	.zero		1


	//   ....[12]....
        /*11d4*/ 	.word	0x00000670
        /*11d8*/ 	.word	0x000000ff
        /*11dc*/ 	.word	0x00038878
        /*11e0*/ 	.short	0x0100
        /*11e2*/ 	.byte	0x06
	.zero		1


	//   ....[13]....
        /*11e4*/ 	.word	0x00000680
        /*11e8*/ 	.word	0x000000ff
        /*11ec*/ 	.word	0x00038888
        /*11f0*/ 	.short	0x0100
        /*11f2*/ 	.byte	0x06
	.zero		1


	//   ....[14]....
        /*11f4*/ 	.word	0x000007b0
        /*11f8*/ 	.word	0x000000ff
        /*11fc*/ 	.word	0x00038890
        /*1200*/ 	.short	0x0100
        /*1202*/ 	.byte	0x08
	.zero		1


	//   ....[15]....
        /*1204*/ 	.word	0x000007c0
        /*1208*/ 	.word	0x000000ff
        /*120c*/ 	.word	0x000388a0
        /*1210*/ 	.short	0x0100
        /*1212*/ 	.byte	0x08
	.zero		1


	//   ....[16]....
        /*1214*/ 	.word	0x000007d0
        /*1218*/ 	.word	0x000000ff
        /*121c*/ 	.word	0x00038898
        /*1220*/ 	.short	0x0100
        /*1222*/ 	.byte	0x08
	.zero		1


	//   ....[17]....
        /*1224*/ 	.word	0x000007e0
        /*1228*/ 	.word	0x000000ff
        /*122c*/ 	.word	0x000388a8
        /*1230*/ 	.short	0x0100
        /*1232*/ 	.byte	0x08
	.zero		1


	//   ....[18]....
        /*1234*/ 	.word	0x00000910
        /*1238*/ 	.word	0x000000ff
        /*123c*/ 	.word	0x000388b0
        /*1240*/ 	.short	0x0100
        /*1242*/ 	.byte	0x08
	.zero		1


	//   ....[19]....
        /*1244*/ 	.word	0x00000920
        /*1248*/ 	.word	0x000000ff
        /*124c*/ 	.word	0x000388c0
        /*1250*/ 	.short	0x0100
        /*1252*/ 	.byte	0x08
	.zero		1


	//   ....[20]....
        /*1254*/ 	.word	0x00000930
        /*1258*/ 	.word	0x000000ff
        /*125c*/ 	.word	0x000388b8
        /*1260*/ 	.short	0x0100
        /*1262*/ 	.byte	0x08
	.zero		1


	//   ....[21]....
        /*1264*/ 	.word	0x00000940
        /*1268*/ 	.word	0x000000ff
        /*126c*/ 	.word	0x000388c8
        /*1270*/ 	.short	0x0100
        /*1272*/ 	.byte	0x08
	.zero		1


	//   ....[22]....
        /*1274*/ 	.word	0x000042e0
        /*1278*/ 	.word	0x00000003
        /*127c*/ 	.word	0x00038890
        /*1280*/ 	.short	0x010a
        /*1282*/ 	.byte	0x3f
	.zero		1


	//   ....[23]....
        /*1284*/ 	.word	0x000078c0
        /*1288*/ 	.word	0x00000003
        /*128c*/ 	.word	0x00038890
        /*1290*/ 	.short	0x010a
        /*1292*/ 	.byte	0x3f
	.zero		1


	//   ....[24]....
        /*1294*/ 	.word	0x0000ab50
        /*1298*/ 	.word	0x00000003
        /*129c*/ 	.word	0x00038890
        /*12a0*/ 	.short	0x010a
        /*12a2*/ 	.byte	0x3f
	.zero		1


	//   ....[25]....
        /*12a4*/ 	.word	0x0000afb0
        /*12a8*/ 	.word	0x00000024
        /*12ac*/ 	.word	0x00000000
        /*12b0*/ 	.short	0x0101
        /*12b2*/ 	.byte	0x3f
	.zero		1


	//   ....[26]....
        /*12b4*/ 	.word	0x0000aff0
        /*12b8*/ 	.word	0x00000003
        /*12bc*/ 	.word	0x000388b0
        /*12c0*/ 	.short	0x010a
        /*12c2*/ 	.byte	0x3f
	.zero		1


	//   ....[27]....
        /*12c4*/ 	.word	0x0000b640
        /*12c8*/ 	.word	0x00000003
        /*12cc*/ 	.word	0x00000000
        /*12d0*/ 	.short	0x0101
        /*12d2*/ 	.byte	0x3f
	.zero		1


	//   ....[28]....
        /*12d4*/ 	.word	0x0000c030
        /*12d8*/ 	.word	0x00000012
        /*12dc*/ 	.word	0x00038800
        /*12e0*/ 	.short	0x010a
        /*12e2*/ 	.byte	0x3f
	.zero		1


	//   ....[29]....
        /*12e4*/ 	.word	0x0000c080
        /*12e8*/ 	.word	0x00000012
        /*12ec*/ 	.word	0x00038800
        /*12f0*/ 	.short	0x010a
        /*12f2*/ 	.byte	0x3f
	.zero		1


	//   ....[30]....
        /*12f4*/ 	.word	0x0000cb40
        /*12f8*/ 	.word	0x00000012
        /*12fc*/ 	.word	0x00038800
        /*1300*/ 	.short	0x010a
        /*1302*/ 	.byte	0x3f
	.zero		1


	//   ....[31]....
        /*1304*/ 	.word	0x0000fcd0
        /*1308*/ 	.word	0x00000012
        /*130c*/ 	.word	0x00038800
        /*1310*/ 	.short	0x010a
        /*1312*/ 	.byte	0x3f
	.zero		1


	//   ....[32]....
        /*1314*/ 	.word	0x00012e20
        /*1318*/ 	.word	0x00000000
        /*131c*/ 	.word	0x00038830
        /*1320*/ 	.short	0x010a
        /*1322*/ 	.byte	0x3f
	.zero		1


	//   ....[33]....
        /*1324*/ 	.word	0x00012ea0
        /*1328*/ 	.word	0x00000000
        /*132c*/ 	.word	0x00038830
        /*1330*/ 	.short	0x010a
        /*1332*/ 	.byte	0x3f
	.zero		1


	//   ....[34]....
        /*1334*/ 	.word	0x00017120
        /*1338*/ 	.word	0x00000000
        /*133c*/ 	.word	0x00000000
        /*1340*/ 	.short	0x0101
        /*1342*/ 	.byte	0x3f
	.zero		1


	//   ....[35]....
        /*1344*/ 	.word	0x00018190
        /*1348*/ 	.word	0x0000000b
        /*134c*/ 	.word	0x00038830
        /*1350*/ 	.short	0x010a
        /*1352*/ 	.byte	0x3f
	.zero		1


	//   ....[36]....
        /*1354*/ 	.word	0x00018210
        /*1358*/ 	.word	0x0000000b
        /*135c*/ 	.word	0x00038830
        /*1360*/ 	.short	0x010a
        /*1362*/ 	.byte	0x3f
	.zero		1


	//   ....[37]....
        /*1364*/ 	.word	0x0001b940
        /*1368*/ 	.word	0x00000009
        /*136c*/ 	.word	0x00038850
        /*1370*/ 	.short	0x010a
        /*1372*/ 	.byte	0x3f
	.zero		1


	//   ....[38]....
        /*1374*/ 	.word	0x0001b990
        /*1378*/ 	.word	0x00000009
        /*137c*/ 	.word	0x00038850
        /*1380*/ 	.short	0x010a
        /*1382*/ 	.byte	0x3f
	.zero		1


	//   ....[39]....
        /*1384*/ 	.word	0x0001c780
        /*1388*/ 	.word	0x0000009d
        /*138c*/ 	.word	0x00000000
        /*1390*/ 	.short	0x0101
        /*1392*/ 	.byte	0x3f
	.zero		1


	//   ....[40]....
        /*1394*/ 	.word	0x0001ca10
        /*1398*/ 	.word	0x0000009c
        /*139c*/ 	.word	0x00000000
        /*13a0*/ 	.short	0x0101
        /*13a2*/ 	.byte	0x3f
	.zero		1


	//   ....[41]....
        /*13a4*/ 	.word	0x0001d6c0
        /*13a8*/ 	.word	0x00000003
        /*13ac*/ 	.word	0x00038850
        /*13b0*/ 	.short	0x010a
        /*13b2*/ 	.byte	0x3f
	.zero		1


	//   ....[42]....
        /*13b4*/ 	.word	0x0001d710
        /*13b8*/ 	.word	0x00000003
        /*13bc*/ 	.word	0x00038850
        /*13c0*/ 	.short	0x010a
        /*13c2*/ 	.byte	0x3f
	.zero		1


	//   ....[43]....
        /*13c4*/ 	.word	0x0001dc10
        /*13c8*/ 	.word	0x00000003
        /*13cc*/ 	.word	0x00000000
        /*13d0*/ 	.short	0x0101
        /*13d2*/ 	.byte	0x3f
	.zero		1


	//   ....[44]....
        /*13d4*/ 	.word	0x0001ff80
        /*13d8*/ 	.word	0x00000014
        /*13dc*/ 	.word	0x00000000
        /*13e0*/ 	.short	0x0101
        /*13e2*/ 	.byte	0x3f
	.zero		1


	//   ....[45]....
        /*13e4*/ 	.word	0x00020c40
        /*13e8*/ 	.word	0x0000005e
        /*13ec*/ 	.word	0x00000000
        /*13f0*/ 	.short	0x0101
        /*13f2*/ 	.byte	0x3f
	.zero		1


	//   ....[46]....
        /*13f4*/ 	.word	0x00024520
        /*13f8*/ 	.word	0x00000012
        /*13fc*/ 	.word	0x00038820
        /*1400*/ 	.short	0x010a
        /*1402*/ 	.byte	0x3f
	.zero		1


	//   ....[47]....
        /*1404*/ 	.word	0x000245f0
        /*1408*/ 	.word	0x00000006
        /*140c*/ 	.word	0x000388a0
        /*1410*/ 	.short	0x010a
        /*1412*/ 	.byte	0x3f
	.zero		1


	//   ....[48]....
        /*1414*/ 	.word	0x00024b30
        /*1418*/ 	.word	0x00000006
        /*141c*/ 	.word	0x000388c0
        /*1420*/ 	.short	0x010a
        /*1422*/ 	.byte	0x3f
	.zero		1


	//   ....[49]....
        /*1424*/ 	.word	0x000251b0
        /*1428*/ 	.word	0x00000006
        /*142c*/ 	.word	0x000388a0
        /*1430*/ 	.short	0x010a
        /*1432*/ 	.byte	0x3f
	.zero		1


	//   ....[50]....
        /*1434*/ 	.word	0x000256e0
        /*1438*/ 	.word	0x00000006
        /*143c*/ 	.word	0x000388c0
        /*1440*/ 	.short	0x010a
        /*1442*/ 	.byte	0x3f
	.zero		1


	//   ....[51]....
        /*1444*/ 	.word	0x00026850
        /*1448*/ 	.word	0x00000000
        /*144c*/ 	.word	0x00038840
        /*1450*/ 	.short	0x010a
        /*1452*/ 	.byte	0x3f
	.zero		1


	//   ....[52]....
        /*1454*/ 	.word	0x000278e0
        /*1458*/ 	.word	0x00000012
        /*145c*/ 	.word	0x00038800
        /*1460*/ 	.short	0x0107
        /*1462*/ 	.byte	0x3f
	.zero		1


	//   ....[53]....
        /*1464*/ 	.word	0x000279f0
        /*1468*/ 	.word	0x00000012
        /*146c*/ 	.word	0x00038800
        /*1470*/ 	.short	0x0101
        /*1472*/ 	.byte	0x3f
	.zero		1


	//   ....[54]....
        /*1474*/ 	.word	0x00027a10
        /*1478*/ 	.word	0x00000012
        /*147c*/ 	.word	0x00038820
        /*1480*/ 	.short	0x010a
        /*1482*/ 	.byte	0x3f
	.zero		1


	//   ....[55]....
        /*1484*/ 	.word	0x00027de0
        /*1488*/ 	.word	0x00000003
        /*148c*/ 	.word	0x00038840
        /*1490*/ 	.short	0x010a
        /*1492*/ 	.byte	0x3f
	.zero		1


	//   ....[56]....
        /*1494*/ 	.word	0x00028380
        /*1498*/ 	.word	0x00000003
        /*149c*/ 	.word	0x00000060
        /*14a0*/ 	.short	0x010a
        /*14a2*/ 	.byte	0x3f
	.zero		1


	//   ....[57]....
        /*14a4*/ 	.word	0x00028c00
        /*14a8*/ 	.word	0x00000003
        /*14ac*/ 	.word	0x00038840
        /*14b0*/ 	.short	0x010a
        /*14b2*/ 	.byte	0x3f
	.zero		1


	//   ....[58]....
        /*14b4*/ 	.word	0x000291a0
        /*14b8*/ 	.word	0x00000002
        /*14bc*/ 	.word	0x00000060
        /*14c0*/ 	.short	0x010a
        /*14c2*/ 	.byte	0x3f
	.zero		1


	//   ....[59]....
        /*14c4*/ 	.word	0x00029960
        /*14c8*/ 	.word	0x00000002
        /*14cc*/ 	.word	0x00038840
        /*14d0*/ 	.short	0x010a
        /*14d2*/ 	.byte	0x3f
	.zero		1


	//   ....[60]....
        /*14d4*/ 	.word	0x00029f00
        /*14d8*/ 	.word	0x00000002
        /*14dc*/ 	.word	0x00000060
        /*14e0*/ 	.short	0x010a
        /*14e2*/ 	.byte	0x3f
	.zero		1


	//   ....[61]....
        /*14e4*/ 	.word	0x0002a670
        /*14e8*/ 	.word	0x00000000
        /*14ec*/ 	.word	0x00038860
        /*14f0*/ 	.short	0x010a
        /*14f2*/ 	.byte	0x3f
	.zero		1


	//   ....[62]....
        /*14f4*/ 	.word	0x0002ba70
        /*14f8*/ 	.word	0x00000000
        /*14fc*/ 	.word	0x00038820
        /*1500*/ 	.short	0x010a
        /*1502*/ 	.byte	0x3f
	.zero		1


	//   ....[63]....
        /*1504*/ 	.word	0x0002bc50
        /*1508*/ 	.word	0x00000006
        /*150c*/ 	.word	0x00000000
        /*1510*/ 	.short	0x010a
        /*1512*/ 	.byte	0x3f
	.zero		1


	//   ....[64]....
        /*1514*/ 	.word	0x0002bc80
        /*1518*/ 	.word	0x00000007
        /*151c*/ 	.word	0x00000000
        /*1520*/ 	.short	0x010a
        /*1522*/ 	.byte	0x3f
	.zero		1


	//   ....[65]....
        /*1524*/ 	.word	0x0002bce0
        /*1528*/ 	.word	0x00000004
        /*152c*/ 	.word	0x00000000
        /*1530*/ 	.short	0x010a
        /*1532*/ 	.byte	0x3f
	.zero		1


	//   ....[66]....
        /*1534*/ 	.word	0x0002bd10
        /*1538*/ 	.word	0x00000003
        /*153c*/ 	.word	0x00000000
        /*1540*/ 	.short	0x010a
        /*1542*/ 	.byte	0x3f
	.zero		1


	//   ....[67]....
        /*1544*/ 	.word	0x0002bd70
        /*1548*/ 	.word	0x00000003
        /*154c*/ 	.word	0x00038890
        /*1550*/ 	.short	0x010a
        /*1552*/ 	.byte	0x3f
	.zero		1


	//   ....[68]....
        /*1554*/ 	.word	0x0002bdc0
        /*1558*/ 	.word	0x00000003
        /*155c*/ 	.word	0x00038890
        /*1560*/ 	.short	0x010a
        /*1562*/ 	.byte	0x3f
	.zero		1


	//   ....[69]....
        /*1564*/ 	.word	0x0002be10
        /*1568*/ 	.word	0x00000003
        /*156c*/ 	.word	0x00038890
        /*1570*/ 	.short	0x010a
        /*1572*/ 	.byte	0x3f
	.zero		1


	//   ....[70]....
        /*1574*/ 	.word	0x0002be60
        /*1578*/ 	.word	0x00000003
        /*157c*/ 	.word	0x000388b0
        /*1580*/ 	.short	0x010a
        /*1582*/ 	.byte	0x3f
	.zero		1


	//   ....[71]....
        /*1584*/ 	.word	0x0002c080
        /*1588*/ 	.word	0x00000012
        /*158c*/ 	.word	0x00038800
        /*1590*/ 	.short	0x010a
        /*1592*/ 	.byte	0x3f
	.zero		1


	//   ....[72]....
        /*1594*/ 	.word	0x0002c2a0
        /*1598*/ 	.word	0x00000012
        /*159c*/ 	.word	0x00038800
        /*15a0*/ 	.short	0x010a
        /*15a2*/ 	.byte	0x3f
	.zero		1


	//   ....[73]....
        /*15a4*/ 	.word	0x0002c2f0
        /*15a8*/ 	.word	0x00000000
        /*15ac*/ 	.word	0x00038830
        /*15b0*/ 	.short	0x010a
        /*15b2*/ 	.byte	0x3f
	.zero		1


	//   ....[74]....
        /*15b4*/ 	.word	0x0002c340
        /*15b8*/ 	.word	0x0000000b
        /*15bc*/ 	.word	0x00038830
        /*15c0*/ 	.short	0x010a
        /*15c2*/ 	.byte	0x3f
	.zero		1


	//   ....[75]....
        /*15c4*/ 	.word	0x0002c390
        /*15c8*/ 	.word	0x00000009
        /*15cc*/ 	.word	0x00038850
        /*15d0*/ 	.short	0x010a
        /*15d2*/ 	.byte	0x3f
	.zero		1


	//   ....[76]....
        /*15d4*/ 	.word	0x0002c3e0
        /*15d8*/ 	.word	0x00000003
        /*15dc*/ 	.word	0x00038850
        /*15e0*/ 	.short	0x010a
        /*15e2*/ 	.byte	0x3f
	.zero		1


	//   ....[77]....
        /*15e4*/ 	.word	0x0002c580
        /*15e8*/ 	.word	0x00000012
        /*15ec*/ 	.word	0x00038820
        /*15f0*/ 	.short	0x010a
        /*15f2*/ 	.byte	0x3f
	.zero		1


	//   ....[78]....
        /*15f4*/ 	.word	0x0002c5d0
        /*15f8*/ 	.word	0x00000006
        /*15fc*/ 	.word	0x000388a0
        /*1600*/ 	.short	0x010a
        /*1602*/ 	.byte	0x3f
	.zero		1


	//   ....[79]....
        /*1604*/ 	.word	0x0002c620
        /*1608*/ 	.word	0x00000006
        /*160c*/ 	.word	0x000388c0
        /*1610*/ 	.short	0x010a
        /*1612*/ 	.byte	0x3f
	.zero		1


	//   ....[80]....
        /*1614*/ 	.word	0x0002c670
        /*1618*/ 	.word	0x00000006
        /*161c*/ 	.word	0x000388a0
        /*1620*/ 	.short	0x010a
        /*1622*/ 	.byte	0x3f
	.zero		1


	//   ....[81]....
        /*1624*/ 	.word	0x0002c6c0
        /*1628*/ 	.word	0x00000006
        /*162c*/ 	.word	0x000388c0
        /*1630*/ 	.short	0x010a
        /*1632*/ 	.byte	0x3f
	.zero		1


	//   ....[82]....
        /*1634*/ 	.word	0x0002c860
        /*1638*/ 	.word	0x00000000
        /*163c*/ 	.word	0x00038840
        /*1640*/ 	.short	0x010a
        /*1642*/ 	.byte	0x3f
	.zero		1


	//   ....[83]....
        /*1644*/ 	.word	0x0002d4e0
        /*1648*/ 	.word	0x00000012
        /*164c*/ 	.word	0x00038820
        /*1650*/ 	.short	0x010a
        /*1652*/ 	.byte	0x3f
	.zero		1


	//   ....[84]....
        /*1654*/ 	.word	0x0002d530
        /*1658*/ 	.word	0x00000003
        /*165c*/ 	.word	0x00038840
        /*1660*/ 	.short	0x010a
        /*1662*/ 	.byte	0x3f
	.zero		1


	//   ....[85]....
        /*1664*/ 	.word	0x0002d580
        /*1668*/ 	.word	0x00000003
        /*166c*/ 	.word	0x00000060
        /*1670*/ 	.short	0x010a
        /*1672*/ 	.byte	0x3f
	.zero		1


	//   ....[86]....
        /*1674*/ 	.word	0x0002d5d0
        /*1678*/ 	.word	0x00000003
        /*167c*/ 	.word	0x00038840
        /*1680*/ 	.short	0x010a
        /*1682*/ 	.byte	0x3f
	.zero		1


	//   ....[87]....
        /*1684*/ 	.word	0x0002d620
        /*1688*/ 	.word	0x00000002
        /*168c*/ 	.word	0x00000060
        /*1690*/ 	.short	0x010a
        /*1692*/ 	.byte	0x3f
	.zero		1


	//   ....[88]....
        /*1694*/ 	.word	0x0002d670
        /*1698*/ 	.word	0x00000002
        /*169c*/ 	.word	0x00038840
        /*16a0*/ 	.short	0x010a
        /*16a2*/ 	.byte	0x3f
	.zero		1


	//   ....[89]....
        /*16a4*/ 	.word	0x0002d6c0
        /*16a8*/ 	.word	0x00000002
        /*16ac*/ 	.word	0x00000060
        /*16b0*/ 	.short	0x010a
        /*16b2*/ 	.byte	0x3f
	.zero		1


	//   ....[90]....
        /*16b4*/ 	.word	0x0002d710
        /*16b8*/ 	.word	0x00000000
        /*16bc*/ 	.word	0x00038860
        /*16c0*/ 	.short	0x010a
        /*16c2*/ 	.byte	0x3f
	.zero		1


	//   ....[91]....
        /*16c4*/ 	.word	0x0002e260
        /*16c8*/ 	.word	0x00000000
        /*16cc*/ 	.word	0x00038820
        /*16d0*/ 	.short	0x010a
        /*16d2*/ 	.byte	0x3f
	.zero		1


	//   ....[92]....
        /*16d4*/ 	.word	0x0002e400
        /*16d8*/ 	.word	0x00000006
        /*16dc*/ 	.word	0x00000000
        /*16e0*/ 	.short	0x010a
        /*16e2*/ 	.byte	0x3f
	.zero		1


	//   ....[93]....
        /*16e4*/ 	.word	0x0002e450
        /*16e8*/ 	.word	0x00000007
        /*16ec*/ 	.word	0x00000000
        /*16f0*/ 	.short	0x010a
        /*16f2*/ 	.byte	0x3f
	.zero		1


	//   ....[94]....
        /*16f4*/ 	.word	0x0002e4a0
        /*16f8*/ 	.word	0x00000004
        /*16fc*/ 	.word	0x00000000
        /*1700*/ 	.short	0x010a
        /*1702*/ 	.byte	0x3f
	.zero		1


	//----- nvinfo : EIATTR_NUM_MBARRIERS
	.align		4
.L_153:
        /*1704*/ 	.byte	0x03, 0x38
        /*1706*/ 	.short	0x0016


	//----- nvinfo : EIATTR_EXIT_INSTR_OFFSETS
	.align		4
        /*1708*/ 	.byte	0x04, 0x1c
        /*170a*/ 	.short	(.L_155 - .L_154)


	//   ....[0]....
.L_154:
        /*170c*/ 	.word	0x0002bd60


	//----- nvinfo : EIATTR_MAX_THREADS
	.align		4
.L_155:
        /*1710*/ 	.byte	0x04, 0x05
        /*1712*/ 	.short	(.L_157 - .L_156)
.L_156:
        /*1714*/ 	.word	0x00000180
        /*1718*/ 	.word	0x00000001
        /*171c*/ 	.word	0x00000001


	//----- nvinfo : EIATTR_CRS_STACK_SIZE
	.align		4
.L_157:
        /*1720*/ 	.byte	0x04, 0x1e
        /*1722*/ 	.short	(.L_159 - .L_158)
.L_158:
        /*1724*/ 	.word	0x00000000


	//----- nvinfo : EIATTR_CBANK_PARAM_SIZE
	.align		4
.L_159:
        /*1728*/ 	.byte	0x03, 0x19
        /*172a*/ 	.short	0x0af0


	//----- nvinfo : EIATTR_PARAM_CBANK
	.align		4
        /*172c*/ 	.byte	0x04, 0x0a
        /*172e*/ 	.short	(.L_161 - .L_160)
	.align		4
.L_160:
        /*1730*/ 	.word	index@(.nv.constant0._ZN7cutlass13device_kernelIN5flash11enable_sm90INS1_16FlashAttnFwdSm90INS1_25CollectiveMainloopFwdSm90ILi2EN4cute5tupleIJNS5_1CILi1EEES8_S8_EEENS6_IJNS7_ILi128EEENS7_ILi80EEENS7_ILi256EEEEEELi256ENS_6half_tEfNS_4arch4Sm90ELb0ELb0ELb1ELb1ELb0ELb1ELb0ELb1ELb1ELb1ELb1ELb0EEENS1_21CollectiveEpilogueFwdINS6_IJSA_SC_SB_EEES9_SE_SG_Li256ELb1ELb1ELb1ELb0EEENS1_36VarlenDynamicPersistentTileSchedulerILi128ELi80ELi256ELi128ELb1ELb1ELb1ELb0ELb1ELb1EEEEEEEEEvNT_6ParamsE)
        /*1734*/ 	.short	0x0210
        /*1736*/ 	.short	0x0af0


	//----- nvinfo : EIATTR_SW_WAR
	.align		4
.L_161:
        /*1738*/ 	.byte	0x04, 0x36
        /*173a*/ 	.short	(.L_163 - .L_162)
.L_162:
        /*173c*/ 	.word	0x00000008
.L_163:


//--------------------- .nv.info._ZN7cutlass13device_kernelIN5flash11enable_sm90INS1_16FlashAttnFwdSm90INS1_25CollectiveMainloopFwdSm90ILi2EN4cute5tupleIJNS5_1CILi1EEES8_S8_EEENS6_IJNS7_ILi128EEENS7_ILi64EEENS7_ILi256EEEEEELi256ENS_6half_tEfNS_4arch4Sm90ELb0ELb1ELb1ELb0ELb0ELb0ELb0ELb1ELb1ELb1ELb1ELb0EEENS1_21CollectiveEpilogueFwdINS6_IJSA_SC_SB_EEES9_SE_SG_Li256ELb0ELb1ELb1ELb0EEENS1_19SingleTileSchedulerILb0ELb1ELb1ELi128EEEEEEEEEvNT_6ParamsE --------------------------
	.section	.nv.info._ZN7cutlass13device_kernelIN5flash11enable_sm90INS1_16FlashAttnFwdSm90INS1_25CollectiveMainloopFwdSm90ILi2EN4cute5tupleIJNS5_1CILi1EEES8_S8_EEENS6_IJNS7_ILi128EEENS7_ILi64EEENS7_ILi256EEEEEELi256ENS_6half_tEfNS_4arch4Sm90ELb0ELb1ELb1ELb0ELb0ELb0ELb0ELb1ELb1ELb1ELb1ELb0EEENS1_21CollectiveEpilogueFwdINS6_IJSA_SC_SB_EEES9_SE_SG_Li256ELb0ELb1ELb1ELb0EEENS1_19SingleTileSchedulerILb0ELb1ELb1ELi128EEEEEEEEEvNT_6ParamsE,"",@"SHT_CUDA_INFO"
	.sectionflags	@""
	.align	4


	//----- nvinfo : EIATTR_CUDA_API_VERSION
	.align		4
        /*0000*/ 	.byte	0x04, 0x37
        /*0002*/ 	.short	(.L_165 - .L_164)
.L_164:
        /*0004*/ 	.word	0x00000082


	//----- nvinfo : EIATTR_KPARAM_INFO
	.align		4
.L_165:
        /*0008*/ 	.byte	0x04, 0x17
        /*000a*/ 	.short	(.L_167 - .L_166)
.L_166:
        /*000c*/ 	.word	0x00000000
        /*0010*/ 	.short	0x0000
        /*0012*/ 	.short	0x0070
        /*0014*/ 	.byte	0x00, 0xf0, 0x01, 0x28


	//----- nvinfo : EIATTR_SPARSE_MMA_MASK
	.align		4
.L_167:
        /*0018*/ 	.byte	0x03, 0x50
        /*001a*/ 	.short	0x0000


	//----- nvinfo : EIATTR_MAXREG_COUNT
	.align		4
        /*001c*/ 	.byte	0x03, 0x1b
        /*001e*/ 	.short	0x00a8


	//----- nvinfo : EIATTR_NUM_BARRIERS
	.align		4
        /*0020*/ 	.byte	0x02, 0x4c
        /*0022*/ 	.byte	0x09
	.zero		1


	//----- nvinfo : EIATTR_EXTERNS
	.align		4
        /*0024*/ 	.byte	0x04, 0x0f
        /*0026*/ 	.short	(.L_169 - .L_168)


	//   ....[0]....
	.align		4
.L_168:
        /*0028*/ 	.word	index@(__assertfail)


	//----- nvinfo : EIATTR_ANNOTATIONS
	.align		4
.L_169:
        /*002c*/ 	.byte	0x04, 0x55
        /*002e*/ 	.short	(.L_171 - .L_170)


	//   ....[0]....
.L_170:
        /* <DEDUP_REMOVED lines=10> */


	//----- nvinfo : EIATTR_MERCURY_ISA_VERSION
	.align		4
.L_171:
        /*00c0*/ 	.byte	0x03, 0x5f
        /*00c2*/ 	.short	0x0101


	//----- nvinfo : EIATTR_INT_WARP_WIDE_INSTR_OFFSETS
	.align		4
        /*00c4*/ 	.byte	0x04, 0x31
        /*00c6*/ 	.short	(.L_173 - .L_172)


	//   ....[0]....
.L_172:
        /*00c8*/ 	.word	0x00000130


	//   ....[1]....
        /*00cc*/ 	.word	0x00000170


	//   ....[2]....
        /*00d0*/ 	.word	0x000001e0


	//----- nvinfo : EIATTR_COOP_GROUP_MASK_REGIDS
	.align		4
.L_173:
        /*00d4*/ 	.byte	0x04, 0x29
        /*00d6*/ 	.short	(.L_175 - .L_174)


	//   ....[0]....
.L_174:
        /*00d8*/ 	.word	0xffffffff


	//   ....[1]....
        /*00dc*/ 	.word	0xffffffff


	//   ....[2]....
        /*00e0*/ 	.word	0xffffffff


	//   ....[3]....
        /*00e4*/ 	.word	0xffffffff


	//   ....[4]....
        /*00e8*/ 	.word	0xffffffff


	//   ....[5]....
        /*00ec*/ 	.word	0xffffffff


	//   ....[6]....
        /*00f0*/ 	.word	0xffffffff


	//   ....[7]....
        /*00f4*/ 	.word	0xffffffff


	//   ....[8]....
        /*00f8*/ 	.word	0xffffffff


	//   ....[9]....
        /*00fc*/ 	.word	0xffffffff


	//   ....[10]....
        /*0100*/ 	.word	0xffffffff


	//   ....[11]....
        /*0104*/ 	.word	0xffffffff


	//   ....[12]....
        /*0108*/ 	.word	0xffffffff


	//   ....[13]....
        /*010c*/ 	.word	0xffffffff


	//   ....[14]....
        /*0110*/ 	.word	0xffffffff


	//   ....[15]....
        /*0114*/ 	.word	0xffffffff


	//   ....[16]....
        /*0118*/ 	.word	0xffffffff


	//   ....[17]....
        /*011c*/ 	.word	0xffffffff


	//   ....[18]....
        /*0120*/ 	.word	0xffffffff


	//   ....[19]....
        /*0124*/ 	.word	0xffffffff


	//   ....[20]....
        /*0128*/ 	.word	0xffffffff


	//   ....[21]....
        /*012c*/ 	.word	0xffffffff


	//   ....[22]....
        /*0130*/ 	.word	0xffffffff


	//   ....[23]....
        /*0134*/ 	.word	0xffffffff


	//   ....[24]....
        /*0138*/ 	.word	0xffffffff


	//   ....[25]....
        /*013c*/ 	.word	0xffffffff


	//   ....[26]....
        /*0140*/ 	.word	0xffffffff


	//   ....[27]....
        /*0144*/ 	.word	0xffffffff


	//   ....[28]....
        /*0148*/ 	.word	0xffffffff


	//   ....[29]....
        /*014c*/ 	.word	0xffffffff


	//   ....[30]....
        /*0150*/ 	.word	0xffffffff


	//   ....[31]....
        /*0154*/ 	.word	0xffffffff


	//   ....[32]....
        /*0158*/ 	.word	0xffffffff


	//   ....[33]....
        /*015c*/ 	.word	0xffffffff


	//   ....[34]....
        /*0160*/ 	.word	0xffffffff


	//   ....[35]....
        /*0164*/ 	.word	0xffffffff


	//   ....[36]....
        /*0168*/ 	.word	0xffffffff


	//   ....[37]....
        /*016c*/ 	.word	0xffffffff


	//   ....[38]....
        /*0170*/ 	.word	0xffffffff


	//   ....[39]....
        /*0174*/ 	.word	0xffffffff


	//   ....[40]....
        /*0178*/ 	.word	0xffffffff


	//   ....[41]....
        /*017c*/ 	.word	0xffffffff


	//   ....[42]....
        /*0180*/ 	.word	0xffffffff


	//   ....[43]....
        /*0184*/ 	.word	0xffffffff


	//   ....[44]....
        /*0188*/ 	.word	0xffffffff


	//   ....[45]....
        /*018c*/ 	.word	0xffffffff


	//   ....[46]....
        /*0190*/ 	.word	0xffffffff


	//   ....[47]....
        /*0194*/ 	.word	0xffffffff


	//   ....[48]....
        /*0198*/ 	.word	0xffffffff


	//   ....[49]....
        /*019c*/ 	.word	0xffffffff


	//   ....[50]....
        /*01a0*/ 	.word	0xffffffff


	//   ....[51]....
        /*01a4*/ 	.word	0xffffffff


	//   ....[52]....
        /*01a8*/ 	.word	0xffffffff


	//   ....[53]....
        /*01ac*/ 	.word	0xffffffff


	//   ....[54]....
        /*01b0*/ 	.word	0xffffffff


	//   ....[55]....
        /*01b4*/ 	.word	0xffffffff


	//   ....[56]....
        /*01b8*/ 	.word	0xffffffff


	//   ....[57]....
        /*01bc*/ 	.word	0xffffffff


	//   ....[58]....
        /*01c0*/ 	.word	0xffffffff


	//   ....[59]....
        /*01c4*/ 	.word	0xffffffff


	//   ....[60]....
        /*01c8*/ 	.word	0xffffffff


	//   ....[61]....
        /*01cc*/ 	.word	0x0500000f


	//   ....[62]....
        /*01d0*/ 	.word	0x0500000f


	//   ....[63]....
        /*01d4*/ 	.word	0x0500000f


	//   ....[64]....
        /*01d8*/ 	.word	0x0500000f


	//   ....[65]....
        /*01dc*/ 	.word	0x0500000f


	//   ....[66]....
        /*01e0*/ 	.word	0x0500000f


	//   ....[67]....
        /*01e4*/ 	.word	0x0500000f


	//   ....[68]....
        /*01e8*/ 	.word	0x0500000f


	//   ....[69]....
        /*01ec*/ 	.word	0x0500000f


	//   ....[70]....
        /*01f0*/ 	.word	0x0500000f


	//   ....[71]....
        /*01f4*/ 	.word	0x0500000f


	//   ....[72]....
        /*01f8*/ 	.word	0x0500000f


	//   ....[73]....
        /*01fc*/ 	.word	0x0500000f


	//   ....[74]....
        /*0200*/ 	.word	0x0500000f


	//   ....[75]....
        /*0204*/ 	.word	0x0500000f


	//   ....[76]....
        /*0208*/ 	.word	0x0500000f


	//   ....[77]....
        /*020c*/ 	.word	0x0500000f


	//   ....[78]....
        /*0210*/ 	.word	0x0500000f


	//----- nvinfo : EIATTR_COOP_GROUP_INSTR_OFFSETS
	.align		4
.L_175:
        /*0214*/ 	.byte	0x04, 0x28
        /*0216*/ 	.short	(.L_177 - .L_176)


	//   ....[0]....
.L_176:
        /*0218*/ 	.word	0x00000060


	//   ....[1]....
        /*021c*/ 	.word	0x00000140


	//   ....[2]....
        /*0220*/ 	.word	0x00000190


	//   ....[3]....
        /*0224*/ 	.word	0x000003c0


	//   ....[4]....
        /*0228*/ 	.word	0x00000520


	//   ....[5]....
        /*022c*/ 	.word	0x00000640


	//   ....[6]....
        /*0230*/ 	.word	0x000007a0


	//   ....[7]....
        /*0234*/ 	.word	0x00001800


	//   ....[8]....
        /*0238*/ 	.word	0x00002810


	//   ....[9]....
        /*023c*/ 	.word	0x00002ed0


	//   ....[10]....
        /*0240*/ 	.word	0x000038c0


	//   ....[11]....
        /*0244*/ 	.word	0x00003920


	//   ....[12]....
        /*0248*/ 	.word	0x00004020


	//   ....[13]....
        /*024c*/ 	.word	0x00004080


	//   ....[14]....
        /*0250*/ 	.word	0x00006210


	//   ....[15]....
        /*0254*/ 	.word	0x000065c0


	//   ....[16]....
        /*0258*/ 	.word	0x00006c80


	//   ....[17]....
        /*025c*/ 	.word	0x00006d60


	//   ....[18]....
        /*0260*/ 	.word	0x00007120


	//   ....[19]....
        /*0264*/ 	.word	0x000071a0


	//   ....[20]....
        /*0268*/ 	.word	0x000090b0


	//   ....[21]....
        /*026c*/ 	.word	0x00009340


	//   ....[22]....
        /*0270*/ 	.word	0x00009560


	//   ....[23]....
        /*0274*/ 	.word	0x000095b0


	//   ....[24]....
        /*0278*/ 	.word	0x0000b240


	//   ....[25]....
        /*027c*/ 	.word	0x0000b6a0


	//   ....[26]....
        /*0280*/ 	.word	0x0000bd60


	//   ....[27]....
        /*0284*/ 	.word	0x0000be50


	//   ....[28]....
        /*0288*/ 	.word	0x0000c190


	//   ....[29]....
        /*028c*/ 	.word	0x0000c2b0


	//   ....[30]....
        /*0290*/ 	.word	0x0000d290


	//   ....[31]....
        /*0294*/ 	.word	0x0000d2c0


	//   ....[32]....
        /*0298*/ 	.word	0x0000d360


	//   ....[33]....
        /*029c*/ 	.word	0x0000d3d0


	//   ....[34]....
        /*02a0*/ 	.word	0x0000e600


	//   ....[35]....
        /*02a4*/ 	.word	0x0000e660


	//   ....[36]....
        /*02a8*/ 	.word	0x0000e6a0


	//   ....[37]....
        /*02ac*/ 	.word	0x0000e6d0


	//   ....[38]....
        /*02b0*/ 	.word	0x0000e710


	//   ....[39]....
        /*02b4*/ 	.word	0x0000e720


	//   ....[40]....
        /*02b8*/ 	.word	0x0000f390


	//   ....[41]....
        /*02bc*/ 	.word	0x0000f3a0


	//   ....[42]....
        /*02c0*/ 	.word	0x00010420


	//   ....[43]....
        /*02c4*/ 	.word	0x00011300


	//   ....[44]....
        /*02c8*/ 	.word	0x00011d40


	//   ....[45]....
        /*02cc*/ 	.word	0x00011d80


	//   ....[46]....
        /*02d0*/ 	.word	0x00011db0


	//   ....[47]....
        /*02d4*/ 	.word	0x00011dd0


	//   ....[48]....
        /*02d8*/ 	.word	0x00011e10


	//   ....[49]....
        /*02dc*/ 	.word	0x00011e90


	//   ....[50]....
        /*02e0*/ 	.word	0x00011ec0


	//   ....[51]....
        /*02e4*/ 	.word	0x00011f30


	//   ....[52]....
        /*02e8*/ 	.word	0x00011f60


	//   ....[53]....
        /*02ec*/ 	.word	0x00011fd0


	//   ....[54]....
        /*02f0*/ 	.word	0x00012000


	//   ....[55]....
        /*02f4*/ 	.word	0x00012070


	//   ....[56]....
        /*02f8*/ 	.word	0x000120a0


	//   ....[57]....
        /*02fc*/ 	.word	0x00012110


	//   ....[58]....
        /*0300*/ 	.word	0x00012140


	//   ....[59]....
        /*0304*/ 	.word	0x000121a0


	//   ....[60]....
        /*0308*/ 	.word	0x00014e10


	//   ....[61]....
        /*030c*/ 	.word	0x00015470


	//   ....[62]....
        /*0310*/ 	.word	0x000155e0


	//   ....[63]....
        /*0314*/ 	.word	0x00015640


	//   ....[64]....
        /*0318*/ 	.word	0x00015790


	//   ....[65]....
        /*031c*/ 	.word	0x00015800


	//   ....[66]....
        /*0320*/ 	.word	0x00015900


	//   ....[67]....
        /*0324*/ 	.word	0x00015970


	//   ....[68]....
        /*0328*/ 	.word	0x00015a70


	//   ....[69]....
        /*032c*/ 	.word	0x00015ae0


	//   ....[70]....
        /*0330*/ 	.word	0x00015be0


	//   ....[71]....
        /*0334*/ 	.word	0x00015c50


	//   ....[72]....
        /*0338*/ 	.word	0x00015d50


	//   ....[73]....
        /*033c*/ 	.word	0x00015dc0


	//   ....[74]....
        /*0340*/ 	.word	0x00015ec0


	//   ....[75]....
        /*0344*/ 	.word	0x00015f20


	//   ....[76]....
        /*0348*/ 	.word	0x00016010


	//   ....[77]....
        /*034c*/ 	.word	0x00016060


	//   ....[78]....
        /*0350*/ 	.word	0x00016460


	//----- nvinfo : EIATTR_REG_RECONFIG
	.align		4
.L_177:
        /*0354*/ 	.byte	0x01, 0x54
	.zero		2


	//----- nvinfo : EIATTR_SYSCALL_OFFSETS
	.align		4
        /*0358*/ 	.byte	0x04, 0x46
        /*035a*/ 	.short	(.L_179 - .L_178)


	//   ....[0]....
.L_178:
        /*035c*/ 	.word	0x000019d0


	//   ....[1]....
        /*0360*/ 	.word	0x00010f80


	//   ....[2]....
        /*0364*/ 	.word	0x000110c0


	//   ....[3]....
        /*0368*/ 	.word	0x000111b0


	//   ....[4]....
        /*036c*/ 	.word	0x00011970


	//----- nvinfo : EIATTR_MBARRIER_INSTR_OFFSETS
	.align		4
.L_179:
        /*0370*/ 	.byte	0x04, 0x39
        /*0372*/ 	.short	(.L_181 - .L_180)


	//   ....[0]....
.L_180:
        /*0374*/ 	.word	0x00000270
        /*0378*/ 	.word	0x000000ff
        /*037c*/ 	.word	0x00030800
        /*0380*/ 	.short	0x0100
        /*0382*/ 	.byte	0x08
	.zero		1


	//   ....[1]....
        /*0384*/ 	.word	0x00000280
        /*0388*/ 	.word	0x000000ff
        /*038c*/ 	.word	0x00030820
        /*0390*/ 	.short	0x0100
        /*0392*/ 	.byte	0x08
	.zero		1


	//   ....[2]....
        /*0394*/ 	.word	0x00000370
        /*0398*/ 	.word	0x000000ff
        /*039c*/ 	.word	0x00030830
        /*03a0*/ 	.short	0x0100
        /*03a2*/ 	.byte	0x08
	.zero		1


	//   ....[3]....
        /*03a4*/ 	.word	0x00000380
        /*03a8*/ 	.word	0x000000ff
        /*03ac*/ 	.word	0x00030840
        /*03b0*/ 	.short	0x0100
        /*03b2*/ 	.byte	0x08
	.zero		1


	//   ....[4]....
        /*03b4*/ 	.word	0x00000390
        /*03b8*/ 	.word	0x000000ff
        /*03bc*/ 	.word	0x00030838
        /*03c0*/ 	.short	0x0100
        /*03c2*/ 	.byte	0x08
	.zero		1


	//   ....[5]....
        /*03c4*/ 	.word	0x000003a0
        /*03c8*/ 	.word	0x000000ff
        /*03cc*/ 	.word	0x00030848
        /*03d0*/ 	.short	0x0100
        /*03d2*/ 	.byte	0x08
	.zero		1


	//   ....[6]....
        /*03d4*/ 	.word	0x000004d0
        /*03d8*/ 	.word	0x000000ff
        /*03dc*/ 	.word	0x00030850
        /*03e0*/ 	.short	0x0100
        /*03e2*/ 	.byte	0x08
	.zero		1


	//   ....[7]....
        /*03e4*/ 	.word	0x000004e0
        /*03e8*/ 	.word	0x000000ff
        /*03ec*/ 	.word	0x00030860
        /*03f0*/ 	.short	0x0100
        /*03f2*/ 	.byte	0x08
	.zero		1


	//   ....[8]....
        /*03f4*/ 	.word	0x000004f0
        /*03f8*/ 	.word	0x000000ff
        /*03fc*/ 	.word	0x00030858
        /*0400*/ 	.short	0x0100
        /*0402*/ 	.byte	0x08
	.zero		1


	//   ....[9]....
        /*0404*/ 	.word	0x00000500
        /*0408*/ 	.word	0x000000ff
        /*040c*/ 	.word	0x00030868
        /*0410*/ 	.short	0x0100
        /*0412*/ 	.byte	0x08
	.zero		1


	//   ....[10]....
        /*0414*/ 	.word	0x000005f0
        /*0418*/ 	.word	0x000000ff
        /*041c*/ 	.word	0x00030870
        /*0420*/ 	.short	0x0100
        /*0422*/ 	.byte	0x06
	.zero		1


	//   ....[11]....
        /*0424*/ 	.word	0x00000600
        /*0428*/ 	.word	0x000000ff
        /*042c*/ 	.word	0x00030880
        /*0430*/ 	.short	0x0100
        /*0432*/ 	.byte	0x06
	.zero		1


	//   ....[12]....
        /*0434*/ 	.word	0x00000610
        /*0438*/ 	.word	0x000000ff
        /*043c*/ 	.word	0x00030878
        /*0440*/ 	.short	0x0100
        /*0442*/ 	.byte	0x06
	.zero		1


	//   ....[13]....
        /*0444*/ 	.word	0x00000620
        /*0448*/ 	.word	0x000000ff
        /*044c*/ 	.word	0x00030888
        /*0450*/ 	.short	0x0100
        /*0452*/ 	.byte	0x06
	.zero		1


	//   ....[14]....
        /*0454*/ 	.word	0x00000750
        /*0458*/ 	.word	0x000000ff
        /*045c*/ 	.word	0x00030890
        /*0460*/ 	.short	0x0100
        /*0462*/ 	.byte	0x08
	.zero		1


	//   ....[15]....
        /*0464*/ 	.word	0x00000760
        /*0468*/ 	.word	0x000000ff
        /*046c*/ 	.word	0x000308a0
        /*0470*/ 	.short	0x0100
        /*0472*/ 	.byte	0x08
	.zero		1


	//   ....[16]....
        /*0474*/ 	.word	0x00000770
        /*0478*/ 	.word	0x000000ff
        /*047c*/ 	.word	0x00030898
        /*0480*/ 	.short	0x0100
        /*0482*/ 	.byte	0x08
	.zero		1


	//   ....[17]....
        /*0484*/ 	.word	0x00000780
        /*0488*/ 	.word	0x000000ff
        /*048c*/ 	.word	0x000308a8
        /*0490*/ 	.short	0x0100
        /*0492*/ 	.byte	0x08
	.zero		1


	//   ....[18]....
        /*0494*/ 	.word	0x000008b0
        /*0498*/ 	.word	0x000000ff
        /*049c*/ 	.word	0x000308b0
        /*04a0*/ 	.short	0x0100
        /*04a2*/ 	.byte	0x08
	.zero		1


	//   ....[19]....
        /*04a4*/ 	.word	0x000008c0
        /*04a8*/ 	.word	0x000000ff
        /*04ac*/ 	.word	0x000308c0
        /*04b0*/ 	.short	0x0100
        /*04b2*/ 	.byte	0x08
	.zero		1


	//   ....[20]....
        /*04b4*/ 	.word	0x000008d0
        /*04b8*/ 	.word	0x000000ff
        /*04bc*/ 	.word	0x000308b8
        /*04c0*/ 	.short	0x0100
        /*04c2*/ 	.byte	0x08
	.zero		1


	//   ....[21]....
        /*04c4*/ 	.word	0x000008e0
        /*04c8*/ 	.word	0x000000ff
        /*04cc*/ 	.word	0x000308c8
        /*04d0*/ 	.short	0x0100
        /*04d2*/ 	.byte	0x08
	.zero		1


	//   ....[22]....
        /*04d4*/ 	.word	0x00001a00
        /*04d8*/ 	.word	0x000000ff
        /*04dc*/ 	.word	0x00030800
        /*04e0*/ 	.short	0x010a
        /*04e2*/ 	.byte	0x04
	.zero		1


	//   ....[23]....
        /*04e4*/ 	.word	0x00001aa0
        /*04e8*/ 	.word	0x000000ff
        /*04ec*/ 	.word	0x00030830
        /*04f0*/ 	.short	0x010a
        /*04f2*/ 	.byte	0x04
	.zero		1


	//   ....[24]....
        /*04f4*/ 	.word	0x00001b40
        /*04f8*/ 	.word	0x000000ff
        /*04fc*/ 	.word	0x00030830
        /*0500*/ 	.short	0x010a
        /*0502*/ 	.byte	0x04
	.zero		1


	//   ....[25]....
        /*0504*/ 	.word	0x00002b10
        /*0508*/ 	.word	0x00000000
        /*050c*/ 	.word	0x00000000
        /*0510*/ 	.short	0x0101
        /*0512*/ 	.byte	0x3f
	.zero		1


	//   ....[26]....
        /*0514*/ 	.word	0x00004ca0
        /*0518*/ 	.word	0x000000ff
        /*051c*/ 	.word	0x00030830
        /*0520*/ 	.short	0x010a
        /*0522*/ 	.byte	0x3d
	.zero		1


	//   ....[27]....
        /*0524*/ 	.word	0x00004ce0
        /*0528*/ 	.word	0x000000ff
        /*052c*/ 	.word	0x00030830
        /*0530*/ 	.short	0x010a
        /*0532*/ 	.byte	0x3d
	.zero		1


	//   ....[28]....
        /*0534*/ 	.word	0x00005b80
        /*0538*/ 	.word	0x000000ff
        /*053c*/ 	.word	0x00030850
        /*0540*/ 	.short	0x010a
        /*0542*/ 	.byte	0x0e
	.zero		1


	//   ....[29]....
        /*0544*/ 	.word	0x00005bc0
        /*0548*/ 	.word	0x000000ff
        /*054c*/ 	.word	0x00030850
        /*0550*/ 	.short	0x010a
        /*0552*/ 	.byte	0x0e
	.zero		1


	//   ....[30]....
        /*0554*/ 	.word	0x00006260
        /*0558*/ 	.word	0x000000a7
        /*055c*/ 	.word	0x00000000
        /*0560*/ 	.short	0x0101
        /*0562*/ 	.byte	0x3f
	.zero		1


	//   ....[31]....
        /*0564*/ 	.word	0x000074b0
        /*0568*/ 	.word	0x00000099
        /*056c*/ 	.word	0x00000000
        /*0570*/ 	.short	0x0101
        /*0572*/ 	.byte	0x3f
	.zero		1


	//   ....[32]....
        /*0574*/ 	.word	0x00007cd0
        /*0578*/ 	.word	0x000000ff
        /*057c*/ 	.word	0x00030830
        /*0580*/ 	.short	0x010a
        /*0582*/ 	.byte	0x3c
	.zero		1


	//   ....[33]....
        /*0584*/ 	.word	0x00007d10
        /*0588*/ 	.word	0x000000ff
        /*058c*/ 	.word	0x00030830
        /*0590*/ 	.short	0x010a
        /*0592*/ 	.byte	0x3c
	.zero		1


	//   ....[34]....
        /*0594*/ 	.word	0x00008b30
        /*0598*/ 	.word	0x000000ff
        /*059c*/ 	.word	0x00030850
        /*05a0*/ 	.short	0x010a
        /*05a2*/ 	.byte	0x0e
	.zero		1


	//   ....[35]....
        /*05a4*/ 	.word	0x00008b70
        /*05a8*/ 	.word	0x000000ff
        /*05ac*/ 	.word	0x00030850
        /*05b0*/ 	.short	0x010a
        /*05b2*/ 	.byte	0x0e
	.zero		1


	//   ....[36]....
        /*05b4*/ 	.word	0x000099f0
        /*05b8*/ 	.word	0x00000017
        /*05bc*/ 	.word	0x00000000
        /*05c0*/ 	.short	0x0101
        /*05c2*/ 	.byte	0x3f
	.zero		1


	//   ....[37]....
        /*05c4*/ 	.word	0x00009a70
        /*05c8*/ 	.word	0x00000098
        /*05cc*/ 	.word	0x00000000
        /*05d0*/ 	.short	0x0101
        /*05d2*/ 	.byte	0x3f
	.zero		1


	//   ....[38]....
        /*05d4*/ 	.word	0x00009e30
        /*05d8*/ 	.word	0x000000ff
        /*05dc*/ 	.word	0x00030830
        /*05e0*/ 	.short	0x010a
        /*05e2*/ 	.byte	0x3d
	.zero		1


	//   ....[39]....
        /*05e4*/ 	.word	0x00009e70
        /*05e8*/ 	.word	0x000000ff
        /*05ec*/ 	.word	0x00030830
        /*05f0*/ 	.short	0x010a
        /*05f2*/ 	.byte	0x3d
	.zero		1


	//   ....[40]....
        /*05f4*/ 	.word	0x0000aca0
        /*05f8*/ 	.word	0x000000ff
        /*05fc*/ 	.word	0x00030850
        /*0600*/ 	.short	0x010a
        /*0602*/ 	.byte	0x0e
	.zero		1


	//   ....[41]....
        /*0604*/ 	.word	0x0000ace0
        /*0608*/ 	.word	0x000000ff
        /*060c*/ 	.word	0x00030850
        /*0610*/ 	.short	0x010a
        /*0612*/ 	.byte	0x0e
	.zero		1


	//   ....[42]....
        /*0614*/ 	.word	0x0000b300
        /*0618*/ 	.word	0x000000a7
        /*061c*/ 	.word	0x00000000
        /*0620*/ 	.short	0x0101
        /*0622*/ 	.byte	0x3f
	.zero		1


	//   ....[43]....
        /*0624*/ 	.word	0x0000c630
        /*0628*/ 	.word	0x0000009b
        /*062c*/ 	.word	0x00000000
        /*0630*/ 	.short	0x0101
        /*0632*/ 	.byte	0x3f
	.zero		1


	//   ....[44]....
        /*0634*/ 	.word	0x0000d200
        /*0638*/ 	.word	0x000000ff
        /*063c*/ 	.word	0x00030850
        /*0640*/ 	.short	0x010a
        /*0642*/ 	.byte	0x07
	.zero		1


	//   ....[45]....
        /*0644*/ 	.word	0x0000d240
        /*0648*/ 	.word	0x000000ff
        /*064c*/ 	.word	0x00030850
        /*0650*/ 	.short	0x010a
        /*0652*/ 	.byte	0x07
	.zero		1


	//   ....[46]....
        /*0654*/ 	.word	0x0000d630
        /*0658*/ 	.word	0x00000009
        /*065c*/ 	.word	0x00000000
        /*0660*/ 	.short	0x0101
        /*0662*/ 	.byte	0x3f
	.zero		1


	//   ....[47]....
        /*0664*/ 	.word	0x0000e740
        /*0668*/ 	.word	0x000000ff
        /*066c*/ 	.word	0x00000000
        /*0670*/ 	.short	0x0101
        /*0672*/ 	.byte	0x04
	.zero		1


	//   ....[48]....
        /*0674*/ 	.word	0x00011520
        /*0678*/ 	.word	0x000000ff
        /*067c*/ 	.word	0x00030840
        /*0680*/ 	.short	0x010a
        /*0682*/ 	.byte	0x26
	.zero		1


	//   ....[49]....
        /*0684*/ 	.word	0x00012320
        /*0688*/ 	.word	0x000000ff
        /*068c*/ 	.word	0x00030800
        /*0690*/ 	.short	0x0107
        /*0692*/ 	.byte	0x26
	.zero		1


	//   ....[50]....
        /*0694*/ 	.word	0x00012390
        /*0698*/ 	.word	0x000000ff
        /*069c*/ 	.word	0x00030800
        /*06a0*/ 	.short	0x0101
        /*06a2*/ 	.byte	0x26
	.zero		1


	//   ....[51]....
        /*06a4*/ 	.word	0x000123a0
        /*06a8*/ 	.word	0x000000ff
        /*06ac*/ 	.word	0x00030820
        /*06b0*/ 	.short	0x010a
        /*06b2*/ 	.byte	0x26
	.zero		1


	//   ....[52]....
        /*06b4*/ 	.word	0x000127c0
        /*06b8*/ 	.word	0x000000ff
        /*06bc*/ 	.word	0x00030848
        /*06c0*/ 	.short	0x010a
        /*06c2*/ 	.byte	0x26
	.zero		1


	//   ....[53]....
        /*06c4*/ 	.word	0x00012c60
        /*06c8*/ 	.word	0x000000ff
        /*06cc*/ 	.word	0x00030860
        /*06d0*/ 	.short	0x010a
        /*06d2*/ 	.byte	0x26
	.zero		1


	//   ....[54]....
        /*06d4*/ 	.word	0x00013310
        /*06d8*/ 	.word	0x000000ff
        /*06dc*/ 	.word	0x00030840
        /*06e0*/ 	.short	0x010a
        /*06e2*/ 	.byte	0x26
	.zero		1


	//   ....[55]....
        /*06e4*/ 	.word	0x000137b0
        /*06e8*/ 	.word	0x000000ff
        /*06ec*/ 	.word	0x00030868
        /*06f0*/ 	.short	0x010a
        /*06f2*/ 	.byte	0x26
	.zero		1


	//   ....[56]....
        /*06f4*/ 	.word	0x00013eb0
        /*06f8*/ 	.word	0x000000ff
        /*06fc*/ 	.word	0x00030848
        /*0700*/ 	.short	0x010a
        /*0702*/ 	.byte	0x26
	.zero		1


	//   ....[57]....
        /*0704*/ 	.word	0x00014330
        /*0708*/ 	.word	0x000000ff
        /*070c*/ 	.word	0x00030860
        /*0710*/ 	.short	0x010a
        /*0712*/ 	.byte	0x26
	.zero		1


	//   ....[58]....
        /*0714*/ 	.word	0x00014870
        /*0718*/ 	.word	0x00000003
        /*071c*/ 	.word	0x00030860
        /*0720*/ 	.short	0x010a
        /*0722*/ 	.byte	0x3f
	.zero		1


	//   ....[59]....
        /*0724*/ 	.word	0x00014da0
        /*0728*/ 	.word	0x00000002
        /*072c*/ 	.word	0x00030820
        /*0730*/ 	.short	0x010a
        /*0732*/ 	.byte	0x3f
	.zero		1


	//   ....[60]....
        /*0734*/ 	.word	0x00014f40
        /*0738*/ 	.word	0x00000006
        /*073c*/ 	.word	0x00000000
        /*0740*/ 	.short	0x010a
        /*0742*/ 	.byte	0x3f
	.zero		1


	//   ....[61]....
        /*0744*/ 	.word	0x00014fb0
        /*0748*/ 	.word	0x00000003
        /*074c*/ 	.word	0x00000000
        /*0750*/ 	.short	0x010a
        /*0752*/ 	.byte	0x3f
	.zero		1


	//   ....[62]....
        /*0754*/ 	.word	0x00015010
        /*0758*/ 	.word	0x00000000
        /*075c*/ 	.word	0x00000000
        /*0760*/ 	.short	0x010a
        /*0762*/ 	.byte	0x3f
	.zero		1


	//   ....[63]....
        /*0764*/ 	.word	0x00015040
        /*0768*/ 	.word	0x00000003
        /*076c*/ 	.word	0x00000000
        /*0770*/ 	.short	0x010a
        /*0772*/ 	.byte	0x3f
	.zero		1


	//   ....[64]....
        /*0774*/ 	.word	0x000150c0
        /*0778*/ 	.word	0x00000003
        /*077c*/ 	.word	0x00030800
        /*0780*/ 	.short	0x010a
        /*0782*/ 	.byte	0x3f
	.zero		1


	//   ....[65]....
        /*0784*/ 	.word	0x00015130
        /*0788*/ 	.word	0x00000003
        /*078c*/ 	.word	0x00030830
        /*0790*/ 	.short	0x010a
        /*0792*/ 	.byte	0x3f
	.zero		1


	//   ....[66]....
        /*0794*/ 	.word	0x00015190
        /*0798*/ 	.word	0x00000099
        /*079c*/ 	.word	0x00030830
        /*07a0*/ 	.short	0x010a
        /*07a2*/ 	.byte	0x3f
	.zero		1


	//   ....[67]....
        /*07a4*/ 	.word	0x000151f0
        /*07a8*/ 	.word	0x000000c9
        /*07ac*/ 	.word	0x00030850
        /*07b0*/ 	.short	0x010a
        /*07b2*/ 	.byte	0x3f
	.zero		1


	//   ....[68]....
        /*07b4*/ 	.word	0x00015250
        /*07b8*/ 	.word	0x00000004
        /*07bc*/ 	.word	0x00030830
        /*07c0*/ 	.short	0x010a
        /*07c2*/ 	.byte	0x3f
	.zero		1


	//   ....[69]....
        /*07c4*/ 	.word	0x000152b0
        /*07c8*/ 	.word	0x00000003
        /*07cc*/ 	.word	0x00030850
        /*07d0*/ 	.short	0x010a
        /*07d2*/ 	.byte	0x3f
	.zero		1


	//   ....[70]....
        /*07d4*/ 	.word	0x00015310
        /*07d8*/ 	.word	0x00000004
        /*07dc*/ 	.word	0x00030830
        /*07e0*/ 	.short	0x010a
        /*07e2*/ 	.byte	0x3f
	.zero		1


	//   ....[71]....
        /*07e4*/ 	.word	0x00015370
        /*07e8*/ 	.word	0x00000003
        /*07ec*/ 	.word	0x00030850
        /*07f0*/ 	.short	0x010a
        /*07f2*/ 	.byte	0x3f
	.zero		1


	//   ....[72]....
        /*07f4*/ 	.word	0x000153d0
        /*07f8*/ 	.word	0x00000005
        /*07fc*/ 	.word	0x00030850
        /*0800*/ 	.short	0x010a
        /*0802*/ 	.byte	0x3f
	.zero		1


	//   ....[73]....
        /*0804*/ 	.word	0x00015530
        /*0808*/ 	.word	0x00000003
        /*080c*/ 	.word	0x00030840
        /*0810*/ 	.short	0x010a
        /*0812*/ 	.byte	0x3f
	.zero		1


	//   ....[74]....
        /*0814*/ 	.word	0x000160a0
        /*0818*/ 	.word	0x00000003
        /*081c*/ 	.word	0x00030820
        /*0820*/ 	.short	0x010a
        /*0822*/ 	.byte	0x3f
	.zero		1


	//   ....[75]....
        /*0824*/ 	.word	0x00016100
        /*0828*/ 	.word	0x00000003
        /*082c*/ 	.word	0x00030848
        /*0830*/ 	.short	0x010a
        /*0832*/ 	.byte	0x3f
	.zero		1


	//   ....[76]....
        /*0834*/ 	.word	0x00016160
        /*0838*/ 	.word	0x00000003
        /*083c*/ 	.word	0x00030860
        /*0840*/ 	.short	0x010a
        /*0842*/ 	.byte	0x3f
	.zero		1


	//   ....[77]....
        /*0844*/ 	.word	0x000161c0
        /*0848*/ 	.word	0x00000003
        /*084c*/ 	.word	0x00030840
        /*0850*/ 	.short	0x010a
        /*0852*/ 	.byte	0x3f
	.zero		1


	//   ....[78]....
        /*0854*/ 	.word	0x00016220
        /*0858*/ 	.word	0x00000003
        /*085c*/ 	.word	0x00030868
        /*0860*/ 	.short	0x010a
        /*0862*/ 	.byte	0x3f
	.zero		1


	//   ....[79]....
        /*0864*/ 	.word	0x00016280
        /*0868*/ 	.word	0x00000003
        /*086c*/ 	.word	0x00030848
        /*0870*/ 	.short	0x010a
        /*0872*/ 	.byte	0x3f
	.zero		1


	//   ....[80]....
        /*0874*/ 	.word	0x000162e0
        /*0878*/ 	.word	0x00000003
        /*087c*/ 	.word	0x00030860
        /*0880*/ 	.short	0x010a
        /*0882*/ 	.byte	0x3f
	.zero		1


	//   ....[81]....
        /*0884*/ 	.word	0x00016330
        /*0888*/ 	.word	0x00000003
        /*088c*/ 	.word	0x00030860
        /*0890*/ 	.short	0x010a
        /*0892*/ 	.byte	0x3f
	.zero		1


	//   ....[82]....
        /*0894*/ 	.word	0x00016380
        /*0898*/ 	.word	0x00000002
        /*089c*/ 	.word	0x00030820
        /*08a0*/ 	.short	0x010a
        /*08a2*/ 	.byte	0x3f
	.zero		1


	//   ....[83]....
        /*08a4*/ 	.word	0x00016520
        /*08a8*/ 	.word	0x00000006
        /*08ac*/ 	.word	0x00000000
        /*08b0*/ 	.short	0x010a
        /*08b2*/ 	.byte	0x3f
	.zero		1


	//   ....[84]....
        /*08b4*/ 	.word	0x00016570
        /*08b8*/ 	.word	0x00000003
        /*08bc*/ 	.word	0x00000000
        /*08c0*/ 	.short	0x010a
        /*08c2*/ 	.byte	0x3f
	.zero		1


	//   ....[85]....
        /*08c4*/ 	.word	0x000165c0
        /*08c8*/ 	.word	0x00000000
        /*08cc*/ 	.word	0x00000000
        /*08d0*/ 	.short	0x010a
        /*08d2*/ 	.byte	0x3f
	.zero		1


	//----- nvinfo : EIATTR_NUM_MBARRIERS
	.align		4
.L_181:
        /*08d4*/ 	.byte	0x03, 0x38
        /*08d6*/ 	.short	0x0016


	//----- nvinfo : EIATTR_EXIT_INSTR_OFFSETS
	.align		4
        /*08d8*/ 	.byte	0x04, 0x1c
        /*08da*/ 	.short	(.L_183 - .L_182)


	//   ....[0]....
.L_182:
        /*08dc*/ 	.word	0x00015090


	//----- nvinfo : EIATTR_MAX_THREADS
	.align		4
.L_183:
        /*08e0*/ 	.byte	0x04, 0x05
        /*08e2*/ 	.short	(.L_185 - .L_184)
.L_184:
        /*08e4*/ 	.word	0x00000180
        /*08e8*/ 	.word	0x00000001
        /*08ec*/ 	.word	0x00000001


	//----- nvinfo : EIATTR_CRS_STACK_SIZE
	.align		4
.L_185:
        /*08f0*/ 	.byte	0x04, 0x1e
        /*08f2*/ 	.short	(.L_187 - .L_186)
.L_186:
        /*08f4*/ 	.word	0x00000000


	//----- nvinfo : EIATTR_CBANK_PARAM_SIZE
	.align		4
.L_187:
        /*08f8*/ 	.byte	0x03, 0x19
        /*08fa*/ 	.short	0x0a70


	//----- nvinfo : EIATTR_PARAM_CBANK
	.align		4
        /*08fc*/ 	.byte	0x04, 0x0a
        /*08fe*/ 	.short	(.L_189 - .L_188)
	.align		4
.L_188:
        /*0900*/ 	.word	index@(.nv.constant0._ZN7cutlass13device_kernelIN5flash11enable_sm90INS1_16FlashAttnFwdSm90INS1_25CollectiveMainloopFwdSm90ILi2EN4cute5tupleIJNS5_1CILi1EEES8_S8_EEENS6_IJNS7_ILi128EEENS7_ILi64EEENS7_ILi256EEEEEELi256ENS_6half_tEfNS_4arch4Sm90ELb0ELb1ELb1ELb0ELb0ELb0ELb0ELb1ELb1ELb1ELb1ELb0EEENS1_21CollectiveEpilogueFwdINS6_IJSA_SC_SB_EEES9_SE_SG_Li256ELb0ELb1ELb1ELb0EEENS1_19SingleTileSchedulerILb0ELb1ELb1ELi128EEEEEEEEEvNT_6ParamsE)
        /*0904*/ 	.short	0x0210
        /*0906*/ 	.short	0x0a70


	//----- nvinfo : EIATTR_SW_WAR
	.align		4
.L_189:
        /*0908*/ 	.byte	0x04, 0x36
        /*090a*/ 	.short	(.L_191 - .L_190)
.L_190:
        /*090c*/ 	.word	0x00000008
.L_191:


//--------------------- .nv.info._ZN7cutlass13device_kernelIN5flash11enable_sm90INS1_16FlashAttnFwdSm90INS1_25CollectiveMainloopFwdSm90ILi2EN4cute5tupleIJNS5_1CILi1EEES8_S8_EEENS6_IJNS7_ILi128EEENS7_ILi64EEENS7_ILi256EEEEEELi256ENS_6half_tEfNS_4arch4Sm90ELb0ELb1ELb1ELb1ELb0ELb0ELb0ELb1ELb1ELb1ELb1ELb0EEENS1_21CollectiveEpilogueFwdINS6_IJSA_SC_SB_EEES9_SE_SG_Li256ELb1ELb1ELb1ELb0EEENS1_36VarlenDynamicPersistentTileSchedulerILi128ELi64ELi256ELi128ELb1ELb1ELb1ELb1ELb0ELb1EEEEEEEEEvNT_6ParamsE --------------------------
	.section	.nv.info._ZN7cutlass13device_kernelIN5flash11enable_sm90INS1_16FlashAttnFwdSm90INS1_25CollectiveMainloopFwdSm90ILi2EN4cute5tupleIJNS5_1CILi1EEES8_S8_EEENS6_IJNS7_ILi128EEENS7_ILi64EEENS7_ILi256EEEEEELi256ENS_6half_tEfNS_4arch4Sm90ELb0ELb1ELb1ELb1ELb0ELb0ELb0ELb1ELb1ELb1ELb1ELb0EEENS1_21CollectiveEpilogueFwdINS6_IJSA_SC_SB_EEES9_SE_SG_Li256ELb1ELb1ELb1ELb0EEENS1_36VarlenDynamicPersistentTileSchedulerILi128ELi64ELi256ELi128ELb1ELb1ELb1ELb1ELb0ELb1EEEEEEEEEvNT_6ParamsE,"",@"SHT_CUDA_INFO"
	.sectionflags	@""
	.align	4


	//----- nvinfo : EIATTR_CUDA_API_VERSION
	.align		4
        /*0000*/ 	.byte	0x04, 0x37
        /*0002*/ 	.short	(.L_193 - .L_192)
.L_192:
        /*0004*/ 	.word	0x00000082


	//----- nvinfo : EIATTR_KPARAM_INFO
	.align		4
.L_193:
        /*0008*/ 	.byte	0x04, 0x17
        /*000a*/ 	.short	(.L_195 - .L_194)
.L_194:
        /*000c*/ 	.word	0x00000000
        /*0010*/ 	.short	0x0000
        /*0012*/ 	.short	0x0070
        /*0014*/ 	.byte	0x00, 0xf0, 0x01, 0x2a


	//----- nvinfo : EIATTR_SPARSE_MMA_MASK
	.align		4
.L_195:
        /*0018*/ 	.byte	0x03, 0x50
        /*001a*/ 	.short	0x0000


	//----- nvinfo : EIATTR_MAXREG_COUNT
	.align		4
        /*001c*/ 	.byte	0x03, 0x1b
        /*001e*/ 	.short	0x00a8


	//----- nvinfo : EIATTR_NUM_BARRIERS
	.align		4
        /*0020*/ 	.byte	0x02, 0x4c
        /*0022*/ 	.byte	0x09
	.zero		1


	//----- nvinfo : EIATTR_EXTERNS
	.align		4
        /*0024*/ 	.byte	0x04, 0x0f
        /*0026*/ 	.short	(.L_197 - .L_196)


	//   ....[0]....
	.align		4
.L_196:
        /*0028*/ 	.word	index@(__assertfail)


	//----- nvinfo : EIATTR_ANNOTATIONS
	.align		4
.L_197:
        /*002c*/ 	.byte	0x04, 0x55
        /*002e*/ 	.short	(.L_199 - .L_198)


	//   ....[0]....
.L_198:
        /* <DEDUP_REMOVED lines=74> */
        /*04c4*/ 	.byte	0x30, 0xca, 0x01, 0x00


	//----- nvinfo : EIATTR_MERCURY_ISA_VERSION
	.align		4
.L_199:
        /*04c8*/ 	.byte	0x03, 0x5f
        /*04ca*/ 	.short	0x0101


	//----- nvinfo : EIATTR_UNUSED_LOAD_BYTE_OFFSET
	.align		4
        /*04cc*/ 	.byte	0x04, 0x44
        /*04ce*/ 	.short	(.L_201 - .L_200)


	//   ....[0]....
.L_200:
        /*04d0*/ 	.word	0x00000a10
        /*04d4*/ 	.word	0x0000fff0


	//   ....[1]....
        /*04d8*/ 	.word	0x0000e0f0
        /*04dc*/ 	.word	0x0000fff0


	//----- nvinfo : EIATTR_INT_WARP_WIDE_INSTR_OFFSETS
	.align		4
.L_201:
        /*04e0*/ 	.byte	0x04, 0x31
        /*04e2*/ 	.short	(.L_203 - .L_202)


	//   ....[0]....
.L_202:
        /*04e4*/ 	.word	0x00000130


	//   ....[1]....
        /*04e8*/ 	.word	0x00000170


	//   ....[2]....
        /*04ec*/ 	.word	0x000001e0


	//   ....[3]....
        /*04f0*/ 	.word	0x00014a10


	//   ....[4]....
        /*04f4*/ 	.word	0x00014ab0


	//   ....[5]....
        /*04f8*/ 	.word	0x00018f40


	//   ....[6]....
        /*04fc*/ 	.word	0x00018fb0


	//----- nvinfo : EIATTR_COOP_GROUP_MASK_REGIDS
	.align		4
.L_203:
        /*0500*/ 	.byte	0x04, 0x29
        /*0502*/ 	.short	(.L_205 - .L_204)


	//   ....[0]....
.L_204:
        /*0504*/ 	.word	0xffffffff


	//   ....[1]....
        /*0508*/ 	.word	0xffffffff


	//   ....[2]....
        /*050c*/ 	.word	0xffffffff


	//   ....[3]....
        /*0510*/ 	.word	0xffffffff


	//   ....[4]....
        /*0514*/ 	.word	0xffffffff


	//   ....[5]....
        /*0518*/ 	.word	0xffffffff


	//   ....[6]....
        /*051c*/ 	.word	0xffffffff


	//   ....[7]....
        /*0520*/ 	.word	0xffffffff


	//   ....[8]....
        /*0524*/ 	.word	0xffffffff


	//   ....[9]....
        /*0528*/ 	.word	0xffffffff


	//   ....[10]....
        /*052c*/ 	.word	0xffffffff


	//   ....[11]....
        /*0530*/ 	.word	0xffffffff


	//   ....[12]....
        /*0534*/ 	.word	0xffffffff


	//   ....[13]....
        /*0538*/ 	.word	0xffffffff


	//   ....[14]....
        /*053c*/ 	.word	0xffffffff


	//   ....[15]....
        /*0540*/ 	.word	0xffffffff


	//   ....[16]....
        /*0544*/ 	.word	0xffffffff


	//   ....[17]....
        /*0548*/ 	.word	0xffffffff


	//   ....[18]....
        /*054c*/ 	.word	0xffffffff


	//   ....[19]....
        /*0550*/ 	.word	0xffffffff


	//   ....[20]....
        /*0554*/ 	.word	0xffffffff


	//   ....[21]....
        /*0558*/ 	.word	0xffffffff


	//   ....[22]....
        /*055c*/ 	.word	0xffffffff


	//   ....[23]....
        /*0560*/ 	.word	0xffffffff


	//   ....[24]....
        /*0564*/ 	.word	0xffffffff


	//   ....[25]....
        /*0568*/ 	.word	0xffffffff


	//   ....[26]....
        /*056c*/ 	.word	0xffffffff


	//   ....[27]....
        /*0570*/ 	.word	0xffffffff


	//   ....[28]....
        /*0574*/ 	.word	0xffffffff


	//   ....[29]....
        /*0578*/ 	.word	0xffffffff


	//   ....[30]....
        /*057c*/ 	.word	0xffffffff


	//   ....[31]....
        /*0580*/ 	.word	0xffffffff


	//   ....[32]....
        /*0584*/ 	.word	0xffffffff


	//   ....[33]....
        /*0588*/ 	.word	0xffffffff


	//   ....[34]....
        /*058c*/ 	.word	0xffffffff


	//   ....[35]....
        /*0590*/ 	.word	0xffffffff


	//   ....[36]....
        /*0594*/ 	.word	0xffffffff


	//   ....[37]....
        /*0598*/ 	.word	0xffffffff


	//   ....[38]....
        /*059c*/ 	.word	0xffffffff


	//   ....[39]....
        /*05a0*/ 	.word	0xffffffff


	//   ....[40]....
        /*05a4*/ 	.word	0xffffffff


	//   ....[41]....
        /*05a8*/ 	.word	0xffffffff


	//   ....[42]....
        /*05ac*/ 	.word	0xffffffff


	//   ....[43]....
        /*05b0*/ 	.word	0xffffffff


	//   ....[44]....
        /*05b4*/ 	.word	0xffffffff


	//   ....[45]....
        /*05b8*/ 	.word	0xffffffff


	//   ....[46]....
        /*05bc*/ 	.word	0xffffffff


	//   ....[47]....
        /*05c0*/ 	.word	0xffffffff


	//   ....[48]....
        /*05c4*/ 	.word	0xffffffff


	//   ....[49]....
        /*05c8*/ 	.word	0xffffffff


	//   ....[50]....
        /*05cc*/ 	.word	0xffffffff


	//   ....[51]....
        /*05d0*/ 	.word	0xffffffff


	//   ....[52]....
        /*05d4*/ 	.word	0xffffffff


	//   ....[53]....
        /*05d8*/ 	.word	0xffffffff


	//   ....[54]....
        /*05dc*/ 	.word	0xffffffff


	//   ....[55]....
        /*05e0*/ 	.word	0xffffffff


	//   ....[56]....
        /*05e4*/ 	.word	0xffffffff


	//   ....[57]....
        /*05e8*/ 	.word	0xffffffff


	//   ....[58]....
        /*05ec*/ 	.word	0xffffffff


	//   ....[59]....
        /*05f0*/ 	.word	0xffffffff


	//   ....[60]....
        /*05f4*/ 	.word	0xffffffff


	//   ....[61]....
        /*05f8*/ 	.word	0xffffffff


	//   ....[62]....
        /*05fc*/ 	.word	0xffffffff


	//   ....[63]....
        /*0600*/ 	.word	0xffffffff


	//   ....[64]....
        /*0604*/ 	.word	0xffffffff


	//   ....[65]....
        /*0608*/ 	.word	0xffffffff


	//   ....[66]....
        /*060c*/ 	.word	0xffffffff


	//   ....[67]....
        /*0610*/ 	.word	0xffffffff


	//   ....[68]....
        /*0614*/ 	.word	0xffffffff


	//   ....[69]....
        /*0618*/ 	.word	0xffffffff


	//   ....[70]....
        /*061c*/ 	.word	0xffffffff


	//   ....[71]....
        /*0620*/ 	.word	0xffffffff


	//   ....[72]....
        /*0624*/ 	.word	0xffffffff


	//   ....[73]....
        /*0628*/ 	.word	0xffffffff


	//   ....[74]....
        /*062c*/ 	.word	0xffffffff


	//   ....[75]....
        /*0630*/ 	.word	0xffffffff


	//   ....[76]....
        /*0634*/ 	.word	0xffffffff


	//   ....[77]....
        /*0638*/ 	.word	0xffffffff


	//   ....[78]....
        /*063c*/ 	.word	0xffffffff


	//   ....[79]....
        /*0640*/ 	.word	0xffffffff


	//   ....[80]....
        /*0644*/ 	.word	0xffffffff


	//   ....[81]....
        /*0648*/ 	.word	0xffffffff


	//   ....[82]....
        /*064c*/ 	.word	0xffffffff


	//   ....[83]....
        /*0650*/ 	.word	0xffffffff


	//   ....[84]....
        /*0654*/ 	.word	0xffffffff


	//   ....[85]....
        /*0658*/ 	.word	0xffffffff


	//   ....[86]....
        /*065c*/ 	.word	0xffffffff


	//   ....[87]....
        /*0660*/ 	.word	0xffffffff


	//   ....[88]....
        /*0664*/ 	.word	0xffffffff


	//   ....[89]....
        /*0668*/ 	.word	0xffffffff


	//   ....[90]....
        /*066c*/ 	.word	0xffffffff


	//   ....[91]....
        /*0670*/ 	.word	0xffffffff


	//   ....[92]....
        /*0674*/ 	.word	0xffffffff


	//   ....[93]....
        /*0678*/ 	.word	0xffffffff


	//   ....[94]....
        /*067c*/ 	.word	0xffffffff


	//   ....[95]....
        /*0680*/ 	.word	0xffffffff


	//   ....[96]....
        /*0684*/ 	.word	0xffffffff


	//   ....[97]....
        /*0688*/ 	.word	0xffffffff


	//   ....[98]....
        /*068c*/ 	.word	0xffffffff


	//   ....[99]....
        /*0690*/ 	.word	0xffffffff


	//   ....[100]....
        /*0694*/ 	.word	0xffffffff


	//   ....[101]....
        /*0698*/ 	.word	0xffffffff


	//   ....[102]....
        /*069c*/ 	.word	0xffffffff


	//   ....[103]....
        /*06a0*/ 	.word	0xffffffff


	//   ....[104]....
        /*06a4*/ 	.word	0xffffffff


	//   ....[105]....
        /*06a8*/ 	.word	0xffffffff


	//   ....[106]....
        /*06ac*/ 	.word	0xffffffff


	//   ....[107]....
        /*06b0*/ 	.word	0xffffffff


	//   ....[108]....
        /*06b4*/ 	.word	0xffffffff


	//   ....[109]....
        /*06b8*/ 	.word	0xffffffff


	//   ....[110]....
        /*06bc*/ 	.word	0xffffffff


	//   ....[111]....
        /*06c0*/ 	.word	0x0500000f


	//   ....[112]....
        /*06c4*/ 	.word	0x0500000f


	//   ....[113]....
        /*06c8*/ 	.word	0x0500000f


	//   ....[114]....
        /*06cc*/ 	.word	0x0500000f


	//   ....[115]....
        /*06d0*/ 	.word	0x0500000f


	//   ....[116]....
        /*06d4*/ 	.word	0x0500000f


	//   ....[117]....
        /*06d8*/ 	.word	0x0500000f


	//   ....[118]....
        /*06dc*/ 	.word	0x0500000f


	//   ....[119]....
        /*06e0*/ 	.word	0x0500000f


	//   ....[120]....
        /*06e4*/ 	.word	0x0500000f


	//   ....[121]....
        /*06e8*/ 	.word	0x0500000f


	//   ....[122]....
        /*06ec*/ 	.word	0x0500000f


	//   ....[123]....
        /*06f0*/ 	.word	0x0500000f


	//   ....[124]....
        /*06f4*/ 	.word	0x0500000f


	//   ....[125]....
        /*06f8*/ 	.word	0x0500000f


	//   ....[126]....
        /*06fc*/ 	.word	0x0500000f


	//   ....[127]....
        /*0700*/ 	.word	0x0500000f


	//   ....[128]....
        /*0704*/ 	.word	0x0500000f


	//   ....[129]....
        /*0708*/ 	.word	0x0500000f


	//   ....[130]....
        /*070c*/ 	.word	0x0500000f


	//   ....[131]....
        /*0710*/ 	.word	0x0500000f


	//   ....[132]....
        /*0714*/ 	.word	0x0500000f


	//   ....[133]....
        /*0718*/ 	.word	0x0500000f


	//   ....[134]....
        /*071c*/ 	.word	0x0500000f


	//   ....[135]....
        /*0720*/ 	.word	0x0500000f


	//   ....[136]....
        /*0724*/ 	.word	0x0500000f


	//   ....[137]....
        /*0728*/ 	.word	0x0500000f


	//   ....[138]....
        /*072c*/ 	.word	0x0500000f


	//   ....[139]....
        /*0730*/ 	.word	0x0500000f


	//   ....[140]....
        /*0734*/ 	.word	0x0500000f


	//   ....[141]....
        /*0738*/ 	.word	0x0500000f


	//   ....[142]....
        /*073c*/ 	.word	0x0500000f


	//   ....[143]....
        /*0740*/ 	.word	0x0500000f


	//   ....[144]....
        /*0744*/ 	.word	0x0500000f


	//   ....[145]....
        /*0748*/ 	.word	0x0500000f


	//   ....[146]....
        /*074c*/ 	.word	0x0500000f


	//----- nvinfo : EIATTR_COOP_GROUP_INSTR_OFFSETS
	.align		4
.L_205:
        /*0750*/ 	.byte	0x04, 0x28
        /*0752*/ 	.short	(.L_207 - .L_206)


	//   ....[0]....
.L_206:
        /*0754*/ 	.word	0x00000060


	//   ....[1]....
        /*0758*/ 	.word	0x00000140


	//   ....[2]....
        /*075c*/ 	.word	0x00000190


	//   ....[3]....
        /*0760*/ 	.word	0x000003c0


	//   ....[4]....
        /*0764*/ 	.word	0x00000520


	//   ....[5]....
        /*0768*/ 	.word	0x00000640


	//   ....[6]....
        /*076c*/ 	.word	0x000007a0


	//   ....[7]....
        /*0770*/ 	.word	0x00002330


	//   ....[8]....
        /*0774*/ 	.word	0x00002dd0


	//   ....[9]....
        /*0778*/ 	.word	0x00003690


	//   ....[10]....
        /*077c*/ 	.word	0x00004060


	//   ....[11]....
        /*0780*/ 	.word	0x00004170


	//   ....[12]....
        /*0784*/ 	.word	0x000044a0


	//   ....[13]....
        /*0788*/ 	.word	0x00004520


	//   ....[14]....
        /*078c*/ 	.word	0x00006720


	//   ....[15]....
        /*0790*/ 	.word	0x00006970


	//   ....[16]....
        /*0794*/ 	.word	0x00007070


	//   ....[17]....
        /*0798*/ 	.word	0x00007170


	//   ....[18]....
        /*079c*/ 	.word	0x00007470


	//   ....[19]....
        /*07a0*/ 	.word	0x00007520


	//   ....[20]....
        /*07a4*/ 	.word	0x00009400


	//   ....[21]....
        /*07a8*/ 	.word	0x00009480


	//   ....[22]....
        /*07ac*/ 	.word	0x000099e0


	//   ....[23]....
        /*07b0*/ 	.word	0x00009a10


	//   ....[24]....
        /*07b4*/ 	.word	0x0000b590


	//   ....[25]....
        /*07b8*/ 	.word	0x0000b8b0


	//   ....[26]....
        /*07bc*/ 	.word	0x0000c1c0


	//   ....[27]....
        /*07c0*/ 	.word	0x0000c2b0


	//   ....[28]....
        /*07c4*/ 	.word	0x0000c2c0


	//   ....[29]....
        /*07c8*/ 	.word	0x0000c2f0


	//   ....[30]....
        /*07cc*/ 	.word	0x0000d480


	//   ....[31]....
        /*07d0*/ 	.word	0x0000d4c0


	//   ....[32]....
        /*07d4*/ 	.word	0x0000d620


	//   ....[33]....
        /*07d8*/ 	.word	0x0000d640


	//   ....[34]....
        /*07dc*/ 	.word	0x0000f2d0


	//   ....[35]....
        /*07e0*/ 	.word	0x0000f2e0


	//   ....[36]....
        /*07e4*/ 	.word	0x0000f2f0


	//   ....[37]....
        /*07e8*/ 	.word	0x0000f300


	//   ....[38]....
        /*07ec*/ 	.word	0x0000fdd0


	//   ....[39]....
        /*07f0*/ 	.word	0x0000fe00


	//   ....[40]....
        /*07f4*/ 	.word	0x0000ffa0


	//   ....[41]....
        /*07f8*/ 	.word	0x0000ffc0


	//   ....[42]....
        /*07fc*/ 	.word	0x00010110


	//   ....[43]....
        /*0800*/ 	.word	0x00010130


	//   ....[44]....
        /*0804*/ 	.word	0x00010290


	//   ....[45]....
        /*0808*/ 	.word	0x000102b0


	//   ....[46]....
        /*080c*/ 	.word	0x00010850


	//   ....[47]....
        /*0810*/ 	.word	0x00010880


	//   ....[48]....
        /*0814*/ 	.word	0x00011180


	//   ....[49]....
        /*0818*/ 	.word	0x00011190


	//   ....[50]....
        /*081c*/ 	.word	0x000124c0


	//   ....[51]....
        /*0820*/ 	.word	0x000124f0


	//   ....[52]....
        /*0824*/ 	.word	0x00012670


	//   ....[53]....
        /*0828*/ 	.word	0x00012690


	//   ....[54]....
        /*082c*/ 	.word	0x000127e0


	//   ....[55]....
        /*0830*/ 	.word	0x00012800


	//   ....[56]....
        /*0834*/ 	.word	0x00012960


	//   ....[57]....
        /*0838*/ 	.word	0x00012980


	//   ....[58]....
        /*083c*/ 	.word	0x00012b70


	//   ....[59]....
        /*0840*/ 	.word	0x00012db0


	//   ....[60]....
        /*0844*/ 	.word	0x00012de0


	//   ....[61]....
        /*0848*/ 	.word	0x00012e10


	//   ....[62]....
        /*084c*/ 	.word	0x00012e40


	//   ....[63]....
        /*0850*/ 	.word	0x00012e70


	//   ....[64]....
        /*0854*/ 	.word	0x00012ea0


	//   ....[65]....
        /*0858*/ 	.word	0x00013050


	//   ....[66]....
        /*085c*/ 	.word	0x00013080


	//   ....[67]....
        /*0860*/ 	.word	0x000130b0


	//   ....[68]....
        /*0864*/ 	.word	0x000130e0


	//   ....[69]....
        /*0868*/ 	.word	0x00013110


	//   ....[70]....
        /*086c*/ 	.word	0x00013140


	//   ....[71]....
        /*0870*/ 	.word	0x000131e0


	//   ....[72]....
        /*0874*/ 	.word	0x00013210


	//   ....[73]....
        /*0878*/ 	.word	0x00013220


	//   ....[74]....
        /*087c*/ 	.word	0x00013250


	//   ....[75]....
        /*0880*/ 	.word	0x00015000


	//   ....[76]....
        /*0884*/ 	.word	0x00015c60


	//   ....[77]....
        /*0888*/ 	.word	0x00015c80


	//   ....[78]....
        /*088c*/ 	.word	0x00015d60


	//   ....[79]....
        /*0890*/ 	.word	0x00015d70


	//   ....[80]....
        /*0894*/ 	.word	0x00015e20


	//   ....[81]....
        /*0898*/ 	.word	0x00015e30


	//   ....[82]....
        /*089c*/ 	.word	0x00015ee0


	//   ....[83]....
        /*08a0*/ 	.word	0x00015ef0


	//   ....[84]....
        /*08a4*/ 	.word	0x00015fa0


	//   ....[85]....
        /*08a8*/ 	.word	0x00015fb0


	//   ....[86]....
        /*08ac*/ 	.word	0x00016060


	//   ....[87]....
        /*08b0*/ 	.word	0x00016070


	//   ....[88]....
        /*08b4*/ 	.word	0x00016120


	//   ....[89]....
        /*08b8*/ 	.word	0x00016130


	//   ....[90]....
        /*08bc*/ 	.word	0x00016180


	//   ....[91]....
        /*08c0*/ 	.word	0x000161d0


	//   ....[92]....
        /*08c4*/ 	.word	0x00019870


	//   ....[93]....
        /*08c8*/ 	.word	0x000198a0


	//   ....[94]....
        /*08cc*/ 	.word	0x00019900


	//   ....[95]....
        /*08d0*/ 	.word	0x00019930


	//   ....[96]....
        /*08d4*/ 	.word	0x00019960


	//   ....[97]....
        /*08d8*/ 	.word	0x00019990


	//   ....[98]....
        /*08dc*/ 	.word	0x000199c0


	//   ....[99]....
        /*08e0*/ 	.word	0x000199f0


	//   ....[100]....
        /*08e4*/ 	.word	0x00019bc0


	//   ....[101]....
        /*08e8*/ 	.word	0x00019bf0


	//   ....[102]....
        /*08ec*/ 	.word	0x00019c20


	//   ....[103]....
        /*08f0*/ 	.word	0x00019c50


	//   ....[104]....
        /*08f4*/ 	.word	0x00019c80


	//   ....[105]....
        /*08f8*/ 	.word	0x00019cb0


	//   ....[106]....
        /*08fc*/ 	.word	0x00019d80


	//   ....[107]....
        /*0900*/ 	.word	0x00019da0


	//   ....[108]....
        /*0904*/ 	.word	0x00019db0


	//   ....[109]....
        /*0908*/ 	.word	0x00019e30


	//   ....[110]....
        /*090c*/ 	.word	0x0001a980


	//   ....[111]....
        /*0910*/ 	.word	0x0001b010


	//   ....[112]....
        /*0914*/ 	.word	0x0001b1f0


	//   ....[113]....
        /*0918*/ 	.word	0x0001b240


	//   ....[114]....
        /*091c*/ 	.word	0x0001b380


	//   ....[115]....
        /*0920*/ 	.word	0x0001b3d0


	//   ....[116]....
        /*0924*/ 	.word	0x0001b510


	//   ....[117]....
        /*0928*/ 	.word	0x0001b560


	//   ....[118]....
        /*092c*/ 	.word	0x0001b6a0


	//   ....[119]....
        /*0930*/ 	.word	0x0001b6f0


	//   ....[120]....
        /*0934*/ 	.word	0x0001b830


	//   ....[121]....
        /*0938*/ 	.word	0x0001b880


	//   ....[122]....
        /*093c*/ 	.word	0x0001b9c0


	//   ....[123]....
        /*0940*/ 	.word	0x0001ba10


	//   ....[124]....
        /*0944*/ 	.word	0x0001bb30


	//   ....[125]....
        /*0948*/ 	.word	0x0001bba0


	//   ....[126]....
        /*094c*/ 	.word	0x0001bcc0


	//   ....[127]....
        /*0950*/ 	.word	0x0001bd10


	//   ....[128]....
        /*0954*/ 	.word	0x0001c040


	//   ....[129]....
        /*0958*/ 	.word	0x0001c0e0


	//   ....[130]....
        /*095c*/ 	.word	0x0001c280


	//   ....[131]....
        /*0960*/ 	.word	0x0001c300


	//   ....[132]....
        /*0964*/ 	.word	0x0001c380


	//   ....[133]....
        /*0968*/ 	.word	0x0001c400


	//   ....[134]....
        /*096c*/ 	.word	0x0001c480


	//   ....[135]....
        /*0970*/ 	.word	0x0001c510


	//   ....[136]....
        /*0974*/ 	.word	0x0001c5b0


	//   ....[137]....
        /*0978*/ 	.word	0x0001c660


	//   ....[138]....
        /*097c*/ 	.word	0x0001c6e0


	//   ....[139]....
        /*0980*/ 	.word	0x0001c760


	//   ....[140]....
        /*0984*/ 	.word	0x0001c7e0


	//   ....[141]....
        /*0988*/ 	.word	0x0001c870


	//   ....[142]....
        /*098c*/ 	.word	0x0001c8f0


	//   ....[143]....
        /*0990*/ 	.word	0x0001c9a0


	//   ....[144]....
        /*0994*/ 	.word	0x0001c9f0


	//   ....[145]....
        /*0998*/ 	.word	0x0001cab0


	//   ....[146]....
        /*099c*/ 	.word	0x0001cbe0


	//----- nvinfo : EIATTR_REG_RECONFIG
	.align		4
.L_207:
        /*09a0*/ 	.byte	0x01, 0x54
	.zero		2


	//----- nvinfo : EIATTR_SYSCALL_OFFSETS
	.align		4
        /*09a4*/ 	.byte	0x04, 0x46
        /*09a6*/ 	.short	(.L_209 - .L_208)


	//   ....[0]....
.L_208:
        /*09a8*/ 	.word	0x000024b0


	//   ....[1]....
        /*09ac*/ 	.word	0x00014c20


	//   ....[2]....
        /*09b0*/ 	.word	0x00014d70


	//   ....[3]....
        /*09b4*/ 	.word	0x00014e60


	//   ....[4]....
        /*09b8*/ 	.word	0x000157a0


	//----- nvinfo : EIATTR_MBARRIER_INSTR_OFFSETS
	.align		4
.L_209:
        /*09bc*/ 	.byte	0x04, 0x39
        /*09be*/ 	.short	(.L_211 - .L_210)


	//   ....[0]....
.L_210:
        /*09c0*/ 	.word	0x00000270
        /*09c4*/ 	.word	0x000000ff
        /*09c8*/ 	.word	0x00030800
        /*09cc*/ 	.short	0x0100
        /*09ce*/ 	.byte	0x08
	.zero		1


	//   ....[1]....
        /*09d0*/ 	.word	0x00000280
        /*09d4*/ 	.word	0x000000ff
        /*09d8*/ 	.word	0x00030820
        /*09dc*/ 	.short	0x0100
        /*09de*/ 	.byte	0x08
	.zero		1


	//   ....[2]....
        /*09e0*/ 	.word	0x00000370
        /*09e4*/ 	.word	0x000000ff
        /*09e8*/ 	.word	0x00030830
        /*09ec*/ 	.short	0x0100
        /*09ee*/ 	.byte	0x08
	.zero		1


	//   ....[3]....
        /*09f0*/ 	.word	0x00000380
        /*09f4*/ 	.word	0x000000ff
        /*09f8*/ 	.word	0x00030840
        /*09fc*/ 	.short	0x0100
        /*09fe*/ 	.byte	0x08
	.zero		1


	//   ....[4]....
        /*0a00*/ 	.word	0x00000390
        /*0a04*/ 	.word	0x000000ff
        /*0a08*/ 	.word	0x00030838
        /*0a0c*/ 	.short	0x0100
        /*0a0e*/ 	.byte	0x08
	.zero		1


	//   ....[5]....
        /*0a10*/ 	.word	0x000003a0
        /*0a14*/ 	.word	0x000000ff
        /*0a18*/ 	.word	0x00030848
        /*0a1c*/ 	.short	0x0100
        /*0a1e*/ 	.byte	0x08
	.zero		1


	//   ....[6]....
        /*0a20*/ 	.word	0x000004d0
        /*0a24*/ 	.word	0x000000ff
        /*0a28*/ 	.word	0x00030850
        /*0a2c*/ 	.short	0x0100
        /*0a2e*/ 	.byte	0x08
	.zero		1


	//   ....[7]....
        /*0a30*/ 	.word	0x000004e0
        /*0a34*/ 	.word	0x000000ff
        /*0a38*/ 	.word	0x00030860
        /*0a3c*/ 	.short	0x0100
        /*0a3e*/ 	.byte	0x08
	.zero		1


	//   ....[8]....
        /*0a40*/ 	.word	0x000004f0
        /*0a44*/ 	.word	0x000000ff
        /*0a48*/ 	.word	0x00030858
        /*0a4c*/ 	.short	0x0100
        /*0a4e*/ 	.byte	0x08
	.zero		1


	//   ....[9]....
        /*0a50*/ 	.word	0x00000500
        /*0a54*/ 	.word	0x000000ff
        /*0a58*/ 	.word	0x00030868
        /*0a5c*/ 	.short	0x0100
        /*0a5e*/ 	.byte	0x08
	.zero		1


	//   ....[10]....
        /*0a60*/ 	.word	0x000005f0
        /*0a64*/ 	.word	0x000000ff
        /*0a68*/ 	.word	0x00030870
        /*0a6c*/ 	.short	0x0100
        /*0a6e*/ 	.byte	0x06
	.zero		1


	//   ....[11]....
        /*0a70*/ 	.word	0x00000600
        /*0a74*/ 	.word	0x000000ff
        /*0a78*/ 	.word	0x00030880
        /*0a7c*/ 	.short	0x0100
        /*0a7e*/ 	.byte	0x06
	.zero		1


	//   ....[12]....
        /*0a80*/ 	.word	0x00000610
        /*0a84*/ 	.word	0x000000ff
        /*0a88*/ 	.word	0x00030878
        /*0a8c*/ 	.short	0x0100
        /*0a8e*/ 	.byte	0x06
	.zero		1


	//   ....[13]....
        /*0a90*/ 	.word	0x00000620
        /*0a94*/ 	.word	0x000000ff
        /*0a98*/ 	.word	0x00030888
        /*0a9c*/ 	.short	0x0100
        /*0a9e*/ 	.byte	0x06
	.zero		1


	//   ....[14]....
        /*0aa0*/ 	.word	0x00000750
        /*0aa4*/ 	.word	0x000000ff
        /*0aa8*/ 	.word	0x00030890
        /*0aac*/ 	.short	0x0100
        /*0aae*/ 	.byte	0x08
	.zero		1


	//   ....[15]....
        /*0ab0*/ 	.word	0x00000760
        /*0ab4*/ 	.word	0x000000ff
        /*0ab8*/ 	.word	0x000308a0
        /*0abc*/ 	.short	0x0100
        /*0abe*/ 	.byte	0x08
	.zero		1


	//   ....[16]....
        /*0ac0*/ 	.word	0x00000770
        /*0ac4*/ 	.word	0x000000ff
        /*0ac8*/ 	.word	0x00030898
        /*0acc*/ 	.short	0x0100
        /*0ace*/ 	.byte	0x08
	.zero		1


	//   ....[17]....
        /*0ad0*/ 	.word	0x00000780
        /*0ad4*/ 	.word	0x000000ff
        /*0ad8*/ 	.word	0x000308a8
        /*0adc*/ 	.short	0x0100
        /*0ade*/ 	.byte	0x08
	.zero		1


	//   ....[18]....
        /*0ae0*/ 	.word	0x000008b0
        /*0ae4*/ 	.word	0x000000ff
        /*0ae8*/ 	.word	0x000308b0
        /*0aec*/ 	.short	0x0100
        /*0aee*/ 	.byte	0x08
	.zero		1


	//   ....[19]....
        /*0af0*/ 	.word	0x000008c0
        /*0af4*/ 	.word	0x000000ff
        /*0af8*/ 	.word	0x000308c0
        /*0afc*/ 	.short	0x0100
        /*0afe*/ 	.byte	0x08
	.zero		1


	//   ....[20]....
        /*0b00*/ 	.word	0x000008d0
        /*0b04*/ 	.word	0x000000ff
        /*0b08*/ 	.word	0x000308b8
        /*0b0c*/ 	.short	0x0100
        /*0b0e*/ 	.byte	0x08
	.zero		1


	//   ....[21]....
        /*0b10*/ 	.word	0x000008e0
        /*0b14*/ 	.word	0x000000ff
        /*0b18*/ 	.word	0x000308c8
        /*0b1c*/ 	.short	0x0100
        /*0b1e*/ 	.byte	0x08
	.zero		1


	//   ....[22]....
        /*0b20*/ 	.word	0x00002530
        /*0b24*/ 	.word	0x000000ff
        /*0b28*/ 	.word	0x00030800
        /*0b2c*/ 	.short	0x010a
        /*0b2e*/ 	.byte	0x25
	.zero		1


	//   ....[23]....
        /*0b30*/ 	.word	0x000025e0
        /*0b34*/ 	.word	0x0000000f
        /*0b38*/ 	.word	0x00030830
        /*0b3c*/ 	.short	0x010a
        /*0b3e*/ 	.byte	0x3f
	.zero		1


	//   ....[24]....
        /*0b40*/ 	.word	0x00002650
        /*0b44*/ 	.word	0x0000000f
        /*0b48*/ 	.word	0x00030830
        /*0b4c*/ 	.short	0x010a
        /*0b4e*/ 	.byte	0x3f
	.zero		1


	//   ....[25]....
        /*0b50*/ 	.word	0x00003250
        /*0b54*/ 	.word	0x00000002
        /*0b58*/ 	.word	0x00000000
        /*0b5c*/ 	.short	0x0101
        /*0b5e*/ 	.byte	0x3f
	.zero		1


	//   ....[26]....
        /*0b60*/ 	.word	0x000051b0
        /*0b64*/ 	.word	0x000000ff
        /*0b68*/ 	.word	0x00030830
        /*0b6c*/ 	.short	0x010a
        /*0b6e*/ 	.byte	0x05
	.zero		1


	//   ....[27]....
        /*0b70*/ 	.word	0x00005210
        /*0b74*/ 	.word	0x000000ff
        /*0b78*/ 	.word	0x00030830
        /*0b7c*/ 	.short	0x010a
        /*0b7e*/ 	.byte	0x05
	.zero		1


	//   ....[28]....
        /*0b80*/ 	.word	0x00006060
        /*0b84*/ 	.word	0x000000ff
        /*0b88*/ 	.word	0x00030850
        /*0b8c*/ 	.short	0x010a
        /*0b8e*/ 	.byte	0x0e
	.zero		1


	//   ....[29]....
        /*0b90*/ 	.word	0x000060a0
        /*0b94*/ 	.word	0x000000ff
        /*0b98*/ 	.word	0x00030850
        /*0b9c*/ 	.short	0x010a
        /*0b9e*/ 	.byte	0x0e
	.zero		1


	//   ....[30]....
        /*0ba0*/ 	.word	0x00006750
        /*0ba4*/ 	.word	0x00000098
        /*0ba8*/ 	.word	0x00000000
        /*0bac*/ 	.short	0x0101
        /*0bae*/ 	.byte	0x3f
	.zero		1


	//   ....[31]....
        /*0bb0*/ 	.word	0x000076f0
        /*0bb4*/ 	.word	0x00000000
        /*0bb8*/ 	.word	0x00000000
        /*0bbc*/ 	.short	0x0101
        /*0bbe*/ 	.byte	0x3f
	.zero		1


	//   ....[32]....
        /*0bc0*/ 	.word	0x00008010
        /*0bc4*/ 	.word	0x000000ff
        /*0bc8*/ 	.word	0x00030830
        /*0bcc*/ 	.short	0x010a
        /*0bce*/ 	.byte	0x06
	.zero		1


	//   ....[33]....
        /*0bd0*/ 	.word	0x00008070
        /*0bd4*/ 	.word	0x000000ff
        /*0bd8*/ 	.word	0x00030830
        /*0bdc*/ 	.short	0x010a
        /*0bde*/ 	.byte	0x06
	.zero		1


	//   ....[34]....
        /*0be0*/ 	.word	0x00008ec0
        /*0be4*/ 	.word	0x000000ff
        /*0be8*/ 	.word	0x00030850
        /*0bec*/ 	.short	0x010a
        /*0bee*/ 	.byte	0x0a
	.zero		1


	//   ....[35]....
        /*0bf0*/ 	.word	0x00008f00
        /*0bf4*/ 	.word	0x000000ff
        /*0bf8*/ 	.word	0x00030850
        /*0bfc*/ 	.short	0x010a
        /*0bfe*/ 	.byte	0x0a
	.zero		1


	//   ....[36]....
        /*0c00*/ 	.word	0x00009bb0
        /*0c04*/ 	.word	0x0000009a
        /*0c08*/ 	.word	0x00000000
        /*0c0c*/ 	.short	0x0101
        /*0c0e*/ 	.byte	0x3f
	.zero		1


	//   ....[37]....
        /*0c10*/ 	.word	0x00009c90
        /*0c14*/ 	.word	0x0000009e
        /*0c18*/ 	.word	0x00000000
        /*0c1c*/ 	.short	0x0101
        /*0c1e*/ 	.byte	0x3f
	.zero		1


	//   ....[38]....
        /*0c20*/ 	.word	0x0000a110
        /*0c24*/ 	.word	0x000000ff
        /*0c28*/ 	.word	0x00030830
        /*0c2c*/ 	.short	0x010a
        /*0c2e*/ 	.byte	0x06
	.zero		1


	//   ....[39]....
        /*0c30*/ 	.word	0x0000a170
        /*0c34*/ 	.word	0x000000ff
        /*0c38*/ 	.word	0x00030830
        /*0c3c*/ 	.short	0x010a
        /*0c3e*/ 	.byte	0x06
	.zero		1


	//   ....[40]....
        /*0c40*/ 	.word	0x0000afc0
        /*0c44*/ 	.word	0x000000ff
        /*0c48*/ 	.word	0x00030850
        /*0c4c*/ 	.short	0x010a
        /*0c4e*/ 	.byte	0x0a
	.zero		1


	//   ....[41]....
        /*0c50*/ 	.word	0x0000b000
        /*0c54*/ 	.word	0x000000ff
        /*0c58*/ 	.word	0x00030850
        /*0c5c*/ 	.short	0x010a
        /*0c5e*/ 	.byte	0x0a
	.zero		1


	//   ....[42]....
        /*0c60*/ 	.word	0x0000b630
        /*0c64*/ 	.word	0x00000002
        /*0c68*/ 	.word	0x00000000
        /*0c6c*/ 	.short	0x0101
        /*0c6e*/ 	.byte	0x3f
	.zero		1


	//   ....[43]....
        /*0c70*/ 	.word	0x0000c5b0
        /*0c74*/ 	.word	0x00000000
        /*0c78*/ 	.word	0x00000000
        /*0c7c*/ 	.short	0x0101
        /*0c7e*/ 	.byte	0x3f
	.zero		1


	//   ....[44]....
        /*0c80*/ 	.word	0x0000d3f0
        /*0c84*/ 	.word	0x000000ff
        /*0c88*/ 	.word	0x00030850
        /*0c8c*/ 	.short	0x010a
        /*0c8e*/ 	.byte	0x05
	.zero		1


	//   ....[45]....
        /*0c90*/ 	.word	0x0000d430
        /*0c94*/ 	.word	0x000000ff
        /*0c98*/ 	.word	0x00030850
        /*0c9c*/ 	.short	0x010a
        /*0c9e*/ 	.byte	0x05
	.zero		1


	//   ....[46]....
        /*0ca0*/ 	.word	0x0000d890
        /*0ca4*/ 	.word	0x0000000a
        /*0ca8*/ 	.word	0x00000000
        /*0cac*/ 	.short	0x0101
        /*0cae*/ 	.byte	0x3f
	.zero		1


	//   ....[47]....
        /*0cb0*/ 	.word	0x0000fde0
        /*0cb4*/ 	.word	0x000000ff
        /*0cb8*/ 	.word	0x00000000
        /*0cbc*/ 	.short	0x0101
        /*0cbe*/ 	.byte	0x08
	.zero		1


	//   ....[48]....
        /*0cc0*/ 	.word	0x000106c0
        /*0cc4*/ 	.word	0x000000ff
        /*0cc8*/ 	.word	0x00000000
        /*0ccc*/ 	.short	0x0101
        /*0cce*/ 	.byte	0x08
	.zero		1


	//   ....[49]....
        /*0cd0*/ 	.word	0x00015280
        /*0cd4*/ 	.word	0x00000000
        /*0cd8*/ 	.word	0x00030840
        /*0cdc*/ 	.short	0x010a
        /*0cde*/ 	.byte	0x3f
	.zero		1


	//   ....[50]....
        /*0ce0*/ 	.word	0x000162d0
        /*0ce4*/ 	.word	0x00000012
        /*0ce8*/ 	.word	0x00030800
        /*0cec*/ 	.short	0x0107
        /*0cee*/ 	.byte	0x3f
	.zero		1


	//   ....[51]....
        /*0cf0*/ 	.word	0x000163e0
        /*0cf4*/ 	.word	0x00000012
        /*0cf8*/ 	.word	0x00030800
        /*0cfc*/ 	.short	0x0101
        /*0cfe*/ 	.byte	0x3f
	.zero		1


	//   ....[52]....
        /*0d00*/ 	.word	0x00016400
        /*0d04*/ 	.word	0x00000012
        /*0d08*/ 	.word	0x00030820
        /*0d0c*/ 	.short	0x010a
        /*0d0e*/ 	.byte	0x3f
	.zero		1


	//   ....[53]....
        /*0d10*/ 	.word	0x00016830
        /*0d14*/ 	.word	0x00000003
        /*0d18*/ 	.word	0x00030840
        /*0d1c*/ 	.short	0x010a
        /*0d1e*/ 	.byte	0x3f
	.zero		1


	//   ....[54]....
        /*0d20*/ 	.word	0x00016dd0
        /*0d24*/ 	.word	0x00000003
        /*0d28*/ 	.word	0x00000060
        /*0d2c*/ 	.short	0x010a
        /*0d2e*/ 	.byte	0x3f
	.zero		1


	//   ....[55]....
        /*0d30*/ 	.word	0x00017640
        /*0d34*/ 	.word	0x00000003
        /*0d38*/ 	.word	0x00030840
        /*0d3c*/ 	.short	0x010a
        /*0d3e*/ 	.byte	0x3f
	.zero		1


	//   ....[56]....
        /*0d40*/ 	.word	0x00017be0
        /*0d44*/ 	.word	0x00000002
        /*0d48*/ 	.word	0x00000060
        /*0d4c*/ 	.short	0x010a
        /*0d4e*/ 	.byte	0x3f
	.zero		1


	//   ....[57]....
        /*0d50*/ 	.word	0x000183a0
        /*0d54*/ 	.word	0x00000002
        /*0d58*/ 	.word	0x00030840
        /*0d5c*/ 	.short	0x010a
        /*0d5e*/ 	.byte	0x3f
	.zero		1


	//   ....[58]....
        /*0d60*/ 	.word	0x00018940
        /*0d64*/ 	.word	0x00000002
        /*0d68*/ 	.word	0x00000060
        /*0d6c*/ 	.short	0x010a
        /*0d6e*/ 	.byte	0x3f
	.zero		1


	//   ....[59]....
        /*0d70*/ 	.word	0x000190b0
        /*0d74*/ 	.word	0x00000000
        /*0d78*/ 	.word	0x00030860
        /*0d7c*/ 	.short	0x010a
        /*0d7e*/ 	.byte	0x3f
	.zero		1


	//   ....[60]....
        /*0d80*/ 	.word	0x0001a900
        /*0d84*/ 	.word	0x00000000
        /*0d88*/ 	.word	0x00030820
        /*0d8c*/ 	.short	0x010a
        /*0d8e*/ 	.byte	0x3f
	.zero		1


	//   ....[61]....
        /*0d90*/ 	.word	0x0001ab10
        /*0d94*/ 	.word	0x00000006
        /*0d98*/ 	.word	0x00000000
        /*0d9c*/ 	.short	0x010a
        /*0d9e*/ 	.byte	0x3f
	.zero		1


	//   ....[62]....
        /*0da0*/ 	.word	0x0001ab40
        /*0da4*/ 	.word	0x00000007
        /*0da8*/ 	.word	0x00000000
        /*0dac*/ 	.short	0x010a
        /*0dae*/ 	.byte	0x3f
	.zero		1


	//   ....[63]....
        /*0db0*/ 	.word	0x0001aba0
        /*0db4*/ 	.word	0x00000004
        /*0db8*/ 	.word	0x00000000
        /*0dbc*/ 	.short	0x010a
        /*0dbe*/ 	.byte	0x3f
	.zero		1


	//   ....[64]....
        /*0dc0*/ 	.word	0x0001abd0
        /*0dc4*/ 	.word	0x00000003
        /*0dc8*/ 	.word	0x00000000
        /*0dcc*/ 	.short	0x010a
        /*0dce*/ 	.byte	0x3f
	.zero		1


	//   ....[65]....
        /*0dd0*/ 	.word	0x0001ac40
        /*0dd4*/ 	.word	0x00000003
        /*0dd8*/ 	.word	0x00030800
        /*0ddc*/ 	.short	0x010a
        /*0dde*/ 	.byte	0x3f
	.zero		1


	//   ....[66]....
        /*0de0*/ 	.word	0x0001ac90
        /*0de4*/ 	.word	0x0000000f
        /*0de8*/ 	.word	0x00030830
        /*0dec*/ 	.short	0x010a
        /*0dee*/ 	.byte	0x3f
	.zero		1


	//   ....[67]....
        /*0df0*/ 	.word	0x0001acf0
        /*0df4*/ 	.word	0x0000009a
        /*0df8*/ 	.word	0x00030830
        /*0dfc*/ 	.short	0x010a
        /*0dfe*/ 	.byte	0x3f
	.zero		1


	//   ....[68]....
        /*0e00*/ 	.word	0x0001ad50
        /*0e04*/ 	.word	0x00000015
        /*0e08*/ 	.word	0x00030850
        /*0e0c*/ 	.short	0x010a
        /*0e0e*/ 	.byte	0x3f
	.zero		1


	//   ....[69]....
        /*0e10*/ 	.word	0x0001adb0
        /*0e14*/ 	.word	0x00000003
        /*0e18*/ 	.word	0x00030830
        /*0e1c*/ 	.short	0x010a
        /*0e1e*/ 	.byte	0x3f
	.zero		1


	//   ....[70]....
        /*0e20*/ 	.word	0x0001ae10
        /*0e24*/ 	.word	0x00000002
        /*0e28*/ 	.word	0x00030850
        /*0e2c*/ 	.short	0x010a
        /*0e2e*/ 	.byte	0x3f
	.zero		1


	//   ....[71]....
        /*0e30*/ 	.word	0x0001ae70
        /*0e34*/ 	.word	0x00000003
        /*0e38*/ 	.word	0x00030830
        /*0e3c*/ 	.short	0x010a
        /*0e3e*/ 	.byte	0x3f
	.zero		1


	//   ....[72]....
        /*0e40*/ 	.word	0x0001aed0
        /*0e44*/ 	.word	0x00000002
        /*0e48*/ 	.word	0x00030850
        /*0e4c*/ 	.short	0x010a
        /*0e4e*/ 	.byte	0x3f
	.zero		1


	//   ....[73]....
        /*0e50*/ 	.word	0x0001af30
        /*0e54*/ 	.word	0x00000005
        /*0e58*/ 	.word	0x00030850
        /*0e5c*/ 	.short	0x010a
        /*0e5e*/ 	.byte	0x3f
	.zero		1


	//   ....[74]....
        /*0e60*/ 	.word	0x0001b0d0
        /*0e64*/ 	.word	0x00000000
        /*0e68*/ 	.word	0x00030840
        /*0e6c*/ 	.short	0x010a
        /*0e6e*/ 	.byte	0x3f
	.zero		1


	//   ....[75]....
        /*0e70*/ 	.word	0x0001bd50
        /*0e74*/ 	.word	0x00000012
        /*0e78*/ 	.word	0x00030820
        /*0e7c*/ 	.short	0x010a
        /*0e7e*/ 	.byte	0x3f
	.zero		1


	//   ....[76]....
        /*0e80*/ 	.word	0x0001bda0
        /*0e84*/ 	.word	0x00000003
        /*0e88*/ 	.word	0x00030840
        /*0e8c*/ 	.short	0x010a
        /*0e8e*/ 	.byte	0x3f
	.zero		1


	//   ....[77]....
        /*0e90*/ 	.word	0x0001bdf0
        /*0e94*/ 	.word	0x00000003
        /*0e98*/ 	.word	0x00000060
        /*0e9c*/ 	.short	0x010a
        /*0e9e*/ 	.byte	0x3f
	.zero		1


	//   ....[78]....
        /*0ea0*/ 	.word	0x0001be40
        /*0ea4*/ 	.word	0x00000003
        /*0ea8*/ 	.word	0x00030840
        /*0eac*/ 	.short	0x010a
        /*0eae*/ 	.byte	0x3f
	.zero		1


	//   ....[79]....
        /*0eb0*/ 	.word	0x0001be90
        /*0eb4*/ 	.word	0x00000002
        /*0eb8*/ 	.word	0x00000060
        /*0ebc*/ 	.short	0x010a
        /*0ebe*/ 	.byte	0x3f
	.zero		1


	//   ....[80]....
        /*0ec0*/ 	.word	0x0001bee0
        /*0ec4*/ 	.word	0x00000002
        /*0ec8*/ 	.word	0x00030840
        /*0ecc*/ 	.short	0x010a
        /*0ece*/ 	.byte	0x3f
	.zero		1


	//   ....[81]....
        /*0ed0*/ 	.word	0x0001bf30
        /*0ed4*/ 	.word	0x00000002
        /*0ed8*/ 	.word	0x00000060
        /*0edc*/ 	.short	0x010a
        /*0ede*/ 	.byte	0x3f
	.zero		1


	//   ....[82]....
        /*0ee0*/ 	.word	0x0001bf80
        /*0ee4*/ 	.word	0x00000000
        /*0ee8*/ 	.word	0x00030860
        /*0eec*/ 	.short	0x010a
        /*0eee*/ 	.byte	0x3f
	.zero		1


	//   ....[83]....
        /*0ef0*/ 	.word	0x0001cb00
        /*0ef4*/ 	.word	0x00000000
        /*0ef8*/ 	.word	0x00030820
        /*0efc*/ 	.short	0x010a
        /*0efe*/ 	.byte	0x3f
	.zero		1


	//   ....[84]....
        /*0f00*/ 	.word	0x0001cca0
        /*0f04*/ 	.word	0x00000006
        /*0f08*/ 	.word	0x00000000
        /*0f0c*/ 	.short	0x010a
        /*0f0e*/ 	.byte	0x3f
	.zero		1


	//   ....[85]....
        /*0f10*/ 	.word	0x0001ccf0
        /*0f14*/ 	.word	0x00000007
        /*0f18*/ 	.word	0x00000000
        /*0f1c*/ 	.short	0x010a
        /*0f1e*/ 	.byte	0x3f
	.zero		1


	//   ....[86]....
        /*0f20*/ 	.word	0x0001cd40
        /*0f24*/ 	.word	0x00000004
        /*0f28*/ 	.word	0x00000000
        /*0f2c*/ 	.short	0x010a
        /*0f2e*/ 	.byte	0x3f
	.zero		1


	//----- nvinfo : EIATTR_NUM_MBARRIERS
	.align		4
.L_211:
        /*0f30*/ 	.byte	0x03, 0x38
        /*0f32*/ 	.short	0x0016


	//----- nvinfo : EIATTR_EXIT_INSTR_OFFSETS
	.align		4
        /*0f34*/ 	.byte	0x04, 0x1c
        /*0f36*/ 	.short	(.L_213 - .L_212)


	//   ....[0]....
.L_212:
        /*0f38*/ 	.word	0x00000a50


	//   ....[1]....
        /*0f3c*/ 	.word	0x00012b10


	//   ....[2]....
        /*0f40*/ 	.word	0x0001ac20


	//----- nvinfo : EIATTR_MAX_THREADS
	.align		4
.L_213:
        /*0f44*/ 	.byte	0x04, 0x05
        /*0f46*/ 	.short	(.L_215 - .L_214)
.L_214:
        /*0f48*/ 	.word	0x00000180
        /*0f4c*/ 	.word	0x00000001
        /*0f50*/ 	.word	0x00000001


	//----- nvinfo : EIATTR_CRS_STACK_SIZE
	.align		4
.L_215:
        /*0f54*/ 	.byte	0x04, 0x1e
        /*0f56*/ 	.short	(.L_217 - .L_216)
.L_216:
        /*0f58*/ 	.word	0x00000000


	//----- nvinfo : EIATTR_CBANK_PARAM_SIZE
	.align		4
.L_217:
        /*0f5c*/ 	.byte	0x03, 0x19
        /*0f5e*/ 	.short	0x0af0


	//----- nvinfo : EIATTR_PARAM_CBANK
	.align		4
        /*0f60*/ 	.byte	0x04, 0x0a
        /*0f62*/ 	.short	(.L_219 - .L_218)
	.align		4
.L_218:
        /*0f64*/ 	.word	index@(.nv.constant0._ZN7cutlass13device_kernelIN5flash11enable_sm90INS1_16FlashAttnFwdSm90INS1_25CollectiveMainloopFwdSm90ILi2EN4cute5tupleIJNS5_1CILi1EEES8_S8_EEENS6_IJNS7_ILi128EEENS7_ILi64EEENS7_ILi256EEEEEELi256ENS_6half_tEfNS_4arch4Sm90ELb0ELb1ELb1ELb1ELb0ELb0ELb0ELb1ELb1ELb1ELb1ELb0EEENS1_21CollectiveEpilogueFwdINS6_IJSA_SC_SB_EEES9_SE_SG_Li256ELb1ELb1ELb1ELb0EEENS1_36VarlenDynamicPersistentTileSchedulerILi128ELi64ELi256ELi128ELb1ELb1ELb1ELb1ELb0ELb1EEEEEEEEEvNT_6ParamsE)
        /*0f68*/ 	.short	0x0210
        /*0f6a*/ 	.short	0x0af0


	//----- nvinfo : EIATTR_SW_WAR
	.align		4
.L_219:
        /*0f6c*/ 	.byte	0x04, 0x36
        /*0f6e*/ 	.short	(.L_221 - .L_220)
.L_220:
        /*0f70*/ 	.word	0x00000008
.L_221:


//--------------------- .nv.info._ZN7cutlass13device_kernelIN5flash11enable_sm90INS1_16FlashAttnFwdSm90INS1_25CollectiveMainloopFwdSm90ILi2EN4cute5tupleIJNS5_1CILi1EEES8_S8_EEENS6_IJNS7_ILi128EEENS7_ILi64EEENS7_ILi256EEEEEELi256ENS_6half_tEfNS_4arch4Sm90ELb0ELb1ELb1ELb1ELb0ELb1ELb0ELb1ELb1ELb1ELb1ELb0EEENS1_21CollectiveEpilogueFwdINS6_IJSA_SC_SB_EEES9_SE_SG_Li256ELb1ELb1ELb1ELb0EEENS1_36VarlenDynamicPersistentTileSchedulerILi128ELi64ELi256ELi128ELb1ELb1ELb1ELb1ELb0ELb1EEEEEEEEEvNT_6ParamsE --------------------------
	.section	.nv.info._ZN7cutlass13device_kernelIN5flash11enable_sm90INS1_16FlashAttnFwdSm90INS1_25CollectiveMainloopFwdSm90ILi2EN4cute5tupleIJNS5_1CILi1EEES8_S8_EEENS6_IJNS7_ILi128EEENS7_ILi64EEENS7_ILi256EEEEEELi256ENS_6half_tEfNS_4arch4Sm90ELb0ELb1ELb1ELb1ELb0ELb1ELb0ELb1ELb1ELb1ELb1ELb0EEENS1_21CollectiveEpilogueFwdINS6_IJSA_SC_SB_EEES9_SE_SG_Li256ELb1ELb1ELb1ELb0EEENS1_36VarlenDynamicPersistentTileSchedulerILi128ELi64ELi256ELi128ELb1ELb1ELb1ELb1ELb0ELb1EEEEEEEEEvNT_6ParamsE,"",@"SHT_CUDA_INFO"
	.sectionflags	@""
	.align	4


	//----- nvinfo : EIATTR_CUDA_API_VERSION
	.align		4
        /*0000*/ 	.byte	0x04, 0x37
        /*0002*/ 	.short	(.L_223 - .L_222)
.L_222:
        /*0004*/ 	.word	0x00000082


	//----- nvinfo : EIATTR_KPARAM_INFO
	.align		4
.L_223:
        /*0008*/ 	.byte	0x04, 0x17
        /*000a*/ 	.short	(.L_225 - .L_224)
.L_224:
        /*000c*/ 	.word	0x00000000
        /*0010*/ 	.short	0x0000
        /*0012*/ 	.short	0x0070
        /*0014*/ 	.byte	0x00, 0xf0, 0x01, 0x2a


	//----- nvinfo : EIATTR_SPARSE_MMA_MASK
	.align		4
.L_225:
        /*0018*/ 	.byte	0x03, 0x50
        /*001a*/ 	.short	0x0000


	//----- nvinfo : EIATTR_MAXREG_COUNT
	.align		4
        /*001c*/ 	.byte	0x03, 0x1b
        /*001e*/ 	.short	0x00a8


	//----- nvinfo : EIATTR_NUM_BARRIERS
	.align		4
        /*0020*/ 	.byte	0x02, 0x4c
        /*0022*/ 	.byte	0x10
	.zero		1


	//----- nvinfo : EIATTR_EXTERNS
	.align		4
        /*0024*/ 	.byte	0x04, 0x0f
        /*0026*/ 	.short	(.L_227 - .L_226)


	//   ....[0]....
	.align		4
.L_226:
        /*0028*/ 	.word	index@(__assertfail)


	//----- nvinfo : EIATTR_ANNOTATIONS
	.align		4
.L_227:
        /*002c*/ 	.byte	0x04, 0x55
        /*002e*/ 	.short	(.L_229 - .L_228)


	//   ....[0]....
.L_228:
        /* <DEDUP_REMOVED lines=160> */


	//----- nvinfo : EIATTR_MERCURY_ISA_VERSION
	.align		4
.L_229:
        /*0a18*/ 	.byte	0x03, 0x5f
        /*0a1a*/ 	.short	0x0101


	//----- nvinfo : EIATTR_UNUSED_LOAD_BYTE_OFFSET
	.align		4
        /*0a1c*/ 	.byte	0x04, 0x44
        /*0a1e*/ 	.short	(.L_231 - .L_230)


	//   ....[0]....
.L_230:
        /*0a20*/ 	.word	0x00000aa0
        /*0a24*/ 	.word	0x0000fff0


	//   ....[1]....
        /*0a28*/ 	.word	0x0001fc90
        /*0a2c*/ 	.word	0x0000fff0


	//----- nvinfo : EIATTR_INT_WARP_WIDE_INSTR_OFFSETS
	.align		4
.L_231:
        /*0a30*/ 	.byte	0x04, 0x31
        /*0a32*/ 	.short	(.L_233 - .L_232)


	//   ....[0]....
.L_232:
        /*0a34*/ 	.word	0x00000190


	//   ....[1]....
        /*0a38*/ 	.word	0x000001d0


	//   ....[2]....
        /*0a3c*/ 	.word	0x00000240


	//   ....[3]....
        /*0a40*/ 	.word	0x00028760


	//   ....[4]....
        /*0a44*/ 	.word	0x00028800


	//   ....[5]....
        /*0a48*/ 	.word	0x0002cc90


	//   ....[6]....
        /*0a4c*/ 	.word	0x0002cd00


	//----- nvinfo : EIATTR_COOP_GROUP_MASK_REGIDS
	.align		4
.L_233:
        /*0a50*/ 	.byte	0x04, 0x29
        /*0a52*/ 	.short	(.L_235 - .L_234)


	//   ....[0]....
.L_234:
        /*0a54*/ 	.word	0xffffffff


	//   ....[1]....
        /*0a58*/ 	.word	0xffffffff


	//   ....[2]....
        /*0a5c*/ 	.word	0xffffffff


	//   ....[3]....
        /*0a60*/ 	.word	0xffffffff


	//   ....[4]....
        /*0a64*/ 	.word	0xffffffff


	//   ....[5]....
        /*0a68*/ 	.word	0xffffffff


	//   ....[6]....
        /*0a6c*/ 	.word	0xffffffff


	//   ....[7]....
        /*0a70*/ 	.word	0xffffffff


	//   ....[8]....
        /*0a74*/ 	.word	0xffffffff


	//   ....[9]....
        /*0a78*/ 	.word	0xffffffff


	//   ....[10]....
        /*0a7c*/ 	.word	0xffffffff


	//   ....[11]....
        /*0a80*/ 	.word	0xffffffff


	//   ....[12]....
        /*0a84*/ 	.word	0xffffffff


	//   ....[13]....
        /*0a88*/ 	.word	0xffffffff


	//   ....[14]....
        /*0a8c*/ 	.word	0xffffffff


	//   ....[15]....
        /*0a90*/ 	.word	0xffffffff


	//   ....[16]....
        /*0a94*/ 	.word	0xffffffff


	//   ....[17]....
        /*0a98*/ 	.word	0xffffffff


	//   ....[18]....
        /*0a9c*/ 	.word	0xffffffff


	//   ....[19]....
        /*0aa0*/ 	.word	0xffffffff


	//   ....[20]....
        /*0aa4*/ 	.word	0xffffffff


	//   ....[21]....
        /*0aa8*/ 	.word	0xffffffff


	//   ....[22]....
        /*0aac*/ 	.word	0xffffffff


	//   ....[23]....
        /*0ab0*/ 	.word	0xffffffff


	//   ....[24]....
        /*0ab4*/ 	.word	0xffffffff


	//   ....[25]....
        /*0ab8*/ 	.word	0xffffffff


	//   ....[26]....
        /*0abc*/ 	.word	0xffffffff


	//   ....[27]....
        /*0ac0*/ 	.word	0xffffffff


	//   ....[28]....
        /*0ac4*/ 	.word	0xffffffff


	//   ....[29]....
        /*0ac8*/ 	.word	0xffffffff


	//   ....[30]....
        /*0acc*/ 	.word	0xffffffff


	//   ....[31]....
        /*0ad0*/ 	.word	0xffffffff


	//   ....[32]....
        /*0ad4*/ 	.word	0xffffffff


	//   ....[33]....
        /*0ad8*/ 	.word	0xffffffff


	//   ....[34]....
        /*0adc*/ 	.word	0xffffffff


	//   ....[35]....
        /*0ae0*/ 	.word	0xffffffff


	//   ....[36]....
        /*0ae4*/ 	.word	0xffffffff


	//   ....[37]....
        /*0ae8*/ 	.word	0xffffffff


	//   ....[38]....
        /*0aec*/ 	.word	0xffffffff


	//   ....[39]....
        /*0af0*/ 	.word	0xffffffff


	//   ....[40]....
        /*0af4*/ 	.word	0xffffffff


	//   ....[41]....
        /*0af8*/ 	.word	0xffffffff


	//   ....[42]....
        /*0afc*/ 	.word	0xffffffff


	//   ....[43]....
        /*0b00*/ 	.word	0xffffffff


	//   ....[44]....
        /*0b04*/ 	.word	0xffffffff


	//   ....[45]....
        /*0b08*/ 	.word	0xffffffff


	//   ....[46]....
        /*0b0c*/ 	.word	0xffffffff


	//   ....[47]....
        /*0b10*/ 	.word	0xffffffff


	//   ....[48]....
        /*0b14*/ 	.word	0xffffffff


	//   ....[49]....
        /*0b18*/ 	.word	0xffffffff


	//   ....[50]....
        /*0b1c*/ 	.word	0xffffffff


	//   ....[51]....
        /*0b20*/ 	.word	0xffffffff


	//   ....[52]....
        /*0b24*/ 	.word	0xffffffff


	//   ....[53]....
        /*0b28*/ 	.word	0xffffffff


	//   ....[54]....
        /*0b2c*/ 	.word	0xffffffff


	//   ....[55]....
        /*0b30*/ 	.word	0xffffffff


	//   ....[56]....
        /*0b34*/ 	.word	0xffffffff


	//   ....[57]....
        /*0b38*/ 	.word	0xffffffff


	//   ....[58]....
        /*0b3c*/ 	.word	0xffffffff


	//   ....[59]....
        /*0b40*/ 	.word	0xffffffff


	//   ....[60]....
        /*0b44*/ 	.word	0xffffffff


	//   ....[61]....
        /*0b48*/ 	.word	0xffffffff


	//   ....[62]....
        /*0b4c*/ 	.word	0xffffffff


	//   ....[63]....
        /*0b50*/ 	.word	0xffffffff


	//   ....[64]....
        /*0b54*/ 	.word	0xffffffff


	//   ....[65]....
        /*0b58*/ 	.word	0xffffffff


	//   ....[66]....
        /*0b5c*/ 	.word	0xffffffff


	//   ....[67]....
        /*0b60*/ 	.word	0xffffffff


	//   ....[68]....
        /*0b64*/ 	.word	0xffffffff


	//   ....[69]....
        /*0b68*/ 	.word	0xffffffff


	//   ....[70]....
        /*0b6c*/ 	.word	0xffffffff


	//   ....[71]....
        /*0b70*/ 	.word	0xffffffff


	//   ....[72]....
        /*0b74*/ 	.word	0xffffffff


	//   ....[73]....
        /*0b78*/ 	.word	0xffffffff


	//   ....[74]....
        /*0b7c*/ 	.word	0xffffffff


	//   ....[75]....
        /*0b80*/ 	.word	0xffffffff


	//   ....[76]....
        /*0b84*/ 	.word	0xffffffff


	//   ....[77]....
        /*0b88*/ 	.word	0xffffffff


	//   ....[78]....
        /*0b8c*/ 	.word	0xffffffff


	//   ....[79]....
        /*0b90*/ 	.word	0xffffffff


	//   ....[80]....
        /*0b94*/ 	.word	0xffffffff


	//   ....[81]....
        /*0b98*/ 	.word	0xffffffff


	//   ....[82]....
        /*0b9c*/ 	.word	0xffffffff


	//   ....[83]....
        /*0ba0*/ 	.word	0xffffffff


	//   ....[84]....
        /*0ba4*/ 	.word	0xffffffff


	//   ....[85]....
        /*0ba8*/ 	.word	0xffffffff


	//   ....[86]....
        /*0bac*/ 	.word	0xffffffff


	//   ....[87]....
        /*0bb0*/ 	.word	0xffffffff


	//   ....[88]....
        /*0bb4*/ 	.word	0xffffffff


	//   ....[89]....
        /*0bb8*/ 	.word	0xffffffff


	//   ....[90]....
        /*0bbc*/ 	.word	0xffffffff


	//   ....[91]....
        /*0bc0*/ 	.word	0xffffffff


	//   ....[92]....
        /*0bc4*/ 	.word	0xffffffff


	//   ....[93]....
        /*0bc8*/ 	.word	0xffffffff


	//   ....[94]....
        /*0bcc*/ 	.word	0xffffffff


	//   ....[95]....
        /*0bd0*/ 	.word	0xffffffff


	//   ....[96]....
        /*0bd4*/ 	.word	0xffffffff


	//   ....[97]....
        /*0bd8*/ 	.word	0xffffffff


	//   ....[98]....
        /*0bdc*/ 	.word	0xffffffff


	//   ....[99]....
        /*0be0*/ 	.word	0xffffffff


	//   ....[100]....
        /*0be4*/ 	.word	0xffffffff


	//   ....[101]....
        /*0be8*/ 	.word	0xffffffff


	//   ....[102]....
        /*0bec*/ 	.word	0xffffffff


	//   ....[103]....
        /*0bf0*/ 	.word	0xffffffff


	//   ....[104]....
        /*0bf4*/ 	.word	0xffffffff


	//   ....[105]....
        /*0bf8*/ 	.word	0xffffffff


	//   ....[106]....
        /*0bfc*/ 	.word	0xffffffff


	//   ....[107]....
        /*0c00*/ 	.word	0xffffffff


	//   ....[108]....
        /*0c04*/ 	.word	0xffffffff


	//   ....[109]....
        /*0c08*/ 	.word	0xffffffff


	//   ....[110]....
        /*0c0c*/ 	.word	0xffffffff


	//   ....[111]....
        /*0c10*/ 	.word	0xffffffff


	//   ....[112]....
        /*0c14*/ 	.word	0xffffffff


	//   ....[113]....
        /*0c18*/ 	.word	0xffffffff


	//   ....[114]....
        /*0c1c*/ 	.word	0xffffffff


	//   ....[115]....
        /*0c20*/ 	.word	0xffffffff


	//   ....[116]....
        /*0c24*/ 	.word	0xffffffff


	//   ....[117]....
        /*0c28*/ 	.word	0xffffffff


	//   ....[118]....
        /*0c2c*/ 	.word	0xffffffff


	//   ....[119]....
        /*0c30*/ 	.word	0xffffffff


	//   ....[120]....
        /*0c34*/ 	.word	0xffffffff


	//   ....[121]....
        /*0c38*/ 	.word	0xffffffff


	//   ....[122]....
        /*0c3c*/ 	.word	0xffffffff


	//   ....[123]....
        /*0c40*/ 	.word	0xffffffff


	//   ....[124]....
        /*0c44*/ 	.word	0xffffffff


	//   ....[125]....
        /*0c48*/ 	.word	0xffffffff


	//   ....[126]....
        /*0c4c*/ 	.word	0xffffffff


	//   ....[127]....
        /*0c50*/ 	.word	0xffffffff


	//   ....[128]....
        /*0c54*/ 	.word	0xffffffff


	//   ....[129]....
        /*0c58*/ 	.word	0xffffffff


	//   ....[130]....
        /*0c5c*/ 	.word	0xffffffff


	//   ....[131]....
        /*0c60*/ 	.word	0xffffffff


	//   ....[132]....
        /*0c64*/ 	.word	0xffffffff


	//   ....[133]....
        /*0c68*/ 	.word	0xffffffff


	//   ....[134]....
        /*0c6c*/ 	.word	0xffffffff


	//   ....[135]....
        /*0c70*/ 	.word	0xffffffff


	//   ....[136]....
        /*0c74*/ 	.word	0xffffffff


	//   ....[137]....
        /*0c78*/ 	.word	0xffffffff


	//   ....[138]....
        /*0c7c*/ 	.word	0xffffffff


	//   ....[139]....
        /*0c80*/ 	.word	0xffffffff


	//   ....[140]....
        /*0c84*/ 	.word	0xffffffff


	//   ....[141]....
        /*0c88*/ 	.word	0xffffffff


	//   ....[142]....
        /*0c8c*/ 	.word	0xffffffff


	//   ....[143]....
        /*0c90*/ 	.word	0xffffffff


	//   ....[144]....
        /*0c94*/ 	.word	0x0500000f


	//   ....[145]....
        /*0c98*/ 	.word	0x0500000f


	//   ....[146]....
        /*0c9c*/ 	.word	0x0500000f


	//   ....[147]....
        /*0ca0*/ 	.word	0x0500000f


	//   ....[148]....
        /*0ca4*/ 	.word	0x0500000f


	//   ....[149]....
        /*0ca8*/ 	.word	0x0500000f


	//   ....[150]....
        /*0cac*/ 	.word	0x0500000f


	//   ....[151]....
        /*0cb0*/ 	.word	0x0500000f


	//   ....[152]....
        /*0cb4*/ 	.word	0x0500000f


	//   ....[153]....
        /*0cb8*/ 	.word	0x0500000f


	//   ....[154]....
        /*0cbc*/ 	.word	0x0500000f


	//   ....[155]....
        /*0cc0*/ 	.word	0x0500000f


	//   ....[156]....
        /*0cc4*/ 	.word	0x0500000f


	//   ....[157]....
        /*0cc8*/ 	.word	0x0500000f


	//   ....[158]....
        /*0ccc*/ 	.word	0x0500000f


	//   ....[159]....
        /*0cd0*/ 	.word	0x0500000f


	//   ....[160]....
        /*0cd4*/ 	.word	0x0500000f


	//   ....[161]....
        /*0cd8*/ 	.word	0x0500000f


	//   ....[162]....
        /*0cdc*/ 	.word	0x0500000f


	//   ....[163]....
        /*0ce0*/ 	.word	0x0500000f


	//   ....[164]....
        /*0ce4*/ 	.word	0x0500000f


	//   ....[165]....
        /*0ce8*/ 	.word	0x0500000f


	//   ....[166]....
        /*0cec*/ 	.word	0x0500000f


	//   ....[167]....
        /*0cf0*/ 	.word	0x0500000f


	//   ....[168]....
        /*0cf4*/ 	.word	0x0500000f


	//   ....[169]....
        /*0cf8*/ 	.word	0x0500000f


	//   ....[170]....
        /*0cfc*/ 	.word	0x0500000f


	//   ....[171]....
        /*0d00*/ 	.word	0x0500000f


	//   ....[172]....
        /*0d04*/ 	.word	0x0500000f


	//   ....[173]....
        /*0d08*/ 	.word	0x0500000f


	//   ....[174]....
        /*0d0c*/ 	.word	0x0500000f


	//   ....[175]....
        /*0d10*/ 	.word	0x0500000f


	//   ....[176]....
        /*0d14*/ 	.word	0x0500000f


	//   ....[177]....
        /*0d18*/ 	.word	0x0500000f


	//   ....[178]....
        /*0d1c*/ 	.word	0x0500000f


	//   ....[179]....
        /*0d20*/ 	.word	0x0500000f


	//   ....[180]....
        /*0d24*/ 	.word	0x0500000f


	//   ....[181]....
        /*0d28*/ 	.word	0x0500000f


	//   ....[182]....
        /*0d2c*/ 	.word	0x0500000f


	//   ....[183]....
        /*0d30*/ 	.word	0x0500000f


	//   ....[184]....
        /*0d34*/ 	.word	0x0500000f


	//   ....[185]....
        /*0d38*/ 	.word	0x0500000f


	//   ....[186]....
        /*0d3c*/ 	.word	0x0500000f


	//   ....[187]....
        /*0d40*/ 	.word	0x0500000f


	//   ....[188]....
        /*0d44*/ 	.word	0x0500000f


	//   ....[189]....
        /*0d48*/ 	.word	0x0500000f


	//   ....[190]....
        /*0d4c*/ 	.word	0x0500000f


	//   ....[191]....
        /*0d50*/ 	.word	0x0500000f


	//   ....[192]....
        /*0d54*/ 	.word	0x0500000f


	//   ....[193]....
        /*0d58*/ 	.word	0x0500000f


	//   ....[194]....
        /*0d5c*/ 	.word	0x0500000f


	//   ....[195]....
        /*0d60*/ 	.word	0x0500000f


	//   ....[196]....
        /*0d64*/ 	.word	0x0500000f


	//   ....[197]....
        /*0d68*/ 	.word	0x0500000f


	//   ....[198]....
        /*0d6c*/ 	.word	0x0500000f


	//   ....[199]....
        /*0d70*/ 	.word	0x0500000f


	//   ....[200]....
        /*0d74*/ 	.word	0x0500000f


	//   ....[201]....
        /*0d78*/ 	.word	0x0500000f


	//   ....[202]....
        /*0d7c*/ 	.word	0x0500000f


	//   ....[203]....
        /*0d80*/ 	.word	0x0500000f


	//   ....[204]....
        /*0d84*/ 	.word	0x0500000f


	//   ....[205]....
        /*0d88*/ 	.word	0x0500000f


	//   ....[206]....
        /*0d8c*/ 	.word	0x0500000f


	//   ....[207]....
        /*0d90*/ 	.word	0x0500000f


	//   ....[208]....
        /*0d94*/ 	.word	0x0500000f


	//   ....[209]....
        /*0d98*/ 	.word	0x0500000f


	//   ....[210]....
        /*0d9c*/ 	.word	0x0500000f


	//   ....[211]....
        /*0da0*/ 	.word	0x0500000f


	//   ....[212]....
        /*0da4*/ 	.word	0x0500000f


	//----- nvinfo : EIATTR_COOP_GROUP_INSTR_OFFSETS
	.align		4
.L_235:
        /*0da8*/ 	.byte	0x04, 0x28
        /*0daa*/ 	.short	(.L_237 - .L_236)


	//   ....[0]....
.L_236:
        /*0dac*/ 	.word	0x00000060


	//   ....[1]....
        /*0db0*/ 	.word	0x000001a0


	//   ....[2]....
        /*0db4*/ 	.word	0x000001f0


	//   ....[3]....
        /*0db8*/ 	.word	0x00000420


	//   ....[4]....
        /*0dbc*/ 	.word	0x00000580


	//   ....[5]....
        /*0dc0*/ 	.word	0x000006a0


	//   ....[6]....
        /*0dc4*/ 	.word	0x00000800


	//   ....[7]....
        /*0dc8*/ 	.word	0x00009a70


	//   ....[8]....
        /*0dcc*/ 	.word	0x0000a190


	//   ....[9]....
        /*0dd0*/ 	.word	0x0000a1a0


	//   ....[10]....
        /*0dd4*/ 	.word	0x0000a1b0


	//   ....[11]....
        /*0dd8*/ 	.word	0x0000a1c0


	//   ....[12]....
        /*0ddc*/ 	.word	0x0000a7a0


	//   ....[13]....
        /*0de0*/ 	.word	0x0000a7b0


	//   ....[14]....
        /*0de4*/ 	.word	0x0000a7c0


	//   ....[15]....
        /*0de8*/ 	.word	0x0000a7d0


	//   ....[16]....
        /*0dec*/ 	.word	0x0000ad30


	//   ....[17]....
        /*0df0*/ 	.word	0x0000ad40


	//   ....[18]....
        /*0df4*/ 	.word	0x0000ad50


	//   ....[19]....
        /*0df8*/ 	.word	0x0000ad60


	//   ....[20]....
        /*0dfc*/ 	.word	0x0000b2e0


	//   ....[21]....
        /*0e00*/ 	.word	0x0000b2f0


	//   ....[22]....
        /*0e04*/ 	.word	0x0000b300


	//   ....[23]....
        /*0e08*/ 	.word	0x0000b310


	//   ....[24]....
        /*0e0c*/ 	.word	0x0000e9e0


	//   ....[25]....
        /*0e10*/ 	.word	0x0000e9f0


	//   ....[26]....
        /*0e14*/ 	.word	0x0000ea00


	//   ....[27]....
        /*0e18*/ 	.word	0x0000ea10


	//   ....[28]....
        /*0e1c*/ 	.word	0x0000eef0


	//   ....[29]....
        /*0e20*/ 	.word	0x0000ef00


	//   ....[30]....
        /*0e24*/ 	.word	0x0000ef10


	//   ....[31]....
        /*0e28*/ 	.word	0x0000ef20


	//   ....[32]....
        /*0e2c*/ 	.word	0x0000f380


	//   ....[33]....
        /*0e30*/ 	.word	0x0000f390


	//   ....[34]....
        /*0e34*/ 	.word	0x0000f3a0


	//   ....[35]....
        /*0e38*/ 	.word	0x0000f3b0


	//   ....[36]....
        /*0e3c*/ 	.word	0x0000f810


	//   ....[37]....
        /*0e40*/ 	.word	0x0000f820


	//   ....[38]....
        /*0e44*/ 	.word	0x0000f830


	//   ....[39]....
        /*0e48*/ 	.word	0x0000f840


	//   ....[40]....
        /*0e4c*/ 	.word	0x000142b0


	//   ....[41]....
        /*0e50*/ 	.word	0x00014b60


	//   ....[42]....
        /*0e54*/ 	.word	0x00014fe0


	//   ....[43]....
        /*0e58*/ 	.word	0x00015090


	//   ....[44]....
        /*0e5c*/ 	.word	0x000154e0


	//   ....[45]....
        /*0e60*/ 	.word	0x00015540


	//   ....[46]....
        /*0e64*/ 	.word	0x00017820


	//   ....[47]....
        /*0e68*/ 	.word	0x00017d20


	//   ....[48]....
        /*0e6c*/ 	.word	0x00018480


	//   ....[49]....
        /*0e70*/ 	.word	0x00018500


	//   ....[50]....
        /*0e74*/ 	.word	0x00018990


	//   ....[51]....
        /*0e78*/ 	.word	0x00018a00


	//   ....[52]....
        /*0e7c*/ 	.word	0x0001ab90


	//   ....[53]....
        /*0e80*/ 	.word	0x0001ac20


	//   ....[54]....
        /*0e84*/ 	.word	0x0001b060


	//   ....[55]....
        /*0e88*/ 	.word	0x0001b0f0


	//   ....[56]....
        /*0e8c*/ 	.word	0x0001cef0


	//   ....[57]....
        /*0e90*/ 	.word	0x0001d400


	//   ....[58]....
        /*0e94*/ 	.word	0x0001db70


	//   ....[59]....
        /*0e98*/ 	.word	0x0001dbe0


	//   ....[60]....
        /*0e9c*/ 	.word	0x0001e080


	//   ....[61]....
        /*0ea0*/ 	.word	0x0001e100


	//   ....[62]....
        /*0ea4*/ 	.word	0x0001f030


	//   ....[63]....
        /*0ea8*/ 	.word	0x0001f260


	//   ....[64]....
        /*0eac*/ 	.word	0x0001f290


	//   ....[65]....
        /*0eb0*/ 	.word	0x0001f2a0


	//   ....[66]....
        /*0eb4*/ 	.word	0x00020d50


	//   ....[67]....
        /*0eb8*/ 	.word	0x00020d60


	//   ....[68]....
        /*0ebc*/ 	.word	0x00020d70


	//   ....[69]....
        /*0ec0*/ 	.word	0x00020d80


	//   ....[70]....
        /*0ec4*/ 	.word	0x00021810


	//   ....[71]....
        /*0ec8*/ 	.word	0x00021830


	//   ....[72]....
        /*0ecc*/ 	.word	0x00021980


	//   ....[73]....
        /*0ed0*/ 	.word	0x000219a0


	//   ....[74]....
        /*0ed4*/ 	.word	0x00021af0


	//   ....[75]....
        /*0ed8*/ 	.word	0x00021b10


	//   ....[76]....
        /*0edc*/ 	.word	0x00021c70


	//   ....[77]....
        /*0ee0*/ 	.word	0x00021c90


	//   ....[78]....
        /*0ee4*/ 	.word	0x000223b0


	//   ....[79]....
        /*0ee8*/ 	.word	0x000223f0


	//   ....[80]....
        /*0eec*/ 	.word	0x00022f10


	//   ....[81]....
        /*0ef0*/ 	.word	0x00022f20


	//   ....[82]....
        /*0ef4*/ 	.word	0x000240c0


	//   ....[83]....
        /*0ef8*/ 	.word	0x000240d0


	//   ....[84]....
        /*0efc*/ 	.word	0x00024230


	//   ....[85]....
        /*0f00*/ 	.word	0x00024250


	//   ....[86]....
        /*0f04*/ 	.word	0x000243a0


	//   ....[87]....
        /*0f08*/ 	.word	0x000243c0


	//   ....[88]....
        /*0f0c*/ 	.word	0x00024520


	//   ....[89]....
        /*0f10*/ 	.word	0x00024540


	//   ....[90]....
        /*0f14*/ 	.word	0x00024720


	//   ....[91]....
        /*0f18*/ 	.word	0x00024960


	//   ....[92]....
        /*0f1c*/ 	.word	0x00024990


	//   ....[93]....
        /*0f20*/ 	.word	0x000249c0


	//   ....[94]....
        /*0f24*/ 	.word	0x000249f0


	//   ....[95]....
        /*0f28*/ 	.word	0x00024a20


	//   ....[96]....
        /*0f2c*/ 	.word	0x00024a50


	//   ....[97]....
        /*0f30*/ 	.word	0x00024c00


	//   ....[98]....
        /*0f34*/ 	.word	0x00024c30


	//   ....[99]....
        /*0f38*/ 	.word	0x00024c60


	//   ....[100]....
        /*0f3c*/ 	.word	0x00024c90


	//   ....[101]....
        /*0f40*/ 	.word	0x00024cc0


	//   ....[102]....
        /*0f44*/ 	.word	0x00024cf0


	//   ....[103]....
        /*0f48*/ 	.word	0x00024d90


	//   ....[104]....
        /*0f4c*/ 	.word	0x00024dc0


	//   ....[105]....
        /*0f50*/ 	.word	0x00024dd0


	//   ....[106]....
        /*0f54*/ 	.word	0x00024e00


	//   ....[107]....
        /*0f58*/ 	.word	0x00026730


	//   ....[108]....
        /*0f5c*/ 	.word	0x00028d50


	//   ....[109]....
        /*0f60*/ 	.word	0x000299b0


	//   ....[110]....
        /*0f64*/ 	.word	0x000299d0


	//   ....[111]....
        /*0f68*/ 	.word	0x00029ab0


	//   ....[112]....
        /*0f6c*/ 	.word	0x00029ac0


	//   ....[113]....
        /*0f70*/ 	.word	0x00029b70


	//   ....[114]....
        /*0f74*/ 	.word	0x00029b80


	//   ....[115]....
        /*0f78*/ 	.word	0x00029c30


	//   ....[116]....
        /*0f7c*/ 	.word	0x00029c40


	//   ....[117]....
        /*0f80*/ 	.word	0x00029cf0


	//   ....[118]....
        /*0f84*/ 	.word	0x00029d00


	//   ....[119]....
        /*0f88*/ 	.word	0x00029db0


	//   ....[120]....
        /*0f8c*/ 	.word	0x00029dc0


	//   ....[121]....
        /*0f90*/ 	.word	0x00029e70


	//   ....[122]....
        /*0f94*/ 	.word	0x00029e80


	//   ....[123]....
        /*0f98*/ 	.word	0x00029ed0


	//   ....[124]....
        /*0f9c*/ 	.word	0x00029f20


	//   ....[125]....
        /*0fa0*/ 	.word	0x0002d5d0


	//   ....[126]....
        /*0fa4*/ 	.word	0x0002d600


	//   ....[127]....
        /*0fa8*/ 	.word	0x0002d660


	//   ....[128]....
        /*0fac*/ 	.word	0x0002d690


	//   ....[129]....
        /*0fb0*/ 	.word	0x0002d6c0


	//   ....[130]....
        /*0fb4*/ 	.word	0x0002d6f0


	//   ....[131]....
        /*0fb8*/ 	.word	0x0002d720


	//   ....[132]....
        /*0fbc*/ 	.word	0x0002d750


	//   ....[133]....
        /*0fc0*/ 	.word	0x0002d920


	//   ....[134]....
        /*0fc4*/ 	.word	0x0002d950


	//   ....[135]....
        /*0fc8*/ 	.word	0x0002d980


	//   ....[136]....
        /*0fcc*/ 	.word	0x0002d9b0


	//   ....[137]....
        /*0fd0*/ 	.word	0x0002d9e0


	//   ....[138]....
        /*0fd4*/ 	.word	0x0002da10


	//   ....[139]....
        /*0fd8*/ 	.word	0x0002dae0


	//   ....[140]....
        /*0fdc*/ 	.word	0x0002db00


	//   ....[141]....
        /*0fe0*/ 	.word	0x0002db10


	//   ....[142]....
        /*0fe4*/ 	.word	0x0002db90


	//   ....[143]....
        /*0fe8*/ 	.word	0x0002e6e0


	//   ....[144]....
        /*0fec*/ 	.word	0x0002eb20


	//   ....[145]....
        /*0ff0*/ 	.word	0x0002ebb0


	//   ....[146]....
        /*0ff4*/ 	.word	0x0002ec00


	//   ....[147]....
        /*0ff8*/ 	.word	0x0002ec50


	//   ....[148]....
        /*0ffc*/ 	.word	0x0002ecf0


	//   ....[149]....
        /*1000*/ 	.word	0x0002ed80


	//   ....[150]....
        /*1004*/ 	.word	0x0002edd0


	//   ....[151]....
        /*1008*/ 	.word	0x0002ee20


	//   ....[152]....
        /*100c*/ 	.word	0x0002eec0


	//   ....[153]....
        /*1010*/ 	.word	0x0002ef50


	//   ....[154]....
        /*1014*/ 	.word	0x0002efa0


	//   ....[155]....
        /*1018*/ 	.word	0x0002eff0


	//   ....[156]....
        /*101c*/ 	.word	0x0002f090


	//   ....[157]....
        /*1020*/ 	.word	0x0002f120


	//   ....[158]....
        /*1024*/ 	.word	0x0002f170


	//   ....[159]....
        /*1028*/ 	.word	0x0002f1c0


	//   ....[160]....
        /*102c*/ 	.word	0x0002f2b0


	//   ....[161]....
        /*1030*/ 	.word	0x0002f340


	//   ....[162]....
        /*1034*/ 	.word	0x0002f390


	//   ....[163]....
        /*1038*/ 	.word	0x0002f3e0


	//   ....[164]....
        /*103c*/ 	.word	0x0002f470


	//   ....[165]....
        /*1040*/ 	.word	0x0002f500


	//   ....[166]....
        /*1044*/ 	.word	0x0002f550


	//   ....[167]....
        /*1048*/ 	.word	0x0002f5a0


	//   ....[168]....
        /*104c*/ 	.word	0x0002f630


	//   ....[169]....
        /*1050*/ 	.word	0x0002f6c0


	//   ....[170]....
        /*1054*/ 	.word	0x0002f710


	//   ....[171]....
        /*1058*/ 	.word	0x0002f760


	//   ....[172]....
        /*105c*/ 	.word	0x0002f7f0


	//   ....[173]....
        /*1060*/ 	.word	0x0002f880


	//   ....[174]....
        /*1064*/ 	.word	0x0002f8d0


	//   ....[175]....
        /*1068*/ 	.word	0x0002f920


	//   ....[176]....
        /*106c*/ 	.word	0x0002fcc0


	//   ....[177]....
        /*1070*/ 	.word	0x0002ffa0


	//   ....[178]....
        /*1074*/ 	.word	0x00030180


	//   ....[179]....
        /*1078*/ 	.word	0x000301d0


	//   ....[180]....
        /*107c*/ 	.word	0x00030310


	//   ....[181]....
        /*1080*/ 	.word	0x00030360


	//   ....[182]....
        /*1084*/ 	.word	0x000304a0


	//   ....[183]....
        /*1088*/ 	.word	0x000304f0


	//   ....[184]....
        /*108c*/ 	.word	0x00030630


	//   ....[185]....
        /*1090*/ 	.word	0x00030680


	//   ....[186]....
        /*1094*/ 	.word	0x000307c0


	//   ....[187]....
        /*1098*/ 	.word	0x00030810


	//   ....[188]....
        /*109c*/ 	.word	0x00030950


	//   ....[189]....
        /*10a0*/ 	.word	0x000309a0


	//   ....[190]....
        /*10a4*/ 	.word	0x00030ac0


	//   ....[191]....
        /*10a8*/ 	.word	0x00030b30


	//   ....[192]....
        /*10ac*/ 	.word	0x00030c50


	//   ....[193]....
        /*10b0*/ 	.word	0x00030ca0


	//   ....[194]....
        /*10b4*/ 	.word	0x00030fd0


	//   ....[195]....
        /*10b8*/ 	.word	0x00031070


	//   ....[196]....
        /*10bc*/ 	.word	0x00031220


	//   ....[197]....
        /*10c0*/ 	.word	0x000312a0


	//   ....[198]....
        /*10c4*/ 	.word	0x00031320


	//   ....[199]....
        /*10c8*/ 	.word	0x000313a0


	//   ....[200]....
        /*10cc*/ 	.word	0x00031420


	//   ....[201]....
        /*10d0*/ 	.word	0x000314b0


	//   ....[202]....
        /*10d4*/ 	.word	0x00031550


	//   ....[203]....
        /*10d8*/ 	.word	0x00031600


	//   ....[204]....
        /*10dc*/ 	.word	0x00031680


	//   ....[205]....
        /*10e0*/ 	.word	0x00031700


	//   ....[206]....
        /*10e4*/ 	.word	0x00031780


	//   ....[207]....
        /*10e8*/ 	.word	0x00031810


	//   ....[208]....
        /*10ec*/ 	.word	0x00031890


	//   ....[209]....
        /*10f0*/ 	.word	0x00031940


	//   ....[210]....
        /*10f4*/ 	.word	0x00031990


	//   ....[211]....
        /*10f8*/ 	.word	0x00031a50


	//   ....[212]....
        /*10fc*/ 	.word	0x00031b80


	//----- nvinfo : EIATTR_REG_RECONFIG
	.align		4
.L_237:
        /*1100*/ 	.byte	0x01, 0x54
	.zero		2


	//----- nvinfo : EIATTR_SYSCALL_OFFSETS
	.align		4
        /*1104*/ 	.byte	0x04, 0x46
        /*1106*/ 	.short	(.L_239 - .L_238)


	//   ....[0]....
.L_238:
        /*1108*/ 	.word	0x000027a0


	//   ....[1]....
        /*110c*/ 	.word	0x000028f0


	//   ....[2]....
        /*1110*/ 	.word	0x00009c10


	//   ....[3]....
        /*1114*/ 	.word	0x00009f30


	//   ....[4]....
        /*1118*/ 	.word	0x00028970


	//   ....[5]....
        /*111c*/ 	.word	0x00028ac0


	//   ....[6]....
        /*1120*/ 	.word	0x00028bb0


	//   ....[7]....
        /*1124*/ 	.word	0x000294f0


	//----- nvinfo : EIATTR_MBARRIER_INSTR_OFFSETS
	.align		4
.L_239:
        /*1128*/ 	.byte	0x04, 0x39
        /*112a*/ 	.short	(.L_241 - .L_240)


	//   ....[0]....
.L_240:
        /*112c*/ 	.word	0x000002d0
        /*1130*/ 	.word	0x000000ff
        /*1134*/ 	.word	0x00030800
        /*1138*/ 	.short	0x0100
        /*113a*/ 	.byte	0x08
	.zero		1


	//   ....[1]....
        /*113c*/ 	.word	0x000002e0
        /*1140*/ 	.word	0x000000ff
        /*1144*/ 	.word	0x00030820
        /*1148*/ 	.short	0x0100
        /*114a*/ 	.byte	0x08
	.zero		1


	//   ....[2]....
        /*114c*/ 	.word	0x000003d0
        /*1150*/ 	.word	0x000000ff
        /*1154*/ 	.word	0x00030830
        /*1158*/ 	.short	0x0100
        /*115a*/ 	.byte	0x08
	.zero		1


	//   ....[3]....
        /*115c*/ 	.word	0x000003e0
        /*1160*/ 	.word	0x000000ff
        /*1164*/ 	.word	0x00030840
        /*1168*/ 	.short	0x0100
        /*116a*/ 	.byte	0x08
	.zero		1


	//   ....[4]....
        /*116c*/ 	.word	0x000003f0
        /*1170*/ 	.word	0x000000ff
        /*1174*/ 	.word	0x00030838
        /*1178*/ 	.short	0x0100
        /*117a*/ 	.byte	0x08
	.zero		1


	//   ....[5]....
        /*117c*/ 	.word	0x00000400
        /*1180*/ 	.word	0x000000ff
        /*1184*/ 	.word	0x00030848
        /*1188*/ 	.short	0x0100
        /*118a*/ 	.byte	0x08
	.zero		1


	//   ....[6]....
        /*118c*/ 	.word	0x00000530
        /*1190*/ 	.word	0x000000ff
        /*1194*/ 	.word	0x00030850
        /*1198*/ 	.short	0x0100
        /*119a*/ 	.byte	0x08
	.zero		1


	//   ....[7]....
        /*119c*/ 	.word	0x00000540
        /*11a0*/ 	.word	0x000000ff
        /*11a4*/ 	.word	0x00030860
        /*11a8*/ 	.short	0x0100
        /*11aa*/ 	.byte	0x08
	.zero		1


	//   ....[8]....
        /*11ac*/ 	.word	0x00000550
        /*11b0*/ 	.word	0x000000ff
        /*11b4*/ 	.word	0x00030858
        /*11b8*/ 	.short	0x0100
        /*11ba*/ 	.byte	0x08
	.zero		1


	//   ....[9]....
        /*11bc*/ 	.word	0x00000560
        /*11c0*/ 	.word	0x000000ff
        /*11c4*/ 	.word	0x00030868
        /*11c8*/ 	.short	0x0100
        /*11ca*/ 	.byte	0x08
	.zero		1


	//   ....[10]....
        /*11cc*/ 	.word	0x00000650
        /*11d0*/ 	.word	0x000000ff
        /*11d4*/ 	.word	0x00030870
        /*11d8*/ 	.short	0x0100
        /*11da*/ 	.byte	0x06
	.zero		1


	//   ....[11]....
        /*11dc*/ 	.word	0x00000660
        /*11e0*/ 	.word	0x000000ff
        /*11e4*/ 	.word	0x00030880
        /*11e8*/ 	.short	0x0100
        /*11ea*/ 	.byte	0x06
	.zero		1


	//   ....[12]....
        /*11ec*/ 	.word	0x00000670
        /*11f0*/ 	.word	0x000000ff
        /*11f4*/ 	.word	0x00030878
        /*11f8*/ 	.short	0x0100
        /*11fa*/ 	.byte	0x06
	.zero		1


	//   ....[13]....
        /*11fc*/ 	.word	0x00000680
        /*1200*/ 	.word	0x000000ff
        /*1204*/ 	.word	0x00030888
        /*1208*/ 	.short	0x0100
        /*120a*/ 	.byte	0x06
	.zero		1


	//   ....[14]....
        /*120c*/ 	.word	0x000007b0
        /*1210*/ 	.word	0x000000ff
        /*1214*/ 	.word	0x00030890
        /*1218*/ 	.short	0x0100
        /*121a*/ 	.byte	0x08
	.zero		1


	//   ....[15]....
        /*121c*/ 	.word	0x000007c0
        /*1220*/ 	.word	0x000000ff
        /*1224*/ 	.word	0x000308a0
        /*1228*/ 	.short	0x0100
        /*122a*/ 	.byte	0x08
	.zero		1


	//   ....[16]....
        /*122c*/ 	.word	0x000007d0
        /*1230*/ 	.word	0x000000ff
        /*1234*/ 	.word	0x00030898
        /*1238*/ 	.short	0x0100
        /*123a*/ 	.byte	0x08
	.zero		1


	//   ....[17]....
        /*123c*/ 	.word	0x000007e0
        /*1240*/ 	.word	0x000000ff
        /*1244*/ 	.word	0x000308a8
        /*1248*/ 	.short	0x0100
        /*124a*/ 	.byte	0x08
	.zero		1


	//   ....[18]....
        /*124c*/ 	.word	0x00000910
        /*1250*/ 	.word	0x000000ff
        /*1254*/ 	.word	0x000308b0
        /*1258*/ 	.short	0x0100
        /*125a*/ 	.byte	0x08
	.zero		1


	//   ....[19]....
        /*125c*/ 	.word	0x00000920
        /*1260*/ 	.word	0x000000ff
        /*1264*/ 	.word	0x000308c0
        /*1268*/ 	.short	0x0100
        /*126a*/ 	.byte	0x08
	.zero		1


	//   ....[20]....
        /*126c*/ 	.word	0x00000930
        /*1270*/ 	.word	0x000000ff
        /*1274*/ 	.word	0x000308b8
        /*1278*/ 	.short	0x0100
        /*127a*/ 	.byte	0x08
	.zero		1


	//   ....[21]....
        /*127c*/ 	.word	0x00000940
        /*1280*/ 	.word	0x000000ff
        /*1284*/ 	.word	0x000308c8
        /*1288*/ 	.short	0x0100
        /*128a*/ 	.byte	0x08
	.zero		1


	//   ....[22]....
        /*128c*/ 	.word	0x00003e80
        /*1290*/ 	.word	0x00000063
        /*1294*/ 	.word	0x00030890
        /*1298*/ 	.short	0x010a
        /*129a*/ 	.byte	0x3f
	.zero		1


	//   ....[23]....
        /*129c*/ 	.word	0x00006220
        /*12a0*/ 	.word	0x00000063
        /*12a4*/ 	.word	0x00030890
        /*12a8*/ 	.short	0x010a
        /*12aa*/ 	.byte	0x3f
	.zero		1


	//   ....[24]....
        /*12ac*/ 	.word	0x00008520
        /*12b0*/ 	.word	0x00000063
        /*12b4*/ 	.word	0x00030890
        /*12b8*/ 	.short	0x010a
        /*12ba*/ 	.byte	0x3f
	.zero		1


	//   ....[25]....
        /*12bc*/ 	.word	0x00008860
        /*12c0*/ 	.word	0x00000024
        /*12c4*/ 	.word	0x00000000
        /*12c8*/ 	.short	0x0101
        /*12ca*/ 	.byte	0x3f
	.zero		1


	//   ....[26]....
        /*12cc*/ 	.word	0x000088a0
        /*12d0*/ 	.word	0x00000063
        /*12d4*/ 	.word	0x000308b0
        /*12d8*/ 	.short	0x010a
        /*12da*/ 	.byte	0x3f
	.zero		1


	//   ....[27]....
        /*12dc*/ 	.word	0x00008e60
        /*12e0*/ 	.word	0x00000063
        /*12e4*/ 	.word	0x00000000
        /*12e8*/ 	.short	0x0101
        /*12ea*/ 	.byte	0x3f
	.zero		1


	//   ....[28]....
        /*12ec*/ 	.word	0x00009cb0
        /*12f0*/ 	.word	0x00000010
        /*12f4*/ 	.word	0x00030800
        /*12f8*/ 	.short	0x010a
        /*12fa*/ 	.byte	0x3f
	.zero		1


	//   ....[29]....
        /*12fc*/ 	.word	0x00009d00
        /*1300*/ 	.word	0x00000010
        /*1304*/ 	.word	0x00030800
        /*1308*/ 	.short	0x010a
        /*130a*/ 	.byte	0x3f
	.zero		1


	//   ....[30]....
        /*130c*/ 	.word	0x0000b740
        /*1310*/ 	.word	0x00000010
        /*1314*/ 	.word	0x00030800
        /*1318*/ 	.short	0x010a
        /*131a*/ 	.byte	0x3f
	.zero		1


	//   ....[31]....
        /*131c*/ 	.word	0x0000fb50
        /*1320*/ 	.word	0x00000010
        /*1324*/ 	.word	0x00030800
        /*1328*/ 	.short	0x010a
        /*132a*/ 	.byte	0x3f
	.zero		1


	//   ....[32]....
        /*132c*/ 	.word	0x000133b0
        /*1330*/ 	.word	0x00000000
        /*1334*/ 	.word	0x00030830
        /*1338*/ 	.short	0x010a
        /*133a*/ 	.byte	0x3f
	.zero		1


	//   ....[33]....
        /*133c*/ 	.word	0x00013420
        /*1340*/ 	.word	0x00000000
        /*1344*/ 	.word	0x00030830
        /*1348*/ 	.short	0x010a
        /*134a*/ 	.byte	0x3f
	.zero		1


	//   ....[34]....
        /*134c*/ 	.word	0x00014290
        /*1350*/ 	.word	0x00000002
        /*1354*/ 	.word	0x00000000
        /*1358*/ 	.short	0x0101
        /*135a*/ 	.byte	0x3f
	.zero		1


	//   ....[35]....
        /*135c*/ 	.word	0x000161e0
        /*1360*/ 	.word	0x00000002
        /*1364*/ 	.word	0x00030830
        /*1368*/ 	.short	0x010a
        /*136a*/ 	.byte	0x3f
	.zero		1


	//   ....[36]....
        /*136c*/ 	.word	0x00016260
        /*1370*/ 	.word	0x00000002
        /*1374*/ 	.word	0x00030830
        /*1378*/ 	.short	0x010a
        /*137a*/ 	.byte	0x3f
	.zero		1


	//   ....[37]....
        /*137c*/ 	.word	0x00017380
        /*1380*/ 	.word	0x00000000
        /*1384*/ 	.word	0x00030850
        /*1388*/ 	.short	0x010a
        /*138a*/ 	.byte	0x3f
	.zero		1


	//   ....[38]....
        /*138c*/ 	.word	0x000173d0
        /*1390*/ 	.word	0x00000000
        /*1394*/ 	.word	0x00030850
        /*1398*/ 	.short	0x010a
        /*139a*/ 	.byte	0x3f
	.zero		1


	//   ....[39]....
        /*139c*/ 	.word	0x00017870
        /*13a0*/ 	.word	0x00000002
        /*13a4*/ 	.word	0x00000000
        /*13a8*/ 	.short	0x0101
        /*13aa*/ 	.byte	0x3f
	.zero		1


	//   ....[40]....
        /*13ac*/ 	.word	0x00018250
        /*13b0*/ 	.word	0x00000000
        /*13b4*/ 	.word	0x00000000
        /*13b8*/ 	.short	0x0101
        /*13ba*/ 	.byte	0x3f
	.zero		1


	//   ....[41]....
        /*13bc*/ 	.word	0x00019410
        /*13c0*/ 	.word	0x00000002
        /*13c4*/ 	.word	0x00030830
        /*13c8*/ 	.short	0x010a
        /*13ca*/ 	.byte	0x3f
	.zero		1


	//   ....[42]....
        /*13cc*/ 	.word	0x00019490
        /*13d0*/ 	.word	0x00000002
        /*13d4*/ 	.word	0x00030830
        /*13d8*/ 	.short	0x010a
        /*13da*/ 	.byte	0x3f
	.zero		1


	//   ....[43]....
        /*13dc*/ 	.word	0x0001a5b0
        /*13e0*/ 	.word	0x000000e7
        /*13e4*/ 	.word	0x00030850
        /*13e8*/ 	.short	0x010a
        /*13ea*/ 	.byte	0x3f
	.zero		1


	//   ....[44]....
        /*13ec*/ 	.word	0x0001a600
        /*13f0*/ 	.word	0x000000e7
        /*13f4*/ 	.word	0x00030850
        /*13f8*/ 	.short	0x010a
        /*13fa*/ 	.byte	0x3f
	.zero		1


	//   ....[45]....
        /*13fc*/ 	.word	0x0001b280
        /*1400*/ 	.word	0x0000009a
        /*1404*/ 	.word	0x00000000
        /*1408*/ 	.short	0x0101
        /*140a*/ 	.byte	0x3f
	.zero		1


	//   ....[46]....
        /*140c*/ 	.word	0x0001b300
        /*1410*/ 	.word	0x000000e7
        /*1414*/ 	.word	0x00000000
        /*1418*/ 	.short	0x0101
        /*141a*/ 	.byte	0x3f
	.zero		1


	//   ....[47]....
        /*141c*/ 	.word	0x0001b8c0
        /*1420*/ 	.word	0x00000002
        /*1424*/ 	.word	0x00030830
        /*1428*/ 	.short	0x010a
        /*142a*/ 	.byte	0x3f
	.zero		1


	//   ....[48]....
        /*142c*/ 	.word	0x0001b940
        /*1430*/ 	.word	0x00000002
        /*1434*/ 	.word	0x00030830
        /*1438*/ 	.short	0x010a
        /*143a*/ 	.byte	0x3f
	.zero		1


	//   ....[49]....
        /*143c*/ 	.word	0x0001ca60
        /*1440*/ 	.word	0x00000000
        /*1444*/ 	.word	0x00030850
        /*1448*/ 	.short	0x010a
        /*144a*/ 	.byte	0x3f
	.zero		1


	//   ....[50]....
        /*144c*/ 	.word	0x0001cab0
        /*1450*/ 	.word	0x00000000
        /*1454*/ 	.word	0x00030850
        /*1458*/ 	.short	0x010a
        /*145a*/ 	.byte	0x3f
	.zero		1


	//   ....[51]....
        /*145c*/ 	.word	0x0001ce70
        /*1460*/ 	.word	0x00000004
        /*1464*/ 	.word	0x00000000
        /*1468*/ 	.short	0x0101
        /*146a*/ 	.byte	0x3f
	.zero		1


	//   ....[52]....
        /*146c*/ 	.word	0x0001d940
        /*1470*/ 	.word	0x00000000
        /*1474*/ 	.word	0x00000000
        /*1478*/ 	.short	0x0101
        /*147a*/ 	.byte	0x3f
	.zero		1


	//   ....[53]....
        /*147c*/ 	.word	0x0001ef50
        /*1480*/ 	.word	0x00000005
        /*1484*/ 	.word	0x00030850
        /*1488*/ 	.short	0x010a
        /*148a*/ 	.byte	0x3f
	.zero		1


	//   ....[54]....
        /*148c*/ 	.word	0x0001efa0
        /*1490*/ 	.word	0x00000005
        /*1494*/ 	.word	0x00030850
        /*1498*/ 	.short	0x010a
        /*149a*/ 	.byte	0x3f
	.zero		1


	//   ....[55]....
        /*149c*/ 	.word	0x0001f420
        /*14a0*/ 	.word	0x00000005
        /*14a4*/ 	.word	0x00000000
        /*14a8*/ 	.short	0x0101
        /*14aa*/ 	.byte	0x3f
	.zero		1


	//   ....[56]....
        /*14ac*/ 	.word	0x00021820
        /*14b0*/ 	.word	0x00000000
        /*14b4*/ 	.word	0x00000000
        /*14b8*/ 	.short	0x0101
        /*14ba*/ 	.byte	0x3f
	.zero		1


	//   ....[57]....
        /*14bc*/ 	.word	0x00022410
        /*14c0*/ 	.word	0x00000006
        /*14c4*/ 	.word	0x00000000
        /*14c8*/ 	.short	0x0101
        /*14ca*/ 	.byte	0x3f
	.zero		1


	//   ....[58]....
        /*14cc*/ 	.word	0x00026810
        /*14d0*/ 	.word	0x00000012
        /*14d4*/ 	.word	0x00030820
        /*14d8*/ 	.short	0x010a
        /*14da*/ 	.byte	0x3f
	.zero		1


	//   ....[59]....
        /*14dc*/ 	.word	0x000268e0
        /*14e0*/ 	.word	0x00000007
        /*14e4*/ 	.word	0x000308a0
        /*14e8*/ 	.short	0x010a
        /*14ea*/ 	.byte	0x3f
	.zero		1


	//   ....[60]....
        /*14ec*/ 	.word	0x00026e30
        /*14f0*/ 	.word	0x00000007
        /*14f4*/ 	.word	0x000308c0
        /*14f8*/ 	.short	0x010a
        /*14fa*/ 	.byte	0x3f
	.zero		1


	//   ....[61]....
        /*14fc*/ 	.word	0x000274e0
        /*1500*/ 	.word	0x00000008
        /*1504*/ 	.word	0x000308a0
        /*1508*/ 	.short	0x010a
        /*150a*/ 	.byte	0x3f
	.zero		1


	//   ....[62]....
        /*150c*/ 	.word	0x00027a10
        /*1510*/ 	.word	0x00000008
        /*1514*/ 	.word	0x000308c0
        /*1518*/ 	.short	0x010a
        /*151a*/ 	.byte	0x3f
	.zero		1


	//   ....[63]....
        /*151c*/ 	.word	0x00028fd0
        /*1520*/ 	.word	0x00000000
        /*1524*/ 	.word	0x00030840
        /*1528*/ 	.short	0x010a
        /*152a*/ 	.byte	0x3f
	.zero		1


	//   ....[64]....
        /*152c*/ 	.word	0x0002a020
        /*1530*/ 	.word	0x00000012
        /*1534*/ 	.word	0x00030800
        /*1538*/ 	.short	0x0107
        /*153a*/ 	.byte	0x3f
	.zero		1


	//   ....[65]....
        /*153c*/ 	.word	0x0002a130
        /*1540*/ 	.word	0x00000012
        /*1544*/ 	.word	0x00030800
        /*1548*/ 	.short	0x0101
        /*154a*/ 	.byte	0x3f
	.zero		1


	//   ....[66]....
        /*154c*/ 	.word	0x0002a150
        /*1550*/ 	.word	0x00000012
        /*1554*/ 	.word	0x00030820
        /*1558*/ 	.short	0x010a
        /*155a*/ 	.byte	0x3f
	.zero		1


	//   ....[67]....
        /*155c*/ 	.word	0x0002a580
        /*1560*/ 	.word	0x00000003
        /*1564*/ 	.word	0x00030840
        /*1568*/ 	.short	0x010a
        /*156a*/ 	.byte	0x3f
	.zero		1


	//   ....[68]....
        /*156c*/ 	.word	0x0002ab20
        /*1570*/ 	.word	0x00000003
        /*1574*/ 	.word	0x00000060
        /*1578*/ 	.short	0x010a
        /*157a*/ 	.byte	0x3f
	.zero		1


	//   ....[69]....
        /*157c*/ 	.word	0x0002b390
        /*1580*/ 	.word	0x00000003
        /*1584*/ 	.word	0x00030840
        /*1588*/ 	.short	0x010a
        /*158a*/ 	.byte	0x3f
	.zero		1


	//   ....[70]....
        /*158c*/ 	.word	0x0002b930
        /*1590*/ 	.word	0x00000002
        /*1594*/ 	.word	0x00000060
        /*1598*/ 	.short	0x010a
        /*159a*/ 	.byte	0x3f
	.zero		1


	//   ....[71]....
        /*159c*/ 	.word	0x0002c0f0
        /*15a0*/ 	.word	0x00000002
        /*15a4*/ 	.word	0x00030840
        /*15a8*/ 	.short	0x010a
        /*15aa*/ 	.byte	0x3f
	.zero		1


	//   ....[72]....
        /*15ac*/ 	.word	0x0002c690
        /*15b0*/ 	.word	0x00000002
        /*15b4*/ 	.word	0x00000060
        /*15b8*/ 	.short	0x010a
        /*15ba*/ 	.byte	0x3f
	.zero		1


	//   ....[73]....
        /*15bc*/ 	.word	0x0002ce00
        /*15c0*/ 	.word	0x00000000
        /*15c4*/ 	.word	0x00030860
        /*15c8*/ 	.short	0x010a
        /*15ca*/ 	.byte	0x3f
	.zero		1


	//   ....[74]....
        /*15cc*/ 	.word	0x0002e660
        /*15d0*/ 	.word	0x00000000
        /*15d4*/ 	.word	0x00030820
        /*15d8*/ 	.short	0x010a
        /*15da*/ 	.byte	0x3f
	.zero		1


	//   ....[75]....
        /*15dc*/ 	.word	0x0002e860
        /*15e0*/ 	.word	0x00000006
        /*15e4*/ 	.word	0x00000000
        /*15e8*/ 	.short	0x010a
        /*15ea*/ 	.byte	0x3f
	.zero		1


	//   ....[76]....
        /*15ec*/ 	.word	0x0002e890
        /*15f0*/ 	.word	0x00000007
        /*15f4*/ 	.word	0x00000000
        /*15f8*/ 	.short	0x010a
        /*15fa*/ 	.byte	0x3f
	.zero		1


	//   ....[77]....
        /*15fc*/ 	.word	0x0002e8f0
        /*1600*/ 	.word	0x00000004
        /*1604*/ 	.word	0x00000000
        /*1608*/ 	.short	0x010a
        /*160a*/ 	.byte	0x3f
	.zero		1


	//   ....[78]....
        /*160c*/ 	.word	0x0002e920
        /*1610*/ 	.word	0x00000003
        /*1614*/ 	.word	0x00000000
        /*1618*/ 	.short	0x010a
        /*161a*/ 	.byte	0x3f
	.zero		1


	//   ....[79]....
        /*161c*/ 	.word	0x0002e980
        /*1620*/ 	.word	0x00000063
        /*1624*/ 	.word	0x00030890
        /*1628*/ 	.short	0x010a
        /*162a*/ 	.byte	0x3f
	.zero		1


	//   ....[80]....
        /*162c*/ 	.word	0x0002e9d0
        /*1630*/ 	.word	0x00000063
        /*1634*/ 	.word	0x00030890
        /*1638*/ 	.short	0x010a
        /*163a*/ 	.byte	0x3f
	.zero		1


	//   ....[81]....
        /*163c*/ 	.word	0x0002ea20
        /*1640*/ 	.word	0x00000063
        /*1644*/ 	.word	0x00030890
        /*1648*/ 	.short	0x010a
        /*164a*/ 	.byte	0x3f
	.zero		1


	//   ....[82]....
        /*164c*/ 	.word	0x0002ea70
        /*1650*/ 	.word	0x00000063
        /*1654*/ 	.word	0x000308b0
        /*1658*/ 	.short	0x010a
        /*165a*/ 	.byte	0x3f
	.zero		1


	//   ....[83]....
        /*165c*/ 	.word	0x0002f200
        /*1660*/ 	.word	0x00000010
        /*1664*/ 	.word	0x00030800
        /*1668*/ 	.short	0x010a
        /*166a*/ 	.byte	0x3f
	.zero		1


	//   ....[84]....
        /*166c*/ 	.word	0x0002f960
        /*1670*/ 	.word	0x00000010
        /*1674*/ 	.word	0x00030800
        /*1678*/ 	.short	0x010a
        /*167a*/ 	.byte	0x3f
	.zero		1


	//   ....[85]....
        /*167c*/ 	.word	0x0002f9b0
        /*1680*/ 	.word	0x00000000
        /*1684*/ 	.word	0x00030830
        /*1688*/ 	.short	0x010a
        /*168a*/ 	.byte	0x3f
	.zero		1


	//   ....[86]....
        /*168c*/ 	.word	0x0002fa00
        /*1690*/ 	.word	0x00000002
        /*1694*/ 	.word	0x00030830
        /*1698*/ 	.short	0x010a
        /*169a*/ 	.byte	0x3f
	.zero		1


	//   ....[87]....
        /*169c*/ 	.word	0x0002fa50
        /*16a0*/ 	.word	0x00000000
        /*16a4*/ 	.word	0x00030850
        /*16a8*/ 	.short	0x010a
        /*16aa*/ 	.byte	0x3f
	.zero		1


	//   ....[88]....
        /*16ac*/ 	.word	0x0002faa0
        /*16b0*/ 	.word	0x00000002
        /*16b4*/ 	.word	0x00030830
        /*16b8*/ 	.short	0x010a
        /*16ba*/ 	.byte	0x3f
	.zero		1


	//   ....[89]....
        /*16bc*/ 	.word	0x0002faf0
        /*16c0*/ 	.word	0x000000e7
        /*16c4*/ 	.word	0x00030850
        /*16c8*/ 	.short	0x010a
        /*16ca*/ 	.byte	0x3f
	.zero		1


	//   ....[90]....
        /*16cc*/ 	.word	0x0002fb40
        /*16d0*/ 	.word	0x00000002
        /*16d4*/ 	.word	0x00030830
        /*16d8*/ 	.short	0x010a
        /*16da*/ 	.byte	0x3f
	.zero		1


	//   ....[91]....
        /*16dc*/ 	.word	0x0002fb90
        /*16e0*/ 	.word	0x00000000
        /*16e4*/ 	.word	0x00030850
        /*16e8*/ 	.short	0x010a
        /*16ea*/ 	.byte	0x3f
	.zero		1


	//   ....[92]....
        /*16ec*/ 	.word	0x0002fbe0
        /*16f0*/ 	.word	0x00000005
        /*16f4*/ 	.word	0x00030850
        /*16f8*/ 	.short	0x010a
        /*16fa*/ 	.byte	0x3f
	.zero		1


	//   ....[93]....
        /*16fc*/ 	.word	0x0002fd80
        /*1700*/ 	.word	0x00000012
        /*1704*/ 	.word	0x00030820
        /*1708*/ 	.short	0x010a
        /*170a*/ 	.byte	0x3f
	.zero		1


	//   ....[94]....
        /*170c*/ 	.word	0x0002fdd0
        /*1710*/ 	.word	0x00000007
        /*1714*/ 	.word	0x000308a0
        /*1718*/ 	.short	0x010a
        /*171a*/ 	.byte	0x3f
	.zero		1


	//   ....[95]....
        /*171c*/ 	.word	0x0002fe20
        /*1720*/ 	.word	0x00000007
        /*1724*/ 	.word	0x000308c0
        /*1728*/ 	.short	0x010a
        /*172a*/ 	.byte	0x3f
	.zero		1


	//   ....[96]....
        /*172c*/ 	.word	0x0002fe70
        /*1730*/ 	.word	0x00000008
        /*1734*/ 	.word	0x000308a0
        /*1738*/ 	.short	0x010a
        /*173a*/ 	.byte	0x3f
	.zero		1


	//   ....[97]....
        /*173c*/ 	.word	0x0002fec0
        /*1740*/ 	.word	0x00000008
        /*1744*/ 	.word	0x000308c0
        /*1748*/ 	.short	0x010a
        /*174a*/ 	.byte	0x3f
	.zero		1


	//   ....[98]....
        /*174c*/ 	.word	0x00030060
        /*1750*/ 	.word	0x00000000
        /*1754*/ 	.word	0x00030840
        /*1758*/ 	.short	0x010a
        /*175a*/ 	.byte	0x3f
	.zero		1


	//   ....[99]....
        /*175c*/ 	.word	0x00030ce0
        /*1760*/ 	.word	0x00000012
        /*1764*/ 	.word	0x00030820
        /*1768*/ 	.short	0x010a
        /*176a*/ 	.byte	0x3f
	.zero		1


	//   ....[100]....
        /*176c*/ 	.word	0x00030d30
        /*1770*/ 	.word	0x00000003
        /*1774*/ 	.word	0x00030840
        /*1778*/ 	.short	0x010a
        /*177a*/ 	.byte	0x3f
	.zero		1


	//   ....[101]....
        /*177c*/ 	.word	0x00030d80
        /*1780*/ 	.word	0x00000003
        /*1784*/ 	.word	0x00000060
        /*1788*/ 	.short	0x010a
        /*178a*/ 	.byte	0x3f
	.zero		1


	//   ....[102]....
        /*178c*/ 	.word	0x00030dd0
        /*1790*/ 	.word	0x00000003
        /*1794*/ 	.word	0x00030840
        /*1798*/ 	.short	0x010a
        /*179a*/ 	.byte	0x3f
	.zero		1


	//   ....[103]....
        /*179c*/ 	.word	0x00030e20
        /*17a0*/ 	.word	0x00000002
        /*17a4*/ 	.word	0x00000060
        /*17a8*/ 	.short	0x010a
        /*17aa*/ 	.byte	0x3f
	.zero		1


	//   ....[104]....
        /*17ac*/ 	.word	0x00030e70
        /*17b0*/ 	.word	0x00000002
        /*17b4*/ 	.word	0x00030840
        /*17b8*/ 	.short	0x010a
        /*17ba*/ 	.byte	0x3f
	.zero		1


	//   ....[105]....
        /*17bc*/ 	.word	0x00030ec0
        /*17c0*/ 	.word	0x00000002
        /*17c4*/ 	.word	0x00000060
        /*17c8*/ 	.short	0x010a
        /*17ca*/ 	.byte	0x3f
	.zero		1


	//   ....[106]....
        /*17cc*/ 	.word	0x00030f10
        /*17d0*/ 	.word	0x00000000
        /*17d4*/ 	.word	0x00030860
        /*17d8*/ 	.short	0x010a
        /*17da*/ 	.byte	0x3f
	.zero		1


	//   ....[107]....
        /*17dc*/ 	.word	0x00031aa0
        /*17e0*/ 	.word	0x00000000
        /*17e4*/ 	.word	0x00030820
        /*17e8*/ 	.short	0x010a
        /*17ea*/ 	.byte	0x3f
	.zero		1


	//   ....[108]....
        /*17ec*/ 	.word	0x00031c40
        /*17f0*/ 	.word	0x00000006
        /*17f4*/ 	.word	0x00000000
        /*17f8*/ 	.short	0x010a
        /*17fa*/ 	.byte	0x3f
	.zero		1


	//   ....[109]....
        /*17fc*/ 	.word	0x00031c90
        /*1800*/ 	.word	0x00000007
        /*1804*/ 	.word	0x00000000
        /*1808*/ 	.short	0x010a
        /*180a*/ 	.byte	0x3f
	.zero		1


	//   ....[110]....
        /*180c*/ 	.word	0x00031ce0
        /*1810*/ 	.word	0x00000004
        /*1814*/ 	.word	0x00000000
        /*1818*/ 	.short	0x010a
        /*181a*/ 	.byte	0x3f
	.zero		1


	//----- nvinfo : EIATTR_NUM_MBARRIERS
	.align		4
.L_241:
        /*181c*/ 	.byte	0x03, 0x38
        /*181e*/ 	.short	0x0016


	//----- nvinfo : EIATTR_EXIT_INSTR_OFFSETS
	.align		4
        /*1820*/ 	.byte	0x04, 0x1c
        /*1822*/ 	.short	(.L_243 - .L_242)


	//   ....[0]....
.L_242:
        /*1824*/ 	.word	0x0002e970


	//----- nvinfo : EIATTR_MAX_THREADS
	.align		4
.L_243:
        /*1828*/ 	.byte	0x04, 0x05
        /*182a*/ 	.short	(.L_245 - .L_244)
.L_244:
        /*182c*/ 	.word	0x00000180
        /*1830*/ 	.word	0x00000001
        /*1834*/ 	.word	0x00000001


	//----- nvinfo : EIATTR_CRS_STACK_SIZE
	.align		4
.L_245:
        /*1838*/ 	.byte	0x04, 0x1e
        /*183a*/ 	.short	(.L_247 - .L_246)
.L_246:
        /*183c*/ 	.word	0x00000000


	//----- nvinfo : EIATTR_CBANK_PARAM_SIZE
	.align		4
.L_247:
        /*1840*/ 	.byte	0x03, 0x19
        /*1842*/ 	.short	0x0af0


	//----- nvinfo : EIATTR_PARAM_CBANK
	.align		4
        /*1844*/ 	.byte	0x04, 0x0a
        /*1846*/ 	.short	(.L_249 - .L_248)
	.align		4
.L_248:
        /*1848*/ 	.word	index@(.nv.constant0._ZN7cutlass13device_kernelIN5flash11enable_sm90INS1_16FlashAttnFwdSm90INS1_25CollectiveMainloopFwdSm90ILi2EN4cute5tupleIJNS5_1CILi1EEES8_S8_EEENS6_IJNS7_ILi128EEENS7_ILi64EEENS7_ILi256EEEEEELi256ENS_6half_tEfNS_4arch4Sm90ELb0ELb1ELb1ELb1ELb0ELb1ELb0ELb1ELb1ELb1ELb1ELb0EEENS1_21CollectiveEpilogueFwdINS6_IJSA_SC_SB_EEES9_SE_SG_Li256ELb1ELb1ELb1ELb0EEENS1_36VarlenDynamicPersistentTileSchedulerILi128ELi64ELi256ELi128ELb1ELb1ELb1ELb1ELb0ELb1EEEEEEEEEvNT_6ParamsE)
        /*184c*/ 	.short	0x0210
        /*184e*/ 	.short	0x0af0


	//----- nvinfo : EIATTR_SW_WAR
	.align		4
.L_249:
        /*1850*/ 	.byte	0x04, 0x36
        /*1852*/ 	.short	(.L_251 - .L_250)
.L_250:
        /*1854*/ 	.word	0x00000008
.L_251:


//--------------------- .nv.info._ZN7cutlass13device_kernelIN5flash11enable_sm90INS1_16FlashAttnFwdSm90INS1_25CollectiveMainloopFwdSm90ILi2EN4cute5tupleIJNS5_1CILi1EEES8_S8_EEENS6_IJNS7_ILi128EEENS7_ILi80EEENS7_ILi256EEEEEELi256ENS_6half_tEfNS_4arch4Sm90ELb1ELb0ELb1ELb0ELb0ELb0ELb0ELb1ELb1ELb1ELb1ELb0EEENS1_21CollectiveEpilogueFwdINS6_IJSA_SC_SB_EEES9_SE_SG_Li256ELb0ELb1ELb1ELb0EEENS1_19SingleTileSchedulerILb0ELb1ELb1ELi128EEEEEEEEEvNT_6ParamsE --------------------------
	.section	.nv.info._ZN7cutlass13device_kernelIN5flash11enable_sm90INS1_16FlashAttnFwdSm90INS1_25CollectiveMainloopFwdSm90ILi2EN4cute5tupleIJNS5_1CILi1EEES8_S8_EEENS6_IJNS7_ILi128EEENS7_ILi80EEENS7_ILi256EEEEEELi256ENS_6half_tEfNS_4arch4Sm90ELb1ELb0ELb1ELb0ELb0ELb0ELb0ELb1ELb1ELb1ELb1ELb0EEENS1_21CollectiveEpilogueFwdINS6_IJSA_SC_SB_EEES9_SE_SG_Li256ELb0ELb1ELb1ELb0EEENS1_19SingleTileSchedulerILb0ELb1ELb1ELi128EEEEEEEEEvNT_6ParamsE,"",@"SHT_CUDA_INFO"
	.sectionflags	@""
	.align	4


	//----- nvinfo : EIATTR_CUDA_API_VERSION
	.align		4
        /*0000*/ 	.byte	0x04, 0x37
        /*0002*/ 	.short	(.L_253 - .L_252)
.L_252:
        /*0004*/ 	.word	0x00000082


	//----- nvinfo : EIATTR_KPARAM_INFO
	.align		4
.L_253:
        /*0008*/ 	.byte	0x04, 0x17
        /*000a*/ 	.short	(.L_255 - .L_254)
.L_254:
        /*000c*/ 	.word	0x00000000
        /*0010*/ 	.short	0x0000
        /*0012*/ 	.short	0x0070
        /*0014*/ 	.byte	0x00, 0xf0, 0x01, 0x28


	//----- nvinfo : EIATTR_SPARSE_MMA_MASK
	.align		4
.L_255:
        /*0018*/ 	.byte	0x03, 0x50
        /*001a*/ 	.short	0x0000


	//----- nvinfo : EIATTR_MAXREG_COUNT
	.align		4
        /*001c*/ 	.byte	0x03, 0x1b
        /*001e*/ 	.short	0x00a8


	//----- nvinfo : EIATTR_NUM_BARRIERS
	.align		4
        /*0020*/ 	.byte	0x02, 0x4c
        /*0022*/ 	.byte	0x09
	.zero		1


	//----- nvinfo : EIATTR_EXTERNS
	.align		4
        /*0024*/ 	.byte	0x04, 0x0f
        /*0026*/ 	.short	(.L_257 - .L_256)


	//   ....[0]....
	.align		4
.L_256:
        /*0028*/ 	.word	index@(__assertfail)


	//----- nvinfo : EIATTR_ANNOTATIONS
	.align		4
.L_257:
        /*002c*/ 	.byte	0x04, 0x55
        /*002e*/ 	.short	(.L_259 - .L_258)


	//   ....[0]....
.L_258:
        /* <DEDUP_REMOVED lines=12> */


	//----- nvinfo : EIATTR_MERCURY_ISA_VERSION
	.align		4
.L_259:
        /*00e0*/ 	.byte	0x03, 0x5f
        /*00e2*/ 	.short	0x0101


	//----- nvinfo : EIATTR_INT_WARP_WIDE_INSTR_OFFSETS
	.align		4
        /*00e4*/ 	.byte	0x04, 0x31
        /*00e6*/ 	.short	(.L_261 - .L_260)


	//   ....[0]....
.L_260:
        /*00e8*/ 	.word	0x00000120


	//   ....[1]....
        /*00ec*/ 	.word	0x00000160


	//   ....[2]....
        /*00f0*/ 	.word	0x00000220


	//----- nvinfo : EIATTR_COOP_GROUP_MASK_REGIDS
	.align		4
.L_261:
        /*00f4*/ 	.byte	0x04, 0x29
        /*00f6*/ 	.short	(.L_263 - .L_262)


	//   ....[0]....
.L_262:
        /*00f8*/ 	.word	0xffffffff


	//   ....[1]....
        /*00fc*/ 	.word	0xffffffff


	//   ....[2]....
        /*0100*/ 	.word	0xffffffff


	//   ....[3]....
        /*0104*/ 	.word	0xffffffff


	//   ....[4]....
        /*0108*/ 	.word	0xffffffff


	//   ....[5]....
        /*010c*/ 	.word	0xffffffff


	//   ....[6]....
        /*0110*/ 	.word	0xffffffff


	//   ....[7]....
        /*0114*/ 	.word	0xffffffff


	//   ....[8]....
        /*0118*/ 	.word	0xffffffff


	//   ....[9]....
        /*011c*/ 	.word	0xffffffff


	//   ....[10]....
        /*0120*/ 	.word	0xffffffff


	//   ....[11]....
        /*0124*/ 	.word	0xffffffff


	//   ....[12]....
        /*0128*/ 	.word	0xffffffff


	//   ....[13]....
        /*012c*/ 	.word	0xffffffff


	//   ....[14]....
        /*0130*/ 	.word	0xffffffff


	//   ....[15]....
        /*0134*/ 	.word	0xffffffff


	//   ....[16]....
        /*0138*/ 	.word	0xffffffff


	//   ....[17]....
        /*013c*/ 	.word	0xffffffff


	//   ....[18]....
        /*0140*/ 	.word	0xffffffff


	//   ....[19]....
        /*0144*/ 	.word	0xffffffff


	//   ....[20]....
        /*0148*/ 	.word	0xffffffff


	//   ....[21]....
        /*014c*/ 	.word	0xffffffff


	//   ....[22]....
        /*0150*/ 	.word	0xffffffff


	//   ....[23]....
        /*0154*/ 	.word	0xffffffff


	//   ....[24]....
        /*0158*/ 	.word	0xffffffff


	//   ....[25]....
        /*015c*/ 	.word	0xffffffff


	//   ....[26]....
        /*0160*/ 	.word	0xffffffff


	//   ....[27]....
        /*0164*/ 	.word	0xffffffff


	//   ....[28]....
        /*0168*/ 	.word	0xffffffff


	//   ....[29]....
        /*016c*/ 	.word	0xffffffff


	//   ....[30]....
        /*0170*/ 	.word	0xffffffff


	//   ....[31]....
        /*0174*/ 	.word	0xffffffff


	//   ....[32]....
        /*0178*/ 	.word	0xffffffff


	//   ....[33]....
        /*017c*/ 	.word	0xffffffff


	//   ....[34]....
        /*0180*/ 	.word	0xffffffff


	//   ....[35]....
        /*0184*/ 	.word	0xffffffff


	//   ....[36]....
        /*0188*/ 	.word	0xffffffff


	//   ....[37]....
        /*018c*/ 	.word	0xffffffff


	//   ....[38]....
        /*0190*/ 	.word	0xffffffff


	//   ....[39]....
        /*0194*/ 	.word	0xffffffff


	//   ....[40]....
        /*0198*/ 	.word	0xffffffff


	//   ....[41]....
        /*019c*/ 	.word	0xffffffff


	//   ....[42]....
        /*01a0*/ 	.word	0xffffffff


	//   ....[43]....
        /*01a4*/ 	.word	0xffffffff


	//   ....[44]....
        /*01a8*/ 	.word	0xffffffff


	//   ....[45]....
        /*01ac*/ 	.word	0xffffffff


	//   ....[46]....
        /*01b0*/ 	.word	0xffffffff


	//   ....[47]....
        /*01b4*/ 	.word	0xffffffff


	//   ....[48]....
        /*01b8*/ 	.word	0xffffffff


	//   ....[49]....
        /*01bc*/ 	.word	0xffffffff


	//   ....[50]....
        /*01c0*/ 	.word	0xffffffff


	//   ....[51]....
        /*01c4*/ 	.word	0xffffffff


	//   ....[52]....
        /*01c8*/ 	.word	0xffffffff


	//   ....[53]....
        /*01cc*/ 	.word	0xffffffff


	//   ....[54]....
        /*01d0*/ 	.word	0xffffffff


	//   ....[55]....
        /*01d4*/ 	.word	0x0500000f


	//   ....[56]....
        /*01d8*/ 	.word	0x0500000f


	//   ....[57]....
        /*01dc*/ 	.word	0x0500000f


	//   ....[58]....
        /*01e0*/ 	.word	0x0500000f


	//   ....[59]....
        /*01e4*/ 	.word	0x0500000f


	//   ....[60]....
        /*01e8*/ 	.word	0x0500000f


	//   ....[61]....
        /*01ec*/ 	.word	0x0500000f


	//   ....[62]....
        /*01f0*/ 	.word	0x0500000f


	//   ....[63]....
        /*01f4*/ 	.word	0x0500000f


	//   ....[64]....
        /*01f8*/ 	.word	0x0500000f


	//   ....[65]....
        /*01fc*/ 	.word	0x0500000f


	//   ....[66]....
        /*0200*/ 	.word	0x0500000f


	//   ....[67]....
        /*0204*/ 	.word	0x0500000f


	//   ....[68]....
        /*0208*/ 	.word	0x0500000f


	//   ....[69]....
        /*020c*/ 	.word	0x0500000f


	//   ....[70]....
        /*0210*/ 	.word	0x0500000f


	//   ....[71]....
        /*0214*/ 	.word	0x0500000f


	//   ....[72]....
        /*0218*/ 	.word	0x0500000f


	//----- nvinfo : EIATTR_COOP_GROUP_INSTR_OFFSETS
	.align		4
.L_263:
        /*021c*/ 	.byte	0x04, 0x28
        /*021e*/ 	.short	(.L_265 - .L_264)


	//   ....[0]....
.L_264:
        /*0220*/ 	.word	0x00000060


	//   ....[1]....
        /*0224*/ 	.word	0x00000130


	//   ....[2]....
        /*0228*/ 	.word	0x00000230


	//   ....[3]....
        /*022c*/ 	.word	0x000003a0


	//   ....[4]....
        /*0230*/ 	.word	0x00000500


	//   ....[5]....
        /*0234*/ 	.word	0x00000620


	//   ....[6]....
        /*0238*/ 	.word	0x00000780


	//   ....[7]....
        /*023c*/ 	.word	0x00001350


	//   ....[8]....
        /*0240*/ 	.word	0x00001e60


	//   ....[9]....
        /*0244*/ 	.word	0x00004530


	//   ....[10]....
        /*0248*/ 	.word	0x00004580


	//   ....[11]....
        /*024c*/ 	.word	0x00004590


	//   ....[12]....
        /*0250*/ 	.word	0x00004ba0


	//   ....[13]....
        /*0254*/ 	.word	0x00004c10


	//   ....[14]....
        /*0258*/ 	.word	0x00008750


	//   ....[15]....
        /*025c*/ 	.word	0x00008760


	//   ....[16]....
        /*0260*/ 	.word	0x00008d50


	//   ....[17]....
        /*0264*/ 	.word	0x00008e50


	//   ....[18]....
        /*0268*/ 	.word	0x000092c0


	//   ....[19]....
        /*026c*/ 	.word	0x00009330


	//   ....[20]....
        /*0270*/ 	.word	0x0000d000


	//   ....[21]....
        /*0274*/ 	.word	0x0000d050


	//   ....[22]....
        /*0278*/ 	.word	0x0000d350


	//   ....[23]....
        /*027c*/ 	.word	0x0000d3e0


	//   ....[24]....
        /*0280*/ 	.word	0x0000e420


	//   ....[25]....
        /*0284*/ 	.word	0x0000e450


	//   ....[26]....
        /*0288*/ 	.word	0x0000e4e0


	//   ....[27]....
        /*028c*/ 	.word	0x0000e500


	//   ....[28]....
        /*0290*/ 	.word	0x0000f730


	//   ....[29]....
        /*0294*/ 	.word	0x0000f790


	//   ....[30]....
        /*0298*/ 	.word	0x0000f7d0


	//   ....[31]....
        /*029c*/ 	.word	0x0000f800


	//   ....[32]....
        /*02a0*/ 	.word	0x0000f840


	//   ....[33]....
        /*02a4*/ 	.word	0x0000f850


	//   ....[34]....
        /*02a8*/ 	.word	0x000104c0


	//   ....[35]....
        /*02ac*/ 	.word	0x000104d0


	//   ....[36]....
        /*02b0*/ 	.word	0x00011500


	//   ....[37]....
        /*02b4*/ 	.word	0x00012020


	//   ....[38]....
        /*02b8*/ 	.word	0x00012a70


	//   ....[39]....
        /*02bc*/ 	.word	0x00012ab0


	//   ....[40]....
        /*02c0*/ 	.word	0x00012ae0


	//   ....[41]....
        /*02c4*/ 	.word	0x00012b00


	//   ....[42]....
        /*02c8*/ 	.word	0x00012bb0


	//   ....[43]....
        /*02cc*/ 	.word	0x00012bd0


	//   ....[44]....
        /*02d0*/ 	.word	0x00012c50


	//   ....[45]....
        /*02d4*/ 	.word	0x00012c70


	//   ....[46]....
        /*02d8*/ 	.word	0x00012cf0


	//   ....[47]....
        /*02dc*/ 	.word	0x00012d10


	//   ....[48]....
        /*02e0*/ 	.word	0x00012d90


	//   ....[49]....
        /*02e4*/ 	.word	0x00012db0


	//   ....[50]....
        /*02e8*/ 	.word	0x00012e30


	//   ....[51]....
        /*02ec*/ 	.word	0x00012e50


	//   ....[52]....
        /*02f0*/ 	.word	0x00012ed0


	//   ....[53]....
        /*02f4*/ 	.word	0x00012ee0


	//   ....[54]....
        /*02f8*/ 	.word	0x00015b30


	//   ....[55]....
        /*02fc*/ 	.word	0x000160d0


	//   ....[56]....
        /*0300*/ 	.word	0x00016250


	//   ....[57]....
        /*0304*/ 	.word	0x000162a0


	//   ....[58]....
        /*0308*/ 	.word	0x00016410


	//   ....[59]....
        /*030c*/ 	.word	0x00016480


	//   ....[60]....
        /*0310*/ 	.word	0x00016580


	//   ....[61]....
        /*0314*/ 	.word	0x000165f0


	//   ....[62]....
        /*0318*/ 	.word	0x000166f0


	//   ....[63]....
        /*031c*/ 	.word	0x00016760


	//   ....[64]....
        /*0320*/ 	.word	0x00016860


	//   ....[65]....
        /*0324*/ 	.word	0x000168d0


	//   ....[66]....
        /*0328*/ 	.word	0x000169d0


	//   ....[67]....
        /*032c*/ 	.word	0x00016a40


	//   ....[68]....
        /*0330*/ 	.word	0x00016b40


	//   ....[69]....
        /*0334*/ 	.word	0x00016ba0


	//   ....[70]....
        /*0338*/ 	.word	0x00016c90


	//   ....[71]....
        /*033c*/ 	.word	0x00016ce0


	//   ....[72]....
        /*0340*/ 	.word	0x000170e0


	//----- nvinfo : EIATTR_REG_RECONFIG
	.align		4
.L_265:
        /*0344*/ 	.byte	0x01, 0x54
	.zero		2


	//----- nvinfo : EIATTR_SYSCALL_OFFSETS
	.align		4
        /*0348*/ 	.byte	0x04, 0x46
        /*034a*/ 	.short	(.L_267 - .L_266)


	//   ....[0]....
.L_266:
        /*034c*/ 	.word	0x00001520


	//   ....[1]....
        /*0350*/ 	.word	0x00011ca0


	//   ....[2]....
        /*0354*/ 	.word	0x00011de0


	//   ....[3]....
        /*0358*/ 	.word	0x00011ed0


	//   ....[4]....
        /*035c*/ 	.word	0x00012690


	//----- nvinfo : EIATTR_MBARRIER_INSTR_OFFSETS
	.align		4
.L_267:
        /*0360*/ 	.byte	0x04, 0x39
        /*0362*/ 	.short	(.L_269 - .L_268)


	//   ....[0]....
.L_268:
        /*0364*/ 	.word	0x00000250
        /*0368*/ 	.word	0x000000ff
        /*036c*/ 	.word	0x00038800
        /*0370*/ 	.short	0x0100
        /*0372*/ 	.byte	0x08
	.zero		1


	//   ....[1]....
        /*0374*/ 	.word	0x00000260
        /*0378*/ 	.word	0x000000ff
        /*037c*/ 	.word	0x00038820
        /*0380*/ 	.short	0x0100
        /*0382*/ 	.byte	0x08
	.zero		1


	//   ....[2]....
        /*0384*/ 	.word	0x00000350
        /*0388*/ 	.word	0x000000ff
        /*038c*/ 	.word	0x00038830
        /*0390*/ 	.short	0x0100
        /*0392*/ 	.byte	0x08
	.zero		1


	//   ....[3]....
        /*0394*/ 	.word	0x00000360
        /*0398*/ 	.word	0x000000ff
        /*039c*/ 	.word	0x00038840
        /*03a0*/ 	.short	0x0100
        /*03a2*/ 	.byte	0x08
	.zero		1


	//   ....[4]....
        /*03a4*/ 	.word	0x00000370
        /*03a8*/ 	.word	0x000000ff
        /*03ac*/ 	.word	0x00038838
        /*03b0*/ 	.short	0x0100
        /*03b2*/ 	.byte	0x08
	.zero		1


	//   ....[5]....
        /*03b4*/ 	.word	0x00000380
        /*03b8*/ 	.word	0x000000ff
        /*03bc*/ 	.word	0x00038848
        /*03c0*/ 	.short	0x0100
        /*03c2*/ 	.byte	0x08
	.zero		1


	//   ....[6]....
        /*03c4*/ 	.word	0x000004b0
        /*03c8*/ 	.word	0x000000ff
        /*03cc*/ 	.word	0x00038850
        /*03d0*/ 	.short	0x0100
        /*03d2*/ 	.byte	0x08
	.zero		1


	//   ....[7]....
        /*03d4*/ 	.word	0x000004c0
        /*03d8*/ 	.word	0x000000ff
        /*03dc*/ 	.word	0x00038860
        /*03e0*/ 	.short	0x0100
        /*03e2*/ 	.byte	0x08
	.zero		1


	//   ....[8]....
        /*03e4*/ 	.word	0x000004d0
        /*03e8*/ 	.word	0x000000ff
        /*03ec*/ 	.word	0x00038858
        /*03f0*/ 	.short	0x0100
        /*03f2*/ 	.byte	0x08
	.zero		1


	//   ....[9]....
        /*03f4*/ 	.word	0x000004e0
        /*03f8*/ 	.word	0x000000ff
        /*03fc*/ 	.word	0x00038868
        /*0400*/ 	.short	0x0100
        /*0402*/ 	.byte	0x08
	.zero		1


	//   ....[10]....
        /*0404*/ 	.word	0x000005d0
        /*0408*/ 	.word	0x000000ff
        /*040c*/ 	.word	0x00038870
        /*0410*/ 	.short	0x0100
        /*0412*/ 	.byte	0x06
	.zero		1


	//   ....[11]....
        /*0414*/ 	.word	0x000005e0
        /*0418*/ 	.word	0x000000ff
        /*041c*/ 	.word	0x00038880
        /*0420*/ 	.short	0x0100
        /*0422*/ 	.byte	0x06
	.zero		1


	//   ....[12]....
        /*0424*/ 	.word	0x000005f0
        /*0428*/ 	.word	0x000000ff
        /*042c*/ 	.word	0x00038878
        /*0430*/ 	.short	0x0100
        /*0432*/ 	.byte	0x06
	.zero		1


	//   ....[13]....
        /*0434*/ 	.word	0x00000600
        /*0438*/ 	.word	0x000000ff
        /*043c*/ 	.word	0x00038888
        /*0440*/ 	.short	0x0100
        /*0442*/ 	.byte	0x06
	.zero		1


	//   ....[14]....
        /*0444*/ 	.word	0x00000730
        /*0448*/ 	.word	0x000000ff
        /*044c*/ 	.word	0x00038890
        /*0450*/ 	.short	0x0100
        /*0452*/ 	.byte	0x08
	.zero		1


	//   ....[15]....
        /*0454*/ 	.word	0x00000740
        /*0458*/ 	.word	0x000000ff
        /*045c*/ 	.word	0x000388a0
        /*0460*/ 	.short	0x0100
        /*0462*/ 	.byte	0x08
	.zero		1


	//   ....[16]....
        /*0464*/ 	.word	0x00000750
        /*0468*/ 	.word	0x000000ff
        /*046c*/ 	.word	0x00038898
        /*0470*/ 	.short	0x0100
        /*0472*/ 	.byte	0x08
	.zero		1


	//   ....[17]....
        /*0474*/ 	.word	0x00000760
        /*0478*/ 	.word	0x000000ff
        /*047c*/ 	.word	0x000388a8
        /*0480*/ 	.short	0x0100
        /*0482*/ 	.byte	0x08
	.zero		1


	//   ....[18]....
        /*0484*/ 	.word	0x00000890
        /*0488*/ 	.word	0x000000ff
        /*048c*/ 	.word	0x000388b0
        /*0490*/ 	.short	0x0100
        /*0492*/ 	.byte	0x08
	.zero		1


	//   ....[19]....
        /*0494*/ 	.word	0x000008a0
        /*0498*/ 	.word	0x000000ff
        /*049c*/ 	.word	0x000388c0
        /*04a0*/ 	.short	0x0100
        /*04a2*/ 	.byte	0x08
	.zero		1


	//   ....[20]....
        /*04a4*/ 	.word	0x000008b0
        /*04a8*/ 	.word	0x000000ff
        /*04ac*/ 	.word	0x000388b8
        /*04b0*/ 	.short	0x0100
        /*04b2*/ 	.byte	0x08
	.zero		1


	//   ....[21]....
        /*04b4*/ 	.word	0x000008c0
        /*04b8*/ 	.word	0x000000ff
        /*04bc*/ 	.word	0x000388c8
        /*04c0*/ 	.short	0x0100
        /*04c2*/ 	.byte	0x08
	.zero		1


	//   ....[22]....
        /*04c4*/ 	.word	0x00001560
        /*04c8*/ 	.word	0x000000ff
        /*04cc*/ 	.word	0x00038800
        /*04d0*/ 	.short	0x010a
        /*04d2*/ 	.byte	0x04
	.zero		1


	//   ....[23]....
        /*04d4*/ 	.word	0x000015d0
        /*04d8*/ 	.word	0x000000ff
        /*04dc*/ 	.word	0x00038830
        /*04e0*/ 	.short	0x010a
        /*04e2*/ 	.byte	0x04
	.zero		1


	//   ....[24]....
        /*04e4*/ 	.word	0x00001670
        /*04e8*/ 	.word	0x000000ff
        /*04ec*/ 	.word	0x00038830
        /*04f0*/ 	.short	0x010a
        /*04f2*/ 	.byte	0x04
	.zero		1


	//   ....[25]....
        /*04f4*/ 	.word	0x00005010
        /*04f8*/ 	.word	0x00000000
        /*04fc*/ 	.word	0x00000000
        /*0500*/ 	.short	0x0101
        /*0502*/ 	.byte	0x3f
	.zero		1


	//   ....[26]....
        /*0504*/ 	.word	0x00005770
        /*0508*/ 	.word	0x000000ff
        /*050c*/ 	.word	0x00038830
        /*0510*/ 	.short	0x010a
        /*0512*/ 	.byte	0x06
	.zero		1


	//   ....[27]....
        /*0514*/ 	.word	0x000057c0
        /*0518*/ 	.word	0x000000ff
        /*051c*/ 	.word	0x00038830
        /*0520*/ 	.short	0x010a
        /*0522*/ 	.byte	0x06
	.zero		1


	//   ....[28]....
        /*0524*/ 	.word	0x000080b0
        /*0528*/ 	.word	0x000000ff
        /*052c*/ 	.word	0x00038850
        /*0530*/ 	.short	0x010a
        /*0532*/ 	.byte	0x07
	.zero		1


	//   ....[29]....
        /*0534*/ 	.word	0x000080f0
        /*0538*/ 	.word	0x000000ff
        /*053c*/ 	.word	0x00038850
        /*0540*/ 	.short	0x010a
        /*0542*/ 	.byte	0x07
	.zero		1


	//   ....[30]....
        /*0544*/ 	.word	0x00009770
        /*0548*/ 	.word	0x000000ab
        /*054c*/ 	.word	0x00000000
        /*0550*/ 	.short	0x0101
        /*0552*/ 	.byte	0x3f
	.zero		1


	//   ....[31]....
        /*0554*/ 	.word	0x000097c0
        /*0558*/ 	.word	0x000000af
        /*055c*/ 	.word	0x00000000
        /*0560*/ 	.short	0x0101
        /*0562*/ 	.byte	0x3f
	.zero		1


	//   ....[32]....
        /*0564*/ 	.word	0x00009d00
        /*0568*/ 	.word	0x000000ff
        /*056c*/ 	.word	0x00038830
        /*0570*/ 	.short	0x010a
        /*0572*/ 	.byte	0x06
	.zero		1


	//   ....[33]....
        /*0574*/ 	.word	0x00009d50
        /*0578*/ 	.word	0x000000ff
        /*057c*/ 	.word	0x00038830
        /*0580*/ 	.short	0x010a
        /*0582*/ 	.byte	0x06
	.zero		1


	//   ....[34]....
        /*0584*/ 	.word	0x0000c650
        /*0588*/ 	.word	0x000000ff
        /*058c*/ 	.word	0x00038850
        /*0590*/ 	.short	0x010a
        /*0592*/ 	.byte	0x0b
	.zero		1


	//   ....[35]....
        /*0594*/ 	.word	0x0000c690
        /*0598*/ 	.word	0x000000ff
        /*059c*/ 	.word	0x00038850
        /*05a0*/ 	.short	0x010a
        /*05a2*/ 	.byte	0x0b
	.zero		1


	//   ....[36]....
        /*05a4*/ 	.word	0x0000d710
        /*05a8*/ 	.word	0x00000099
        /*05ac*/ 	.word	0x00000000
        /*05b0*/ 	.short	0x0101
        /*05b2*/ 	.byte	0x3f
	.zero		1


	//   ....[37]....
        /*05b4*/ 	.word	0x0000d7e0
        /*05b8*/ 	.word	0x000000a4
        /*05bc*/ 	.word	0x00000000
        /*05c0*/ 	.short	0x0101
        /*05c2*/ 	.byte	0x3f
	.zero		1


	//   ....[38]....
        /*05c4*/ 	.word	0x0000e390
        /*05c8*/ 	.word	0x000000ff
        /*05cc*/ 	.word	0x00038850
        /*05d0*/ 	.short	0x010a
        /*05d2*/ 	.byte	0x05
	.zero		1


	//   ....[39]....
        /*05d4*/ 	.word	0x0000e3d0
        /*05d8*/ 	.word	0x000000ff
        /*05dc*/ 	.word	0x00038850
        /*05e0*/ 	.short	0x010a
        /*05e2*/ 	.byte	0x05
	.zero		1


	//   ....[40]....
        /*05e4*/ 	.word	0x0000e7e0
        /*05e8*/ 	.word	0x00000005
        /*05ec*/ 	.word	0x00000000
        /*05f0*/ 	.short	0x0101
        /*05f2*/ 	.byte	0x3f
	.zero		1


	//   ....[41]....
        /*05f4*/ 	.word	0x0000f870
        /*05f8*/ 	.word	0x000000ff
        /*05fc*/ 	.word	0x00000000
        /*0600*/ 	.short	0x0101
        /*0602*/ 	.byte	0x04
	.zero		1


	//   ....[42]....
        /*0604*/ 	.word	0x00012240
        /*0608*/ 	.word	0x000000ff
        /*060c*/ 	.word	0x00038840
        /*0610*/ 	.short	0x010a
        /*0612*/ 	.byte	0x26
	.zero		1


	//   ....[43]....
        /*0614*/ 	.word	0x00013060
        /*0618*/ 	.word	0x000000ff
        /*061c*/ 	.word	0x00038800
        /*0620*/ 	.short	0x0107
        /*0622*/ 	.byte	0x26
	.zero		1


	//   ....[44]....
        /*0624*/ 	.word	0x000130d0
        /*0628*/ 	.word	0x000000ff
        /*062c*/ 	.word	0x00038800
        /*0630*/ 	.short	0x0101
        /*0632*/ 	.byte	0x26
	.zero		1


	//   ....[45]....
        /*0634*/ 	.word	0x000130f0
        /*0638*/ 	.word	0x000000ff
        /*063c*/ 	.word	0x00038820
        /*0640*/ 	.short	0x010a
        /*0642*/ 	.byte	0x26
	.zero		1


	//   ....[46]....
        /*0644*/ 	.word	0x000134e0
        /*0648*/ 	.word	0x000000ff
        /*064c*/ 	.word	0x00038848
        /*0650*/ 	.short	0x010a
        /*0652*/ 	.byte	0x26
	.zero		1


	//   ....[47]....
        /*0654*/ 	.word	0x00013980
        /*0658*/ 	.word	0x000000ff
        /*065c*/ 	.word	0x00038860
        /*0660*/ 	.short	0x010a
        /*0662*/ 	.byte	0x26
	.zero		1


	//   ....[48]....
        /*0664*/ 	.word	0x00014030
        /*0668*/ 	.word	0x000000ff
        /*066c*/ 	.word	0x00038840
        /*0670*/ 	.short	0x010a
        /*0672*/ 	.byte	0x26
	.zero		1


	//   ....[49]....
        /*0674*/ 	.word	0x000144d0
        /*0678*/ 	.word	0x000000ff
        /*067c*/ 	.word	0x00038868
        /*0680*/ 	.short	0x010a
        /*0682*/ 	.byte	0x26
	.zero		1


	//   ....[50]....
        /*0684*/ 	.word	0x00014bd0
        /*0688*/ 	.word	0x000000ff
        /*068c*/ 	.word	0x00038848
        /*0690*/ 	.short	0x010a
        /*0692*/ 	.byte	0x26
	.zero		1


	//   ....[51]....
        /*0694*/ 	.word	0x00015050
        /*0698*/ 	.word	0x000000ff
        /*069c*/ 	.word	0x00038860
        /*06a0*/ 	.short	0x010a
        /*06a2*/ 	.byte	0x26
	.zero		1


	//   ....[52]....
        /*06a4*/ 	.word	0x00015590
        /*06a8*/ 	.word	0x00000003
        /*06ac*/ 	.word	0x00038860
        /*06b0*/ 	.short	0x010a
        /*06b2*/ 	.byte	0x3f
	.zero		1


	//   ....[53]....
        /*06b4*/ 	.word	0x00015ac0
        /*06b8*/ 	.word	0x00000002
        /*06bc*/ 	.word	0x00038820
        /*06c0*/ 	.short	0x010a
        /*06c2*/ 	.byte	0x3f
	.zero		1


	//   ....[54]....
        /*06c4*/ 	.word	0x00015c40
        /*06c8*/ 	.word	0x00000006
        /*06cc*/ 	.word	0x00000000
        /*06d0*/ 	.short	0x010a
        /*06d2*/ 	.byte	0x3f
	.zero		1


	//   ....[55]....
        /*06d4*/ 	.word	0x00015cb0
        /*06d8*/ 	.word	0x00000003
        /*06dc*/ 	.word	0x00000000
        /*06e0*/ 	.short	0x010a
        /*06e2*/ 	.byte	0x3f
	.zero		1


	//   ....[56]....
        /*06e4*/ 	.word	0x00015d10
        /*06e8*/ 	.word	0x00000000
        /*06ec*/ 	.word	0x00000000
        /*06f0*/ 	.short	0x010a
        /*06f2*/ 	.byte	0x3f
	.zero		1


	//   ....[57]....
        /*06f4*/ 	.word	0x00015d40
        /*06f8*/ 	.word	0x00000003
        /*06fc*/ 	.word	0x00000000
        /*0700*/ 	.short	0x010a
        /*0702*/ 	.byte	0x3f
	.zero		1


	//   ....[58]....
        /*0704*/ 	.word	0x00015dc0
        /*0708*/ 	.word	0x00000003
        /*070c*/ 	.word	0x00038800
        /*0710*/ 	.short	0x010a
        /*0712*/ 	.byte	0x3f
	.zero		1


	//   ....[59]....
        /*0714*/ 	.word	0x00015e30
        /*0718*/ 	.word	0x00000003
        /*071c*/ 	.word	0x00038830
        /*0720*/ 	.short	0x010a
        /*0722*/ 	.byte	0x3f
	.zero		1


	//   ....[60]....
        /*0724*/ 	.word	0x00015ea0
        /*0728*/ 	.word	0x00000006
        /*072c*/ 	.word	0x00038830
        /*0730*/ 	.short	0x010a
        /*0732*/ 	.byte	0x3f
	.zero		1


	//   ....[61]....
        /*0734*/ 	.word	0x00015f00
        /*0738*/ 	.word	0x00000003
        /*073c*/ 	.word	0x00038850
        /*0740*/ 	.short	0x010a
        /*0742*/ 	.byte	0x3f
	.zero		1


	//   ....[62]....
        /*0744*/ 	.word	0x00015f70
        /*0748*/ 	.word	0x00000006
        /*074c*/ 	.word	0x00038830
        /*0750*/ 	.short	0x010a
        /*0752*/ 	.byte	0x3f
	.zero		1


	//   ....[63]....
        /*0754*/ 	.word	0x00015fd0
        /*0758*/ 	.word	0x00000003
        /*075c*/ 	.word	0x00038850
        /*0760*/ 	.short	0x010a
        /*0762*/ 	.byte	0x3f
	.zero		1


	//   ....[64]....
        /*0764*/ 	.word	0x00016030
        /*0768*/ 	.word	0x00000005
        /*076c*/ 	.word	0x00038850
        /*0770*/ 	.short	0x010a
        /*0772*/ 	.byte	0x3f
	.zero		1


	//   ....[65]....
        /*0774*/ 	.word	0x00016190
        /*0778*/ 	.word	0x00000003
        /*077c*/ 	.word	0x00038840
        /*0780*/ 	.short	0x010a
        /*0782*/ 	.byte	0x3f
	.zero		1


	//   ....[66]....
        /*0784*/ 	.word	0x00016d20
        /*0788*/ 	.word	0x00000003
        /*078c*/ 	.word	0x00038820
        /*0790*/ 	.short	0x010a
        /*0792*/ 	.byte	0x3f
	.zero		1


	//   ....[67]....
        /*0794*/ 	.word	0x00016d80
        /*0798*/ 	.word	0x00000003
        /*079c*/ 	.word	0x00038848
        /*07a0*/ 	.short	0x010a
        /*07a2*/ 	.byte	0x3f
	.zero		1


	//   ....[68]....
        /*07a4*/ 	.word	0x00016de0
        /*07a8*/ 	.word	0x00000003
        /*07ac*/ 	.word	0x00038860
        /*07b0*/ 	.short	0x010a
        /*07b2*/ 	.byte	0x3f
	.zero		1


	//   ....[69]....
        /*07b4*/ 	.word	0x00016e40
        /*07b8*/ 	.word	0x00000003
        /*07bc*/ 	.word	0x00038840
        /*07c0*/ 	.short	0x010a
        /*07c2*/ 	.byte	0x3f
	.zero		1


	//   ....[70]....
        /*07c4*/ 	.word	0x00016ea0
        /*07c8*/ 	.word	0x00000003
        /*07cc*/ 	.word	0x00038868
        /*07d0*/ 	.short	0x010a
        /*07d2*/ 	.byte	0x3f
	.zero		1


	//   ....[71]....
        /*07d4*/ 	.word	0x00016f00
        /*07d8*/ 	.word	0x00000003
        /*07dc*/ 	.word	0x00038848
        /*07e0*/ 	.short	0x010a
        /*07e2*/ 	.byte	0x3f
	.zero		1


	//   ....[72]....
        /*07e4*/ 	.word	0x00016f60
        /*07e8*/ 	.word	0x00000003
        /*07ec*/ 	.word	0x00038860
        /*07f0*/ 	.short	0x010a
        /*07f2*/ 	.byte	0x3f
	.zero		1


	//   ....[73]....
        /*07f4*/ 	.word	0x00016fb0
        /*07f8*/ 	.word	0x00000003
        /*07fc*/ 	.word	0x00038860
        /*0800*/ 	.short	0x010a
        /*0802*/ 	.byte	0x3f
	.zero		1


	//   ....[74]....
        /*0804*/ 	.word	0x00017000
        /*0808*/ 	.word	0x00000002
        /*080c*/ 	.word	0x00038820
        /*0810*/ 	.short	0x010a
        /*0812*/ 	.byte	0x3f
	.zero		1


	//   ....[75]....
        /*0814*/ 	.word	0x000171a0
        /*0818*/ 	.word	0x00000006
        /*081c*/ 	.word	0x00000000
        /*0820*/ 	.short	0x010a
        /*0822*/ 	.byte	0x3f
	.zero		1


	//   ....[76]....
        /*0824*/ 	.word	0x000171f0
        /*0828*/ 	.word	0x00000003
        /*082c*/ 	.word	0x00000000
        /*0830*/ 	.short	0x010a
        /*0832*/ 	.byte	0x3f
	.zero		1


	//   ....[77]....
        /*0834*/ 	.word	0x00017240
        /*0838*/ 	.word	0x00000000
        /*083c*/ 	.word	0x00000000
        /*0840*/ 	.short	0x010a
        /*0842*/ 	.byte	0x3f
	.zero		1


	//----- nvinfo : EIATTR_NUM_MBARRIERS
	.align		4
.L_269:
        /*0844*/ 	.byte	0x03, 0x38
        /*0846*/ 	.short	0x0016


	//----- nvinfo : EIATTR_EXIT_INSTR_OFFSETS
	.align		4
        /*0848*/ 	.byte	0x04, 0x1c
        /*084a*/ 	.short	(.L_271 - .L_270)


	//   ....[0]....
.L_270:
        /*084c*/ 	.word	0x00015d90


	//----- nvinfo : EIATTR_MAX_THREADS
	.align		4
.L_271:
        /*0850*/ 	.byte	0x04, 0x05
        /*0852*/ 	.short	(.L_273 - .L_272)
.L_272:
        /*0854*/ 	.word	0x00000180
        /*0858*/ 	.word	0x00000001
        /*085c*/ 	.word	0x00000001


	//----- nvinfo : EIATTR_CRS_STACK_SIZE
	.align		4
.L_273:
        /*0860*/ 	.byte	0x04, 0x1e
        /*0862*/ 	.short	(.L_275 - .L_274)
.L_274:
        /*0864*/ 	.word	0x00000000


	//----- nvinfo : EIATTR_CBANK_PARAM_SIZE
	.align		4
.L_275:
        /*0868*/ 	.byte	0x03, 0x19
        /*086a*/ 	.short	0x0a70


	//----- nvinfo : EIATTR_PARAM_CBANK
	.align		4
        /*086c*/ 	.byte	0x04, 0x0a
        /*086e*/ 	.short	(.L_277 - .L_276)
	.align		4
.L_276:
        /*0870*/ 	.word	index@(.nv.constant0._ZN7cutlass13device_kernelIN5flash11enable_sm90INS1_16FlashAttnFwdSm90INS1_25CollectiveMainloopFwdSm90ILi2EN4cute5tupleIJNS5_1CILi1EEES8_S8_EEENS6_IJNS7_ILi128EEENS7_ILi80EEENS7_ILi256EEEEEELi256ENS_6half_tEfNS_4arch4Sm90ELb1ELb0ELb1ELb0ELb0ELb0ELb0ELb1ELb1ELb1ELb1ELb0EEENS1_21CollectiveEpilogueFwdINS6_IJSA_SC_SB_EEES9_SE_SG_Li256ELb0ELb1ELb1ELb0EEENS1_19SingleTileSchedulerILb0ELb1ELb1ELi128EEEEEEEEEvNT_6ParamsE)
        /*0874*/ 	.short	0x0210
        /*0876*/ 	.short	0x0a70


	//----- nvinfo : EIATTR_SW_WAR
	.align		4
.L_277:
        /*0878*/ 	.byte	0x04, 0x36
        /*087a*/ 	.short	(.L_279 - .L_278)
.L_278:
        /*087c*/ 	.word	0x00000008
.L_279:


//--------------------- .nv.info._ZN7cutlass13device_kernelIN5flash11enable_sm90INS1_16FlashAttnFwdSm90INS1_25CollectiveMainloopFwdSm90ILi2EN4cute5tupleIJNS5_1CILi1EEES8_S8_EEENS6_IJNS7_ILi128EEENS7_ILi80EEENS7_ILi256EEEEEELi256ENS_6half_tEfNS_4arch4Sm90ELb1ELb0ELb1ELb1ELb0ELb0ELb0ELb1ELb1ELb1ELb1ELb0EEENS1_21CollectiveEpilogueFwdINS6_IJSA_SC_SB_EEES9_SE_SG_Li256ELb1ELb1ELb1ELb0EEENS1_36VarlenDynamicPersistentTileSchedulerILi128ELi80ELi256ELi128ELb1ELb1ELb1ELb1ELb1ELb1EEEEEEEEEvNT_6ParamsE --------------------------
	.section	.nv.info._ZN7cutlass13device_kernelIN5flash11enable_sm90INS1_16FlashAttnFwdSm90INS1_25CollectiveMainloopFwdSm90ILi2EN4cute5tupleIJNS5_1CILi1EEES8_S8_EEENS6_IJNS7_ILi128EEENS7_ILi80EEENS7_ILi256EEEEEELi256ENS_6half_tEfNS_4arch4Sm90ELb1ELb0ELb1ELb1ELb0ELb0ELb0ELb1ELb1ELb1ELb1ELb0EEENS1_21CollectiveEpilogueFwdINS6_IJSA_SC_SB_EEES9_SE_SG_Li256ELb1ELb1ELb1ELb0EEENS1_36VarlenDynamicPersistentTileSchedulerILi128ELi80ELi256ELi128ELb1ELb1ELb1ELb1ELb1ELb1EEEEEEEEEvNT_6ParamsE,"",@"SHT_CUDA_INFO"
	.sectionflags	@""
	.align	4


	//----- nvinfo : EIATTR_CUDA_API_VERSION
	.align		4
        /*0000*/ 	.byte	0x04, 0x37
        /*0002*/ 	.short	(.L_281 - .L_280)
.L_280:
        /*0004*/ 	.word	0x00000082


	//----- nvinfo : EIATTR_KPARAM_INFO
	.align		4
.L_281:
        /*0008*/ 	.byte	0x04, 0x17
        /*000a*/ 	.short	(.L_283 - .L_282)
.L_282:
        /*000c*/ 	.word	0x00000000
        /*0010*/ 	.short	0x0000
        /*0012*/ 	.short	0x0070
        /*0014*/ 	.byte	0x00, 0xf0, 0x01, 0x2a


	//----- nvinfo : EIATTR_SPARSE_MMA_MASK
	.align		4
.L_283:
        /*0018*/ 	.byte	0x03, 0x50
        /*001a*/ 	.short	0x0000


	//----- nvinfo : EIATTR_MAXREG_COUNT
	.align		4
        /*001c*/ 	.byte	0x03, 0x1b
        /*001e*/ 	.short	0x00a8


	//----- nvinfo : EIATTR_NUM_BARRIERS
	.align		4
        /*0020*/ 	.byte	0x02, 0x4c
        /*0022*/ 	.byte	0x09
	.zero		1


	//----- nvinfo : EIATTR_EXTERNS
	.align		4
        /*0024*/ 	.byte	0x04, 0x0f
        /*0026*/ 	.short	(.L_285 - .L_284)


	//   ....[0]....
	.align		4
.L_284:
        /*0028*/ 	.word	index@(__assertfail)


	//----- nvinfo : EIATTR_ANNOTATIONS
	.align		4
.L_285:
        /*002c*/ 	.byte	0x04, 0x55
        /*002e*/ 	.short	(.L_287 - .L_286)


	//   ....[0]....
.L_286:
        /* <DEDUP_REMOVED lines=80> */


	//----- nvinfo : EIATTR_MERCURY_ISA_VERSION
	.align		4
.L_287:
        /*0520*/ 	.byte	0x03, 0x5f
        /*0522*/ 	.short	0x0101


	//----- nvinfo : EIATTR_UNUSED_LOAD_BYTE_OFFSET
	.align		4
        /*0524*/ 	.byte	0x04, 0x44
        /*0526*/ 	.short	(.L_289 - .L_288)


	//   ....[0]....
.L_288:
        /*0528*/ 	.word	0x00000a10
        /*052c*/ 	.word	0x0000fff0


	//   ....[1]....
        /*0530*/ 	.word	0x0000f840
        /*0534*/ 	.word	0x0000fff0


	//----- nvinfo : EIATTR_INT_WARP_WIDE_INSTR_OFFSETS
	.align		4
.L_289:
        /*0538*/ 	.byte	0x04, 0x31
        /*053a*/ 	.short	(.L_291 - .L_290)


	//   ....[0]....
.L_290:
        /*053c*/ 	.word	0x00000130


	//   ....[1]....
        /*0540*/ 	.word	0x00000170


	//   ....[2]....
        /*0544*/ 	.word	0x000001e0


	//   ....[3]....
        /*0548*/ 	.word	0x00016050


	//   ....[4]....
        /*054c*/ 	.word	0x000160f0


	//   ....[5]....
        /*0550*/ 	.word	0x0001a540


	//   ....[6]....
        /*0554*/ 	.word	0x0001a5b0


	//----- nvinfo : EIATTR_COOP_GROUP_MASK_REGIDS
	.align		4
.L_291:
        /*0558*/ 	.byte	0x04, 0x29
        /*055a*/ 	.short	(.L_293 - .L_292)


	//   ....[0]....
.L_292:
        /*055c*/ 	.word	0xffffffff


	//   ....[1]....
        /*0560*/ 	.word	0xffffffff


	//   ....[2]....
        /*0564*/ 	.word	0xffffffff


	//   ....[3]....
        /*0568*/ 	.word	0xffffffff


	//   ....[4]....
        /*056c*/ 	.word	0xffffffff


	//   ....[5]....
        /*0570*/ 	.word	0xffffffff


	//   ....[6]....
        /*0574*/ 	.word	0xffffffff


	//   ....[7]....
        /*0578*/ 	.word	0xffffffff


	//   ....[8]....
        /*057c*/ 	.word	0xffffffff


	//   ....[9]....
        /*0580*/ 	.word	0xffffffff


	//   ....[10]....
        /*0584*/ 	.word	0xffffffff


	//   ....[11]....
        /*0588*/ 	.word	0xffffffff


	//   ....[12]....
        /*058c*/ 	.word	0xffffffff


	//   ....[13]....
        /*0590*/ 	.word	0xffffffff


	//   ....[14]....
        /*0594*/ 	.word	0xffffffff


	//   ....[15]....
        /*0598*/ 	.word	0xffffffff


	//   ....[16]....
        /*059c*/ 	.word	0xffffffff


	//   ....[17]....
        /*05a0*/ 	.word	0xffffffff


	//   ....[18]....
        /*05a4*/ 	.word	0xffffffff


	//   ....[19]....
        /*05a8*/ 	.word	0xffffffff


	//   ....[20]....
        /*05ac*/ 	.word	0xffffffff


	//   ....[21]....
        /*05b0*/ 	.word	0xffffffff


	//   ....[22]....
        /*05b4*/ 	.word	0xffffffff


	//   ....[23]....
        /*05b8*/ 	.word	0xffffffff


	//   ....[24]....
        /*05bc*/ 	.word	0xffffffff


	//   ....[25]....
        /*05c0*/ 	.word	0xffffffff


	//   ....[26]....
        /*05c4*/ 	.word	0xffffffff


	//   ....[27]....
        /*05c8*/ 	.word	0xffffffff


	//   ....[28]....
        /*05cc*/ 	.word	0xffffffff


	//   ....[29]....
        /*05d0*/ 	.word	0xffffffff


	//   ....[30]....
        /*05d4*/ 	.word	0xffffffff


	//   ....[31]....
        /*05d8*/ 	.word	0xffffffff


	//   ....[32]....
        /*05dc*/ 	.word	0xffffffff


	//   ....[33]....
        /*05e0*/ 	.word	0xffffffff


	//   ....[34]....
        /*05e4*/ 	.word	0xffffffff


	//   ....[35]....
        /*05e8*/ 	.word	0xffffffff


	//   ....[36]....
        /*05ec*/ 	.word	0xffffffff


	//   ....[37]....
        /*05f0*/ 	.word	0xffffffff


	//   ....[38]....
        /*05f4*/ 	.word	0xffffffff


	//   ....[39]....
        /*05f8*/ 	.word	0xffffffff


	//   ....[40]....
        /*05fc*/ 	.word	0xffffffff


	//   ....[41]....
        /*0600*/ 	.word	0xffffffff


	//   ....[42]....
        /*0604*/ 	.word	0xffffffff


	//   ....[43]....
        /*0608*/ 	.word	0xffffffff


	//   ....[44]....
        /*060c*/ 	.word	0xffffffff


	//   ....[45]....
        /*0610*/ 	.word	0xffffffff


	//   ....[46]....
        /*0614*/ 	.word	0xffffffff


	//   ....[47]....
        /*0618*/ 	.word	0xffffffff


	//   ....[48]....
        /*061c*/ 	.word	0xffffffff


	//   ....[49]....
        /*0620*/ 	.word	0xffffffff


	//   ....[50]....
        /*0624*/ 	.word	0xffffffff


	//   ....[51]....
        /*0628*/ 	.word	0xffffffff


	//   ....[52]....
        /*062c*/ 	.word	0xffffffff


	//   ....[53]....
        /*0630*/ 	.word	0xffffffff


	//   ....[54]....
        /*0634*/ 	.word	0xffffffff


	//   ....[55]....
        /*0638*/ 	.word	0xffffffff


	//   ....[56]....
        /*063c*/ 	.word	0xffffffff


	//   ....[57]....
        /*0640*/ 	.word	0xffffffff


	//   ....[58]....
        /*0644*/ 	.word	0xffffffff


	//   ....[59]....
        /*0648*/ 	.word	0xffffffff


	//   ....[60]....
        /*064c*/ 	.word	0xffffffff


	//   ....[61]....
        /*0650*/ 	.word	0xffffffff


	//   ....[62]....
        /*0654*/ 	.word	0xffffffff


	//   ....[63]....
        /*0658*/ 	.word	0xffffffff


	//   ....[64]....
        /*065c*/ 	.word	0xffffffff


	//   ....[65]....
        /*0660*/ 	.word	0xffffffff


	//   ....[66]....
        /*0664*/ 	.word	0xffffffff


	//   ....[67]....
        /*0668*/ 	.word	0xffffffff


	//   ....[68]....
        /*066c*/ 	.word	0xffffffff


	//   ....[69]....
        /*0670*/ 	.word	0xffffffff


	//   ....[70]....
        /*0674*/ 	.word	0xffffffff


	//   ....[71]....
        /*0678*/ 	.word	0xffffffff


	//   ....[72]....
        /*067c*/ 	.word	0xffffffff


	//   ....[73]....
        /*0680*/ 	.word	0xffffffff


	//   ....[74]....
        /*0684*/ 	.word	0xffffffff


	//   ....[75]....
        /*0688*/ 	.word	0xffffffff


	//   ....[76]....
        /*068c*/ 	.word	0xffffffff


	//   ....[77]....
        /*0690*/ 	.word	0xffffffff


	//   ....[78]....
        /*0694*/ 	.word	0xffffffff


	//   ....[79]....
        /*0698*/ 	.word	0xffffffff


	//   ....[80]....
        /*069c*/ 	.word	0xffffffff


	//   ....[81]....
        /*06a0*/ 	.word	0xffffffff


	//   ....[82]....
        /*06a4*/ 	.word	0xffffffff


	//   ....[83]....
        /*06a8*/ 	.word	0xffffffff


	//   ....[84]....
        /*06ac*/ 	.word	0xffffffff


	//   ....[85]....
        /*06b0*/ 	.word	0xffffffff


	//   ....[86]....
        /*06b4*/ 	.word	0xffffffff


	//   ....[87]....
        /*06b8*/ 	.word	0xffffffff


	//   ....[88]....
        /*06bc*/ 	.word	0xffffffff


	//   ....[89]....
        /*06c0*/ 	.word	0xffffffff


	//   ....[90]....
        /*06c4*/ 	.word	0xffffffff


	//   ....[91]....
        /*06c8*/ 	.word	0xffffffff


	//   ....[92]....
        /*06cc*/ 	.word	0xffffffff


	//   ....[93]....
        /*06d0*/ 	.word	0xffffffff


	//   ....[94]....
        /*06d4*/ 	.word	0xffffffff


	//   ....[95]....
        /*06d8*/ 	.word	0xffffffff


	//   ....[96]....
        /*06dc*/ 	.word	0xffffffff


	//   ....[97]....
        /*06e0*/ 	.word	0xffffffff


	//   ....[98]....
        /*06e4*/ 	.word	0xffffffff


	//   ....[99]....
        /*06e8*/ 	.word	0xffffffff


	//   ....[100]....
        /*06ec*/ 	.word	0xffffffff


	//   ....[101]....
        /*06f0*/ 	.word	0xffffffff


	//   ....[102]....
        /*06f4*/ 	.word	0xffffffff


	//   ....[103]....
        /*06f8*/ 	.word	0xffffffff


	//   ....[104]....
        /*06fc*/ 	.word	0xffffffff


	//   ....[105]....
        /*0700*/ 	.word	0x0500000f


	//   ....[106]....
        /*0704*/ 	.word	0x0500000f


	//   ....[107]....
        /*0708*/ 	.word	0x0500000f


	//   ....[108]....
        /*070c*/ 	.word	0x0500000f


	//   ....[109]....
        /*0710*/ 	.word	0x0500000f


	//   ....[110]....
        /*0714*/ 	.word	0x0500000f


	//   ....[111]....
        /*0718*/ 	.word	0x0500000f


	//   ....[112]....
        /*071c*/ 	.word	0x0500000f


	//   ....[113]....
        /*0720*/ 	.word	0x0500000f


	//   ....[114]....
        /*0724*/ 	.word	0x0500000f


	//   ....[115]....
        /*0728*/ 	.word	0x0500000f


	//   ....[116]....
        /*072c*/ 	.word	0x0500000f


	//   ....[117]....
        /*0730*/ 	.word	0x0500000f


	//   ....[118]....
        /*0734*/ 	.word	0x0500000f


	//   ....[119]....
        /*0738*/ 	.word	0x0500000f


	//   ....[120]....
        /*073c*/ 	.word	0x0500000f


	//   ....[121]....
        /*0740*/ 	.word	0x0500000f


	//   ....[122]....
        /*0744*/ 	.word	0x0500000f


	//   ....[123]....
        /*0748*/ 	.word	0x0500000f


	//   ....[124]....
        /*074c*/ 	.word	0x0500000f


	//   ....[125]....
        /*0750*/ 	.word	0x0500000f


	//   ....[126]....
        /*0754*/ 	.word	0x0500000f


	//   ....[127]....
        /*0758*/ 	.word	0x0500000f


	//   ....[128]....
        /*075c*/ 	.word	0x0500000f


	//   ....[129]....
        /*0760*/ 	.word	0x0500000f


	//   ....[130]....
        /*0764*/ 	.word	0x0500000f


	//   ....[131]....
        /*0768*/ 	.word	0x0500000f


	//   ....[132]....
        /*076c*/ 	.word	0x0500000f


	//   ....[133]....
        /*0770*/ 	.word	0x0500000f


	//   ....[134]....
        /*0774*/ 	.word	0x0500000f


	//   ....[135]....
        /*0778*/ 	.word	0x0500000f


	//   ....[136]....
        /*077c*/ 	.word	0x0500000f


	//   ....[137]....
        /*0780*/ 	.word	0x0500000f


	//   ....[138]....
        /*0784*/ 	.word	0x0500000f


	//   ....[139]....
        /*0788*/ 	.word	0x0500000f


	//   ....[140]....
        /*078c*/ 	.word	0x0500000f


	//----- nvinfo : EIATTR_COOP_GROUP_INSTR_OFFSETS
	.align		4
.L_293:
        /*0790*/ 	.byte	0x04, 0x28
        /*0792*/ 	.short	(.L_295 - .L_294)


	//   ....[0]....
.L_294:
        /*0794*/ 	.word	0x00000060


	//   ....[1]....
        /*0798*/ 	.word	0x00000140


	//   ....[2]....
        /*079c*/ 	.word	0x00000190


	//   ....[3]....
        /*07a0*/ 	.word	0x000003c0


	//   ....[4]....
        /*07a4*/ 	.word	0x00000520


	//   ....[5]....
        /*07a8*/ 	.word	0x00000640


	//   ....[6]....
        /*07ac*/ 	.word	0x000007a0


	//   ....[7]....
        /*07b0*/ 	.word	0x00002110


	//   ....[8]....
        /*07b4*/ 	.word	0x00004ad0


	//   ....[9]....
        /*07b8*/ 	.word	0x00004af0


	//   ....[10]....
        /*07bc*/ 	.word	0x00005580


	//   ....[11]....
        /*07c0*/ 	.word	0x00005650


	//   ....[12]....
        /*07c4*/ 	.word	0x00005b50


	//   ....[13]....
        /*07c8*/ 	.word	0x00005bc0


	//   ....[14]....
        /*07cc*/ 	.word	0x00009180


	//   ....[15]....
        /*07d0*/ 	.word	0x00009710


	//   ....[16]....
        /*07d4*/ 	.word	0x00009730


	//   ....[17]....
        /*07d8*/ 	.word	0x000098e0


	//   ....[18]....
        /*07dc*/ 	.word	0x00009d60


	//   ....[19]....
        /*07e0*/ 	.word	0x00009de0


	//   ....[20]....
        /*07e4*/ 	.word	0x0000d390


	//   ....[21]....
        /*07e8*/ 	.word	0x0000d3f0


	//   ....[22]....
        /*07ec*/ 	.word	0x0000d8d0


	//   ....[23]....
        /*07f0*/ 	.word	0x0000d930


	//   ....[24]....
        /*07f4*/ 	.word	0x0000eb80


	//   ....[25]....
        /*07f8*/ 	.word	0x0000ebb0


	//   ....[26]....
        /*07fc*/ 	.word	0x0000ece0


	//   ....[27]....
        /*0800*/ 	.word	0x0000ecf0


	//   ....[28]....
        /*0804*/ 	.word	0x00010a20


	//   ....[29]....
        /*0808*/ 	.word	0x00010a40


	//   ....[30]....
        /*080c*/ 	.word	0x00010a50


	//   ....[31]....
        /*0810*/ 	.word	0x00010a60


	//   ....[32]....
        /*0814*/ 	.word	0x00011550


	//   ....[33]....
        /*0818*/ 	.word	0x00011580


	//   ....[34]....
        /*081c*/ 	.word	0x00011720


	//   ....[35]....
        /*0820*/ 	.word	0x00011740


	//   ....[36]....
        /*0824*/ 	.word	0x00011890


	//   ....[37]....
        /*0828*/ 	.word	0x000118b0


	//   ....[38]....
        /*082c*/ 	.word	0x00011a10


	//   ....[39]....
        /*0830*/ 	.word	0x00011a30


	//   ....[40]....
        /*0834*/ 	.word	0x00012000


	//   ....[41]....
        /*0838*/ 	.word	0x00012040


	//   ....[42]....
        /*083c*/ 	.word	0x00012a90


	//   ....[43]....
        /*0840*/ 	.word	0x00012aa0


	//   ....[44]....
        /*0844*/ 	.word	0x00013df0


	//   ....[45]....
        /*0848*/ 	.word	0x00013e20


	//   ....[46]....
        /*084c*/ 	.word	0x00013fa0


	//   ....[47]....
        /*0850*/ 	.word	0x00013fc0


	//   ....[48]....
        /*0854*/ 	.word	0x00014110


	//   ....[49]....
        /*0858*/ 	.word	0x00014130


	//   ....[50]....
        /*085c*/ 	.word	0x00014290


	//   ....[51]....
        /*0860*/ 	.word	0x000142b0


	//   ....[52]....
        /*0864*/ 	.word	0x00014490


	//   ....[53]....
        /*0868*/ 	.word	0x000146c0


	//   ....[54]....
        /*086c*/ 	.word	0x000146f0


	//   ....[55]....
        /*0870*/ 	.word	0x00014720


	//   ....[56]....
        /*0874*/ 	.word	0x00014750


	//   ....[57]....
        /*0878*/ 	.word	0x00014780


	//   ....[58]....
        /*087c*/ 	.word	0x000147b0


	//   ....[59]....
        /*0880*/ 	.word	0x00014960


	//   ....[60]....
        /*0884*/ 	.word	0x00014990


	//   ....[61]....
        /*0888*/ 	.word	0x000149c0


	//   ....[62]....
        /*088c*/ 	.word	0x000149f0


	//   ....[63]....
        /*0890*/ 	.word	0x00014a20


	//   ....[64]....
        /*0894*/ 	.word	0x00014a50


	//   ....[65]....
        /*0898*/ 	.word	0x00014af0


	//   ....[66]....
        /*089c*/ 	.word	0x00014b20


	//   ....[67]....
        /*08a0*/ 	.word	0x00014b30


	//   ....[68]....
        /*08a4*/ 	.word	0x00014b60


	//   ....[69]....
        /*08a8*/ 	.word	0x00016650


	//   ....[70]....
        /*08ac*/ 	.word	0x000172b0


	//   ....[71]....
        /*08b0*/ 	.word	0x000172d0


	//   ....[72]....
        /*08b4*/ 	.word	0x000173b0


	//   ....[73]....
        /*08b8*/ 	.word	0x000173c0


	//   ....[74]....
        /*08bc*/ 	.word	0x00017470


	//   ....[75]....
        /*08c0*/ 	.word	0x00017480


	//   ....[76]....
        /*08c4*/ 	.word	0x00017530


	//   ....[77]....
        /*08c8*/ 	.word	0x00017540


	//   ....[78]....
        /*08cc*/ 	.word	0x000175f0


	//   ....[79]....
        /*08d0*/ 	.word	0x00017600


	//   ....[80]....
        /*08d4*/ 	.word	0x000176b0


	//   ....[81]....
        /*08d8*/ 	.word	0x000176c0


	//   ....[82]....
        /*08dc*/ 	.word	0x00017770


	//   ....[83]....
        /*08e0*/ 	.word	0x00017780


	//   ....[84]....
        /*08e4*/ 	.word	0x000177d0


	//   ....[85]....
        /*08e8*/ 	.word	0x00017820


	//   ....[86]....
        /*08ec*/ 	.word	0x0001ae70


	//   ....[87]....
        /*08f0*/ 	.word	0x0001aea0


	//   ....[88]....
        /*08f4*/ 	.word	0x0001af00


	//   ....[89]....
        /*08f8*/ 	.word	0x0001af30


	//   ....[90]....
        /*08fc*/ 	.word	0x0001af60


	//   ....[91]....
        /*0900*/ 	.word	0x0001af90


	//   ....[92]....
        /*0904*/ 	.word	0x0001afc0


	//   ....[93]....
        /*0908*/ 	.word	0x0001aff0


	//   ....[94]....
        /*090c*/ 	.word	0x0001b1c0


	//   ....[95]....
        /*0910*/ 	.word	0x0001b1f0


	//   ....[96]....
        /*0914*/ 	.word	0x0001b220


	//   ....[97]....
        /*0918*/ 	.word	0x0001b250


	//   ....[98]....
        /*091c*/ 	.word	0x0001b280


	//   ....[99]....
        /*0920*/ 	.word	0x0001b2b0


	//   ....[100]....
        /*0924*/ 	.word	0x0001b380


	//   ....[101]....
        /*0928*/ 	.word	0x0001b3a0


	//   ....[102]....
        /*092c*/ 	.word	0x0001b3b0


	//   ....[103]....
        /*0930*/ 	.word	0x0001b430


	//   ....[104]....
        /*0934*/ 	.word	0x0001bf80


	//   ....[105]....
        /*0938*/ 	.word	0x0001c570


	//   ....[106]....
        /*093c*/ 	.word	0x0001c750


	//   ....[107]....
        /*0940*/ 	.word	0x0001c7a0


	//   ....[108]....
        /*0944*/ 	.word	0x0001c8e0


	//   ....[109]....
        /*0948*/ 	.word	0x0001c930


	//   ....[110]....
        /*094c*/ 	.word	0x0001ca70


	//   ....[111]....
        /*0950*/ 	.word	0x0001cac0


	//   ....[112]....
        /*0954*/ 	.word	0x0001cc00


	//   ....[113]....
        /*0958*/ 	.word	0x0001cc50


	//   ....[114]....
        /*095c*/ 	.word	0x0001cd90


	//   ....[115]....
        /*0960*/ 	.word	0x0001cde0


	//   ....[116]....
        /*0964*/ 	.word	0x0001cf20


	//   ....[117]....
        /*0968*/ 	.word	0x0001cf70


	//   ....[118]....
        /*096c*/ 	.word	0x0001d090


	//   ....[119]....
        /*0970*/ 	.word	0x0001d100


	//   ....[120]....
        /*0974*/ 	.word	0x0001d220


	//   ....[121]....
        /*0978*/ 	.word	0x0001d270


	//   ....[122]....
        /*097c*/ 	.word	0x0001d5a0


	//   ....[123]....
        /*0980*/ 	.word	0x0001d640


	//   ....[124]....
        /*0984*/ 	.word	0x0001d7e0


	//   ....[125]....
        /*0988*/ 	.word	0x0001d860


	//   ....[126]....
        /*098c*/ 	.word	0x0001d8e0


	//   ....[127]....
        /*0990*/ 	.word	0x0001d960


	//   ....[128]....
        /*0994*/ 	.word	0x0001d9e0


	//   ....[129]....
        /*0998*/ 	.word	0x0001da70


	//   ....[130]....
        /*099c*/ 	.word	0x0001db10


	//   ....[131]....
        /*09a0*/ 	.word	0x0001dbc0


	//   ....[132]....
        /*09a4*/ 	.word	0x0001dc40


	//   ....[133]....
        /*09a8*/ 	.word	0x0001dcc0


	//   ....[134]....
        /*09ac*/ 	.word	0x0001dd40


	//   ....[135]....
        /*09b0*/ 	.word	0x0001ddd0


	//   ....[136]....
        /*09b4*/ 	.word	0x0001de50


	//   ....[137]....
        /*09b8*/ 	.word	0x0001df00


	//   ....[138]....
        /*09bc*/ 	.word	0x0001df50


	//   ....[139]....
        /*09c0*/ 	.word	0x0001e010


	//   ....[140]....
        /*09c4*/ 	.word	0x0001e140


	//----- nvinfo : EIATTR_REG_RECONFIG
	.align		4
.L_295:
        /*09c8*/ 	.byte	0x01, 0x54
	.zero		2


	//----- nvinfo : EIATTR_SYSCALL_OFFSETS
	.align		4
        /*09cc*/ 	.byte	0x04, 0x46
        /*09ce*/ 	.short	(.L_297 - .L_296)


	//   ....[0]....
.L_296:
        /*09d0*/ 	.word	0x00002290


	//   ....[1]....
        /*09d4*/ 	.word	0x00016260


	//   ....[2]....
        /*09d8*/ 	.word	0x000163b0


	//   ....[3]....
        /*09dc*/ 	.word	0x000164b0


	//   ....[4]....
        /*09e0*/ 	.word	0x00016e40


	//----- nvinfo : EIATTR_MBARRIER_INSTR_OFFSETS
	.align		4
.L_297:
        /*09e4*/ 	.byte	0x04, 0x39
        /*09e6*/ 	.short	(.L_299 - .L_298)


	//   ....[0]....
.L_298:
        /*09e8*/ 	.word	0x00000270
        /*09ec*/ 	.word	0x000000ff
        /*09f0*/ 	.word	0x00038800
        /*09f4*/ 	.short	0x0100
        /*09f6*/ 	.byte	0x08
	.zero		1


	//   ....[1]....
        /*09f8*/ 	.word	0x00000280
        /*09fc*/ 	.word	0x000000ff
        /*0a00*/ 	.word	0x00038820
        /*0a04*/ 	.short	0x0100
        /*0a06*/ 	.byte	0x08
	.zero		1


	//   ....[2]....
        /*0a08*/ 	.word	0x00000370
        /*0a0c*/ 	.word	0x000000ff
        /*0a10*/ 	.word	0x00038830
        /*0a14*/ 	.short	0x0100
        /*0a16*/ 	.byte	0x08
	.zero		1


	//   ....[3]....
        /*0a18*/ 	.word	0x00000380
        /*0a1c*/ 	.word	0x000000ff
        /*0a20*/ 	.word	0x00038840
        /*0a24*/ 	.short	0x0100
        /*0a26*/ 	.byte	0x08
	.zero		1


	//   ....[4]....
        /*0a28*/ 	.word	0x00000390
        /*0a2c*/ 	.word	0x000000ff
        /*0a30*/ 	.word	0x00038838
        /*0a34*/ 	.short	0x0100
        /*0a36*/ 	.byte	0x08
	.zero		1


	//   ....[5]....
        /*0a38*/ 	.word	0x000003a0
        /*0a3c*/ 	.word	0x000000ff
        /*0a40*/ 	.word	0x00038848
        /*0a44*/ 	.short	0x0100
        /*0a46*/ 	.byte	0x08
	.zero		1


	//   ....[6]....
        /*0a48*/ 	.word	0x000004d0
        /*0a4c*/ 	.word	0x000000ff
        /*0a50*/ 	.word	0x00038850
        /*0a54*/ 	.short	0x0100
        /*0a56*/ 	.byte	0x08
	.zero		1


	//   ....[7]....
        /*0a58*/ 	.word	0x000004e0
        /*0a5c*/ 	.word	0x000000ff
        /*0a60*/ 	.word	0x00038860
        /*0a64*/ 	.short	0x0100
        /*0a66*/ 	.byte	0x08
	.zero		1


	//   ....[8]....
        /*0a68*/ 	.word	0x000004f0
        /*0a6c*/ 	.word	0x000000ff
        /*0a70*/ 	.word	0x00038858
        /*0a74*/ 	.short	0x0100
        /*0a76*/ 	.byte	0x08
	.zero		1


	//   ....[9]....
        /*0a78*/ 	.word	0x00000500
        /*0a7c*/ 	.word	0x000000ff
        /*0a80*/ 	.word	0x00038868
        /*0a84*/ 	.short	0x0100
        /*0a86*/ 	.byte	0x08
	.zero		1


	//   ....[10]....
        /*0a88*/ 	.word	0x000005f0
        /*0a8c*/ 	.word	0x000000ff
        /*0a90*/ 	.word	0x00038870
        /*0a94*/ 	.short	0x0100
        /*0a96*/ 	.byte	0x06
	.zero		1


	//   ....[11]....
        /*0a98*/ 	.word	0x00000600
        /*0a9c*/ 	.word	0x000000ff
        /*0aa0*/ 	.word	0x00038880
        /*0aa4*/ 	.short	0x0100
        /*0aa6*/ 	.byte	0x06
	.zero		1


	//   ....[12]....
        /*0aa8*/ 	.word	0x00000610
        /*0aac*/ 	.word	0x000000ff
        /*0ab0*/ 	.word	0x00038878
        /*0ab4*/ 	.short	0x0100
        /*0ab6*/ 	.byte	0x06
	.zero		1


	//   ....[13]....
        /*0ab8*/ 	.word	0x00000620
        /*0abc*/ 	.word	0x000000ff
        /*0ac0*/ 	.word	0x00038888
        /*0ac4*/ 	.short	0x0100
        /*0ac6*/ 	.byte	0x06
	.zero		1


	//   ....[14]....
        /*0ac8*/ 	.word	0x00000750
        /*0acc*/ 	.word	0x000000ff
        /*0ad0*/ 	.word	0x00038890
        /*0ad4*/ 	.short	0x0100
        /*0ad6*/ 	.byte	0x08
	.zero		1


	//   ....[15]....
        /*0ad8*/ 	.word	0x00000760
        /*0adc*/ 	.word	0x000000ff
        /*0ae0*/ 	.word	0x000388a0
        /*0ae4*/ 	.short	0x0100
        /*0ae6*/ 	.byte	0x08
	.zero		1


	//   ....[16]....
        /*0ae8*/ 	.word	0x00000770
        /*0aec*/ 	.word	0x000000ff
        /*0af0*/ 	.word	0x00038898
        /*0af4*/ 	.short	0x0100
        /*0af6*/ 	.byte	0x08
	.zero		1


	//   ....[17]....
        /*0af8*/ 	.word	0x00000780
        /*0afc*/ 	.word	0x000000ff
        /*0b00*/ 	.word	0x000388a8
        /*0b04*/ 	.short	0x0100
        /*0b06*/ 	.byte	0x08
	.zero		1


	//   ....[18]....
        /*0b08*/ 	.word	0x000008b0
        /*0b0c*/ 	.word	0x000000ff
        /*0b10*/ 	.word	0x000388b0
        /*0b14*/ 	.short	0x0100
        /*0b16*/ 	.byte	0x08
	.zero		1


	//   ....[19]....
        /*0b18*/ 	.word	0x000008c0
        /*0b1c*/ 	.word	0x000000ff
        /*0b20*/ 	.word	0x000388c0
        /*0b24*/ 	.short	0x0100
        /*0b26*/ 	.byte	0x08
	.zero		1


	//   ....[20]....
        /*0b28*/ 	.word	0x000008d0
        /*0b2c*/ 	.word	0x000000ff
        /*0b30*/ 	.word	0x000388b8
        /*0b34*/ 	.short	0x0100
        /*0b36*/ 	.byte	0x08
	.zero		1


	//   ....[21]....
        /*0b38*/ 	.word	0x000008e0
        /*0b3c*/ 	.word	0x000000ff
        /*0b40*/ 	.word	0x000388c8
        /*0b44*/ 	.short	0x0100
        /*0b46*/ 	.byte	0x08
	.zero		1


	//   ....[22]....
        /*0b48*/ 	.word	0x00002360
        /*0b4c*/ 	.word	0x000000ff
        /*0b50*/ 	.word	0x00038800
        /*0b54*/ 	.short	0x010a
        /*0b56*/ 	.byte	0x06
	.zero		1


	//   ....[23]....
        /*0b58*/ 	.word	0x00002400
        /*0b5c*/ 	.word	0x00000000
        /*0b60*/ 	.word	0x00038830
        /*0b64*/ 	.short	0x010a
        /*0b66*/ 	.byte	0x3f
	.zero		1


	//   ....[24]....
        /*0b68*/ 	.word	0x00002470
        /*0b6c*/ 	.word	0x00000000
        /*0b70*/ 	.word	0x00038830
        /*0b74*/ 	.short	0x010a
        /*0b76*/ 	.byte	0x3f
	.zero		1


	//   ....[25]....
        /*0b78*/ 	.word	0x00005200
        /*0b7c*/ 	.word	0x00000000
        /*0b80*/ 	.word	0x00000000
        /*0b84*/ 	.short	0x0101
        /*0b86*/ 	.byte	0x3f
	.zero		1


	//   ....[26]....
        /*0b88*/ 	.word	0x000065d0
        /*0b8c*/ 	.word	0x000000ff
        /*0b90*/ 	.word	0x00038830
        /*0b94*/ 	.short	0x010a
        /*0b96*/ 	.byte	0x04
	.zero		1


	//   ....[27]....
        /*0b98*/ 	.word	0x00006620
        /*0b9c*/ 	.word	0x000000ff
        /*0ba0*/ 	.word	0x00038830
        /*0ba4*/ 	.short	0x010a
        /*0ba6*/ 	.byte	0x04
	.zero		1


	//   ....[28]....
        /*0ba8*/ 	.word	0x00008ad0
        /*0bac*/ 	.word	0x000000ff
        /*0bb0*/ 	.word	0x00038850
        /*0bb4*/ 	.short	0x010a
        /*0bb6*/ 	.byte	0x04
	.zero		1


	//   ....[29]....
        /*0bb8*/ 	.word	0x00008b10
        /*0bbc*/ 	.word	0x000000ff
        /*0bc0*/ 	.word	0x00038850
        /*0bc4*/ 	.short	0x010a
        /*0bc6*/ 	.byte	0x04
	.zero		1


	//   ....[30]....
        /*0bc8*/ 	.word	0x00009f60
        /*0bcc*/ 	.word	0x00000000
        /*0bd0*/ 	.word	0x00000000
        /*0bd4*/ 	.short	0x0101
        /*0bd6*/ 	.byte	0x3f
	.zero		1


	//   ....[31]....
        /*0bd8*/ 	.word	0x0000a090
        /*0bdc*/ 	.word	0x00000015
        /*0be0*/ 	.word	0x00000000
        /*0be4*/ 	.short	0x0101
        /*0be6*/ 	.byte	0x3f
	.zero		1


	//   ....[32]....
        /*0be8*/ 	.word	0x0000a830
        /*0bec*/ 	.word	0x000000ff
        /*0bf0*/ 	.word	0x00038830
        /*0bf4*/ 	.short	0x010a
        /*0bf6*/ 	.byte	0x04
	.zero		1


	//   ....[33]....
        /*0bf8*/ 	.word	0x0000a870
        /*0bfc*/ 	.word	0x000000ff
        /*0c00*/ 	.word	0x00038830
        /*0c04*/ 	.short	0x010a
        /*0c06*/ 	.byte	0x04
	.zero		1


	//   ....[34]....
        /*0c08*/ 	.word	0x0000cd30
        /*0c0c*/ 	.word	0x000000ff
        /*0c10*/ 	.word	0x00038850
        /*0c14*/ 	.short	0x010a
        /*0c16*/ 	.byte	0x04
	.zero		1


	//   ....[35]....
        /*0c18*/ 	.word	0x0000cd70
        /*0c1c*/ 	.word	0x000000ff
        /*0c20*/ 	.word	0x00038850
        /*0c24*/ 	.short	0x010a
        /*0c26*/ 	.byte	0x04
	.zero		1


	//   ....[36]....
        /*0c28*/ 	.word	0x0000db60
        /*0c2c*/ 	.word	0x0000009d
        /*0c30*/ 	.word	0x00000000
        /*0c34*/ 	.short	0x0101
        /*0c36*/ 	.byte	0x3f
	.zero		1


	//   ....[37]....
        /*0c38*/ 	.word	0x0000ddf0
        /*0c3c*/ 	.word	0x000000a4
        /*0c40*/ 	.word	0x00000000
        /*0c44*/ 	.short	0x0101
        /*0c46*/ 	.byte	0x3f
	.zero		1


	//   ....[38]....
        /*0c48*/ 	.word	0x0000ead0
        /*0c4c*/ 	.word	0x000000ff
        /*0c50*/ 	.word	0x00038850
        /*0c54*/ 	.short	0x010a
        /*0c56*/ 	.byte	0x08
	.zero		1


	//   ....[39]....
        /*0c58*/ 	.word	0x0000eb10
        /*0c5c*/ 	.word	0x000000ff
        /*0c60*/ 	.word	0x00038850
        /*0c64*/ 	.short	0x010a
        /*0c66*/ 	.byte	0x08
	.zero		1


	//   ....[40]....
        /*0c68*/ 	.word	0x0000efe0
        /*0c6c*/ 	.word	0x0000000b
        /*0c70*/ 	.word	0x00000000
        /*0c74*/ 	.short	0x0101
        /*0c76*/ 	.byte	0x3f
	.zero		1


	//   ....[41]....
        /*0c78*/ 	.word	0x00011560
        /*0c7c*/ 	.word	0x000000ff
        /*0c80*/ 	.word	0x00000000
        /*0c84*/ 	.short	0x0101
        /*0c86*/ 	.byte	0x08
	.zero		1


	//   ....[42]....
        /*0c88*/ 	.word	0x00011e40
        /*0c8c*/ 	.word	0x000000ff
        /*0c90*/ 	.word	0x00000000
        /*0c94*/ 	.short	0x0101
        /*0c96*/ 	.byte	0x08
	.zero		1


	//   ....[43]....
        /*0c98*/ 	.word	0x000168b0
        /*0c9c*/ 	.word	0x00000000
        /*0ca0*/ 	.word	0x00038840
        /*0ca4*/ 	.short	0x010a
        /*0ca6*/ 	.byte	0x3f
	.zero		1


	//   ....[44]....
        /*0ca8*/ 	.word	0x00017920
        /*0cac*/ 	.word	0x00000012
        /*0cb0*/ 	.word	0x00038800
        /*0cb4*/ 	.short	0x0107
        /*0cb6*/ 	.byte	0x3f
	.zero		1


	//   ....[45]....
        /*0cb8*/ 	.word	0x00017a30
        /*0cbc*/ 	.word	0x00000012
        /*0cc0*/ 	.word	0x00038800
        /*0cc4*/ 	.short	0x0101
        /*0cc6*/ 	.byte	0x3f
	.zero		1


	//   ....[46]....
        /*0cc8*/ 	.word	0x00017a50
        /*0ccc*/ 	.word	0x00000012
        /*0cd0*/ 	.word	0x00038820
        /*0cd4*/ 	.short	0x010a
        /*0cd6*/ 	.byte	0x3f
	.zero		1


	//   ....[47]....
        /*0cd8*/ 	.word	0x00017e20
        /*0cdc*/ 	.word	0x00000003
        /*0ce0*/ 	.word	0x00038840
        /*0ce4*/ 	.short	0x010a
        /*0ce6*/ 	.byte	0x3f
	.zero		1


	//   ....[48]....
        /*0ce8*/ 	.word	0x000183c0
        /*0cec*/ 	.word	0x00000003
        /*0cf0*/ 	.word	0x00000060
        /*0cf4*/ 	.short	0x010a
        /*0cf6*/ 	.byte	0x3f
	.zero		1


	//   ....[49]....
        /*0cf8*/ 	.word	0x00018c40
        /*0cfc*/ 	.word	0x00000003
        /*0d00*/ 	.word	0x00038840
        /*0d04*/ 	.short	0x010a
        /*0d06*/ 	.byte	0x3f
	.zero		1


	//   ....[50]....
        /*0d08*/ 	.word	0x000191e0
        /*0d0c*/ 	.word	0x00000002
        /*0d10*/ 	.word	0x00000060
        /*0d14*/ 	.short	0x010a
        /*0d16*/ 	.byte	0x3f
	.zero		1


	//   ....[51]....
        /*0d18*/ 	.word	0x000199a0
        /*0d1c*/ 	.word	0x00000002
        /*0d20*/ 	.word	0x00038840
        /*0d24*/ 	.short	0x010a
        /*0d26*/ 	.byte	0x3f
	.zero		1


	//   ....[52]....
        /*0d28*/ 	.word	0x00019f40
        /*0d2c*/ 	.word	0x00000002
        /*0d30*/ 	.word	0x00000060
        /*0d34*/ 	.short	0x010a
        /*0d36*/ 	.byte	0x3f
	.zero		1


	//   ....[53]....
        /*0d38*/ 	.word	0x0001a6b0
        /*0d3c*/ 	.word	0x00000000
        /*0d40*/ 	.word	0x00038860
        /*0d44*/ 	.short	0x010a
        /*0d46*/ 	.byte	0x3f
	.zero		1


	//   ....[54]....
        /*0d48*/ 	.word	0x0001bf00
        /*0d4c*/ 	.word	0x00000000
        /*0d50*/ 	.word	0x00038820
        /*0d54*/ 	.short	0x010a
        /*0d56*/ 	.byte	0x3f
	.zero		1


	//   ....[55]....
        /*0d58*/ 	.word	0x0001c110
        /*0d5c*/ 	.word	0x00000006
        /*0d60*/ 	.word	0x00000000
        /*0d64*/ 	.short	0x010a
        /*0d66*/ 	.byte	0x3f
	.zero		1


	//   ....[56]....
        /*0d68*/ 	.word	0x0001c140
        /*0d6c*/ 	.word	0x00000007
        /*0d70*/ 	.word	0x00000000
        /*0d74*/ 	.short	0x010a
        /*0d76*/ 	.byte	0x3f
	.zero		1


	//   ....[57]....
        /*0d78*/ 	.word	0x0001c1a0
        /*0d7c*/ 	.word	0x00000004
        /*0d80*/ 	.word	0x00000000
        /*0d84*/ 	.short	0x010a
        /*0d86*/ 	.byte	0x3f
	.zero		1


	//   ....[58]....
        /*0d88*/ 	.word	0x0001c1d0
        /*0d8c*/ 	.word	0x00000003
        /*0d90*/ 	.word	0x00000000
        /*0d94*/ 	.short	0x010a
        /*0d96*/ 	.byte	0x3f
	.zero		1


	//   ....[59]....
        /*0d98*/ 	.word	0x0001c250
        /*0d9c*/ 	.word	0x00000003
        /*0da0*/ 	.word	0x00038800
        /*0da4*/ 	.short	0x010a
        /*0da6*/ 	.byte	0x3f
	.zero		1


	//   ....[60]....
        /*0da8*/ 	.word	0x0001c2a0
        /*0dac*/ 	.word	0x00000000
        /*0db0*/ 	.word	0x00038830
        /*0db4*/ 	.short	0x010a
        /*0db6*/ 	.byte	0x3f
	.zero		1


	//   ....[61]....
        /*0db8*/ 	.word	0x0001c310
        /*0dbc*/ 	.word	0x00000098
        /*0dc0*/ 	.word	0x00038830
        /*0dc4*/ 	.short	0x010a
        /*0dc6*/ 	.byte	0x3f
	.zero		1


	//   ....[62]....
        /*0dc8*/ 	.word	0x0001c370
        /*0dcc*/ 	.word	0x00000002
        /*0dd0*/ 	.word	0x00038850
        /*0dd4*/ 	.short	0x010a
        /*0dd6*/ 	.byte	0x3f
	.zero		1


	//   ....[63]....
        /*0dd8*/ 	.word	0x0001c3d0
        /*0ddc*/ 	.word	0x00000004
        /*0de0*/ 	.word	0x00038830
        /*0de4*/ 	.short	0x010a
        /*0de6*/ 	.byte	0x3f
	.zero		1


	//   ....[64]....
        /*0de8*/ 	.word	0x0001c430
        /*0dec*/ 	.word	0x00000002
        /*0df0*/ 	.word	0x00038850
        /*0df4*/ 	.short	0x010a
        /*0df6*/ 	.byte	0x3f
	.zero		1


	//   ....[65]....
        /*0df8*/ 	.word	0x0001c490
        /*0dfc*/ 	.word	0x00000007
        /*0e00*/ 	.word	0x00038850
        /*0e04*/ 	.short	0x010a
        /*0e06*/ 	.byte	0x3f
	.zero		1


	//   ....[66]....
        /*0e08*/ 	.word	0x0001c630
        /*0e0c*/ 	.word	0x00000000
        /*0e10*/ 	.word	0x00038840
        /*0e14*/ 	.short	0x010a
        /*0e16*/ 	.byte	0x3f
	.zero		1


	//   ....[67]....
        /*0e18*/ 	.word	0x0001d2b0
        /*0e1c*/ 	.word	0x00000012
        /*0e20*/ 	.word	0x00038820
        /*0e24*/ 	.short	0x010a
        /*0e26*/ 	.byte	0x3f
	.zero		1


	//   ....[68]....
        /*0e28*/ 	.word	0x0001d300
        /*0e2c*/ 	.word	0x00000003
        /*0e30*/ 	.word	0x00038840
        /*0e34*/ 	.short	0x010a
        /*0e36*/ 	.byte	0x3f
	.zero		1


	//   ....[69]....
        /*0e38*/ 	.word	0x0001d350
        /*0e3c*/ 	.word	0x00000003
        /*0e40*/ 	.word	0x00000060
        /*0e44*/ 	.short	0x010a
        /*0e46*/ 	.byte	0x3f
	.zero		1


	//   ....[70]....
        /*0e48*/ 	.word	0x0001d3a0
        /*0e4c*/ 	.word	0x00000003
        /*0e50*/ 	.word	0x00038840
        /*0e54*/ 	.short	0x010a
        /*0e56*/ 	.byte	0x3f
	.zero		1


	//   ....[71]....
        /*0e58*/ 	.word	0x0001d3f0
        /*0e5c*/ 	.word	0x00000002
        /*0e60*/ 	.word	0x00000060
        /*0e64*/ 	.short	0x010a
        /*0e66*/ 	.byte	0x3f
	.zero		1


	//   ....[72]....
        /*0e68*/ 	.word	0x0001d440
        /*0e6c*/ 	.word	0x00000002
        /*0e70*/ 	.word	0x00038840
        /*0e74*/ 	.short	0x010a
        /*0e76*/ 	.byte	0x3f
	.zero		1


	//   ....[73]....
        /*0e78*/ 	.word	0x0001d490
        /*0e7c*/ 	.word	0x00000002
        /*0e80*/ 	.word	0x00000060
        /*0e84*/ 	.short	0x010a
        /*0e86*/ 	.byte	0x3f
	.zero		1


	//   ....[74]....
        /*0e88*/ 	.word	0x0001d4e0
        /*0e8c*/ 	.word	0x00000000
        /*0e90*/ 	.word	0x00038860
        /*0e94*/ 	.short	0x010a
        /*0e96*/ 	.byte	0x3f
	.zero		1


	//   ....[75]....
        /*0e98*/ 	.word	0x0001e060
        /*0e9c*/ 	.word	0x00000000
        /*0ea0*/ 	.word	0x00038820
        /*0ea4*/ 	.short	0x010a
        /*0ea6*/ 	.byte	0x3f
	.zero		1


	//   ....[76]....
        /*0ea8*/ 	.word	0x0001e200
        /*0eac*/ 	.word	0x00000006
        /*0eb0*/ 	.word	0x00000000
        /*0eb4*/ 	.short	0x010a
        /*0eb6*/ 	.byte	0x3f
	.zero		1


	//   ....[77]....
        /*0eb8*/ 	.word	0x0001e250
        /*0ebc*/ 	.word	0x00000007
        /*0ec0*/ 	.word	0x00000000
        /*0ec4*/ 	.short	0x010a
        /*0ec6*/ 	.byte	0x3f
	.zero		1


	//   ....[78]....
        /*0ec8*/ 	.word	0x0001e2a0
        /*0ecc*/ 	.word	0x00000004
        /*0ed0*/ 	.word	0x00000000
        /*0ed4*/ 	.short	0x010a
        /*0ed6*/ 	.byte	0x3f
	.zero		1


	//----- nvinfo : EIATTR_NUM_MBARRIERS
	.align		4
.L_299:
        /*0ed8*/ 	.byte	0x03, 0x38
        /*0eda*/ 	.short	0x0016


	//----- nvinfo : EIATTR_EXIT_INSTR_OFFSETS
	.align		4
        /*0edc*/ 	.byte	0x04, 0x1c
        /*0ede*/ 	.short	(.L_301 - .L_300)


	//   ....[0]....
.L_300:
        /*0ee0*/ 	.word	0x00000a50


	//   ....[1]....
        /*0ee4*/ 	.word	0x00014440


	//   ....[2]....
        /*0ee8*/ 	.word	0x0001c220


	//----- nvinfo : EIATTR_MAX_THREADS
	.align		4
.L_301:
        /*0eec*/ 	.byte	0x04, 0x05
        /*0eee*/ 	.short	(.L_303 - .L_302)
.L_302:
        /*0ef0*/ 	.word	0x00000180
        /*0ef4*/ 	.word	0x00000001
        /*0ef8*/ 	.word	0x00000001


	//----- nvinfo : EIATTR_CRS_STACK_SIZE
	.align		4
.L_303:
        /*0efc*/ 	.byte	0x04, 0x1e
        /*0efe*/ 	.short	(.L_305 - .L_304)
.L_304:
        /*0f00*/ 	.word	0x00000000


	//----- nvinfo : EIATTR_CBANK_PARAM_SIZE
	.align		4
.L_305:
        /*0f04*/ 	.byte	0x03, 0x19
        /*0f06*/ 	.short	0x0af0


	//----- nvinfo : EIATTR_PARAM_CBANK
	.align		4
        /*0f08*/ 	.byte	0x04, 0x0a
        /*0f0a*/ 	.short	(.L_307 - .L_306)
	.align		4
.L_306:
        /*0f0c*/ 	.word	index@(.nv.constant0._ZN7cutlass13device_kernelIN5flash11enable_sm90INS1_16FlashAttnFwdSm90INS1_25CollectiveMainloopFwdSm90ILi2EN4cute5tupleIJNS5_1CILi1EEES8_S8_EEENS6_IJNS7_ILi128EEENS7_ILi80EEENS7_ILi256EEEEEELi256ENS_6half_tEfNS_4arch4Sm90ELb1ELb0ELb1ELb1ELb0ELb0ELb0ELb1ELb1ELb1ELb1ELb0EEENS1_21CollectiveEpilogueFwdINS6_IJSA_SC_SB_EEES9_SE_SG_Li256ELb1ELb1ELb1ELb0EEENS1_36VarlenDynamicPersistentTileSchedulerILi128ELi80ELi256ELi128ELb1ELb1ELb1ELb1ELb1ELb1EEEEEEEEEvNT_6ParamsE)
        /*0f10*/ 	.short	0x0210
        /*0f12*/ 	.short	0x0af0


	//----- nvinfo : EIATTR_SW_WAR
	.align		4
.L_307:
        /*0f14*/ 	.byte	0x04, 0x36
        /*0f16*/ 	.short	(.L_309 - .L_308)
.L_308:
        /*0f18*/ 	.word	0x00000008
.L_309:


//--------------------- .nv.info._ZN7cutlass13device_kernelIN5flash11enable_sm90INS1_16FlashAttnFwdSm90INS1_25CollectiveMainloopFwdSm90ILi2EN4cute5tupleIJNS5_1CILi1EEES8_S8_EEENS6_IJNS7_ILi128EEENS7_ILi80EEENS7_ILi256EEEEEELi256ENS_6half_tEfNS_4arch4Sm90ELb1ELb0ELb1ELb1ELb0ELb1ELb0ELb1ELb1ELb1ELb1ELb0EEENS1_21CollectiveEpilogueFwdINS6_IJSA_SC_SB_EEES9_SE_SG_Li256ELb1ELb1ELb1ELb0EEENS1_36VarlenDynamicPersistentTileSchedulerILi128ELi80ELi256ELi128ELb1ELb1ELb1ELb1ELb1ELb1EEEEEEEEEvNT_6ParamsE --------------------------
	.section	.nv.info._ZN7cutlass13device_kernelIN5flash11enable_sm90INS1_16FlashAttnFwdSm90INS1_25CollectiveMainloopFwdSm90ILi2EN4cute5tupleIJNS5_1CILi1EEES8_S8_EEENS6_IJNS7_ILi128EEENS7_ILi80EEENS7_ILi256EEEEEELi256ENS_6half_tEfNS_4arch4Sm90ELb1ELb0ELb1ELb1ELb0ELb1ELb0ELb1ELb1ELb1ELb1ELb0EEENS1_21CollectiveEpilogueFwdINS6_IJSA_SC_SB_EEES9_SE_SG_Li256ELb1ELb1ELb1ELb0EEENS1_36VarlenDynamicPersistentTileSchedulerILi128ELi80ELi256ELi128ELb1ELb1ELb1ELb1ELb1ELb1EEEEEEEEEvNT_6ParamsE,"",@"SHT_CUDA_INFO"
	.sectionflags	@""
	.align	4


	//----- nvinfo : EIATTR_CUDA_API_VERSION
	.align		4
        /*0000*/ 	.byte	0x04, 0x37
        /*0002*/ 	.short	(.L_311 - .L_310)
.L_310:
        /*0004*/ 	.word	0x00000082


	//----- nvinfo : EIATTR_KPARAM_INFO
	.align		4
.L_311:
        /*0008*/ 	.byte	0x04, 0x17
        /*000a*/ 	.short	(.L_313 - .L_312)
.L_312:
        /*000c*/ 	.word	0x00000000
        /*0010*/ 	.short	0x0000
        /*0012*/ 	.short	0x0070
        /*0014*/ 	.byte	0x00, 0xf0, 0x01, 0x2a


	//----- nvinfo : EIATTR_SPARSE_MMA_MASK
	.align		4
.L_313:
        /*0018*/ 	.byte	0x03, 0x50
        /*001a*/ 	.short	0x0000


	//----- nvinfo : EIATTR_MAXREG_COUNT
	.align		4
        /*001c*/ 	.byte	0x03, 0x1b
        /*001e*/ 	.short	0x00a8


	//----- nvinfo : EIATTR_NUM_BARRIERS
	.align		4
        /*0020*/ 	.byte	0x02, 0x4c
        /*0022*/ 	.byte	0x10
	.zero		1


	//----- nvinfo : EIATTR_EXTERNS
	.align		4
        /*0024*/ 	.byte	0x04, 0x0f
        /*0026*/ 	.short	(.L_315 - .L_314)


	//   ....[0]....
	.align		4
.L_314:
        /*0028*/ 	.word	index@(__assertfail)


	//----- nvinfo : EIATTR_ANNOTATIONS
	.align		4
.L_315:
        /*002c*/ 	.byte	0x04, 0x55
        /*002e*/ 	.short	(.L_317 - .L_316)


	//   ....[0]....
.L_316:
        /* <DEDUP_REMOVED lines=150> */


	//----- nvinfo : EIATTR_MERCURY_ISA_VERSION
	.align		4
.L_317:
        /*0980*/ 	.byte	0x03, 0x5f
        /*0982*/ 	.short	0x0101


	//----- nvinfo : EIATTR_UNUSED_LOAD_BYTE_OFFSET
	.align		4
        /*0984*/ 	.byte	0x04, 0x44
        /*0986*/ 	.short	(.L_319 - .L_318)


	//   ....[0]....
.L_318:
        /*0988*/ 	.word	0x00000aa0
        /*098c*/ 	.word	0x0000fff0


	//   ....[1]....
        /*0990*/ 	.word	0x00025ab0
        /*0994*/ 	.word	0x0000fff0


	//----- nvinfo : EIATTR_INT_WARP_WIDE_INSTR_OFFSETS
	.align		4
.L_319:
        /*0998*/ 	.byte	0x04, 0x31
        /*099a*/ 	.short	(.L_321 - .L_320)


	//   ....[0]....
.L_320:
        /*099c*/ 	.word	0x00000190


	//   ....[1]....
        /*09a0*/ 	.word	0x000001d0


	//   ....[2]....
        /*09a4*/ 	.word	0x00000240


	//   ....[3]....
        /*09a8*/ 	.word	0x0002de50


	//   ....[4]....
        /*09ac*/ 	.word	0x0002def0


	//   ....[5]....
        /*09b0*/ 	.word	0x00032380


	//   ....[6]....
        /*09b4*/ 	.word	0x000323f0


	//----- nvinfo : EIATTR_COOP_GROUP_MASK_REGIDS
	.align		4
.L_321:
        /*09b8*/ 	.byte	0x04, 0x29
        /*09ba*/ 	.short	(.L_323 - .L_322)


	//   ....[0]....
.L_322:
        /*09bc*/ 	.word	0xffffffff


	//   ....[1]....
        /*09c0*/ 	.word	0xffffffff


	//   ....[2]....
        /*09c4*/ 	.word	0xffffffff


	//   ....[3]....
        /*09c8*/ 	.word	0xffffffff


	//   ....[4]....
        /*09cc*/ 	.word	0xffffffff


	//   ....[5]....
        /*09d0*/ 	.word	0xffffffff


	//   ....[6]....
        /*09d4*/ 	.word	0xffffffff


	//   ....[7]....
        /*09d8*/ 	.word	0xffffffff


	//   ....[8]....
        /*09dc*/ 	.word	0xffffffff


	//   ....[9]....
        /*09e0*/ 	.word	0xffffffff


	//   ....[10]....
        /*09e4*/ 	.word	0xffffffff


	//   ....[11]....
        /*09e8*/ 	.word	0xffffffff


	//   ....[12]....
        /*09ec*/ 	.word	0xffffffff


	//   ....[13]....
        /*09f0*/ 	.word	0xffffffff


	//   ....[14]....
        /*09f4*/ 	.word	0xffffffff


	//   ....[15]....
        /*09f8*/ 	.word	0xffffffff


	//   ....[16]....
        /*09fc*/ 	.word	0xffffffff


	//   ....[17]....
        /*0a00*/ 	.word	0xffffffff


	//   ....[18]....
        /*0a04*/ 	.word	0xffffffff


	//   ....[19]....
        /*0a08*/ 	.word	0xffffffff


	//   ....[20]....
        /*0a0c*/ 	.word	0xffffffff


	//   ....[21]....
        /*0a10*/ 	.word	0xffffffff


	//   ....[22]....
        /*0a14*/ 	.word	0xffffffff


	//   ....[23]....
        /*0a18*/ 	.word	0xffffffff


	//   ....[24]....
        /*0a1c*/ 	.word	0xffffffff


	//   ....[25]....
        /*0a20*/ 	.word	0xffffffff


	//   ....[26]....
        /*0a24*/ 	.word	0xffffffff


	//   ....[27]....
        /*0a28*/ 	.word	0xffffffff


	//   ....[28]....
        /*0a2c*/ 	.word	0xffffffff


	//   ....[29]....
        /*0a30*/ 	.word	0xffffffff


	//   ....[30]....
        /*0a34*/ 	.word	0xffffffff


	//   ....[31]....
        /*0a38*/ 	.word	0xffffffff


	//   ....[32]....
        /*0a3c*/ 	.word	0xffffffff


	//   ....[33]....
        /*0a40*/ 	.word	0xffffffff


	//   ....[34]....
        /*0a44*/ 	.word	0xffffffff


	//   ....[35]....
        /*0a48*/ 	.word	0xffffffff


	//   ....[36]....
        /*0a4c*/ 	.word	0xffffffff


	//   ....[37]....
        /*0a50*/ 	.word	0xffffffff


	//   ....[38]....
        /*0a54*/ 	.word	0xffffffff


	//   ....[39]....
        /*0a58*/ 	.word	0xffffffff


	//   ....[40]....
        /*0a5c*/ 	.word	0xffffffff


	//   ....[41]....
        /*0a60*/ 	.word	0xffffffff


	//   ....[42]....
        /*0a64*/ 	.word	0xffffffff


	//   ....[43]....
        /*0a68*/ 	.word	0xffffffff


	//   ....[44]....
        /*0a6c*/ 	.word	0xffffffff


	//   ....[45]....
        /*0a70*/ 	.word	0xffffffff


	//   ....[46]....
        /*0a74*/ 	.word	0xffffffff


	//   ....[47]....
        /*0a78*/ 	.word	0xffffffff


	//   ....[48]....
        /*0a7c*/ 	.word	0xffffffff


	//   ....[49]....
        /*0a80*/ 	.word	0xffffffff


	//   ....[50]....
        /*0a84*/ 	.word	0xffffffff


	//   ....[51]....
        /*0a88*/ 	.word	0xffffffff


	//   ....[52]....
        /*0a8c*/ 	.word	0xffffffff


	//   ....[53]....
        /*0a90*/ 	.word	0xffffffff


	//   ....[54]....
        /*0a94*/ 	.word	0xffffffff


	//   ....[55]....
        /*0a98*/ 	.word	0xffffffff


	//   ....[56]....
        /*0a9c*/ 	.word	0xffffffff


	//   ....[57]....
        /*0aa0*/ 	.word	0xffffffff


	//   ....[58]....
        /*0aa4*/ 	.word	0xffffffff


	//   ....[59]....
        /*0aa8*/ 	.word	0xffffffff


	//   ....[60]....
        /*0aac*/ 	.word	0xffffffff


	//   ....[61]....
        /*0ab0*/ 	.word	0xffffffff


	//   ....[62]....
        /*0ab4*/ 	.word	0xffffffff


	//   ....[63]....
        /*0ab8*/ 	.word	0xffffffff


	//   ....[64]....
        /*0abc*/ 	.word	0xffffffff


	//   ....[65]....
        /*0ac0*/ 	.word	0xffffffff


	//   ....[66]....
        /*0ac4*/ 	.word	0xffffffff


	//   ....[67]....
        /*0ac8*/ 	.word	0xffffffff


	//   ....[68]....
        /*0acc*/ 	.word	0xffffffff


	//   ....[69]....
        /*0ad0*/ 	.word	0xffffffff


	//   ....[70]....
        /*0ad4*/ 	.word	0xffffffff


	//   ....[71]....
        /*0ad8*/ 	.word	0xffffffff


	//   ....[72]....
        /*0adc*/ 	.word	0xffffffff


	//   ....[73]....
        /*0ae0*/ 	.word	0xffffffff


	//   ....[74]....
        /*0ae4*/ 	.word	0xffffffff


	//   ....[75]....
        /*0ae8*/ 	.word	0xffffffff


	//   ....[76]....
        /*0aec*/ 	.word	0xffffffff


	//   ....[77]....
        /*0af0*/ 	.word	0xffffffff


	//   ....[78]....
        /*0af4*/ 	.word	0xffffffff


	//   ....[79]....
        /*0af8*/ 	.word	0xffffffff


	//   ....[80]....
        /*0afc*/ 	.word	0xffffffff


	//   ....[81]....
        /*0b00*/ 	.word	0xffffffff


	//   ....[82]....
        /*0b04*/ 	.word	0xffffffff


	//   ....[83]....
        /*0b08*/ 	.word	0xffffffff


	//   ....[84]....
        /*0b0c*/ 	.word	0xffffffff


	//   ....[85]....
        /*0b10*/ 	.word	0xffffffff


	//   ....[86]....
        /*0b14*/ 	.word	0xffffffff


	//   ....[87]....
        /*0b18*/ 	.word	0xffffffff


	//   ....[88]....
        /*0b1c*/ 	.word	0xffffffff


	//   ....[89]....
        /*0b20*/ 	.word	0xffffffff


	//   ....[90]....
        /*0b24*/ 	.word	0xffffffff


	//   ....[91]....
        /*0b28*/ 	.word	0xffffffff


	//   ....[92]....
        /*0b2c*/ 	.word	0xffffffff


	//   ....[93]....
        /*0b30*/ 	.word	0xffffffff


	//   ....[94]....
        /*0b34*/ 	.word	0xffffffff


	//   ....[95]....
        /*0b38*/ 	.word	0xffffffff


	//   ....[96]....
        /*0b3c*/ 	.word	0xffffffff


	//   ....[97]....
        /*0b40*/ 	.word	0xffffffff


	//   ....[98]....
        /*0b44*/ 	.word	0xffffffff


	//   ....[99]....
        /*0b48*/ 	.word	0xffffffff


	//   ....[100]....
        /*0b4c*/ 	.word	0xffffffff


	//   ....[101]....
        /*0b50*/ 	.word	0xffffffff


	//   ....[102]....
        /*0b54*/ 	.word	0xffffffff


	//   ....[103]....
        /*0b58*/ 	.word	0xffffffff


	//   ....[104]....
        /*0b5c*/ 	.word	0xffffffff


	//   ....[105]....
        /*0b60*/ 	.word	0xffffffff


	//   ....[106]....
        /*0b64*/ 	.word	0xffffffff


	//   ....[107]....
        /*0b68*/ 	.word	0xffffffff


	//   ....[108]....
        /*0b6c*/ 	.word	0xffffffff


	//   ....[109]....
        /*0b70*/ 	.word	0xffffffff


	//   ....[110]....
        /*0b74*/ 	.word	0xffffffff


	//   ....[111]....
        /*0b78*/ 	.word	0xffffffff


	//   ....[112]....
        /*0b7c*/ 	.word	0xffffffff


	//   ....[113]....
        /*0b80*/ 	.word	0xffffffff


	//   ....[114]....
        /*0b84*/ 	.word	0xffffffff


	//   ....[115]....
        /*0b88*/ 	.word	0xffffffff


	//   ....[116]....
        /*0b8c*/ 	.word	0xffffffff


	//   ....[117]....
        /*0b90*/ 	.word	0xffffffff


	//   ....[118]....
        /*0b94*/ 	.word	0xffffffff


	//   ....[119]....
        /*0b98*/ 	.word	0xffffffff


	//   ....[120]....
        /*0b9c*/ 	.word	0xffffffff


	//   ....[121]....
        /*0ba0*/ 	.word	0xffffffff


	//   ....[122]....
        /*0ba4*/ 	.word	0xffffffff


	//   ....[123]....
        /*0ba8*/ 	.word	0xffffffff


	//   ....[124]....
        /*0bac*/ 	.word	0xffffffff


	//   ....[125]....
        /*0bb0*/ 	.word	0xffffffff


	//   ....[126]....
        /*0bb4*/ 	.word	0xffffffff


	//   ....[127]....
        /*0bb8*/ 	.word	0xffffffff


	//   ....[128]....
        /*0bbc*/ 	.word	0xffffffff


	//   ....[129]....
        /*0bc0*/ 	.word	0xffffffff


	//   ....[130]....
        /*0bc4*/ 	.word	0xffffffff


	//   ....[131]....
        /*0bc8*/ 	.word	0xffffffff


	//   ....[132]....
        /*0bcc*/ 	.word	0xffffffff


	//   ....[133]....
        /*0bd0*/ 	.word	0xffffffff


	//   ....[134]....
        /*0bd4*/ 	.word	0xffffffff


	//   ....[135]....
        /*0bd8*/ 	.word	0xffffffff


	//   ....[136]....
        /*0bdc*/ 	.word	0xffffffff


	//   ....[137]....
        /*0be0*/ 	.word	0xffffffff


	//   ....[138]....
        /*0be4*/ 	.word	0x0500000f


	//   ....[139]....
        /*0be8*/ 	.word	0x0500000f


	//   ....[140]....
        /*0bec*/ 	.word	0x0500000f


	//   ....[141]....
        /*0bf0*/ 	.word	0x0500000f


	//   ....[142]....
        /*0bf4*/ 	.word	0x0500000f


	//   ....[143]....
        /*0bf8*/ 	.word	0x0500000f


	//   ....[144]....
        /*0bfc*/ 	.word	0x0500000f


	//   ....[145]....
        /*0c00*/ 	.word	0x0500000f


	//   ....[146]....
        /*0c04*/ 	.word	0x0500000f


	//   ....[147]....
        /*0c08*/ 	.word	0x0500000f


	//   ....[148]....
        /*0c0c*/ 	.word	0x0500000f


	//   ....[149]....
        /*0c10*/ 	.word	0x0500000f


	//   ....[150]....
        /*0c14*/ 	.word	0x0500000f


	//   ....[151]....
        /*0c18*/ 	.word	0x0500000f


	//   ....[152]....
        /*0c1c*/ 	.word	0x0500000f


	//   ....[153]....
        /*0c20*/ 	.word	0x0500000f


	//   ....[154]....
        /*0c24*/ 	.word	0x0500000f


	//   ....[155]....
        /*0c28*/ 	.word	0x0500000f


	//   ....[156]....
        /*0c2c*/ 	.word	0x0500000f


	//   ....[157]....
        /*0c30*/ 	.word	0x0500000f


	//   ....[158]....
        /*0c34*/ 	.word	0x0500000f


	//   ....[159]....
        /*0c38*/ 	.word	0x0500000f


	//   ....[160]....
        /*0c3c*/ 	.word	0x0500000f


	//   ....[161]....
        /*0c40*/ 	.word	0x0500000f


	//   ....[162]....
        /*0c44*/ 	.word	0x0500000f


	//   ....[163]....
        /*0c48*/ 	.word	0x0500000f


	//   ....[164]....
        /*0c4c*/ 	.word	0x0500000f


	//   ....[165]....
        /*0c50*/ 	.word	0x0500000f


	//   ....[166]....
        /*0c54*/ 	.word	0x0500000f


	//   ....[167]....
        /*0c58*/ 	.word	0x0500000f


	//   ....[168]....
        /*0c5c*/ 	.word	0x0500000f


	//   ....[169]....
        /*0c60*/ 	.word	0x0500000f


	//   ....[170]....
        /*0c64*/ 	.word	0x0500000f


	//   ....[171]....
        /*0c68*/ 	.word	0x0500000f


	//   ....[172]....
        /*0c6c*/ 	.word	0x0500000f


	//   ....[173]....
        /*0c70*/ 	.word	0x0500000f


	//   ....[174]....
        /*0c74*/ 	.word	0x0500000f


	//   ....[175]....
        /*0c78*/ 	.word	0x0500000f


	//   ....[176]....
        /*0c7c*/ 	.word	0x0500000f


	//   ....[177]....
        /*0c80*/ 	.word	0x0500000f


	//   ....[178]....
        /*0c84*/ 	.word	0x0500000f


	//   ....[179]....
        /*0c88*/ 	.word	0x0500000f


	//   ....[180]....
        /*0c8c*/ 	.word	0x0500000f


	//   ....[181]....
        /*0c90*/ 	.word	0x0500000f


	//   ....[182]....
        /*0c94*/ 	.word	0x0500000f


	//   ....[183]....
        /*0c98*/ 	.word	0x0500000f


	//   ....[184]....
        /*0c9c*/ 	.word	0x0500000f


	//   ....[185]....
        /*0ca0*/ 	.word	0x0500000f


	//   ....[186]....
        /*0ca4*/ 	.word	0x0500000f


	//   ....[187]....
        /*0ca8*/ 	.word	0x0500000f


	//   ....[188]....
        /*0cac*/ 	.word	0x0500000f


	//   ....[189]....
        /*0cb0*/ 	.word	0x0500000f


	//   ....[190]....
        /*0cb4*/ 	.word	0x0500000f


	//   ....[191]....
        /*0cb8*/ 	.word	0x0500000f


	//   ....[192]....
        /*0cbc*/ 	.word	0x0500000f


	//   ....[193]....
        /*0cc0*/ 	.word	0x0500000f


	//   ....[194]....
        /*0cc4*/ 	.word	0x0500000f


	//   ....[195]....
        /*0cc8*/ 	.word	0x0500000f


	//   ....[196]....
        /*0ccc*/ 	.word	0x0500000f


	//   ....[197]....
        /*0cd0*/ 	.word	0x0500000f


	//   ....[198]....
        /*0cd4*/ 	.word	0x0500000f


	//   ....[199]....
        /*0cd8*/ 	.word	0x0500000f


	//   ....[200]....
        /*0cdc*/ 	.word	0x0500000f


	//   ....[201]....
        /*0ce0*/ 	.word	0x0500000f


	//   ....[202]....
        /*0ce4*/ 	.word	0x0500000f


	//   ....[203]....
        /*0ce8*/ 	.word	0x0500000f


	//   ....[204]....
        /*0cec*/ 	.word	0x0500000f


	//   ....[205]....
        /*0cf0*/ 	.word	0x0500000f


	//   ....[206]....
        /*0cf4*/ 	.word	0x0500000f


	//----- nvinfo : EIATTR_COOP_GROUP_INSTR_OFFSETS
	.align		4
.L_323:
        /*0cf8*/ 	.byte	0x04, 0x28
        /*0cfa*/ 	.short	(.L_325 - .L_324)


	//   ....[0]....
.L_324:
        /*0cfc*/ 	.word	0x00000060


	//   ....[1]....
        /*0d00*/ 	.word	0x000001a0


	//   ....[2]....
        /*0d04*/ 	.word	0x000001f0


	//   ....[3]....
        /*0d08*/ 	.word	0x00000420


	//   ....[4]....
        /*0d0c*/ 	.word	0x00000580


	//   ....[5]....
        /*0d10*/ 	.word	0x000006a0


	//   ....[6]....
        /*0d14*/ 	.word	0x00000800


	//   ....[7]....
        /*0d18*/ 	.word	0x0000bcd0


	//   ....[8]....
        /*0d1c*/ 	.word	0x0000c3b0


	//   ....[9]....
        /*0d20*/ 	.word	0x0000c3c0


	//   ....[10]....
        /*0d24*/ 	.word	0x0000c3d0


	//   ....[11]....
        /*0d28*/ 	.word	0x0000c3e0


	//   ....[12]....
        /*0d2c*/ 	.word	0x0000ca00


	//   ....[13]....
        /*0d30*/ 	.word	0x0000ca10


	//   ....[14]....
        /*0d34*/ 	.word	0x0000ca20


	//   ....[15]....
        /*0d38*/ 	.word	0x0000ca30


	//   ....[16]....
        /*0d3c*/ 	.word	0x0000cfb0


	//   ....[17]....
        /*0d40*/ 	.word	0x0000cfc0


	//   ....[18]....
        /*0d44*/ 	.word	0x0000cfd0


	//   ....[19]....
        /*0d48*/ 	.word	0x0000cfe0


	//   ....[20]....
        /*0d4c*/ 	.word	0x0000d580


	//   ....[21]....
        /*0d50*/ 	.word	0x0000d590


	//   ....[22]....
        /*0d54*/ 	.word	0x0000d5a0


	//   ....[23]....
        /*0d58*/ 	.word	0x0000d5b0


	//   ....[24]....
        /*0d5c*/ 	.word	0x00010c50


	//   ....[25]....
        /*0d60*/ 	.word	0x00010c60


	//   ....[26]....
        /*0d64*/ 	.word	0x00010c70


	//   ....[27]....
        /*0d68*/ 	.word	0x00010c80


	//   ....[28]....
        /*0d6c*/ 	.word	0x00011140


	//   ....[29]....
        /*0d70*/ 	.word	0x00011150


	//   ....[30]....
        /*0d74*/ 	.word	0x00011160


	//   ....[31]....
        /*0d78*/ 	.word	0x00011170


	//   ....[32]....
        /*0d7c*/ 	.word	0x000115d0


	//   ....[33]....
        /*0d80*/ 	.word	0x000115e0


	//   ....[34]....
        /*0d84*/ 	.word	0x000115f0


	//   ....[35]....
        /*0d88*/ 	.word	0x00011600


	//   ....[36]....
        /*0d8c*/ 	.word	0x00011a70


	//   ....[37]....
        /*0d90*/ 	.word	0x00011a80


	//   ....[38]....
        /*0d94*/ 	.word	0x00011a90


	//   ....[39]....
        /*0d98*/ 	.word	0x00011aa0


	//   ....[40]....
        /*0d9c*/ 	.word	0x00018a00


	//   ....[41]....
        /*0da0*/ 	.word	0x00019100


	//   ....[42]....
        /*0da4*/ 	.word	0x000191c0


	//   ....[43]....
        /*0da8*/ 	.word	0x000192f0


	//   ....[44]....
        /*0dac*/ 	.word	0x000198f0


	//   ....[45]....
        /*0db0*/ 	.word	0x000199c0


	//   ....[46]....
        /*0db4*/ 	.word	0x0001e0e0


	//   ....[47]....
        /*0db8*/ 	.word	0x0001e480


	//   ....[48]....
        /*0dbc*/ 	.word	0x0001e7d0


	//   ....[49]....
        /*0dc0*/ 	.word	0x0001e920


	//   ....[50]....
        /*0dc4*/ 	.word	0x0001edf0


	//   ....[51]....
        /*0dc8*/ 	.word	0x0001ee50


	//   ....[52]....
        /*0dcc*/ 	.word	0x000238c0


	//   ....[53]....
        /*0dd0*/ 	.word	0x000238e0


	//   ....[54]....
        /*0dd4*/ 	.word	0x00023bd0


	//   ....[55]....
        /*0dd8*/ 	.word	0x00023c90


	//   ....[56]....
        /*0ddc*/ 	.word	0x00024dd0


	//   ....[57]....
        /*0de0*/ 	.word	0x00024ee0


	//   ....[58]....
        /*0de4*/ 	.word	0x000250e0


	//   ....[59]....
        /*0de8*/ 	.word	0x00025100


	//   ....[60]....
        /*0dec*/ 	.word	0x00026b70


	//   ....[61]....
        /*0df0*/ 	.word	0x00026b80


	//   ....[62]....
        /*0df4*/ 	.word	0x00026b90


	//   ....[63]....
        /*0df8*/ 	.word	0x00026ba0


	//   ....[64]....
        /*0dfc*/ 	.word	0x000275e0


	//   ....[65]....
        /*0e00*/ 	.word	0x00027600


	//   ....[66]....
        /*0e04*/ 	.word	0x00027760


	//   ....[67]....
        /*0e08*/ 	.word	0x00027780


	//   ....[68]....
        /*0e0c*/ 	.word	0x000278d0


	//   ....[69]....
        /*0e10*/ 	.word	0x000278f0


	//   ....[70]....
        /*0e14*/ 	.word	0x00027a50


	//   ....[71]....
        /*0e18*/ 	.word	0x00027a70


	//   ....[72]....
        /*0e1c*/ 	.word	0x00028220


	//   ....[73]....
        /*0e20*/ 	.word	0x000282c0


	//   ....[74]....
        /*0e24*/ 	.word	0x00028cd0


	//   ....[75]....
        /*0e28*/ 	.word	0x00028ce0


	//   ....[76]....
        /*0e2c*/ 	.word	0x00029e00


	//   ....[77]....
        /*0e30*/ 	.word	0x00029e20


	//   ....[78]....
        /*0e34*/ 	.word	0x00029f70


	//   ....[79]....
        /*0e38*/ 	.word	0x00029f90


	//   ....[80]....
        /*0e3c*/ 	.word	0x0002a0e0


	//   ....[81]....
        /*0e40*/ 	.word	0x0002a100


	//   ....[82]....
        /*0e44*/ 	.word	0x0002a260


	//   ....[83]....
        /*0e48*/ 	.word	0x0002a280


	//   ....[84]....
        /*0e4c*/ 	.word	0x0002a460


	//   ....[85]....
        /*0e50*/ 	.word	0x0002a6a0


	//   ....[86]....
        /*0e54*/ 	.word	0x0002a6d0


	//   ....[87]....
        /*0e58*/ 	.word	0x0002a700


	//   ....[88]....
        /*0e5c*/ 	.word	0x0002a730


	//   ....[89]....
        /*0e60*/ 	.word	0x0002a760


	//   ....[90]....
        /*0e64*/ 	.word	0x0002a790


	//   ....[91]....
        /*0e68*/ 	.word	0x0002a940


	//   ....[92]....
        /*0e6c*/ 	.word	0x0002a970


	//   ....[93]....
        /*0e70*/ 	.word	0x0002a9a0


	//   ....[94]....
        /*0e74*/ 	.word	0x0002a9d0


	//   ....[95]....
        /*0e78*/ 	.word	0x0002aa00


	//   ....[96]....
        /*0e7c*/ 	.word	0x0002aa30


	//   ....[97]....
        /*0e80*/ 	.word	0x0002aad0


	//   ....[98]....
        /*0e84*/ 	.word	0x0002ab00


	//   ....[99]....
        /*0e88*/ 	.word	0x0002ab10


	//   ....[100]....
        /*0e8c*/ 	.word	0x0002ab40


	//   ....[101]....
        /*0e90*/ 	.word	0x0002c1c0


	//   ....[102]....
        /*0e94*/ 	.word	0x0002e450


	//   ....[103]....
        /*0e98*/ 	.word	0x0002f0f0


	//   ....[104]....
        /*0e9c*/ 	.word	0x0002f110


	//   ....[105]....
        /*0ea0*/ 	.word	0x0002f1f0


	//   ....[106]....
        /*0ea4*/ 	.word	0x0002f200


	//   ....[107]....
        /*0ea8*/ 	.word	0x0002f2b0


	//   ....[108]....
        /*0eac*/ 	.word	0x0002f2c0


	//   ....[109]....
        /*0eb0*/ 	.word	0x0002f370


	//   ....[110]....
        /*0eb4*/ 	.word	0x0002f380


	//   ....[111]....
        /*0eb8*/ 	.word	0x0002f430


	//   ....[112]....
        /*0ebc*/ 	.word	0x0002f440


	//   ....[113]....
        /*0ec0*/ 	.word	0x0002f4f0


	//   ....[114]....
        /*0ec4*/ 	.word	0x0002f500


	//   ....[115]....
        /*0ec8*/ 	.word	0x0002f5b0


	//   ....[116]....
        /*0ecc*/ 	.word	0x0002f5c0


	//   ....[117]....
        /*0ed0*/ 	.word	0x0002f610


	//   ....[118]....
        /*0ed4*/ 	.word	0x0002f660


	//   ....[119]....
        /*0ed8*/ 	.word	0x00032cb0


	//   ....[120]....
        /*0edc*/ 	.word	0x00032ce0


	//   ....[121]....
        /*0ee0*/ 	.word	0x00032d50


	//   ....[122]....
        /*0ee4*/ 	.word	0x00032d80


	//   ....[123]....
        /*0ee8*/ 	.word	0x00032db0


	//   ....[124]....
        /*0eec*/ 	.word	0x00032de0


	//   ....[125]....
        /*0ef0*/ 	.word	0x00032e10


	//   ....[126]....
        /*0ef4*/ 	.word	0x00032e40


	//   ....[127]....
        /*0ef8*/ 	.word	0x00033010


	//   ....[128]....
        /*0efc*/ 	.word	0x00033040


	//   ....[129]....
        /*0f00*/ 	.word	0x00033070


	//   ....[130]....
        /*0f04*/ 	.word	0x000330a0


	//   ....[131]....
        /*0f08*/ 	.word	0x000330d0


	//   ....[132]....
        /*0f0c*/ 	.word	0x00033100


	//   ....[133]....
        /*0f10*/ 	.word	0x000331d0


	//   ....[134]....
        /*0f14*/ 	.word	0x000331f0


	//   ....[135]....
        /*0f18*/ 	.word	0x00033200


	//   ....[136]....
        /*0f1c*/ 	.word	0x00033280


	//   ....[137]....
        /*0f20*/ 	.word	0x00033dd0


	//   ....[138]....
        /*0f24*/ 	.word	0x00034210


	//   ....[139]....
        /*0f28*/ 	.word	0x000342a0


	//   ....[140]....
        /*0f2c*/ 	.word	0x000342f0


	//   ....[141]....
        /*0f30*/ 	.word	0x00034340


	//   ....[142]....
        /*0f34*/ 	.word	0x000343e0


	//   ....[143]....
        /*0f38*/ 	.word	0x00034470


	//   ....[144]....
        /*0f3c*/ 	.word	0x000344c0


	//   ....[145]....
        /*0f40*/ 	.word	0x00034510


	//   ....[146]....
        /*0f44*/ 	.word	0x000345b0


	//   ....[147]....
        /*0f48*/ 	.word	0x00034640


	//   ....[148]....
        /*0f4c*/ 	.word	0x00034690


	//   ....[149]....
        /*0f50*/ 	.word	0x000346e0


	//   ....[150]....
        /*0f54*/ 	.word	0x00034780


	//   ....[151]....
        /*0f58*/ 	.word	0x00034810


	//   ....[152]....
        /*0f5c*/ 	.word	0x00034860


	//   ....[153]....
        /*0f60*/ 	.word	0x000348b0


	//   ....[154]....
        /*0f64*/ 	.word	0x000349a0


	//   ....[155]....
        /*0f68*/ 	.word	0x00034a30


	//   ....[156]....
        /*0f6c*/ 	.word	0x00034a80


	//   ....[157]....
        /*0f70*/ 	.word	0x00034ad0


	//   ....[158]....
        /*0f74*/ 	.word	0x00034b60


	//   ....[159]....
        /*0f78*/ 	.word	0x00034bf0


	//   ....[160]....
        /*0f7c*/ 	.word	0x00034c40


	//   ....[161]....
        /*0f80*/ 	.word	0x00034c90


	//   ....[162]....
        /*0f84*/ 	.word	0x00034d20


	//   ....[163]....
        /*0f88*/ 	.word	0x00034db0


	//   ....[164]....
        /*0f8c*/ 	.word	0x00034e00


	//   ....[165]....
        /*0f90*/ 	.word	0x00034e50


	//   ....[166]....
        /*0f94*/ 	.word	0x00034ef0


	//   ....[167]....
        /*0f98*/ 	.word	0x00034f80


	//   ....[168]....
        /*0f9c*/ 	.word	0x00034fd0


	//   ....[169]....
        /*0fa0*/ 	.word	0x00035020


	//   ....[170]....
        /*0fa4*/ 	.word	0x00035320


	//   ....[171]....
        /*0fa8*/ 	.word	0x00035600


	//   ....[172]....
        /*0fac*/ 	.word	0x000357e0


	//   ....[173]....
        /*0fb0*/ 	.word	0x00035830


	//   ....[174]....
        /*0fb4*/ 	.word	0x00035970


	//   ....[175]....
        /*0fb8*/ 	.word	0x000359c0


	//   ....[176]....
        /*0fbc*/ 	.word	0x00035b00


	//   ....[177]....
        /*0fc0*/ 	.word	0x00035b50


	//   ....[178]....
        /*0fc4*/ 	.word	0x00035c90


	//   ....[179]....
        /*0fc8*/ 	.word	0x00035ce0


	//   ....[180]....
        /*0fcc*/ 	.word	0x00035e20


	//   ....[181]....
        /*0fd0*/ 	.word	0x00035e70


	//   ....[182]....
        /*0fd4*/ 	.word	0x00035fb0


	//   ....[183]....
        /*0fd8*/ 	.word	0x00036000


	//   ....[184]....
        /*0fdc*/ 	.word	0x00036120


	//   ....[185]....
        /*0fe0*/ 	.word	0x00036190


	//   ....[186]....
        /*0fe4*/ 	.word	0x000362b0


	//   ....[187]....
        /*0fe8*/ 	.word	0x00036300


	//   ....[188]....
        /*0fec*/ 	.word	0x00036630


	//   ....[189]....
        /*0ff0*/ 	.word	0x000366d0


	//   ....[190]....
        /*0ff4*/ 	.word	0x00036880


	//   ....[191]....
        /*0ff8*/ 	.word	0x00036900


	//   ....[192]....
        /*0ffc*/ 	.word	0x00036980


	//   ....[193]....
        /*1000*/ 	.word	0x00036a00


	//   ....[194]....
        /*1004*/ 	.word	0x00036a80


	//   ....[195]....
        /*1008*/ 	.word	0x00036b10


	//   ....[196]....
        /*100c*/ 	.word	0x00036bb0


	//   ....[197]....
        /*1010*/ 	.word	0x00036c60


	//   ....[198]....
        /*1014*/ 	.word	0x00036ce0


	//   ....[199]....
        /*1018*/ 	.word	0x00036d60


	//   ....[200]....
        /*101c*/ 	.word	0x00036de0


	//   ....[201]....
        /*1020*/ 	.word	0x00036e70


	//   ....[202]....
        /*1024*/ 	.word	0x00036ef0


	//   ....[203]....
        /*1028*/ 	.word	0x00036fa0


	//   ....[204]....
        /*102c*/ 	.word	0x00036ff0


	//   ....[205]....
        /*1030*/ 	.word	0x000370b0


	//   ....[206]....
        /*1034*/ 	.word	0x000371e0


	//----- nvinfo : EIATTR_REG_RECONFIG
	.align		4
.L_325:
        /*1038*/ 	.byte	0x01, 0x54
	.zero		2


	//----- nvinfo : EIATTR_SYSCALL_OFFSETS
	.align		4
        /*103c*/ 	.byte	0x04, 0x46
        /*103e*/ 	.short	(.L_327 - .L_326)


	//   ....[0]....
.L_326:
        /*1040*/ 	.word	0x00002300


	//   ....[1]....
        /*1044*/ 	.word	0x00002450


	//   ....[2]....
        /*1048*/ 	.word	0x0000be40


	//   ....[3]....
        /*104c*/ 	.word	0x0000c170


	//   ....[4]....
        /*1050*/ 	.word	0x0002e060


	//   ....[5]....
        /*1054*/ 	.word	0x0002e1b0


	//   ....[6]....
        /*1058*/ 	.word	0x0002e2a0


	//   ....[7]....
        /*105c*/ 	.word	0x0002ec80


	//----- nvinfo : EIATTR_MBARRIER_INSTR_OFFSETS
	.align		4
.L_327:
        /*1060*/ 	.byte	0x04, 0x39
        /*1062*/ 	.short	(.L_329 - .L_328)


	//   ....[0]....
.L_328:
        /*1064*/ 	.word	0x000002d0
        /*1068*/ 	.word	0x000000ff
        /*106c*/ 	.word	0x00038800
        /*1070*/ 	.short	0x0100
        /*1072*/ 	.byte	0x08
	.zero		1


	//   ....[1]....
        /*1074*/ 	.word	0x000002e0
        /*1078*/ 	.word	0x000000ff
        /*107c*/ 	.word	0x00038820
        /*1080*/ 	.short	0x0100
        /*1082*/ 	.byte	0x08
	.zero		1


	//   ....[2]....
        /*1084*/ 	.word	0x000003d0
        /*1088*/ 	.word	0x000000ff
        /*108c*/ 	.word	0x00038830
        /*1090*/ 	.short	0x0100
        /*1092*/ 	.byte	0x08
	.zero		1


	//   ....[3]....
        /*1094*/ 	.word	0x000003e0
        /*1098*/ 	.word	0x000000ff
        /*109c*/ 	.word	0x00038840
        /*10a0*/ 	.short	0x0100
        /*10a2*/ 	.byte	0x08
	.zero		1


	//   ....[4]....
        /*10a4*/ 	.word	0x000003f0
        /*10a8*/ 	.word	0x000000ff
        /*10ac*/ 	.word	0x00038838
        /*10b0*/ 	.short	0x0100
        /*10b2*/ 	.byte	0x08
	.zero		1


	//   ....[5]....
        /*10b4*/ 	.word	0x00000400
        /*10b8*/ 	.word	0x000000ff
        /*10bc*/ 	.word	0x00038848
        /*10c0*/ 	.short	0x0100
        /*10c2*/ 	.byte	0x08
	.zero		1


	//   ....[6]....
        /*10c4*/ 	.word	0x00000530
        /*10c8*/ 	.word	0x000000ff
        /*10cc*/ 	.word	0x00038850
        /*10d0*/ 	.short	0x0100
        /*10d2*/ 	.byte	0x08
	.zero		1


	//   ....[7]....
        /*10d4*/ 	.word	0x00000540
        /*10d8*/ 	.word	0x000000ff
        /*10dc*/ 	.word	0x00038860
        /*10e0*/ 	.short	0x0100
        /*10e2*/ 	.byte	0x08
	.zero		1


	//   ....[8]....
        /*10e4*/ 	.word	0x00000550
        /*10e8*/ 	.word	0x000000ff
        /*10ec*/ 	.word	0x00038858
        /*10f0*/ 	.short	0x0100
        /*10f2*/ 	.byte	0x08
	.zero		1


	//   ....[9]....
        /*10f4*/ 	.word	0x00000560
        /*10f8*/ 	.word	0x000000ff
        /*10fc*/ 	.word	0x00038868
        /*1100*/ 	.short	0x0100
        /*1102*/ 	.byte	0x08
	.zero		1


	//   ....[10]....
        /*1104*/ 	.word	0x00000650
        /*1108*/ 	.word	0x000000ff
        /*110c*/ 	.word	0x00038870
        /*1110*/ 	.short	0x0100
        /*1112*/ 	.byte	0x06
	.zero		1


	//   ....[11]....
        /*1114*/ 	.word	0x00000660
        /*1118*/ 	.word	0x000000ff
        /*111c*/ 	.word	0x00038880
        /*1120*/ 	.short	0x0100
        /*1122*/ 	.byte	0x06
	.zero		1


	//   ....[12]....
        /*1124*/ 	.word	0x00000670
        /*1128*/ 	.word	0x000000ff
        /*112c*/ 	.word	0x00038878
        /*1130*/ 	.short	0x0100
        /*1132*/ 	.byte	0x06
	.zero		1


	//   ....[13]....
        /*1134*/ 	.word	0x00000680
        /*1138*/ 	.word	0x000000ff
        /*113c*/ 	.word	0x00038888
        /*1140*/ 	.short	0x0100
        /*1142*/ 	.byte	0x06
	.zero		1


	//   ....[14]....
        /*1144*/ 	.word	0x000007b0
        /*1148*/ 	.word	0x000000ff
        /*114c*/ 	.word	0x00038890
        /*1150*/ 	.short	0x0100
        /*1152*/ 	.byte	0x08
	.zero		1


	//   ....[15]....
        /*1154*/ 	.word	0x000007c0
        /*1158*/ 	.word	0x000000ff
        /*115c*/ 	.word	0x000388a0
        /*1160*/ 	.short	0x0100
        /*1162*/ 	.byte	0x08
	.zero		1


	//   ....[16]....
        /*1164*/ 	.word	0x000007d0
        /*1168*/ 	.word	0x000000ff
        /*116c*/ 	.word	0x00038898
        /*1170*/ 	.short	0x0100
        /*1172*/ 	.byte	0x08
	.zero		1


	//   ....[17]....
        /*1174*/ 	.word	0x000007e0
        /*1178*/ 	.word	0x000000ff
        /*117c*/ 	.word	0x000388a8
        /*1180*/ 	.short	0x0100
        /*1182*/ 	.byte	0x08
	.zero		1


	//   ....[18]....
        /*1184*/ 	.word	0x00000910
        /*1188*/ 	.word	0x000000ff
        /*118c*/ 	.word	0x000388b0
        /*1190*/ 	.short	0x0100
        /*1192*/ 	.byte	0x08
	.zero		1


	//   ....[19]....
        /*1194*/ 	.word	0x00000920
        /*1198*/ 	.word	0x000000ff
        /*119c*/ 	.word	0x000388c0
        /*11a0*/ 	.short	0x0100
        /*11a2*/ 	.byte	0x08
	.zero		1


	//   ....[20]....
        /*11a4*/ 	.word	0x00000930
        /*11a8*/ 	.word	0x000000ff
        /*11ac*/ 	.word	0x000388b8
        /*11b0*/ 	.short	0x0100
        /*11b2*/ 	.byte	0x08
	.zero		1


	//   ....[21]....
        /*11b4*/ 	.word	0x00000940
        /*11b8*/ 	.word	0x000000ff
        /*11bc*/ 	.word	0x000388c8
        /*11c0*/ 	.short	0x0100
        /*11c2*/ 	.byte	0x08
	.zero		1


	//   ....[22]....
        /*11c4*/ 	.word	0x00003f80
        /*11c8*/ 	.word	0x00000000
        /*11cc*/ 	.word	0x00038890
        /*11d0*/ 	.short	0x010a
        /*11d2*/ 	.byte	0x3f
	.zero		1


	//   ....[23]....
        /*11d4*/ 	.word	0x00007570
        /*11d8*/ 	.word	0x00000000
        /*11dc*/ 	.word	0x00038890
        /*11e0*/ 	.short	0x010a
        /*11e2*/ 	.byte	0x3f
	.zero		1


	//   ....[24]....
        /*11e4*/ 	.word	0x0000a7f0
        /*11e8*/ 	.word	0x00000000
        /*11ec*/ 	.word	0x00038890
        /*11f0*/ 	.short	0x010a
        /*11f2*/ 	.byte	0x3f
	.zero		1


	//   ....[25]....
        /*11f4*/ 	.word	0x0000ac50
        /*11f8*/ 	.word	0x00000024
        /*11fc*/ 	.word	0x00000000
        /*1200*/ 	.short	0x0101
        /*1202*/ 	.byte	0x3f
	.zero		1


	//   ....[26]....
        /*1204*/ 	.word	0x0000ac90
        /*1208*/ 	.word	0x00000000
        /*120c*/ 	.word	0x000388b0
        /*1210*/ 	.short	0x010a
        /*1212*/ 	.byte	0x3f
	.zero		1


	//   ....[27]....
        /*1214*/ 	.word	0x0000b400
        /*1218*/ 	.word	0x00000000
        /*121c*/ 	.word	0x00000000
        /*1220*/ 	.short	0x0101
        /*1222*/ 	.byte	0x3f
	.zero		1


	//   ....[28]....
        /*1224*/ 	.word	0x0000bed0
        /*1228*/ 	.word	0x00000010
        /*122c*/ 	.word	0x00038800
        /*1230*/ 	.short	0x010a
        /*1232*/ 	.byte	0x3f
	.zero		1


	//   ....[29]....
        /*1234*/ 	.word	0x0000bf20
        /*1238*/ 	.word	0x00000010
        /*123c*/ 	.word	0x00038800
        /*1240*/ 	.short	0x010a
        /*1242*/ 	.byte	0x3f
	.zero		1


	//   ....[30]....
        /*1244*/ 	.word	0x0000d9e0
        /*1248*/ 	.word	0x00000010
        /*124c*/ 	.word	0x00038800
        /*1250*/ 	.short	0x010a
        /*1252*/ 	.byte	0x3f
	.zero		1


	//   ....[31]....
        /*1254*/ 	.word	0x00011da0
        /*1258*/ 	.word	0x00000010
        /*125c*/ 	.word	0x00038800
        /*1260*/ 	.short	0x010a
        /*1262*/ 	.byte	0x3f
	.zero		1


	//   ....[32]....
        /*1264*/ 	.word	0x000155b0
        /*1268*/ 	.word	0x00000000
        /*126c*/ 	.word	0x00038830
        /*1270*/ 	.short	0x010a
        /*1272*/ 	.byte	0x3f
	.zero		1


	//   ....[33]....
        /*1274*/ 	.word	0x00015620
        /*1278*/ 	.word	0x00000000
        /*127c*/ 	.word	0x00038830
        /*1280*/ 	.short	0x010a
        /*1282*/ 	.byte	0x3f
	.zero		1


	//   ....[34]....
        /*1284*/ 	.word	0x00018fd0
        /*1288*/ 	.word	0x00000000
        /*128c*/ 	.word	0x00000000
        /*1290*/ 	.short	0x0101
        /*1292*/ 	.byte	0x3f
	.zero		1


	//   ....[35]....
        /*1294*/ 	.word	0x0001a3b0
        /*1298*/ 	.word	0x0000000b
        /*129c*/ 	.word	0x00038830
        /*12a0*/ 	.short	0x010a
        /*12a2*/ 	.byte	0x3f
	.zero		1


	//   ....[36]....
        /*12a4*/ 	.word	0x0001a430
        /*12a8*/ 	.word	0x0000000b
        /*12ac*/ 	.word	0x00038830
        /*12b0*/ 	.short	0x010a
        /*12b2*/ 	.byte	0x3f
	.zero		1


	//   ....[37]....
        /*12b4*/ 	.word	0x0001db50
        /*12b8*/ 	.word	0x00000009
        /*12bc*/ 	.word	0x00038850
        /*12c0*/ 	.short	0x010a
        /*12c2*/ 	.byte	0x3f
	.zero		1


	//   ....[38]....
        /*12c4*/ 	.word	0x0001dba0
        /*12c8*/ 	.word	0x00000009
        /*12cc*/ 	.word	0x00038850
        /*12d0*/ 	.short	0x010a
        /*12d2*/ 	.byte	0x3f
	.zero		1


	//   ....[39]....
        /*12d4*/ 	.word	0x0001ef80
        /*12d8*/ 	.word	0x00000000
        /*12dc*/ 	.word	0x00000000
        /*12e0*/ 	.short	0x0101
        /*12e2*/ 	.byte	0x3f
	.zero		1


	//   ....[40]....
        /*12e4*/ 	.word	0x0001f070
        /*12e8*/ 	.word	0x00000009
        /*12ec*/ 	.word	0x00000000
        /*12f0*/ 	.short	0x0101
        /*12f2*/ 	.byte	0x3f
	.zero		1


	//   ....[41]....
        /*12f4*/ 	.word	0x0001f7d0
        /*12f8*/ 	.word	0x00000004
        /*12fc*/ 	.word	0x00038830
        /*1300*/ 	.short	0x010a
        /*1302*/ 	.byte	0x3f
	.zero		1


	//   ....[42]....
        /*1304*/ 	.word	0x0001f850
        /*1308*/ 	.word	0x00000004
        /*130c*/ 	.word	0x00038830
        /*1310*/ 	.short	0x010a
        /*1312*/ 	.byte	0x3f
	.zero		1


	//   ....[43]....
        /*1314*/ 	.word	0x00022f70
        /*1318*/ 	.word	0x00000009
        /*131c*/ 	.word	0x00038850
        /*1320*/ 	.short	0x010a
        /*1322*/ 	.byte	0x3f
	.zero		1


	//   ....[44]....
        /*1324*/ 	.word	0x00022fc0
        /*1328*/ 	.word	0x00000009
        /*132c*/ 	.word	0x00038850
        /*1330*/ 	.short	0x010a
        /*1332*/ 	.byte	0x3f
	.zero		1


	//   ....[45]....
        /*1334*/ 	.word	0x00023ed0
        /*1338*/ 	.word	0x0000000f
        /*133c*/ 	.word	0x00000000
        /*1340*/ 	.short	0x0101
        /*1342*/ 	.byte	0x3f
	.zero		1


	//   ....[46]....
        /*1344*/ 	.word	0x00023f60
        /*1348*/ 	.word	0x0000000f
        /*134c*/ 	.word	0x00000000
        /*1350*/ 	.short	0x0101
        /*1352*/ 	.byte	0x3f
	.zero		1


	//   ....[47]....
        /*1354*/ 	.word	0x00024d00
        /*1358*/ 	.word	0x0000000a
        /*135c*/ 	.word	0x00038850
        /*1360*/ 	.short	0x010a
        /*1362*/ 	.byte	0x3f
	.zero		1


	//   ....[48]....
        /*1364*/ 	.word	0x00024d50
        /*1368*/ 	.word	0x0000000a
        /*136c*/ 	.word	0x00038850
        /*1370*/ 	.short	0x010a
        /*1372*/ 	.byte	0x3f
	.zero		1


	//   ....[49]....
        /*1374*/ 	.word	0x00025240
        /*1378*/ 	.word	0x0000000a
        /*137c*/ 	.word	0x00000000
        /*1380*/ 	.short	0x0101
        /*1382*/ 	.byte	0x3f
	.zero		1


	//   ....[50]....
        /*1384*/ 	.word	0x000275d0
        /*1388*/ 	.word	0x00000008
        /*138c*/ 	.word	0x00000000
        /*1390*/ 	.short	0x0101
        /*1392*/ 	.byte	0x3f
	.zero		1


	//   ....[51]....
        /*1394*/ 	.word	0x00028240
        /*1398*/ 	.word	0x00000002
        /*139c*/ 	.word	0x00000000
        /*13a0*/ 	.short	0x0101
        /*13a2*/ 	.byte	0x3f
	.zero		1


	//   ....[52]....
        /*13a4*/ 	.word	0x0002c2a0
        /*13a8*/ 	.word	0x00000012
        /*13ac*/ 	.word	0x00038820
        /*13b0*/ 	.short	0x010a
        /*13b2*/ 	.byte	0x3f
	.zero		1


	//   ....[53]....
        /*13b4*/ 	.word	0x0002c370
        /*13b8*/ 	.word	0x00000006
        /*13bc*/ 	.word	0x000388a0
        /*13c0*/ 	.short	0x010a
        /*13c2*/ 	.byte	0x3f
	.zero		1


	//   ....[54]....
        /*13c4*/ 	.word	0x0002c8b0
        /*13c8*/ 	.word	0x00000006
        /*13cc*/ 	.word	0x000388c0
        /*13d0*/ 	.short	0x010a
        /*13d2*/ 	.byte	0x3f
	.zero		1


	//   ....[55]....
        /*13d4*/ 	.word	0x0002cf40
        /*13d8*/ 	.word	0x00000006
        /*13dc*/ 	.word	0x000388a0
        /*13e0*/ 	.short	0x010a
        /*13e2*/ 	.byte	0x3f
	.zero		1


	//   ....[56]....
        /*13e4*/ 	.word	0x0002d470
        /*13e8*/ 	.word	0x00000006
        /*13ec*/ 	.word	0x000388c0
        /*13f0*/ 	.short	0x010a
        /*13f2*/ 	.byte	0x3f
	.zero		1


	//   ....[57]....
        /*13f4*/ 	.word	0x0002e6d0
        /*13f8*/ 	.word	0x00000000
        /*13fc*/ 	.word	0x00038840
        /*1400*/ 	.short	0x010a
        /*1402*/ 	.byte	0x3f
	.zero		1


	//   ....[58]....
        /*1404*/ 	.word	0x0002f760
        /*1408*/ 	.word	0x00000012
        /*140c*/ 	.word	0x00038800
        /*1410*/ 	.short	0x0107
        /*1412*/ 	.byte	0x3f
	.zero		1


	//   ....[59]....
        /*1414*/ 	.word	0x0002f870
        /*1418*/ 	.word	0x00000012
        /*141c*/ 	.word	0x00038800
        /*1420*/ 	.short	0x0101
        /*1422*/ 	.byte	0x3f
	.zero		1


	//   ....[60]....
        /*1424*/ 	.word	0x0002f890
        /*1428*/ 	.word	0x00000012
        /*142c*/ 	.word	0x00038820
        /*1430*/ 	.short	0x010a
        /*1432*/ 	.byte	0x3f
	.zero		1


	//   ....[61]....
        /*1434*/ 	.word	0x0002fc60
        /*1438*/ 	.word	0x00000003
        /*143c*/ 	.word	0x00038840
        /*1440*/ 	.short	0x010a
        /*1442*/ 	.byte	0x3f
	.zero		1


	//   ....[62]....
        /*1444*/ 	.word	0x00030200
        /*1448*/ 	.word	0x00000003
        /*144c*/ 	.word	0x00000060
        /*1450*/ 	.short	0x010a
        /*1452*/ 	.byte	0x3f
	.zero		1


	//   ....[63]....
        /*1454*/ 	.word	0x00030a80
        /*1458*/ 	.word	0x00000003
        /*145c*/ 	.word	0x00038840
        /*1460*/ 	.short	0x010a
        /*1462*/ 	.byte	0x3f
	.zero		1


	//   ....[64]....
        /*1464*/ 	.word	0x00031020
        /*1468*/ 	.word	0x00000002
        /*146c*/ 	.word	0x00000060
        /*1470*/ 	.short	0x010a
        /*1472*/ 	.byte	0x3f
	.zero		1


	//   ....[65]....
        /*1474*/ 	.word	0x000317e0
        /*1478*/ 	.word	0x00000002
        /*147c*/ 	.word	0x00038840
        /*1480*/ 	.short	0x010a
        /*1482*/ 	.byte	0x3f
	.zero		1


	//   ....[66]....
        /*1484*/ 	.word	0x00031d80
        /*1488*/ 	.word	0x00000002
        /*148c*/ 	.word	0x00000060
        /*1490*/ 	.short	0x010a
        /*1492*/ 	.byte	0x3f
	.zero		1


	//   ....[67]....
        /*1494*/ 	.word	0x000324f0
        /*1498*/ 	.word	0x00000000
        /*149c*/ 	.word	0x00038860
        /*14a0*/ 	.short	0x010a
        /*14a2*/ 	.byte	0x3f
	.zero		1


	//   ....[68]....
        /*14a4*/ 	.word	0x00033d50
        /*14a8*/ 	.word	0x00000000
        /*14ac*/ 	.word	0x00038820
        /*14b0*/ 	.short	0x010a
        /*14b2*/ 	.byte	0x3f
	.zero		1


	//   ....[69]....
        /*14b4*/ 	.word	0x00033f50
        /*14b8*/ 	.word	0x00000006
        /*14bc*/ 	.word	0x00000000
        /*14c0*/ 	.short	0x010a
        /*14c2*/ 	.byte	0x3f
	.zero		1


	//   ....[70]....
        /*14c4*/ 	.word	0x00033f80
        /*14c8*/ 	.word	0x00000007
        /*14cc*/ 	.word	0x00000000
        /*14d0*/ 	.short	0x010a
        /*14d2*/ 	.byte	0x3f
	.zero		1


	//   ....[71]....
        /*14d4*/ 	.word	0x00033fe0
        /*14d8*/ 	.word	0x00000004
        /*14dc*/ 	.word	0x00000000
        /*14e0*/ 	.short	0x010a
        /*14e2*/ 	.byte	0x3f
	.zero		1


	//   ....[72]....
        /*14e4*/ 	.word	0x00034010
        /*14e8*/ 	.word	0x00000003
        /*14ec*/ 	.word	0x00000000
        /*14f0*/ 	.short	0x010a
        /*14f2*/ 	.byte	0x3f
	.zero		1


	//   ....[73]....
        /*14f4*/ 	.word	0x00034070
        /*14f8*/ 	.word	0x00000000
        /*14fc*/ 	.word	0x00038890
        /*1500*/ 	.short	0x010a
        /*1502*/ 	.byte	0x3f
	.zero		1


	//   ....[74]....
        /*1504*/ 	.word	0x000340c0
        /*1508*/ 	.word	0x00000000
        /*150c*/ 	.word	0x00038890
        /*1510*/ 	.short	0x010a
        /*1512*/ 	.byte	0x3f
	.zero		1


	//   ....[75]....
        /*1514*/ 	.word	0x00034110
        /*1518*/ 	.word	0x00000000
        /*151c*/ 	.word	0x00038890
        /*1520*/ 	.short	0x010a
        /*1522*/ 	.byte	0x3f
	.zero		1


	//   ....[76]....
        /*1524*/ 	.word	0x00034160
        /*1528*/ 	.word	0x00000000
        /*152c*/ 	.word	0x000388b0
        /*1530*/ 	.short	0x010a
        /*1532*/ 	.byte	0x3f
	.zero		1


	//   ....[77]....
        /*1534*/ 	.word	0x000348f0
        /*1538*/ 	.word	0x00000010
        /*153c*/ 	.word	0x00038800
        /*1540*/ 	.short	0x010a
        /*1542*/ 	.byte	0x3f
	.zero		1


	//   ....[78]....
        /*1544*/ 	.word	0x00035060
        /*1548*/ 	.word	0x00000010
        /*154c*/ 	.word	0x00038800
        /*1550*/ 	.short	0x010a
        /*1552*/ 	.byte	0x3f
	.zero		1


	//   ....[79]....
        /*1554*/ 	.word	0x000350b0
        /*1558*/ 	.word	0x00000000
        /*155c*/ 	.word	0x00038830
        /*1560*/ 	.short	0x010a
        /*1562*/ 	.byte	0x3f
	.zero		1


	//   ....[80]....
        /*1564*/ 	.word	0x00035100
        /*1568*/ 	.word	0x0000000b
        /*156c*/ 	.word	0x00038830
        /*1570*/ 	.short	0x010a
        /*1572*/ 	.byte	0x3f
	.zero		1


	//   ....[81]....
        /*1574*/ 	.word	0x00035150
        /*1578*/ 	.word	0x00000009
        /*157c*/ 	.word	0x00038850
        /*1580*/ 	.short	0x010a
        /*1582*/ 	.byte	0x3f
	.zero		1


	//   ....[82]....
        /*1584*/ 	.word	0x000351a0
        /*1588*/ 	.word	0x00000004
        /*158c*/ 	.word	0x00038830
        /*1590*/ 	.short	0x010a
        /*1592*/ 	.byte	0x3f
	.zero		1


	//   ....[83]....
        /*1594*/ 	.word	0x000351f0
        /*1598*/ 	.word	0x00000009
        /*159c*/ 	.word	0x00038850
        /*15a0*/ 	.short	0x010a
        /*15a2*/ 	.byte	0x3f
	.zero		1


	//   ....[84]....
        /*15a4*/ 	.word	0x00035240
        /*15a8*/ 	.word	0x0000000a
        /*15ac*/ 	.word	0x00038850
        /*15b0*/ 	.short	0x010a
        /*15b2*/ 	.byte	0x3f
	.zero		1


	//   ....[85]....
        /*15b4*/ 	.word	0x000353e0
        /*15b8*/ 	.word	0x00000012
        /*15bc*/ 	.word	0x00038820
        /*15c0*/ 	.short	0x010a
        /*15c2*/ 	.byte	0x3f
	.zero		1


	//   ....[86]....
        /*15c4*/ 	.word	0x00035430
        /*15c8*/ 	.word	0x00000006
        /*15cc*/ 	.word	0x000388a0
        /*15d0*/ 	.short	0x010a
        /*15d2*/ 	.byte	0x3f
	.zero		1


	//   ....[87]....
        /*15d4*/ 	.word	0x00035480
        /*15d8*/ 	.word	0x00000006
        /*15dc*/ 	.word	0x000388c0
        /*15e0*/ 	.short	0x010a
        /*15e2*/ 	.byte	0x3f
	.zero		1


	//   ....[88]....
        /*15e4*/ 	.word	0x000354d0
        /*15e8*/ 	.word	0x00000006
        /*15ec*/ 	.word	0x000388a0
        /*15f0*/ 	.short	0x010a
        /*15f2*/ 	.byte	0x3f
	.zero		1


	//   ....[89]....
        /*15f4*/ 	.word	0x00035520
        /*15f8*/ 	.word	0x00000006
        /*15fc*/ 	.word	0x000388c0
        /*1600*/ 	.short	0x010a
        /*1602*/ 	.byte	0x3f
	.zero		1


	//   ....[90]....
        /*1604*/ 	.word	0x000356c0
        /*1608*/ 	.word	0x00000000
        /*160c*/ 	.word	0x00038840
        /*1610*/ 	.short	0x010a
        /*1612*/ 	.byte	0x3f
	.zero		1


	//   ....[91]....
        /*1614*/ 	.word	0x00036340
        /*1618*/ 	.word	0x00000012
        /*161c*/ 	.word	0x00038820
        /*1620*/ 	.short	0x010a
        /*1622*/ 	.byte	0x3f
	.zero		1


	//   ....[92]....
        /*1624*/ 	.word	0x00036390
        /*1628*/ 	.word	0x00000003
        /*162c*/ 	.word	0x00038840
        /*1630*/ 	.short	0x010a
        /*1632*/ 	.byte	0x3f
	.zero		1


	//   ....[93]....
        /*1634*/ 	.word	0x000363e0
        /*1638*/ 	.word	0x00000003
        /*163c*/ 	.word	0x00000060
        /*1640*/ 	.short	0x010a
        /*1642*/ 	.byte	0x3f
	.zero		1


	//   ....[94]....
        /*1644*/ 	.word	0x00036430
        /*1648*/ 	.word	0x00000003
        /*164c*/ 	.word	0x00038840
        /*1650*/ 	.short	0x010a
        /*1652*/ 	.byte	0x3f
	.zero		1


	//   ....[95]....
        /*1654*/ 	.word	0x00036480
        /*1658*/ 	.word	0x00000002
        /*165c*/ 	.word	0x00000060
        /*1660*/ 	.short	0x010a
        /*1662*/ 	.byte	0x3f
	.zero		1


	//   ....[96]....
        /*1664*/ 	.word	0x000364d0
        /*1668*/ 	.word	0x00000002
        /*166c*/ 	.word	0x00038840
        /*1670*/ 	.short	0x010a
        /*1672*/ 	.byte	0x3f
	.zero		1


	//   ....[97]....
        /*1674*/ 	.word	0x00036520
        /*1678*/ 	.word	0x00000002
        /*167c*/ 	.word	0x00000060
        /*1680*/ 	.short	0x010a
        /*1682*/ 	.byte	0x3f
	.zero		1


	//   ....[98]....
        /*1684*/ 	.word	0x00036570
        /*1688*/ 	.word	0x00000000
        /*168c*/ 	.word	0x00038860
        /*1690*/ 	.short	0x010a
        /*1692*/ 	.byte	0x3f
	.zero		1


	//   ....[99]....
        /*1694*/ 	.word	0x00037100
        /*1698*/ 	.word	0x00000000
        /*169c*/ 	.word	0x00038820
        /*16a0*/ 	.short	0x010a
        /*16a2*/ 	.byte	0x3f
	.zero		1


	//   ....[100]....
        /*16a4*/ 	.word	0x000372a0
        /*16a8*/ 	.word	0x00000006
        /*16ac*/ 	.word	0x00000000
        /*16b0*/ 	.short	0x010a
        /*16b2*/ 	.byte	0x3f
	.zero		1


	//   ....[101]....
        /*16b4*/ 	.word	0x000372f0
        /*16b8*/ 	.word	0x00000007
        /*16bc*/ 	.word	0x00000000
        /*16c0*/ 	.short	0x010a
        /*16c2*/ 	.byte	0x3f
	.zero		1


	//   ....[102]....
        /*16c4*/ 	.word	0x00037340
        /*16c8*/ 	.word	0x00000004
        /*16cc*/ 	.word	0x00000000
        /*16d0*/ 	.short	0x010a
        /*16d2*/ 	.byte	0x3f
	.zero		1


	//----- nvinfo : EIATTR_NUM_MBARRIERS
	.align		4
.L_329:
        /*16d4*/ 	.byte	0x03, 0x38
        /*16d6*/ 	.short	0x0016


	//----- nvinfo : EIATTR_EXIT_INSTR_OFFSETS
	.align		4
        /*16d8*/ 	.byte	0x04, 0x1c
        /*16da*/ 	.short	(.L_331 - .L_330)


	//   ....[0]....
.L_330:
        /*16dc*/ 	.word	0x00034060


	//----- nvinfo : EIATTR_MAX_THREADS
	.align		4
.L_331:
        /*16e0*/ 	.byte	0x04, 0x05
        /*16e2*/ 	.short	(.L_333 - .L_332)
.L_332:
        /*16e4*/ 	.word	0x00000180
        /*16e8*/ 	.word	0x00000001
        /*16ec*/ 	.word	0x00000001


	//----- nvinfo : EIATTR_CRS_STACK_SIZE
	.align		4
.L_333:
        /*16f0*/ 	.byte	0x04, 0x1e
        /*16f2*/ 	.short	(.L_335 - .L_334)
.L_334:
        /*16f4*/ 	.word	0x00000000


	//----- nvinfo : EIATTR_CBANK_PARAM_SIZE
	.align		4
.L_335:
        /*16f8*/ 	.byte	0x03, 0x19
        /*16fa*/ 	.short	0x0af0


	//----- nvinfo : EIATTR_PARAM_CBANK
	.align		4
        /*16fc*/ 	.byte	0x04, 0x0a
        /*16fe*/ 	.short	(.L_337 - .L_336)
	.align		4
.L_336:
        /*1700*/ 	.word	index@(.nv.constant0._ZN7cutlass13device_kernelIN5flash11enable_sm90INS1_16FlashAttnFwdSm90INS1_25CollectiveMainloopFwdSm90ILi2EN4cute5tupleIJNS5_1CILi1EEES8_S8_EEENS6_IJNS7_ILi128EEENS7_ILi80EEENS7_ILi256EEEEEELi256ENS_6half_tEfNS_4arch4Sm90ELb1ELb0ELb1ELb1ELb0ELb1ELb0ELb1ELb1ELb1ELb1ELb0EEENS1_21CollectiveEpilogueFwdINS6_IJSA_SC_SB_EEES9_SE_SG_Li256ELb1ELb1ELb1ELb0EEENS1_36VarlenDynamicPersistentTileSchedulerILi128ELi80ELi256ELi128ELb1ELb1ELb1ELb1ELb1ELb1EEEEEEEEEvNT_6ParamsE)
        /*1704*/ 	.short	0x0210
        /*1706*/ 	.short	0x0af0


	//----- nvinfo : EIATTR_SW_WAR
	.align		4
.L_337:
        /*1708*/ 	.byte	0x04, 0x36
        /*170a*/ 	.short	(.L_339 - .L_338)
.L_338:
        /*170c*/ 	.word	0x00000008
.L_339:


//--------------------- .nv.callgraph             --------------------------
	.section	.nv.callgraph,"",@"SHT_CUDA_CALLGRAPH"
	.align	4
	.sectionentsize	8
	.align		4
        /*0000*/ 	.word	0x00000000
	.align		4
        /*0004*/ 	.word	0xffffffff
	.align		4
        /*0008*/ 	.word	index@(_ZN7cutlass13device_kernelIN5flash11enable_sm90INS1_16FlashAttnFwdSm90INS1_25CollectiveMainloopFwdSm90ILi2EN4cute5tupleIJNS5_1CILi1EEES8_S8_EEENS6_IJNS7_ILi128EEENS7_ILi80EEENS7_ILi256EEEEEELi256ENS_6half_tEfNS_4arch4Sm90ELb0ELb0ELb1ELb0ELb0ELb0ELb0ELb1ELb1ELb1ELb1ELb0EEENS1_21CollectiveEpilogueFwdINS6_IJSA_SC_SB_EEES9_SE_SG_Li256ELb0ELb1ELb1ELb0EEENS1_19SingleTileSchedulerILb0ELb1ELb1ELi128EEEEEEEEEvNT_6ParamsE)
	.align		4
        /*000c*/ 	.word	index@(__assertfail)
	.align		4
        /*0010*/ 	.word	index@(_ZN7cutlass13device_kernelIN5flash11enable_sm90INS1_16FlashAttnFwdSm90INS1_25CollectiveMainloopFwdSm90ILi2EN4cute5tupleIJNS5_1CILi1EEES8_S8_EEENS6_IJNS7_ILi128EEENS7_ILi80EEENS7_ILi256EEEEEELi256ENS_6half_tEfNS_4arch4Sm90ELb0ELb0ELb1ELb1ELb0ELb0ELb0ELb1ELb1ELb1ELb1ELb0EEENS1_21CollectiveEpilogueFwdINS6_IJSA_SC_SB_EEES9_SE_SG_Li256ELb1ELb1ELb1ELb0EEENS1_36VarlenDynamicPersistentTileSchedulerILi128ELi80ELi256ELi128ELb1ELb1ELb1ELb0ELb1ELb1EEEEEEEEEvNT_6ParamsE)
	.align		4
        /*0014*/ 	.word	index@(__assertfail)
	.align		4
        /*0018*/ 	.word	index@(_ZN7cutlass13device_kernelIN5flash11enable_sm90INS1_16FlashAttnFwdSm90INS1_25CollectiveMainloopFwdSm90ILi2EN4cute5tupleIJNS5_1CILi1EEES8_S8_EEENS6_IJNS7_ILi128EEENS7_ILi80EEENS7_ILi256EEEEEELi256ENS_6half_tEfNS_4arch4Sm90ELb0ELb0ELb1ELb1ELb0ELb1ELb0ELb1ELb1ELb1ELb1ELb0EEENS1_21CollectiveEpilogueFwdINS6_IJSA_SC_SB_EEES9_SE_SG_Li256ELb1ELb1ELb1ELb0EEENS1_36VarlenDynamicPersistentTileSchedulerILi128ELi80ELi256ELi128ELb1ELb1ELb1ELb0ELb1ELb1EEEEEEEEEvNT_6ParamsE)
	.align		4
        /*001c*/ 	.word	index@(__assertfail)
	.align		4
        /*0020*/ 	.word	index@(_ZN7cutlass13device_kernelIN5flash11enable_sm90INS1_16FlashAttnFwdSm90INS1_25CollectiveMainloopFwdSm90ILi2EN4cute5tupleIJNS5_1CILi1EEES8_S8_EEENS6_IJNS7_ILi128EEENS7_ILi64EEENS7_ILi256EEEEEELi256ENS_6half_tEfNS_4arch4Sm90ELb0ELb1ELb1ELb0ELb0ELb0ELb0ELb1ELb1ELb1ELb1ELb0EEENS1_21CollectiveEpilogueFwdINS6_IJSA_SC_SB_EEES9_SE_SG_Li256ELb0ELb1ELb1ELb0EEENS1_19SingleTileSchedulerILb0ELb1ELb1ELi128EEEEEEEEEvNT_6ParamsE)
	.align		4
        /*0024*/ 	.word	index@(__assertfail)
	.align		4
        /*0028*/ 	.word	index@(_ZN7cutlass13device_kernelIN5flash11enable_sm90INS1_16FlashAttnFwdSm90INS1_25CollectiveMainloopFwdSm90ILi2EN4cute5tupleIJNS5_1CILi1EEES8_S8_EEENS6_IJNS7_ILi128EEENS7_ILi64EEENS7_ILi256EEEEEELi256ENS_6half_tEfNS_4arch4Sm90ELb0ELb1ELb1ELb1ELb0ELb0ELb0ELb1ELb1ELb1ELb1ELb0EEENS1_21CollectiveEpilogueFwdINS6_IJSA_SC_SB_EEES9_SE_SG_Li256ELb1ELb1ELb1ELb0EEENS1_36VarlenDynamicPersistentTileSchedulerILi128ELi64ELi256ELi128ELb1ELb1ELb1ELb1ELb0ELb1EEEEEEEEEvNT_6ParamsE)
	.align		4
        /*002c*/ 	.word	index@(__assertfail)
	.align		4
        /*0030*/ 	.word	index@(_ZN7cutlass13device_kernelIN5flash11enable_sm90INS1_16FlashAttnFwdSm90INS1_25CollectiveMainloopFwdSm90ILi2EN4cute5tupleIJNS5_1CILi1EEES8_S8_EEENS6_IJNS7_ILi128EEENS7_ILi64EEENS7_ILi256EEEEEELi256ENS_6half_tEfNS_4arch4Sm90ELb0ELb1ELb1ELb1ELb0ELb1ELb0ELb1ELb1ELb1ELb1ELb0EEENS1_21CollectiveEpilogueFwdINS6_IJSA_SC_SB_EEES9_SE_SG_Li256ELb1ELb1ELb1ELb0EEENS1_36VarlenDynamicPersistentTileSchedulerILi128ELi64ELi256ELi128ELb1ELb1ELb1ELb1ELb0ELb1EEEEEEEEEvNT_6ParamsE)
	.align		4
        /*0034*/ 	.word	index@(__assertfail)
	.align		4
        /*0038*/ 	.word	index@(_ZN7cutlass13device_kernelIN5flash11enable_sm90INS1_16FlashAttnFwdSm90INS1_25CollectiveMainloopFwdSm90ILi2EN4cute5tupleIJNS5_1CILi1EEES8_S8_EEENS6_IJNS7_ILi128EEENS7_ILi80EEENS7_ILi256EEEEEELi256ENS_6half_tEfNS_4arch4Sm90ELb1ELb0ELb1ELb0ELb0ELb0ELb0ELb1ELb1ELb1ELb1ELb0EEENS1_21CollectiveEpilogueFwdINS6_IJSA_SC_SB_EEES9_SE_SG_Li256ELb0ELb1ELb1ELb0EEENS1_19SingleTileSchedulerILb0ELb1ELb1ELi128EEEEEEEEEvNT_6ParamsE)
	.align		4
        /*003c*/ 	.word	index@(__assertfail)
	.align		4
        /*0040*/ 	.word	index@(_ZN7cutlass13device_kernelIN5flash11enable_sm90INS1_16FlashAttnFwdSm90INS1_25CollectiveMainloopFwdSm90ILi2EN4cute5tupleIJNS5_1CILi1EEES8_S8_EEENS6_IJNS7_ILi128EEENS7_ILi80EEENS7_ILi256EEEEEELi256ENS_6half_tEfNS_4arch4Sm90ELb1ELb0ELb1ELb1ELb0ELb0ELb0ELb1ELb1ELb1ELb1ELb0EEENS1_21CollectiveEpilogueFwdINS6_IJSA_SC_SB_EEES9_SE_SG_Li256ELb1ELb1ELb1ELb0EEENS1_36VarlenDynamicPersistentTileSchedulerILi128ELi80ELi256ELi128ELb1ELb1ELb1ELb1ELb1ELb1EEEEEEEEEvNT_6ParamsE)
	.align		4
        /*0044*/ 	.word	index@(__assertfail)
	.align		4
        /*0048*/ 	.word	index@(_ZN7cutlass13device_kernelIN5flash11enable_sm90INS1_16FlashAttnFwdSm90INS1_25CollectiveMainloopFwdSm90ILi2EN4cute5tupleIJNS5_1CILi1EEES8_S8_EEENS6_IJNS7_ILi128EEENS7_ILi80EEENS7_ILi256EEEEEELi256ENS_6half_tEfNS_4arch4Sm90ELb1ELb0ELb1ELb1ELb0ELb1ELb0ELb1ELb1ELb1ELb1ELb0EEENS1_21CollectiveEpilogueFwdINS6_IJSA_SC_SB_EEES9_SE_SG_Li256ELb1ELb1ELb1ELb0EEENS1_36VarlenDynamicPersistentTileSchedulerILi128ELi80ELi256ELi128ELb1ELb1ELb1ELb1ELb1ELb1EEEEEEEEEvNT_6ParamsE)
	.align		4
        /*004c*/ 	.word	index@(__assertfail)
	.align		4
        /*0050*/ 	.word	0x00000000
	.align		4
        /*0054*/ 	.word	0xfffffffe
	.align		4
        /*0058*/ 	.word	0x00000000
	.align		4
        /*005c*/ 	.word	0xfffffffd
	.align		4
        /*0060*/ 	.word	0x00000000
	.align		4
        /*0064*/ 	.word	0xfffffffc


//--------------------- .nv.constant4             --------------------------
	.section	.nv.constant4,"a",@progbits
	.align	8
	.align		8
.nv.constant4:
        /*0000*/ 	.dword	__assertfail
	.align		8
        /*0008*/ 	.dword	__unnamed_1
	.align		8
        /*0010*/ 	.dword	__unnamed_2
	.align		8
        /*0018*/ 	.dword	__unnamed_3
	.align		8
        /*0020*/ 	.dword	__unnamed_4
	.align		8
        /*0028*/ 	.dword	__unnamed_5
	.align		8
        /*0030*/ 	.dword	__unnamed_6
	.align		8
        /*0038*/ 	.dword	__unnamed_7
	.align		8
        /*0040*/ 	.dword	__unnamed_8
	.align		8
        /*0048*/ 	.dword	__unnamed_9
	.align		8
        /*0050*/ 	.dword	_ZN80_INTERNAL_abbeae53_44_flash_fwd_hdim256_fp16_split_softcap_sm90_cu_59c7631c_33294cuda3std3__45__cpo5beginE
	.align		8
        /*0058*/ 	.dword	_ZN80_INTERNAL_abbeae53_44_flash_fwd_hdim256_fp16_split_softcap_sm90_cu_59c7631c_33294cuda3std3__45__cpo3endE
	.align		8
        /*0060*/ 	.dword	_ZN80_INTERNAL_abbeae53_44_flash_fwd_hdim256_fp16_split_softcap_sm90_cu_59c7631c_33294cuda3std3__45__cpo6cbeginE
	.align		8
        /*0068*/ 	.dword	_ZN80_INTERNAL_abbeae53_44_flash_fwd_hdim256_fp16_split_softcap_sm90_cu_59c7631c_33294cuda3std3__45__cpo4cendE
	.align		8
        /*0070*/ 	.dword	_ZN80_INTERNAL_abbeae53_44_flash_fwd_hdim256_fp16_split_softcap_sm90_cu_59c7631c_33294cuda3std3__482_GLOBAL__N__abbeae53_44_flash_fwd_hdim256_fp16_split_softcap_sm90_cu_59c7631c_33296ignoreE
	.align		8
        /*0078*/ 	.dword	_ZN80_INTERNAL_abbeae53_44_flash_fwd_hdim256_fp16_split_softcap_sm90_cu_59c7631c_33294cuda3std3__419piecewise_constructE
	.align		8
        /*0080*/ 	.dword	_ZN80_INTERNAL_abbeae53_44_flash_fwd_hdim256_fp16_split_softcap_sm90_cu_59c7631c_33294cuda3std3__48in_placeE
	.align		8
        /*0088*/ 	.dword	_ZN80_INTERNAL_abbeae53_44_flash_fwd_hdim256_fp16_split_softcap_sm90_cu_59c7631c_33294cuda3std6ranges3__45__cpo4swapE
	.align		8
        /*0090*/ 	.dword	_ZN80_INTERNAL_abbeae53_44_flash_fwd_hdim256_fp16_split_softcap_sm90_cu_59c7631c_33294cuda3std6ranges3__45__cpo9iter_moveE
	.align		8
        /*0098*/ 	.dword	_ZN80_INTERNAL_abbeae53_44_flash_fwd_hdim256_fp16_split_softcap_sm90_cu_59c7631c_33294cute7productE
	.align		8
        /*00a0*/ 	.dword	_ZN80_INTERNAL_abbeae53_44_flash_fwd_hdim256_fp16_split_softcap_sm90_cu_59c7631c_33294cute1_E
	.align		8
        /*00a8*/ 	.dword	$str$20
	.align		8
        /*00b0*/ 	.dword	$str$21


//--------------------- .text._ZN7cutlass13device_kernelIN5flash11enable_sm90INS1_16FlashAttnFwdSm90INS1_25CollectiveMainloopFwdSm90ILi2EN4cute5tupleIJNS5_1CILi1EEES8_S8_EEENS6_IJNS7_ILi128EEENS7_ILi80EEENS7_ILi256EEEEEELi256ENS_6half_tEfNS_4arch4Sm90ELb0ELb0ELb1ELb0ELb0ELb0ELb0ELb1ELb1ELb1ELb1ELb0EEENS1_21CollectiveEpilogueFwdINS6_IJSA_SC_SB_EEES9_SE_SG_Li256ELb0ELb1ELb1ELb0EEENS1_19SingleTileSchedulerILb0ELb1ELb1ELi128EEEEEEEEEvNT_6ParamsE --------------------------
	.section	.text._ZN7cutlass13device_kernelIN5flash11enable_sm90INS1_16FlashAttnFwdSm90INS1_25CollectiveMainloopFwdSm90ILi2EN4cute5tupleIJNS5_1CILi1EEES8_S8_EEENS6_IJNS7_ILi128EEENS7_ILi80EEENS7_ILi256EEEEEELi256ENS_6half_tEfNS_4arch4Sm90ELb0ELb0ELb1ELb0ELb0ELb0ELb0ELb1ELb1ELb1ELb1ELb0EEENS1_21CollectiveEpilogueFwdINS6_IJSA_SC_SB_EEES9_SE_SG_Li256ELb0ELb1ELb1ELb0EEENS1_19SingleTileSchedulerILb0ELb1ELb1ELi128EEEEEEEEEvNT_6ParamsE,"ax",@progbits
	.align	128
.text._ZN7cutlass13device_kernelIN5flash11enable_sm90INS1_16FlashAttnFwdSm90INS1_25CollectiveMainloopFwdSm90ILi2EN4cute5tupleIJNS5_1CILi1EEES8_S8_EEENS6_IJNS7_ILi128EEENS7_ILi80EEENS7_ILi256EEEEEELi256ENS_6half_tEfNS_4arch4Sm90ELb0ELb0ELb1ELb0ELb0ELb0ELb0ELb1ELb1ELb1ELb1ELb0EEENS1_21CollectiveEpilogueFwdINS6_IJSA_SC_SB_EEES9_SE_SG_Li256ELb0ELb1ELb1ELb0EEENS1_19SingleTileSchedulerILb0ELb1ELb1ELi128EEEEEEEEEvNT_6ParamsE:
        .type           _ZN7cutlass13device_kernelIN5flash11enable_sm90INS1_16FlashAttnFwdSm90INS1_25CollectiveMainloopFwdSm90ILi2EN4cute5tupleIJNS5_1CILi1EEES8_S8_EEENS6_IJNS7_ILi128EEENS7_ILi80EEENS7_ILi256EEEEEELi256ENS_6half_tEfNS_4arch4Sm90ELb0ELb0ELb1ELb0ELb0ELb0ELb0ELb1ELb1ELb1ELb1ELb0EEENS1_21CollectiveEpilogueFwdINS6_IJSA_SC_SB_EEES9_SE_SG_Li256ELb0ELb1ELb1ELb0EEENS1_19SingleTileSchedulerILb0ELb1ELb1ELi128EEEEEEEEEvNT_6ParamsE,@function
        .size           _ZN7cutlass13device_kernelIN5flash11enable_sm90INS1_16FlashAttnFwdSm90INS1_25CollectiveMainloopFwdSm90ILi2EN4cute5tupleIJNS5_1CILi1EEES8_S8_EEENS6_IJNS7_ILi128EEENS7_ILi80EEENS7_ILi256EEEEEELi256ENS_6half_tEfNS_4arch4Sm90ELb0ELb0ELb1ELb0ELb0ELb0ELb0ELb1ELb1ELb1ELb1ELb0EEENS1_21CollectiveEpilogueFwdINS6_IJSA_SC_SB_EEES9_SE_SG_Li256ELb0ELb1ELb1ELb0EEENS1_19SingleTileSchedulerILb0ELb1ELb1ELi128EEEEEEEEEvNT_6ParamsE,(.L_x_3200 - _ZN7cutlass13device_kernelIN5flash11enable_sm90INS1_16FlashAttnFwdSm90INS1_25CollectiveMainloopFwdSm90ILi2EN4cute5tupleIJNS5_1CILi1EEES8_S8_EEENS6_IJNS7_ILi128EEENS7_ILi80EEENS7_ILi256EEEEEELi256ENS_6half_tEfNS_4arch4Sm90ELb0ELb0ELb1ELb0ELb0ELb0ELb0ELb1ELb1ELb1ELb1ELb0EEENS1_21CollectiveEpilogueFwdINS6_IJSA_SC_SB_EEES9_SE_SG_Li256ELb0ELb1ELb1ELb0EEENS1_19SingleTileSchedulerILb0ELb1ELb1ELi128EEEEEEEEEvNT_6ParamsE)
        .other          _ZN7cutlass13device_kernelIN5flash11enable_sm90INS1_16FlashAttnFwdSm90INS1_25CollectiveMainloopFwdSm90ILi2EN4cute5tupleIJNS5_1CILi1EEES8_S8_EEENS6_IJNS7_ILi128EEENS7_ILi80EEENS7_ILi256EEEEEELi256ENS_6half_tEfNS_4arch4Sm90ELb0ELb0ELb1ELb0ELb0ELb0ELb0ELb1ELb1ELb1ELb1ELb0EEENS1_21CollectiveEpilogueFwdINS6_IJSA_SC_SB_EEES9_SE_SG_Li256ELb0ELb1ELb1ELb0EEENS1_19SingleTileSchedulerILb0ELb1ELb1ELi128EEEEEEEEEvNT_6ParamsE,@"STO_CUDA_ENTRY STV_DEFAULT"
_ZN7cutlass13device_kernelIN5flash11enable_sm90INS1_16FlashAttnFwdSm90INS1_25CollectiveMainloopFwdSm90ILi2EN4cute5tupleIJNS5_1CILi1EEES8_S8_EEENS6_IJNS7_ILi128EEENS7_ILi80EEENS7_ILi256EEEEEELi256ENS_6half_tEfNS_4arch4Sm90ELb0ELb0ELb1ELb0ELb0ELb0ELb0ELb1ELb1ELb1ELb1ELb0EEENS1_21CollectiveEpilogueFwdINS6_IJSA_SC_SB_EEES9_SE_SG_Li256ELb0ELb1ELb1ELb0EEENS1_19SingleTileSchedulerILb0ELb1ELb1ELi128EEEEEEEEEvNT_6ParamsE:
[----:B------:R-:W0:Y:S02]  /*0000*/  LDC R1, c[0x0][0x28] ;  /* 0x00000a00ff017b82 */ /* 0x000e240000000800 */
[----:B0-----:R-:W-:Y:S01]  /*0010*/  VIADD R1, R1, 0xffffffe8 ;  /* 0xffffffe801017836 */ /* 0x001fe20000000000 */
[----:B------:R-:W0:Y:S01]  /*0020*/  S2R R3, SR_TID.X ;  /* 0x0000000000037919 */ /* 0x000e220000002100 */
[----:B------:R-:W-:Y:S01]  /*0030*/  ELECT P0, URZ, PT ;  /* 0x00000000003f782f */ /* 0x000fe20003800000 */
[----:B------:R-:W-:Y:S01]  /*0040*/  BSSY B0, `(.L_x_0) ;  /* 0x000000d000007945 */ /* 0x000fe20003800000 */
[----:B0-----:R-:W-:-:S05]  /*0050*/  SHF.R.U32.HI R0, RZ, 0x5, R3 ;  /* 0x00000005ff007819 */ /* 0x001fca0000011603 */
[----:B------:R-:W0:Y:S02]  /*0060*/  SHFL.IDX PT, R2, R0, RZ, 0x1f ;  /* 0x00001fff00027589 */ /* 0x000e2400000e0000 */
[----:B0-----:R-:W-:-:S13]  /*0070*/  ISETP.EQ.AND P0, PT, R2, RZ, P0 ;  /* 0x000000ff0200720c */ /* 0x001fda0000702270 */
[----:B------:R-:W-:Y:S05]  /*0080*/  @!P0 BRA `(.L_x_1) ;  /* 0x0000000000208947 */ /* 0x000fea0003800000 */
[----:B------:R-:W-:Y:S02]  /*0090*/  ULDC.64 UR4, c[0x0][0x198] ;  /* 0x0000660000047ab9 */ /* 0x000fe40000000a00 */
[----:B------:R-:W-:Y:S02]  /*00a0*/  UIADD3 UR6, UP0, UR4, 0x370, URZ ;  /* 0x0000037004067890 */ /* 0x000fe4000ff1e03f */
[----:B------:R-:W-:Y:S02]  /*00b0*/  UIADD3 UR4, UP1, UR4, 0x470, URZ ;  /* 0x0000047004047890 */ /* 0x000fe4000ff3e03f */
[----:B------:R-:W-:Y:S02]  /*00c0*/  UIADD3.X UR7, URZ, UR5, URZ, UP0, !UPT ;  /* 0x000000053f077290 */ /* 0x000fe400087fe43f */
[----:B------:R-:W-:-:S07]  /*00d0*/  UIADD3.X UR5, URZ, UR5, URZ, UP1, !UPT ;  /* 0x000000053f057290 */ /* 0x000fce0008ffe43f */
[----:B------:R0:W-:Y:S02]  /*00e0*/  UTMACCTL.PF [UR6] ;  /* 0x00000000060079b9 */ /* 0x0001e40008040000 */
[----:B------:R0:W-:Y:S02]  /*00f0*/  UTMACCTL.PF [UR4] ;  /* 0x00000000040079b9 */ /* 0x0001e40008040000 */
[----:B0-----:R-:W-:Y:S01]  /*0100*/  NOP ;  /* 0x0000000000007918 */ /* 0x001fe20000000000 */
.L_x_1:
[----:B------:R-:W-:Y:S05]  /*0110*/  BSYNC B0 ;  /* 0x0000000000007941 */ /* 0x000fea0003800000 */
.L_x_0:
[----:B------:R-:W-:Y:S01]  /*0120*/  VOTEU.ANY UP0, P0 ;  /* 0x00000000003f7886 */ /* 0x000fe20000000100 */
[----:B------:R-:W0:Y:S01]  /*0130*/  SHFL.IDX PT, R2, R0, RZ, 0x1f ;  /* 0x00001fff00027589 */ /* 0x000e2200000e0000 */
[----:B------:R-:W-:Y:S01]  /*0140*/  UMOV UR4, 0x80 ;  /* 0x0000008000047882 */ /* 0x000fe20000000000 */
[----:B------:R-:W-:Y:S01]  /*0150*/  UMOV UR7, 0x100 ;  /* 0x0000010000077882 */ /* 0x000fe20000000000 */
[----:B------:R-:W-:Y:S01]  /*0160*/  VOTEU.ANY UP1, P0 ;  /* 0x00000000003f7886 */ /* 0x000fe20000020100 */
[----:B------:R-:W1:Y:S01]  /*0170*/  @UP0 S2UR UR8, SR_CgaCtaId ;  /* 0x00000000000809c3 */ /* 0x000e620000008800 */
[----:B------:R-:W-:Y:S01]  /*0180*/  @UP0 UMOV UR6, 0x400 ;  /* 0x0000040000060882 */ /* 0x000fe20000000000 */
[----:B------:R-:W-:-:S04]  /*0190*/  @UP0 UIADD3 UR4, -UR4, 0x100000, URZ ;  /* 0x0010000004040890 */ /* 0x000fc8000fffe13f */
[----:B------:R-:W-:Y:S02]  /*01a0*/  @UP0 USHF.L.U32 UR5, UR4, 0xb, URZ ;  /* 0x0000000b04050899 */ /* 0x000fe4000800063f */
[----:B------:R-:W-:Y:S01]  /*01b0*/  @UP0 USHF.L.U32 UR4, UR4, 0x1, URZ ;  /* 0x0000000104040899 */ /* 0x000fe2000800063f */
[----:B0-----:R-:W-:Y:S02]  /*01c0*/  ISETP.NE.AND P1, PT, R2, RZ, PT ;  /* 0x000000ff0200720c */ /* 0x001fe40003f25270 */
[----:B------:R-:W-:Y:S01]  /*01d0*/  SHF.R.U32.HI R2, RZ, 0x7, R3 ;  /* 0x00000007ff027819 */ /* 0x000fe20000011603 */
[----:B-1----:R-:W-:Y:S02]  /*01e0*/  @UP0 ULEA UR8, UR8, UR6, 0x18 ;  /* 0x0000000608080291 */ /* 0x002fe4000f8ec03f */
[----:B------:R-:W-:-:S04]  /*01f0*/  @UP0 UIADD3 UR6, -UR7, 0x100000, URZ ;  /* 0x0010000007060890 */ /* 0x000fc8000fffe13f */
[----:B------:R-:W-:Y:S02]  /*0200*/  @UP0 USHF.L.U32 UR7, UR6, 0xb, URZ ;  /* 0x0000000b06070899 */ /* 0x000fe4000800063f */
[----:B------:R-:W-:Y:S01]  /*0210*/  @UP0 USHF.L.U32 UR6, UR6, 0x1, URZ ;  /* 0x0000000106060899 */ /* 0x000fe2000800063f */
[----:B------:R-:W-:Y:S01]  /*0220*/  VOTEU.ANY UP0, P0 ;  /* 0x00000000003f7886 */ /* 0x000fe20000000100 */
[----:B------:R-:W0:Y:S04]  /*0230*/  SHFL.IDX PT, R2, R2, RZ, 0x1f ;  /* 0x00001fff02027589 */ /* 0x000e2800000e0000 */
[----:B------:R-:W1:Y:S02]  /*0240*/  FENCE.VIEW.ASYNC.S ;  /* 0x00000000000073c6 */ /* 0x000e640000000000 */
[----:B-1----:R1:W2:Y:S04]  /*0250*/  @UP0 SYNCS.EXCH.64 URZ, [UR8+0x38800], UR4 ;  /* 0x03880004083f05b2 */ /* 0x0022a80008000100 */
[----:B------:R1:W3:Y:S01]  /*0260*/  @UP1 SYNCS.EXCH.64 URZ, [UR8+0x38820], UR6 ;  /* 0x03882006083f15b2 */ /* 0x0002e20008000100 */
[----:B------:R-:W-:Y:S05]  /*0270*/  @P1 BRA `(.L_x_2) ;  /* 0x0000000000481947 */ /* 0x000fea0003800000 */
[----:B-1----:R-:W1:Y:S01]  /*0280*/  S2UR UR5, SR_CgaCtaId ;  /* 0x00000000000579c3 */ /* 0x002e620000008800 */
[----:B------:R-:W-:Y:S01]  /*0290*/  UMOV UR4, 0x400 ;  /* 0x0000040000047882 */ /* 0x000fe20000000000 */
[----:B------:R-:W-:Y:S01]  /*02a0*/  UMOV UR6, 0x1 ;  /* 0x0000000100067882 */ /* 0x000fe20000000000 */
[----:B------:R-:W-:Y:S01]  /*02b0*/  UMOV UR7, 0x2 ;  /* 0x0000000200077882 */ /* 0x000fe20000000000 */
[----:B------:R-:W-:Y:S01]  /*02c0*/  ELECT P0, URZ, PT ;  /* 0x00000000003f782f */ /* 0x000fe20003800000 */
[----:B-1----:R-:W-:Y:S02]  /*02d0*/  ULEA UR8, UR5, UR4, 0x18 ;  /* 0x0000000405087291 */ /* 0x002fe4000f8ec03f */
[----:B------:R-:W-:-:S04]  /*02e0*/  UIADD3 UR4, -UR6, 0x100000, URZ ;  /* 0x0010000006047890 */ /* 0x000fc8000fffe13f */
[----:B------:R-:W-:Y:S02]  /*02f0*/  USHF.L.U32 UR5, UR4, 0xb, URZ ;  /* 0x0000000b04057899 */ /* 0x000fe4000800063f */
[----:B------:R-:W-:Y:S02]  /*0300*/  USHF.L.U32 UR4, UR4, 0x1, URZ ;  /* 0x0000000104047899 */ /* 0x000fe4000800063f */
[----:B------:R-:W-:-:S04]  /*0310*/  UIADD3 UR6, -UR7, 0x100000, URZ ;  /* 0x0010000007067890 */ /* 0x000fc8000fffe13f */
[----:B------:R-:W-:Y:S02]  /*0320*/  USHF.L.U32 UR7, UR6, 0xb, URZ ;  /* 0x0000000b06077899 */ /* 0x000fe4000800063f */
[----:B------:R-:W-:Y:S01]  /*0330*/  USHF.L.U32 UR6, UR6, 0x1, URZ ;  /* 0x0000000106067899 */ /* 0x000fe2000800063f */
[----:B------:R-:W1:Y:S03]  /*0340*/  FENCE.VIEW.ASYNC.S ;  /* 0x00000000000073c6 */ /* 0x000e660000000000 */
[----:B-1----:R4:W1:Y:S08]  /*0350*/  SYNCS.EXCH.64 URZ, [UR8+0x38830], UR4 ;  /* 0x03883004083f75b2 */ /* 0x0028700008000100 */
[----:B------:R4:W0:Y:S01]  /*0360*/  SYNCS.EXCH.64 URZ, [UR8+0x38840], UR6 ;  /* 0x03884006083f75b2 */ /* 0x0008220008000100 */
[----:B------:R4:W0:Y:S01]  /*0370*/  SYNCS.EXCH.64 URZ, [UR8+0x38838], UR4 ;  /* 0x03883804083f75b2 */ /* 0x0008220008000100 */
[----:B------:R4:W0:Y:S02]  /*0380*/  SYNCS.EXCH.64 URZ, [UR8+0x38848], UR6 ;  /* 0x03884806083f75b2 */ /* 0x0008240008000100 */
[----:B----4-:R-:W-:Y:S01]  /*0390*/  NOP ;  /* 0x0000000000007918 */ /* 0x010fe20000000000 */
.L_x_2:
[----:B------:R-:W4:Y:S01]  /*03a0*/  SHFL.IDX PT, R3, R0, RZ, 0x1f ;  /* 0x00001fff00037589 */ /* 0x000f2200000e0000 */
[----:B------:R-:W-:Y:S01]  /*03b0*/  NOP ;  /* 0x0000000000007918 */ /* 0x000fe20000000000 */
[----:B----4-:R-:W-:-:S13]  /*03c0*/  ISETP.NE.AND P0, PT, R3, RZ, PT ;  /* 0x000000ff0300720c */ /* 0x010fda0003f05270 */
        /* <DEDUP_REMOVED lines=19> */
.L_x_3:
[----:B------:R-:W4:Y:S01]  /*0500*/  SHFL.IDX PT, R3, R0, RZ, 0x1f ;  /* 0x00001fff00037589 */ /* 0x000f2200000e0000 */
[----:B------:R-:W-:Y:S01]  /*0510*/  NOP ;  /* 0x0000000000007918 */ /* 0x000fe20000000000 */
[----:B----4-:R-:W-:-:S13]  /*0520*/  ISETP.NE.AND P0, PT, R3, RZ, PT ;  /* 0x000000ff0300720c */ /* 0x010fda0003f05270 */
[----:B------:R-:W-:Y:S05]  /*0530*/  @P0 BRA `(.L_x_4) ;  /* 0x0000000000380947 */ /* 0x000fea0003800000 */
[----:B-1----:R-:W1:Y:S01]  /*0540*/  S2UR UR5, SR_CgaCtaId ;  /* 0x00000000000579c3 */ /* 0x002e620000008800 */
[----:B------:R-:W-:Y:S01]  /*0550*/  UMOV UR4, 0x400 ;  /* 0x0000040000047882 */ /* 0x000fe20000000000 */
[----:B------:R-:W-:Y:S01]  /*0560*/  UMOV UR7, 0x1 ;  /* 0x0000000100077882 */ /* 0x000fe20000000000 */
[----:B------:R-:W-:Y:S01]  /*0570*/  ELECT P0, URZ, PT ;  /* 0x00000000003f782f */ /* 0x000fe20003800000 */
[----:B-1----:R-:W-:Y:S02]  /*0580*/  ULEA UR6, UR5, UR4, 0x18 ;  /* 0x0000000405067291 */ /* 0x002fe4000f8ec03f */
[----:B------:R-:W-:-:S04]  /*0590*/  UIADD3 UR4, -UR7, 0x100000, URZ ;  /* 0x0010000007047890 */ /* 0x000fc8000fffe13f */
[----:B------:R-:W-:Y:S02]  /*05a0*/  USHF.L.U32 UR5, UR4, 0xb, URZ ;  /* 0x0000000b04057899 */ /* 0x000fe4000800063f */
[----:B------:R-:W-:Y:S01]  /*05b0*/  USHF.L.U32 UR4, UR4, 0x1, URZ ;  /* 0x0000000104047899 */ /* 0x000fe2000800063f */
[----:B------:R-:W1:Y:S11]  /*05c0*/  FENCE.VIEW.ASYNC.S ;  /* 0x00000000000073c6 */ /* 0x000e760000000000 */
[----:B-1----:R4:W1:Y:S01]  /*05d0*/  SYNCS.EXCH.64 URZ, [UR6+0x38870], UR4 ;  /* 0x03887004063f75b2 */ /* 0x0028620008000100 */
[----:B------:R4:W0:Y:S01]  /*05e0*/  SYNCS.EXCH.64 URZ, [UR6+0x38880], UR4 ;  /* 0x03888004063f75b2 */ /* 0x0008220008000100 */
[----:B------:R4:W0:Y:S01]  /*05f0*/  SYNCS.EXCH.64 URZ, [UR6+0x38878], UR4 ;  /* 0x03887804063f75b2 */ /* 0x0008220008000100 */
[----:B------:R4:W0:Y:S02]  /*0600*/  SYNCS.EXCH.64 URZ, [UR6+0x38888], UR4 ;  /* 0x03888804063f75b2 */ /* 0x0008240008000100 */
[----:B----4-:R-:W-:Y:S01]  /*0610*/  NOP ;  /* 0x0000000000007918 */ /* 0x010fe20000000000 */
.L_x_4:
        /* <DEDUP_REMOVED lines=22> */
.L_x_5:
        /* <DEDUP_REMOVED lines=22> */
.L_x_6:
[----:B0-----:R-:W-:Y:S01]  /*08e0*/  ISETP.NE.AND P0, PT, R2, RZ, PT ;  /* 0x000000ff0200720c */ /* 0x001fe20003f05270 */
[----:B------:R-:W-:Y:S01]  /*08f0*/  IMAD.MOV.U32 R2, RZ, RZ, 0x1 ;  /* 0x00000001ff027424 */ /* 0x000fe200078e00ff */
[----:B------:R-:W-:Y:S01]  /*0900*/  NOP ;  /* 0x0000000000007918 */ /* 0x000fe20000000000 */
[----:B------:R-:W-:Y:S03]  /*0910*/  BSSY B6, `(.L_x_7) ;  /* 0x000110d000067945 */ /* 0x000fe60003800000 */
[----:B------:R-:W-:-:S05]  /*0920*/  SEL R2, R2, 0x2, !P0 ;  /* 0x0000000202027807 */ /* 0x000fca0004000000 */
[----:B------:R0:W-:Y:S01]  /*0930*/  STL [R1+0x14], R2 ;  /* 0x0000140201007387 */ /* 0x0001e20000100800 */
[----:B-123--:R-:W-:Y:S06]  /*0940*/  BAR.SYNC.DEFER_BLOCKING 0x0 ;  /* 0x0000000000007b1d */ /* 0x00efec0000010000 */
[----:B------:R-:W-:Y:S05]  /*0950*/  @!P0 BRA `(.L_x_8) ;  /* 0x000000c800308947 */ /* 0x000fea0003800000 */
.L_x_9:
[----:B------:R-:W-:-:S08]  /*0960*/  NOP ;  /* 0x0000000000007918 */ /* 0x000fd00000000000 */
[----:B------:R-:W1:Y:S02]  /*0970*/  USETMAXREG.TRY_ALLOC.CTAPOOL UP0, 0xf0 ;  /* 0x000000f0000079c8 */ /* 0x000e640008000600 */
[----:B-1----:R-:W-:-:S13]  /*0980*/  PLOP3.LUT P0, PT, PT, PT, UP0, 0x80, 0x0 ;  /* 0x000000000000781c */ /* 0x002fda0003f0f008 */
[----:B------:R-:W-:Y:S05]  /*0990*/  @!P0 BRA `(.L_x_9) ;  /* 0xfffffffc00f08947 */ /* 0x000fea000383ffff */
[----:B0-----:R-:W0:Y:S08]  /*09a0*/  LDC R2, c[0x0][0xc50] ;  /* 0x00031400ff027b82 */ /* 0x001e300000000800 */
[----:B------:R-:W1:Y:S08]  /*09b0*/  S2UR UR4, SR_CTAID.Y ;  /* 0x00000000000479c3 */ /* 0x000e700000002600 */
[----:B------:R-:W2:Y:S08]  /*09c0*/  S2UR UR5, SR_CTAID.Z ;  /* 0x00000000000579c3 */ /* 0x000eb00000002700 */
[----:B------:R-:W-:Y:S06]  /*09d0*/  BAR.ARV 0x8, 0x180 ;  /* 0x0206000000007b1d */ /* 0x000fec0000002000 */
[----:B0-----:R-:W-:Y:S01]  /*09e0*/  ISETP.NE.AND P0, PT, R2, 0x1, PT ;  /* 0x000000010200780c */ /* 0x001fe20003f05270 */
[----:B-1----:R-:W-:-:S12]  /*09f0*/  IMAD.U32 R19, RZ, RZ, UR4 ;  /* 0x00000004ff137e24 */ /* 0x002fd8000f8e00ff */
[----:B------:R-:W0:Y:S08]  /*0a00*/  @P0 LDC R0, c[0x0][0xc54] ;  /* 0x00031500ff000b82 */ /* 0x000e300000000800 */
[----:B------:R-:W1:Y:S01]  /*0a10*/  @P0 LDC R3, c[0x0][0xc58] ;  /* 0x00031600ff030b82 */ /* 0x000e620000000800 */
[----:B0-----:R-:W-:-:S05]  /*0a20*/  @P0 IMAD.HI.U32 R0, R0, UR4, RZ ;  /* 0x0000000400000c27 */ /* 0x001fca000f8e00ff */
[----:B-1----:R-:W-:Y:S02]  /*0a30*/  @P0 SHF.R.U32.HI R19, RZ, R3, R0 ;  /* 0x00000003ff130219 */ /* 0x002fe40000011600 */
[----:B--2---:R-:W-:-:S03]  /*0a40*/  ISETP.LE.AND P0, PT, RZ, UR5, PT ;  /* 0x00000005ff007c0c */ /* 0x004fc6000bf03270 */
[----:B------:R-:W-:-:S04]  /*0a50*/  IMAD.MOV R3, RZ, RZ, -R19 ;  /* 0x000000ffff037224 */ /* 0x000fc800078e0a13 */
[----:B------:R-:W-:-:S06]  /*0a60*/  IMAD R2, R2, R3, UR4 ;  /* 0x0000000402027e24 */ /* 0x000fcc000f8e0203 */
[----:B------:R-:W-:Y:S05]  /*0a70*/  @!P0 BRA `(.L_x_10) ;  /* 0x0000010c00d88947 */ /* 0x000fea0003800000 */
[----:B------:R-:W0:Y:S01]  /*0a80*/  LDC.64 R4, c[0x0][0x418] ;  /* 0x00010600ff047b82 */ /* 0x000e220000000a00 */
[----:B------:R-:W-:Y:S01]  /*0a90*/  LOP3.LUT R17, R2, 0xffff, RZ, 0xc0, !PT ;  /* 0x0000ffff02117812 */ /* 0x000fe200078ec0ff */
[----:B------:R-:W-:-:S06]  /*0aa0*/  IMAD.MOV.U32 R22, RZ, RZ, RZ ;  /* 0x000000ffff167224 */ /* 0x000fcc00078e00ff */
[----:B------:R-:W1:Y:S08]  /*0ab0*/  LDC R23, c[0x0][0x424] ;  /* 0x00010900ff177b82 */ /* 0x000e700000000800 */
[----:B------:R-:W2:Y:S01]  /*0ac0*/  LDC R0, c[0x0][0x2f0] ;  /* 0x0000bc00ff007b82 */ /* 0x000ea20000000800 */
[----:B0-----:R-:W-:-:S04]  /*0ad0*/  ISETP.NE.U32.AND P0, PT, R4, RZ, PT ;  /* 0x000000ff0400720c */ /* 0x001fc80003f05070 */
[----:B------:R-:W-:-:S04]  /*0ae0*/  ISETP.NE.AND.EX P0, PT, R5, RZ, PT, P0 ;  /* 0x000000ff0500720c */ /* 0x000fc80003f05300 */
[----:B-1----:R-:W-:-:S05]  /*0af0*/  SEL R23, R23, 0x1, P0 ;  /* 0x0000000117177807 */ /* 0x002fca0000000000 */
[----:B--2---:R-:W-:-:S05]  /*0b00*/  IMAD R23, R23, R0, RZ ;  /* 0x0000000017177224 */ /* 0x004fca00078e02ff */
[C---:B------:R-:W-:Y:S02]  /*0b10*/  ISETP.GE.AND P0, PT, R23.reuse, 0x1, PT ;  /* 0x000000011700780c */ /* 0x040fe40003f06270 */
[----:B------:R-:W-:-:S05]  /*0b20*/  IADD3 R0, R23, 0x4f, RZ ;  /* 0x0000004f17007810 */ /* 0x000fca0007ffe0ff */
[----:B------:R-:W-:-:S05]  /*0b30*/  IMAD.HI R0, R0, 0x66666667, RZ ;  /* 0x6666666700007827 */ /* 0x000fca00078e02ff */
[----:B------:R-:W-:-:S04]  /*0b40*/  SHF.R.U32.HI R3, RZ, 0x1f, R0 ;  /* 0x0000001fff037819 */ /* 0x000fc80000011600 */
[----:B------:R-:W-:Y:S01]  /*0b50*/  LEA.HI.SX32 R0, R0, R3, 0x1b ;  /* 0x0000000300007211 */ /* 0x000fe200078fdaff */
[----:B------:R-:W-:Y:S06]  /*0b60*/  @!P0 BRA `(.L_x_11) ;  /* 0x0000000000788947 */ /* 0x000fec0003800000 */
[----:B------:R-:W-:-:S04]  /*0b70*/  SHF.R.U32.HI R5, RZ, 0x10, R2 ;  /* 0x00000010ff057819 */ /* 0x000fc80000011602 */
[----:B------:R-:W-:-:S13]  /*0b80*/  ISETP.NE.AND P0, PT, R5, RZ, PT ;  /* 0x000000ff0500720c */ /* 0x000fda0003f05270 */
[----:B------:R-:W0:Y:S02]  /*0b90*/  @!P0 LDC R5, c[0x0][0x9f0] ;  /* 0x00027c00ff058b82 */ /* 0x000e240000000800 */
[-C--:B0-----:R-:W-:Y:S02]  /*0ba0*/  IABS R7, R5.reuse ;  /* 0x0000000500077213 */ /* 0x081fe40000000000 */
[----:B------:R-:W-:Y:S02]  /*0bb0*/  IADD3 R4, R0, -0x1, R5 ;  /* 0xffffffff00047810 */ /* 0x000fe40007ffe005 */
[----:B------:R-:W0:Y:S01]  /*0bc0*/  I2F.RP R6, R7 ;  /* 0x0000000700067306 */ /* 0x000e220000209400 */
[----:B------:R-:W-:-:S05]  /*0bd0*/  IABS R10, R5 ;  /* 0x00000005000a7213 */ /* 0x000fca0000000000 */
[----:B------:R-:W-:Y:S02]  /*0be0*/  IMAD.MOV R10, RZ, RZ, -R10 ;  /* 0x000000ffff0a7224 */ /* 0x000fe400078e0a0a */
[----:B0-----:R-:W0:Y:S02]  /*0bf0*/  MUFU.RCP R6, R6 ;  /* 0x0000000600067308 */ /* 0x001e240000001000 */
[----:B0-----:R-:W-:Y:S01]  /*0c00*/  VIADD R2, R6, 0xffffffe ;  /* 0x0ffffffe06027836 */ /* 0x001fe20000000000 */
[----:B------:R-:W-:Y:S02]  /*0c10*/  IABS R6, R4 ;  /* 0x0000000400067213 */ /* 0x000fe40000000000 */
[----:B------:R-:W-:-:S03]  /*0c20*/  LOP3.LUT R4, R4, R5, RZ, 0x3c, !PT ;  /* 0x0000000504047212 */ /* 0x000fc600078e3cff */
[----:B------:R0:W1:Y:S01]  /*0c30*/  F2I.FTZ.U32.TRUNC.NTZ R3, R2 ;  /* 0x0000000200037305 */ /* 0x000062000021f000 */
[----:B------:R-:W-:Y:S02]  /*0c40*/  ISETP.GE.AND P2, PT, R4, RZ, PT ;  /* 0x000000ff0400720c */ /* 0x000fe40003f46270 */
[----:B0-----:R-:W-:Y:S01]  /*0c50*/  MOV R2, RZ ;  /* 0x000000ff00027202 */ /* 0x001fe20000000f00 */
[----:B-1----:R-:W-:-:S04]  /*0c60*/  IMAD.MOV R8, RZ, RZ, -R3 ;  /* 0x000000ffff087224 */ /* 0x002fc800078e0a03 */
[----:B------:R-:W-:-:S04]  /*0c70*/  IMAD R9, R8, R7, RZ ;  /* 0x0000000708097224 */ /* 0x000fc800078e02ff */
[----:B------:R-:W-:-:S04]  /*0c80*/  IMAD.HI.U32 R3, R3, R9, R2 ;  /* 0x0000000903037227 */ /* 0x000fc800078e0002 */
[----:B------:R-:W-:Y:S02]  /*0c90*/  IMAD.MOV.U32 R2, RZ, RZ, R10 ;  /* 0x000000ffff027224 */ /* 0x000fe400078e000a */
[----:B------:R-:W-:-:S04]  /*0ca0*/  IMAD.HI.U32 R3, R3, R6, RZ ;  /* 0x0000000603037227 */ /* 0x000fc800078e00ff */
[----:B------:R-:W-:-:S05]  /*0cb0*/  IMAD R2, R3, R2, R6 ;  /* 0x0000000203027224 */ /* 0x000fca00078e0206 */
[----:B------:R-:W-:-:S13]  /*0cc0*/  ISETP.GT.U32.AND P1, PT, R7, R2, PT ;  /* 0x000000020700720c */ /* 0x000fda0003f24070 */
[----:B------:R-:W-:Y:S02]  /*0cd0*/  @!P1 IMAD.IADD R2, R2, 0x1, -R7 ;  /* 0x0000000102029824 */ /* 0x000fe400078e0a07 */
[----:B------:R-:W-:Y:S01]  /*0ce0*/  @!P1 VIADD R3, R3, 0x1 ;  /* 0x0000000103039836 */ /* 0x000fe20000000000 */
[----:B------:R-:W-:Y:S02]  /*0cf0*/  ISETP.NE.AND P1, PT, R5, RZ, PT ;  /* 0x000000ff0500720c */ /* 0x000fe40003f25270 */
[----:B------:R-:W-:-:S13]  /*0d00*/  ISETP.GE.U32.AND P0, PT, R2, R7, PT ;  /* 0x000000070200720c */ /* 0x000fda0003f06070 */
[----:B------:R-:W-:-:S05]  /*0d10*/  @P0 VIADD R3, R3, 0x1 ;  /* 0x0000000103030836 */ /* 0x000fca0000000000 */
[----:B------:R-:W-:Y:S02]  /*0d20*/  @!P2 IADD3 R3, -R3, RZ, RZ ;  /* 0x000000ff0303a210 */ /* 0x000fe40007ffe1ff */
[----:B------:R-:W-:-:S05]  /*0d30*/  @!P1 LOP3.LUT R3, RZ, R5, RZ, 0x33, !PT ;  /* 0x00000005ff039212 */ /* 0x000fca00078e33ff */
[----:B------:R-:W-:-:S07]  /*0d40*/  IMAD.MOV.U32 R22, RZ, RZ, R3 ;  /* 0x000000ffff167224 */ /* 0x000fce00078e0003 */
.L_x_11:
[----:B------:R-:W0:Y:S01]  /*0d50*/  S2R R2, SR_TID.X ;  /* 0x0000000000027919 */ /* 0x000e220000002100 */
[-C--:B------:R-:W-:Y:S01]  /*0d60*/  IMAD R17, R17, R22.reuse, RZ ;  /* 0x0000001611117224 */ /* 0x080fe200078e02ff */
[----:B------:R-:W-:Y:S01]  /*0d70*/  PLOP3.LUT P0, PT, PT, PT, PT, 0x80, 0x0 ;  /* 0x000000000000781c */ /* 0x000fe20003f0f070 */
[----:B------:R-:W-:Y:S01]  /*0d80*/  IMAD.MOV.U32 R3, RZ, RZ, RZ ;  /* 0x000000ffff037224 */ /* 0x000fe200078e00ff */
[----:B------:R-:W-:Y:S02]  /*0d90*/  CS2R R150, SRZ ;  /* 0x0000000000967805 */ /* 0x000fe4000001ff00 */
[----:B------:R-:W-:Y:S02]  /*0da0*/  CS2R R148, SRZ ;  /* 0x0000000000947805 */ /* 0x000fe4000001ff00 */
[----:B------:R-:W-:Y:S01]  /*0db0*/  VIADDMNMX R22, R17, R22, R0, PT ;  /* 0x0000001611167246 */ /* 0x000fe20003800100 */
[----:B------:R-:W-:Y:S01]  /*0dc0*/  IMAD.MOV.U32 R0, RZ, RZ, RZ ;  /* 0x000000ffff007224 */ /* 0x000fe200078e00ff */
[----:B------:R-:W-:-:S02]  /*0dd0*/  CS2R R146, SRZ ;  /* 0x0000000000927805 */ /* 0x000fc4000001ff00 */
[----:B------:R-:W-:Y:S02]  /*0de0*/  CS2R R144, SRZ ;  /* 0x0000000000907805 */ /* 0x000fe4000001ff00 */
[----:B------:R-:W-:Y:S02]  /*0df0*/  ISETP.GT.AND P1, PT, R22, R17, PT ;  /* 0x000000111600720c */ /* 0x000fe40003f24270 */
[----:B------:R-:W-:Y:S02]  /*0e00*/  CS2R R142, SRZ ;  /* 0x00000000008e7805 */ /* 0x000fe4000001ff00 */
[----:B------:R-:W-:Y:S02]  /*0e10*/  CS2R R140, SRZ ;  /* 0x00000000008c7805 */ /* 0x000fe4000001ff00 */
[----:B------:R-:W-:Y:S02]  /*0e20*/  CS2R R138, SRZ ;  /* 0x00000000008a7805 */ /* 0x000fe4000001ff00 */
[----:B------:R-:W-:-:S02]  /*0e30*/  CS2R R136, SRZ ;  /* 0x0000000000887805 */ /* 0x000fc4000001ff00 */
[----:B------:R-:W-:Y:S02]  /*0e40*/  CS2R R134, SRZ ;  /* 0x0000000000867805 */ /* 0x000fe4000001ff00 */
[----:B------:R-:W-:Y:S02]  /*0e50*/  CS2R R132, SRZ ;  /* 0x0000000000847805 */ /* 0x000fe4000001ff00 */
        /* <DEDUP_REMOVED lines=14> */
[----:B------:R-:W-:Y:S01]  /*0f40*/  CS2R R102, SRZ ;  /* 0x0000000000667805 */ /* 0x000fe2000001ff00 */
[----:B0-----:R-:W-:Y:S01]  /*0f50*/  VIADD R152, R2, 0xffffff80 ;  /* 0xffffff8002987836 */ /* 0x001fe20000000000 */
        /* <DEDUP_REMOVED lines=38> */
[----:B------:R-:W-:Y:S01]  /*11c0*/  CS2R R24, SRZ ;  /* 0x0000000000187805 */ /* 0x000fe2000001ff00 */
[----:B------:R-:W-:Y:S06]  /*11d0*/  @!P1 BRA `(.L_x_12) ;  /* 0x0000009800e09947 */ /* 0x000fec0003800000 */
[----:B------:R-:W-:Y:S01]  /*11e0*/  SHF.R.S32.HI R3, RZ, 0x1f, R152 ;  /* 0x0000001fff037819 */ /* 0x000fe20000011498 */
[----:B------:R-:W0:Y:S01]  /*11f0*/  S2UR UR7, SR_CgaCtaId ;  /* 0x00000000000779c3 */ /* 0x000e220000008800 */
[----:B------:R-:W-:Y:S02]  /*1200*/  UMOV UR6, 0x400 ;  /* 0x0000040000067882 */ /* 0x000fe40000000000 */
[----:B------:R-:W-:-:S04]  /*1210*/  LEA.HI R64, R3, R152, RZ, 0x7 ;  /* 0x0000009803407211 */ /* 0x000fc800078f38ff */
[----:B------:R-:W-:-:S06]  /*1220*/  SHF.R.S32.HI R0, RZ, 0x7, R64 ;  /* 0x00000007ff007819 */ /* 0x000fcc0000011440 */
[----:B------:R-:W1:Y:S01]  /*1230*/  SHFL.IDX PT, R0, R0, RZ, 0x1f ;  /* 0x00001fff00007589 */ /* 0x000e6200000e0000 */
[----:B0-----:R-:W-:-:S04]  /*1240*/  ULEA UR8, UR7, UR6, 0x18 ;  /* 0x0000000607087291 */ /* 0x001fc8000f8ec03f */
[----:B------:R-:W-:Y:S02]  /*1250*/  UIADD3 UR6, UR8, 0x14400, URZ ;  /* 0x0001440008067890 */ /* 0x000fe4000fffe03f */
[----:B------:R-:W-:Y:S02]  /*1260*/  MOV R16, UR8 ;  /* 0x0000000800107c02 */ /* 0x000fe40008000f00 */
[----:B------:R-:W-:Y:S01]  /*1270*/  ULOP3.LUT UP0, URZ, UR6, 0x9f, URZ, 0xc0, !UPT ;  /* 0x0000009f063f7892 */ /* 0x000fe2000f80c03f */
[----:B-1----:R-:W-:-:S05]  /*1280*/  R2UR UR4, R0 ;  /* 0x00000000000472ca */ /* 0x002fca00000e0000 */
[----:B------:R-:W-:-:S08]  /*1290*/  PLOP3.LUT P0, PT, PT, PT, UP0, 0x80, 0x0 ;  /* 0x000000000000781c */ /* 0x000fd00003f0f008 */
[----:B------:R-:W-:-:S04]  /*12a0*/  ULEA.HI UR5, UR4, UR4, URZ, 0x1 ;  /* 0x0000000404057291 */ /* 0x000fc8000f8f083f */
[----:B------:R-:W-:-:S04]  /*12b0*/  ULOP3.LUT UR5, UR5, 0x1e, URZ, 0xc0, !UPT ;  /* 0x0000001e05057892 */ /* 0x000fc8000f8ec03f */
[----:B------:R-:W-:-:S04]  /*12c0*/  UIADD3 UR5, UR4, -UR5, URZ ;  /* 0x8000000504057290 */ /* 0x000fc8000fffe03f */
[----:B------:R-:W-:-:S04]  /*12d0*/  ULEA UR5, UR5, UR6, 0xd ;  /* 0x0000000605057291 */ /* 0x000fc8000f8e683f */
[----:B------:R-:W-:-:S04]  /*12e0*/  USHF.R.U32.HI UR5, URZ, 0x4, UR5 ;  /* 0x000000043f057899 */ /* 0x000fc80008011605 */
[----:B------:R-:W-:Y:S01]  /*12f0*/  ULOP3.LUT UR36, UR5, 0x3fff, URZ, 0xc0, !UPT ;  /* 0x00003fff05247892 */ /* 0x000fe2000f8ec03f */
[----:B------:R-:W-:Y:S11]  /*1300*/  @!P0 BRA `(.L_x_13) ;  /* 0x0000000000408947 */ /* 0x000ff60003800000 */
[----:B------:R-:W-:Y:S01]  /*1310*/  MOV R0, 0x0 ;  /* 0x0000000000007802 */ /* 0x000fe20000000f00 */
[----:B------:R-:W-:Y:S01]  /*1320*/  ULDC.64 UR4, c[0x4][0xa8] ;  /* 0x01002a0000047ab9 */ /* 0x000fe20000000a00 */
[----:B------:R-:W-:Y:S01]  /*1330*/  ULDC.64 UR6, c[0x4][0x28] ;  /* 0x01000a0000067ab9 */ /* 0x000fe20000000a00 */
[----:B------:R-:W-:Y:S01]  /*1340*/  IMAD.U32 R4, RZ, RZ, UR4 ;  /* 0x00000004ff047e24 */ /* 0x000fe2000f8e00ff */
[----:B------:R0:W1:Y:S01]  /*1350*/  LDC.64 R2, c[0x4][R0] ;  /* 0x0100000000027b82 */ /* 0x0000620000000a00 */
[----:B------:R-:W-:Y:S01]  /*1360*/  IMAD.U32 R5, RZ, RZ, UR5 ;  /* 0x00000005ff057e24 */ /* 0x000fe2000f8e00ff */
[----:B------:R-:W-:Y:S01]  /*1370*/  ULDC.64 UR4, c[0x4][0xb0] ;  /* 0x01002c0000047ab9 */ /* 0x000fe20000000a00 */
[----:B------:R-:W-:Y:S01]  /*1380*/  MOV R10, UR6 ;  /* 0x00000006000a7c02 */ /* 0x000fe20008000f00 */
[----:B------:R-:W-:Y:S02]  /*1390*/  IMAD.U32 R6, RZ, RZ, UR4 ;  /* 0x00000004ff067e24 */ /* 0x000fe4000f8e00ff */
[----:B------:R-:W-:-:S02]  /*13a0*/  IMAD.U32 R7, RZ, RZ, UR5 ;  /* 0x00000005ff077e24 */ /* 0x000fc4000f8e00ff */
[----:B------:R-:W-:Y:S02]  /*13b0*/  IMAD.U32 R11, RZ, RZ, UR7 ;  /* 0x00000007ff0b7e24 */ /* 0x000fe4000f8e00ff */
[----:B------:R-:W-:Y:S02]  /*13c0*/  IMAD.MOV.U32 R8, RZ, RZ, 0x70 ;  /* 0x00000070ff087424 */ /* 0x000fe400078e00ff */
[----:B------:R-:W-:Y:S02]  /*13d0*/  IMAD.MOV.U32 R12, RZ, RZ, 0x1 ;  /* 0x00000001ff0c7424 */ /* 0x000fe400078e00ff */
[----:B0-----:R-:W-:-:S07]  /*13e0*/  IMAD.MOV.U32 R13, RZ, RZ, RZ ;  /* 0x000000ffff0d7224 */ /* 0x001fce00078e00ff */
[----:B------:R-:W-:-:S07]  /*13f0*/  LEPC R20, `(.L_x_13) ;  /* 0x000000001014794e */ /* 0x000fce0000000000 */
[----:B-1----:R-:W-:Y:S05]  /*1400*/  CALL.ABS.NOINC R2 ;  /* 0x0000000002007343 */ /* 0x002fea0003c00000 */
.L_x_13:
[----:B------:R-:W2:Y:S01]  /*1410*/  LDL.LU R18, [R1+0x14] ;  /* 0x0000140001127983 */ /* 0x000ea20000300800 */
[----:B------:R-:W-:Y:S02]  /*1420*/  R2UR UR4, R16 ;  /* 0x00000000100472ca */ /* 0x000fe400000e0000 */
[----:B------:R-:W-:-:S11]  /*1430*/  SHF.L.U32 R2, RZ, 0x1f, RZ ;  /* 0x0000001fff027819 */ /* 0x000fd600000006ff */
[----:B------:R-:W0:Y:S01]  /*1440*/  SYNCS.PHASECHK.TRANS64.TRYWAIT P1, [UR4+0x38800], R2 ;  /* 0x03880002ff0075a7 */ /* 0x000e220008020144 */
[----:B--2---:R-:W-:-:S04]  /*1450*/  LOP3.LUT R0, R18, 0x1, RZ, 0xfc, !PT ;  /* 0x0000000112007812 */ /* 0x004fc800078efcff */
[----:B------:R-:W-:Y:S01]  /*1460*/  ISETP.NE.AND P0, PT, R0, 0x3, PT ;  /* 0x000000030000780c */ /* 0x000fe20003f05270 */
[----:B0-----:R-:W-:-:S12]  /*1470*/  @!P1 BRA `(.L_x_14) ;  /* 0x0000010400609947 */ /* 0x001fd80003800000 */
.L_x_132:
[----:B------:R-:W-:Y:S05]  /*1480*/  @!P0 BRA `(.L_x_15) ;  /* 0x0000000000048947 */ /* 0x000fea0003800000 */
[----:B------:R-:W-:Y:S01]  /*1490*/  BPT.TRAP 0x1 ;  /* 0x000000040000795c */ /* 0x000fe20000300000 */
.L_x_15:
[----:B------:R-:W-:-:S13]  /*14a0*/  R2UR UR4, R16 ;  /* 0x00000000100472ca */ /* 0x000fda00000e0000 */
[----:B------:R1:W2:Y:S01]  /*14b0*/  SYNCS.PHASECHK.TRANS64.TRYWAIT P2, [UR4+0x38830], R2 ;  /* 0x03883002ff0075a7 */ /* 0x0002a20008040144 */
[----:B------:R-:W-:Y:S05]  /*14c0*/  @!P0 BRA `(.L_x_16) ;  /* 0x0000000000048947 */ /* 0x000fea0003800000 */
[----:B------:R-:W-:Y:S01]  /*14d0*/  BPT.TRAP 0x1 ;  /* 0x000000040000795c */ /* 0x000fe20000300000 */
.L_x_16:
[----:B------:R-:W3:Y:S01]  /*14e0*/  S2R R0, SR_TID.X ;  /* 0x0000000000007919 */ /* 0x000ee20000002100 */
[----:B------:R-:W-:Y:S02]  /*14f0*/  MOV R4, UR36 ;  /* 0x0000002400047c02 */ /* 0x000fe40008000f00 */
[----:B---3--:R-:W-:-:S04]  /*1500*/  LOP3.LUT R0, R0, 0x7f, RZ, 0xc0, !PT ;  /* 0x0000007f00007812 */ /* 0x008fc800078ec0ff */
[----:B------:R-:W-:Y:S01]  /*1510*/  ISETP.NE.AND P1, PT, R0, RZ, PT ;  /* 0x000000ff0000720c */ /* 0x000fe20003f25270 */
[----:B--2---:R-:W-:-:S12]  /*1520*/  @P2 BRA `(.L_x_17) ;  /* 0x00000000000c2947 */ /* 0x004fd80003800000 */
[----:B------:R-:W-:-:S13]  /*1530*/  R2UR UR4, R16 ;  /* 0x00000000100472ca */ /* 0x000fda00000e0000 */
[----:B------:R-:W2:Y:S02]  /*1540*/  SYNCS.PHASECHK.TRANS64.TRYWAIT P2, [UR4+0x38830], R2 ;  /* 0x03883002ff0075a7 */ /* 0x000ea40008040144 */
[----:B--2---:R-:W-:Y:S05]  /*1550*/  @!P2 BRA `(.L_x_18) ;  /* 0x000001040044a947 */ /* 0x004fea0003800000 */
.L_x_17:
[----:B------:R-:W-:Y:S05]  /*1560*/  WARPSYNC.ALL ;  /* 0x0000000000007948 */ /* 0x000fea0003800000 */
[----:B------:R-:W-:Y:S01]  /*1570*/  IMAD.MOV.U32 R9, RZ, RZ, RZ ;  /* 0x000000ffff097224 */ /* 0x000fe200078e00ff */
[----:B------:R-:W-:Y:S01]  /*1580*/  LOP3.LUT R4, R4, 0x10000, RZ, 0xfc, !PT ;  /* 0x0001000004047812 */ /* 0x000fe200078efcff */
[----:B------:R-:W-:Y:S02]  /*1590*/  IMAD.MOV.U32 R151, RZ, RZ, RZ ;  /* 0x000000ffff977224 */ /* 0x000fe400078e00ff */
[----:B------:R-:W-:Y:S01]  /*15a0*/  IMAD.MOV.U32 R5, RZ, RZ, 0x40000040 ;  /* 0x40000040ff057424 */ /* 0x000fe200078e00ff */
[----:B------:R-:W-:Y:S01]  /*15b0*/  R2UR UR60, R16 ;  /* 0x00000000103c72ca */ /* 0x000fe200000e0000 */
[----:B------:R-:W-:Y:S01]  /*15c0*/  WARPGROUP.ARRIVE ;  /* 0x00000000000079c5 */ /* 0x000fe20000000000 */
[C---:B------:R-:W-:Y:S01]  /*15d0*/  R2UR UR8, R4.reuse ;  /* 0x00000000040872ca */ /* 0x040fe200000e0000 */
[----:B------:R-:W-:Y:S01]  /*15e0*/  UMOV UR11, 0x40000040 ;  /* 0x40000040000b7882 */ /* 0x000fe20000000000 */
        /* <DEDUP_REMOVED lines=9> */
[----:B------:R-:W-:Y:S01]  /*1680*/  UIADD3 UR4, UR60, 0x24400, URZ ;  /* 0x000244003c047890 */ /* 0x000fe2000fffe03f */
[C---:B------:R-:W-:Y:S01]  /*1690*/  R2UR UR20, R4.reuse ;  /* 0x00000000041472ca */ /* 0x040fe200000e0000 */
[----:B------:R-:W-:Y:S01]  /*16a0*/  UMOV UR29, 0x40000040 ;  /* 0x40000040001d7882 */ /* 0x000fe20000000000 */
[C---:B------:R-:W-:Y:S01]  /*16b0*/  R2UR UR21, R5.reuse ;  /* 0x00000000051572ca */ /* 0x040fe200000e0000 */
[----:B------:R-:W-:Y:S01]  /*16c0*/  USHF.R.U32.HI UR4, URZ, 0x4, UR4 ;  /* 0x000000043f047899 */ /* 0x000fe20008011604 */
[C---:B------:R-:W-:Y:S01]  /*16d0*/  R2UR UR24, R4.reuse ;  /* 0x00000000041872ca */ /* 0x040fe200000e0000 */
[----:B------:R-:W-:Y:S01]  /*16e0*/  IMAD.U32 R13, RZ, RZ, UR29 ;  /* 0x0000001dff0d7e24 */ /* 0x000fe2000f8e00ff */
[----:B------:R-:W-:Y:S01]  /*16f0*/  R2UR UR25, R5 ;  /* 0x00000000051972ca */ /* 0x000fe200000e0000 */
[----:B------:R-:W-:Y:S01]  /*1700*/  ULOP3.LUT UR4, UR4, 0x3fff, URZ, 0xc0, !UPT ;  /* 0x00003fff04047892 */ /* 0x000fe2000f8ec03f */
[----:B------:R-:W-:Y:S01]  /*1710*/  R2UR UR6, R4 ;  /* 0x00000000040672ca */ /* 0x000fe200000e0000 */
[----:B------:R-:W-:Y:S01]  /*1720*/  UMOV UR31, 0x40000040 ;  /* 0x40000040001f7882 */ /* 0x000fe20000000000 */
[----:B------:R-:W-:Y:S01]  /*1730*/  UMOV UR33, 0x40000040 ;  /* 0x4000004000217882 */ /* 0x000fe20000000000 */
[----:B------:R-:W-:Y:S01]  /*1740*/  ULOP3.LUT UR61, UR4, 0x10000, URZ, 0xfc, !UPT ;  /* 0x00010000043d7892 */ /* 0x000fe2000f8efc3f */
[----:B0-----:R-:W-:Y:S01]  /*1750*/  LOP3.LUT R3, R64, 0xffffff80, RZ, 0xc0, !PT ;  /* 0xffffff8040037812 */ /* 0x001fe200078ec0ff */
[----:B------:R-:W-:Y:S01]  /*1760*/  UMOV UR35, 0x40000040 ;  /* 0x4000004000237882 */ /* 0x000fe20000000000 */
[----:B------:R-:W-:Y:S01]  /*1770*/  UMOV UR37, 0x40000040 ;  /* 0x4000004000257882 */ /* 0x000fe20000000000 */
[----:B------:R-:W-:Y:S01]  /*1780*/  UIADD3 UR4, UR61, 0x80, URZ ;  /* 0x000000803d047890 */ /* 0x000fe2000fffe03f */
[----:B------:R-:W-:Y:S01]  /*1790*/  P2R R14, PR, RZ, 0x1 ;  /* 0x00000001ff0e7803 */ /* 0x000fe20000000000 */
[----:B------:R-:W-:Y:S01]  /*17a0*/  UIADD3 UR30, UR61, 0x500, URZ ;  /* 0x000005003d1e7890 */ /* 0x000fe2000fffe03f */
[----:B------:R-:W-:Y:S01]  /*17b0*/  IMAD.IADD R3, R152, 0x1, -R3 ;  /* 0x0000000198037824 */ /* 0x000fe200078e0a03 */
[----:B------:R-:W-:Y:S01]  /*17c0*/  UMOV UR10, UR61 ;  /* 0x0000003d000a7c82 */ /* 0x000fe20008000000 */
[----:B------:R-:W-:Y:S01]  /*17d0*/  UIADD3 UR34, UR61, 0x502, URZ ;  /* 0x000005023d227890 */ /* 0x000fe2000fffe03f */
[----:B------:R-:W-:Y:S01]  /*17e0*/  HGMMA.64x16x16.F32 R56, gdesc[UR8], RZ, !UPT, gsb0 ;  /* 0x00200000083879f0 */ /* 0x000fe2000c0008ff */
[----:B------:R-:W-:Y:S01]  /*17f0*/  UMOV UR14, UR4 ;  /* 0x00000004000e7c82 */ /* 0x000fe20008000000 */
[----:B------:R-:W-:Y:S01]  /*1800*/  UIADD3 UR8, UR61, 0x100, URZ ;  /* 0x000001003d087890 */ /* 0x000fe2000fffe03f */
[----:B------:R-:W-:Y:S01]  /*1810*/  SHF.R.S32.HI R0, RZ, 0x1f, R3 ;  /* 0x0000001fff007819 */ /* 0x000fe20000011403 */
[----:B------:R-:W-:-:S02]  /*1820*/  UIADD3 UR10, UR61, 0x180, URZ ;  /* 0x000001803d0a7890 */ /* 0x000fc4000fffe03f */
[----:B------:R-:W-:Y:S01]  /*1830*/  IMAD.U32 R18, RZ, RZ, UR61 ;  /* 0x0000003dff127e24 */ /* 0x000fe2000f8e00ff */
[----:B------:R-:W-:Y:S01]  /*1840*/  UIADD3 UR4, UR61, 0x200, URZ ;  /* 0x000002003d047890 */ /* 0x000fe2000fffe03f */
[----:B------:R-:W-:Y:S01]  /*1850*/  LEA.HI R0, R0, R3, RZ, 0x2 ;  /* 0x0000000300007211 */ /* 0x000fe200078f10ff */
[----:B------:R-:W-:Y:S01]  /*1860*/  UIADD3 UR5, UR6, 0x2, URZ ;  /* 0x0000000206057890 */ /* 0x000fe2000fffe03f */
[----:B------:R-:W-:Y:S01]  /*1870*/  MOV R150, R151 ;  /* 0x0000009700967202 */ /* 0x000fe20000000f00 */
[----:B------:R-:W-:Y:S01]  /*1880*/  UMOV UR18, UR8 ;  /* 0x0000000800127c82 */ /* 0x000fe20008000000 */
[----:B------:R-:W-:Y:S01]  /*1890*/  UMOV UR22, UR10 ;  /* 0x0000000a00167c82 */ /* 0x000fe20008000000 */
[----:B------:R-:W-:Y:S01]  /*18a0*/  UIADD3 UR10, UR61, 0x2, URZ ;  /* 0x000000023d0a7890 */ /* 0x000fe2000fffe03f */
[----:B------:R-:W-:Y:S01]  /*18b0*/  LOP3.LUT R0, R0, 0x7ffffffc, RZ, 0xc0, !PT ;  /* 0x7ffffffc00007812 */ /* 0x000fe200078ec0ff */
[----:B------:R-:W-:Y:S01]  /*18c0*/  UMOV UR26, UR4 ;  /* 0x00000004001a7c82 */ /* 0x000fe20008000000 */
[----:B------:R-:W-:Y:S01]  /*18d0*/  UMOV UR28, UR5 ;  /* 0x00000005001c7c82 */ /* 0x000fe20008000000 */
[----:B------:R-:W-:Y:S01]  /*18e0*/  UMOV UR9, UR29 ;  /* 0x0000001d00097c82 */ /* 0x000fe20008000000 */
[----:B------:R-:W-:Y:S01]  /*18f0*/  UMOV UR8, UR28 ;  /* 0x0000001c00087c82 */ /* 0x000fe20008000000 */
[----:B------:R-:W-:Y:S01]  /*1900*/  UMOV UR11, 0x40000040 ;  /* 0x40000040000b7882 */ /* 0x000fe20000000000 */
[----:B------:R-:W-:Y:S01]  /*1910*/  UIADD3 UR4, UR61, 0x102, URZ ;  /* 0x000001023d047890 */ /* 0x000fe2000fffe03f */
[----:B------:R-:W-:Y:S01]  /*1920*/  MOV R12, UR28 ;  /* 0x0000001c000c7c02 */ /* 0x000fe20008000f00 */
[----:B------:R-:W-:Y:S01]  /*1930*/  UIADD3 UR5, UR61, 0x182, URZ ;  /* 0x000001823d057890 */ /* 0x000fe2000fffe03f */
[----:B------:R-:W-:Y:S01]  /*1940*/  IADD3 R0, R3, -R0, RZ ;  /* 0x8000000003007210 */ /* 0x000fe20007ffe0ff */
[----:B------:R-:W-:Y:S01]  /*1950*/  UIADD3 UR7, UR6, 0x4, URZ ;  /* 0x0000000406077890 */ /* 0x000fe2000fffe03f */
[----:B------:R-:W-:Y:S01]  /*1960*/  IMAD.MOV.U32 R3, RZ, RZ, -0x2 ;  /* 0xfffffffeff037424 */ /* 0x000fe200078e00ff */
[----:B------:R-:W-:Y:S01]  /*1970*/  UIADD3 UR32, UR6, 0x802, URZ ;  /* 0x0000080206207890 */ /* 0x000fe2000fffe03f */
[--C-:B------:R-:W-:Y:S01]  /*1980*/  IMAD.MOV.U32 R149, RZ, RZ, R151.reuse ;  /* 0x000000ffff957224 */ /* 0x100fe200078e0097 */
[----:B------:R-:W-:Y:S01]  /*1990*/  UIADD3 UR36, UR6, 0x804, URZ ;  /* 0x0000080406247890 */ /* 0x000fe2000fffe03f */
[----:B------:R-:W-:Y:S01]  /*19a0*/  IMAD R0, R0, R3, 0x50 ;  /* 0x0000005000007424 */ /* 0x000fe200078e0203 */
[----:B------:R-:W-:Y:S01]  /*19b0*/  UIADD3 UR38, UR61, 0x504, URZ ;  /* 0x000005043d267890 */ /* 0x000fe2000fffe03f */
[--C-:B------:R-:W-:Y:S01]  /*19c0*/  IMAD.MOV.U32 R148, RZ, RZ, R151.reuse ;  /* 0x000000ffff947224 */ /* 0x100fe200078e0097 */
[----:B------:R-:W-:Y:S01]  /*19d0*/  UMOV UR39, 0x40000040 ;  /* 0x4000004000277882 */ /* 0x000fe20000000000 */
[----:B------:R-:W-:Y:S01]  /*19e0*/  UIADD3 UR40, UR6, 0x806, URZ ;  /* 0x0000080606287890 */ /* 0x000fe2000fffe03f */
[----:B------:R-:W-:Y:S01]  /*19f0*/  IMAD.IADD R23, R23, 0x1, R0 ;  /* 0x0000000117177824 */ /* 0x000fe200078e0200 */
[----:B------:R-:W-:Y:S01]  /*1a00*/  UIADD3 UR42, UR61, 0x506, URZ ;  /* 0x000005063d2a7890 */ /* 0x000fe2000fffe03f */
[----:B------:R-:W-:Y:S01]  /*1a10*/  IMAD.MOV.U32 R147, RZ, RZ, R151 ;  /* 0x000000ffff937224 */ /* 0x000fe200078e0097 */
[----:B------:R-:W-:Y:S01]  /*1a20*/  UMOV UR41, 0x40000040 ;  /* 0x4000004000297882 */ /* 0x000fe20000000000 */
[----:B------:R-:W-:Y:S01]  /*1a30*/  UMOV UR43, 0x40000040 ;  /* 0x40000040002b7882 */ /* 0x000fe20000000000 */
[----:B------:R-:W-:Y:S01]  /*1a40*/  UIADD3 UR44, UR6, 0xc00, URZ ;  /* 0x00000c00062c7890 */ /* 0x000fe2000fffe03f */
[C---:B------:R-:W-:Y:S01]  /*1a50*/  IMAD R23, R22.reuse, -0x50, R23 ;  /* 0xffffffb016177824 */ /* 0x040fe200078e0217 */
[----:B------:R-:W-:Y:S01]  /*1a60*/  UIADD3 UR46, UR61, 0x780, URZ ;  /* 0x000007803d2e7890 */ /* 0x000fe2000fffe03f */
[----:B------:R-:W-:Y:S01]  /*1a70*/  VIADD R22, R22, 0xfffffffe ;  /* 0xfffffffe16167836 */ /* 0x000fe20000000000 */
[----:B------:R-:W-:Y:S01]  /*1a80*/  UMOV UR45, 0x40000040 ;  /* 0x40000040002d7882 */ /* 0x000fe20000000000 */
[----:B------:R-:W-:Y:S01]  /*1a90*/  UMOV UR47, 0x40000040 ;  /* 0x40000040002f7882 */ /* 0x000fe20000000000 */
[----:B------:R-:W-:Y:S01]  /*1aa0*/  UIADD3 UR48, UR6, 0xc02, URZ ;  /* 0x00000c0206307890 */ /* 0x000fe2000fffe03f */
[C---:B------:R-:W-:Y:S01]  /*1ab0*/  ISETP.GT.AND P6, PT, R23.reuse, RZ, PT ;  /* 0x000000ff1700720c */ /* 0x040fe20003fc4270 */
[----:B------:R-:W-:Y:S01]  /*1ac0*/  UIADD3 UR50, UR61, 0x782, URZ ;  /* 0x000007823d327890 */ /* 0x000fe2000fffe03f */
[C---:B------:R-:W-:Y:S01]  /*1ad0*/  ISETP.GT.AND P5, PT, R23.reuse, 0x1, PT ;  /* 0x000000011700780c */ /* 0x040fe20003fa4270 */
[----:B------:R-:W-:Y:S01]  /*1ae0*/  UMOV UR49, 0x40000040 ;  /* 0x4000004000317882 */ /* 0x000fe20000000000 */
[----:B------:R-:W-:Y:S01]  /*1af0*/  UMOV UR51, 0x40000040 ;  /* 0x4000004000337882 */ /* 0x000fe20000000000 */
[----:B------:R-:W-:Y:S01]  /*1b00*/  UIADD3 UR52, UR6, 0xc04, URZ ;  /* 0x00000c0406347890 */ /* 0x000fe2000fffe03f */
[----:B------:R-:W-:Y:S01]  /*1b10*/  ISETP.GT.AND P4, PT, R23, 0x8, PT ;  /* 0x000000081700780c */ /* 0x000fe20003f84270 */
[----:B------:R-:W-:-:S02]  /*1b20*/  WARPGROUP.DEPBAR.LE gsb0, 0x0 ;  /* 0x00008000000079c5 */ /* 0x000fc40000010000 */
[----:B------:R-:W-:Y:S01]  /*1b30*/  WARPGROUP.ARRIVE ;  /* 0x00000000000079c5 */ /* 0x000fe20000000000 */
[----:B------:R-:W-:Y:S01]  /*1b40*/  UIADD3 UR54, UR61, 0x784, URZ ;  /* 0x000007843d367890 */ /* 0x000fe2000fffe03f */
[C---:B------:R-:W-:Y:S01]  /*1b50*/  ISETP.GT.AND P2, PT, R23.reuse, 0x9, PT ;  /* 0x000000091700780c */ /* 0x040fe20003f44270 */
[----:B------:R-:W-:Y:S01]  /*1b60*/  UMOV UR53, 0x40000040 ;  /* 0x4000004000357882 */ /* 0x000fe20000000000 */
[----:B------:R-:W-:Y:S01]  /*1b70*/  UMOV UR55, 0x40000040 ;  /* 0x4000004000377882 */ /* 0x000fe20000000000 */
[----:B------:R-:W-:Y:S01]  /*1b80*/  UIADD3 UR58, UR61, 0x786, URZ ;  /* 0x000007863d3a7890 */ /* 0x000fe2000fffe03f */
[----:B------:R-:W-:Y:S01]  /*1b90*/  HGMMA.64x16x16.F32 R48, gdesc[UR12], RZ, !UPT, gsb0 ;  /* 0x002000000c3079f0 */ /* 0x000fe2000c0008ff */
[----:B------:R-:W-:Y:S01]  /*1ba0*/  UIADD3 UR12, UR61, 0x4, URZ ;  /* 0x000000043d0c7890 */ /* 0x000fe2000fffe03f */
[----:B------:R-:W-:Y:S01]  /*1bb0*/  ISETP.GT.AND P3, PT, R23, 0x10, PT ;  /* 0x000000101700780c */ /* 0x000fe20003f64270 */
[----:B------:R-:W-:Y:S01]  /*1bc0*/  UIADD3 UR13, UR6, 0x6, URZ ;  /* 0x00000006060d7890 */ /* 0x000fe2000fffe03f */
[--C-:B------:R-:W-:Y:S01]  /*1bd0*/  IMAD.MOV.U32 R146, RZ, RZ, R151.reuse ;  /* 0x000000ffff927224 */ /* 0x100fe200078e0097 */
[----:B------:R-:W-:Y:S01]  /*1be0*/  UIADD3 UR14, UR6, 0x400, URZ ;  /* 0x00000400060e7890 */ /* 0x000fe2000fffe03f */
[-C--:B------:R-:W-:Y:S01]  /*1bf0*/  MOV R145, R151.reuse ;  /* 0x0000009700917202 */ /* 0x080fe20000000f00 */
[----:B------:R-:W-:Y:S01]  /*1c00*/  UMOV UR15, 0x40000040 ;  /* 0x40000040000f7882 */ /* 0x000fe20000000000 */
[----:B------:R-:W-:Y:S01]  /*1c10*/  UMOV UR59, 0x40000040 ;  /* 0x40000040003b7882 */ /* 0x000fe20000000000 */
[--C-:B------:R-:W-:Y:S01]  /*1c20*/  IMAD.MOV.U32 R144, RZ, RZ, R151.reuse ;  /* 0x000000ffff907224 */ /* 0x100fe200078e0097 */
[-C--:B------:R-:W-:Y:S01]  /*1c30*/  MOV R140, R151.reuse ;  /* 0x00000097008c7202 */ /* 0x080fe20000000f00 */
        /* <DEDUP_REMOVED lines=23> */
[----:B------:R-:W-:Y:S01]  /*1db0*/  MOV R70, R151 ;  /* 0x0000009700467202 */ /* 0x000fe20000000f00 */
[----:B------:R-:W-:-:S02]  /*1dc0*/  IMAD.MOV.U32 R128, RZ, RZ, R151 ;  /* 0x000000ffff807224 */ /* 0x000fc400078e0097 */
[--C-:B------:R-:W-:Y:S02]  /*1dd0*/  IMAD.MOV.U32 R127, RZ, RZ, R151.reuse ;  /* 0x000000ffff7f7224 */ /* 0x100fe400078e0097 */
[--C-:B------:R-:W-:Y:S02]  /*1de0*/  IMAD.MOV.U32 R126, RZ, RZ, R151.reuse ;  /* 0x000000ffff7e7224 */ /* 0x100fe400078e0097 */
[--C-:B------:R-:W-:Y:S02]  /*1df0*/  IMAD.MOV.U32 R124, RZ, RZ, R151.reuse ;  /* 0x000000ffff7c7224 */ /* 0x100fe400078e0097 */
[--C-:B------:R-:W-:Y:S02]  /*1e00*/  IMAD.MOV.U32 R123, RZ, RZ, R151.reuse ;  /* 0x000000ffff7b7224 */ /* 0x100fe400078e0097 */
[--C-:B------:R-:W-:Y:S02]  /*1e10*/  IMAD.MOV.U32 R122, RZ, RZ, R151.reuse ;  /* 0x000000ffff7a7224 */ /* 0x100fe400078e0097 */
[----:B------:R-:W-:-:S02]  /*1e20*/  IMAD.MOV.U32 R121, RZ, RZ, R151 ;  /* 0x000000ffff797224 */ /* 0x000fc400078e0097 */
[--C-:B------:R-:W-:Y:S02]  /*1e30*/  IMAD.MOV.U32 R119, RZ, RZ, R151.reuse ;  /* 0x000000ffff777224 */ /* 0x100fe400078e0097 */
[--C-:B------:R-:W-:Y:S01]  /*1e40*/  IMAD.MOV.U32 R118, RZ, RZ, R151.reuse ;  /* 0x000000ffff767224 */ /* 0x100fe200078e0097 */
[----:B------:R-:W-:Y:S02]  /*1e50*/  WARPGROUP.DEPBAR.LE gsb0, 0x0 ;  /* 0x00008000000079c5 */ /* 0x000fe40000010000 */
[----:B------:R-:W-:Y:S01]  /*1e60*/  WARPGROUP.ARRIVE ;  /* 0x00000000000079c5 */ /* 0x000fe20000000000 */
[--C-:B------:R-:W-:Y:S02]  /*1e70*/  IMAD.MOV.U32 R117, RZ, RZ, R151.reuse ;  /* 0x000000ffff757224 */ /* 0x100fe400078e0097 */
[--C-:B------:R-:W-:Y:S02]  /*1e80*/  IMAD.MOV.U32 R116, RZ, RZ, R151.reuse ;  /* 0x000000ffff747224 */ /* 0x100fe400078e0097 */
[--C-:B------:R-:W-:Y:S01]  /*1e90*/  IMAD.MOV.U32 R114, RZ, RZ, R151.reuse ;  /* 0x000000ffff727224 */ /* 0x100fe200078e0097 */
[----:B------:R-:W-:Y:S01]  /*1ea0*/  HGMMA.64x16x16.F32 R40, gdesc[UR16], RZ, !UPT, gsb0 ;  /* 0x00200000102879f0 */ /* 0x000fe2000c0008ff */
[----:B------:R-:W-:Y:S01]  /*1eb0*/  UIADD3 UR16, UR61, 0x280, URZ ;  /* 0x000002803d107890 */ /* 0x000fe2000fffe03f */
[--C-:B------:R-:W-:Y:S01]  /*1ec0*/  IMAD.MOV.U32 R113, RZ, RZ, R151.reuse ;  /* 0x000000ffff717224 */ /* 0x100fe200078e0097 */
[----:B------:R-:W-:Y:S01]  /*1ed0*/  UIADD3 UR18, UR61, 0x282, URZ ;  /* 0x000002823d127890 */ /* 0x000fe2000fffe03f */
[--C-:B------:R-:W-:Y:S01]  /*1ee0*/  IMAD.MOV.U32 R112, RZ, RZ, R151.reuse ;  /* 0x000000ffff707224 */ /* 0x100fe200078e0097 */
[----:B------:R-:W-:Y:S01]  /*1ef0*/  UMOV UR17, 0x40000040 ;  /* 0x4000004000117882 */ /* 0x000fe20000000000 */
[----:B------:R-:W-:Y:S01]  /*1f00*/  UMOV UR19, 0x40000040 ;  /* 0x4000004000137882 */ /* 0x000fe20000000000 */
        /* <DEDUP_REMOVED lines=22> */
[--C-:B------:R-:W-:Y:S01]  /*2070*/  IMAD.MOV.U32 R72, RZ, RZ, R151.reuse ;  /* 0x000000ffff487224 */ /* 0x100fe200078e0097 */
[----:B------:R-:W-:Y:S02]  /*2080*/  WARPGROUP.DEPBAR.LE gsb0, 0x0 ;  /* 0x00008000000079c5 */ /* 0x000fe40000010000 */
[----:B------:R-:W-:Y:S01]  /*2090*/  WARPGROUP.ARRIVE ;  /* 0x00000000000079c5 */ /* 0x000fe20000000000 */
[----:B------:R-:W-:-:S02]  /*20a0*/  IMAD.MOV.U32 R68, RZ, RZ, R151 ;  /* 0x000000ffff447224 */ /* 0x000fc400078e0097 */
[--C-:B------:R-:W-:Y:S02]  /*20b0*/  IMAD.MOV.U32 R66, RZ, RZ, R151.reuse ;  /* 0x000000ffff427224 */ /* 0x100fe400078e0097 */
[----:B------:R-:W-:Y:S01]  /*20c0*/  IMAD.MOV.U32 R64, RZ, RZ, R151 ;  /* 0x000000ffff407224 */ /* 0x000fe200078e0097 */
[----:B------:R-:W-:Y:S01]  /*20d0*/  HGMMA.64x16x16.F32 R32, gdesc[UR20], RZ, !UPT, gsb0 ;  /* 0x00200000142079f0 */ /* 0x000fe2000c0008ff */
[----:B------:R-:W-:Y:S02]  /*20e0*/  UIADD3 UR20, UR6, 0x404, URZ ;  /* 0x0000040406147890 */ /* 0x000fe4000fffe03f */
[----:B------:R-:W-:Y:S01]  /*20f0*/  UIADD3 UR22, UR61, 0x284, URZ ;  /* 0x000002843d167890 */ /* 0x000fe2000fffe03f */
[----:B------:R-:W-:Y:S01]  /*2100*/  UMOV UR21, 0x40000040 ;  /* 0x4000004000157882 */ /* 0x000fe20000000000 */
[----:B------:R-:W-:Y:S01]  /*2110*/  UMOV UR23, 0x40000040 ;  /* 0x4000004000177882 */ /* 0x000fe20000000000 */
[----:B------:R-:W-:Y:S02]  /*2120*/  WARPGROUP.DEPBAR.LE gsb0, 0x0 ;  /* 0x00008000000079c5 */ /* 0x000fe40000010000 */
[----:B------:R-:W-:-:S06]  /*2130*/  WARPGROUP.ARRIVE ;  /* 0x00000000000079c5 */ /* 0x000fcc0000000000 */
[----:B------:R-:W-:Y:S01]  /*2140*/  HGMMA.64x16x16.F32 R24, gdesc[UR24], RZ, !UPT, gsb0 ;  /* 0x00200000181879f0 */ /* 0x000fe2000c0008ff */
[----:B------:R-:W-:Y:S02]  /*2150*/  UIADD3 UR24, UR6, 0x406, URZ ;  /* 0x0000040606187890 */ /* 0x000fe4000fffe03f */
[----:B------:R-:W-:Y:S01]  /*2160*/  UIADD3 UR26, UR61, 0x286, URZ ;  /* 0x000002863d1a7890 */ /* 0x000fe2000fffe03f */
[----:B------:R-:W-:Y:S01]  /*2170*/  UMOV UR25, 0x40000040 ;  /* 0x4000004000197882 */ /* 0x000fe20000000000 */
[----:B------:R-:W-:Y:S01]  /*2180*/  UMOV UR27, 0x40000040 ;  /* 0x40000040001b7882 */ /* 0x000fe20000000000 */
[----:B------:R-:W-:Y:S02]  /*2190*/  WARPGROUP.DEPBAR.LE gsb0, 0x0 ;  /* 0x00008000000079c5 */ /* 0x000fe40000010000 */
[----:B------:R-:W-:-:S06]  /*21a0*/  WARPGROUP.ARRIVE ;  /* 0x00000000000079c5 */ /* 0x000fcc0000000000 */
[----:B------:R-:W-:Y:S01]  /*21b0*/  HGMMA.64x16x16.F32 R56, gdesc[UR8], R56, gsb0 ;  /* 0x00200000083879f0 */ /* 0x000fe20008000838 */
[----:B------:R-:W-:Y:S01]  /*21c0*/  UIADD3 UR10, UR61, 0x82, URZ ;  /* 0x000000823d0a7890 */ /* 0x000fe2000fffe03f */
[----:B------:R-:W-:Y:S01]  /*21d0*/  UMOV UR8, UR28 ;  /* 0x0000001c00087c82 */ /* 0x000fe20008000000 */
[----:B------:R-:W-:Y:S01]  /*21e0*/  UMOV UR9, UR29 ;  /* 0x0000001d00097c82 */ /* 0x000fe20008000000 */
[----:B------:R-:W-:Y:S01]  /*21f0*/  UMOV UR11, 0x40000040 ;  /* 0x40000040000b7882 */ /* 0x000fe20000000000 */
[----:B------:R-:W-:Y:S02]  /*2200*/  WARPGROUP.DEPBAR.LE gsb0, 0x0 ;  /* 0x00008000000079c5 */ /* 0x000fe40000010000 */
[----:B------:R-:W-:-:S06]  /*2210*/  WARPGROUP.ARRIVE ;  /* 0x00000000000079c5 */ /* 0x000fcc0000000000 */
[----:B------:R-:W-:Y:S01]  /*2220*/  HGMMA.64x16x16.F32 R48, gdesc[UR8], R48, gsb0 ;  /* 0x00200000083079f0 */ /* 0x000fe20008000830 */
[----:B------:R-:W-:Y:S01]  /*2230*/  UMOV UR8, UR28 ;  /* 0x0000001c00087c82 */ /* 0x000fe20008000000 */
[----:B------:R-:W-:Y:S01]  /*2240*/  UMOV UR9, UR29 ;  /* 0x0000001d00097c82 */ /* 0x000fe20008000000 */
[----:B------:R-:W-:Y:S01]  /*2250*/  UMOV UR10, UR4 ;  /* 0x00000004000a7c82 */ /* 0x000fe20008000000 */
[----:B------:R-:W-:Y:S01]  /*2260*/  UMOV UR11, 0x40000040 ;  /* 0x40000040000b7882 */ /* 0x000fe20000000000 */
[----:B------:R-:W-:Y:S01]  /*2270*/  UIADD3 UR4, UR61, 0x202, URZ ;  /* 0x000002023d047890 */ /* 0x000fe2000fffe03f */
[----:B------:R-:W-:Y:S02]  /*2280*/  WARPGROUP.DEPBAR.LE gsb0, 0x0 ;  /* 0x00008000000079c5 */ /* 0x000fe40000010000 */
[----:B------:R-:W-:-:S06]  /*2290*/  WARPGROUP.ARRIVE ;  /* 0x00000000000079c5 */ /* 0x000fcc0000000000 */
[----:B------:R-:W-:Y:S01]  /*22a0*/  HGMMA.64x16x16.F32 R40, gdesc[UR8], R40, gsb0 ;  /* 0x00200000082879f0 */ /* 0x000fe20008000828 */
[----:B------:R-:W-:Y:S01]  /*22b0*/  UMOV UR8, UR28 ;  /* 0x0000001c00087c82 */ /* 0x000fe20008000000 */
[----:B------:R-:W-:Y:S01]  /*22c0*/  UMOV UR9, UR29 ;  /* 0x0000001d00097c82 */ /* 0x000fe20008000000 */
[----:B------:R-:W-:Y:S01]  /*22d0*/  UMOV UR10, UR5 ;  /* 0x00000005000a7c82 */ /* 0x000fe20008000000 */
[----:B------:R-:W-:Y:S01]  /*22e0*/  UMOV UR11, 0x40000040 ;  /* 0x40000040000b7882 */ /* 0x000fe20000000000 */
        /* <DEDUP_REMOVED lines=8> */
[----:B------:R-:W-:Y:S01]  /*2370*/  UMOV UR4, UR7 ;  /* 0x0000000700047c82 */ /* 0x000fe20008000000 */
[----:B------:R-:W-:Y:S02]  /*2380*/  UIADD3 UR7, UR61, 0x104, URZ ;  /* 0x000001043d077890 */ /* 0x000fe4000fffe03f */
[----:B------:R-:W-:Y:S01]  /*2390*/  UIADD3 UR28, UR6, 0x800, URZ ;  /* 0x00000800061c7890 */ /* 0x000fe2000fffe03f */
[----:B------:R-:W-:Y:S01]  /*23a0*/  UMOV UR29, 0x40000040 ;  /* 0x40000040001d7882 */ /* 0x000fe20000000000 */
[----:B------:R-:W-:-:S02]  /*23b0*/  WARPGROUP.DEPBAR.LE gsb0, 0x0 ;  /* 0x00008000000079c5 */ /* 0x000fc40000010000 */
        /* <DEDUP_REMOVED lines=42> */
[----:B------:R-:W-:Y:S01]  /*2660*/  UMOV UR9, 0x40000040 ;  /* 0x4000004000097882 */ /* 0x000fe20000000000 */
[----:B------:R-:W-:Y:S01]  /*2670*/  UMOV UR10, UR12 ;  /* 0x0000000c000a7c82 */ /* 0x000fe20008000000 */
[----:B------:R-:W-:Y:S01]  /*2680*/  UMOV UR11, 0x40000040 ;  /* 0x40000040000b7882 */ /* 0x000fe20000000000 */
[----:B------:R-:W-:Y:S01]  /*2690*/  UIADD3 UR12, UR61, 0x186, URZ ;  /* 0x000001863d0c7890 */ /* 0x000fe2000fffe03f */
[----:B------:R-:W-:Y:S01]  /*26a0*/  UMOV UR13, 0x40000040 ;  /* 0x40000040000d7882 */ /* 0x000fe20000000000 */
[----:B------:R-:W-:Y:S02]  /*26b0*/  WARPGROUP.DEPBAR.LE gsb0, 0x0 ;  /* 0x00008000000079c5 */ /* 0x000fe40000010000 */
[----:B------:R-:W-:-:S06]  /*26c0*/  WARPGROUP.ARRIVE ;  /* 0x00000000000079c5 */ /* 0x000fcc0000000000 */
[----:B------:R-:W-:Y:S01]  /*26d0*/  HGMMA.64x16x16.F32 R56, gdesc[UR8], R56, gsb0 ;  /* 0x00200000083879f0 */ /* 0x000fe20008000838 */
[----:B------:R-:W-:Y:S01]  /*26e0*/  UIADD3 UR10, UR61, 0x86, URZ ;  /* 0x000000863d0a7890 */ /* 0x000fe2000fffe03f */
[----:B------:R-:W-:Y:S01]  /*26f0*/  UMOV UR11, 0x40000040 ;  /* 0x40000040000b7882 */ /* 0x000fe20000000000 */
[----:B------:R-:W-:Y:S02]  /*2700*/  WARPGROUP.DEPBAR.LE gsb0, 0x0 ;  /* 0x00008000000079c5 */ /* 0x000fe40000010000 */
[----:B------:R-:W-:-:S06]  /*2710*/  WARPGROUP.ARRIVE ;  /* 0x00000000000079c5 */ /* 0x000fcc0000000000 */
[----:B------:R-:W-:Y:S01]  /*2720*/  HGMMA.64x16x16.F32 R48, gdesc[UR8], R48, gsb0 ;  /* 0x00200000083079f0 */ /* 0x000fe20008000830 */
        /* <DEDUP_REMOVED lines=9> */
[----:B------:R-:W-:Y:S01]  /*27c0*/  UMOV UR14, UR16 ;  /* 0x00000010000e7c82 */ /* 0x000fe20008000000 */
[----:B------:R-:W-:Y:S01]  /*27d0*/  UIADD3 UR16, UR6, 0x402, URZ ;  /* 0x0000040206107890 */ /* 0x000fe2000fffe03f */
        /* <DEDUP_REMOVED lines=9> */
[----:B------:R-:W-:Y:S02]  /*2870*/  UIADD3 UR10, UR61, 0x400, URZ ;  /* 0x000004003d0a7890 */ /* 0x000fe4000fffe03f */
        /* <DEDUP_REMOVED lines=26> */
[----:B------:R-:W-:Y:S02]  /*2a20*/  UMOV UR15, 0x40000040 ;  /* 0x40000040000f7882 */ /* 0x000fe40000000000 */
[----:B------:R-:W-:Y:S01]  /*2a30*/  UMOV UR57, UR15 ;  /* 0x0000000f00397c82 */ /* 0x000fe20008000000 */
[----:B------:R-:W-:Y:S01]  /*2a40*/  IMAD.U32 R11, RZ, RZ, UR15 ;  /* 0x0000000fff0b7e24 */ /* 0x000fe2000f8e00ff */
        /* <DEDUP_REMOVED lines=25> */
[----:B------:R-:W-:Y:S03]  /*2be0*/  HGMMA.64x16x16.F32 R24, gdesc[UR16], R24, gsb0 ;  /* 0x00200000101879f0 */ /* 0x000fe60008000818 */
        /* <DEDUP_REMOVED lines=198> */
[----:B------:R-:W-:Y:S02]  /*3850*/  UIADD3 UR10, UR6, 0xc06, URZ ;  /* 0x00000c06060a7890 */ /* 0x000fe4000fffe03f */
[----:B------:R-:W-:-:S05]  /*3860*/  UIADD3 UR6, UR61, 0x884, URZ ;  /* 0x000008843d067890 */ /* 0x000fca000fffe03f */
[----:B------:R-:W-:Y:S02]  /*3870*/  UMOV UR14, UR10 ;  /* 0x0000000a000e7c82 */ /* 0x000fe40008000000 */
[----:B------:R-:W-:Y:S01]  /*3880*/  UMOV UR56, UR14 ;  /* 0x0000000e00387c82 */ /* 0x000fe20008000000 */
[----:B------:R-:W-:Y:S01]  /*3890*/  IMAD.U32 R10, RZ, RZ, UR14 ;  /* 0x0000000eff0a7e24 */ /* 0x000fe2000f8e00ff */
        /* <DEDUP_REMOVED lines=25> */
[----:B------:R-:W-:Y:S02]  /*3a30*/  ULDC UR7, c[0x0][0x988] ;  /* 0x0002620000077ab9 */ /* 0x000fe40000000800 */
[----:B-1----:R-:W-:Y:S01]  /*3a40*/  IMAD.U32 R2, RZ, RZ, UR7 ;  /* 0x00000007ff027e24 */ /* 0x002fe2000f8e00ff */
[----:B------:R-:W-:Y:S02]  /*3a50*/  WARPGROUP.DEPBAR.LE gsb0, 0x0 ;  /* 0x00008000000079c5 */ /* 0x000fe40000010000 */
[----:B------:R-:W-:-:S06]  /*3a60*/  WARPGROUP.ARRIVE ;  /* 0x00000000000079c5 */ /* 0x000fcc0000000000 */
[----:B------:R-:W-:Y:S01]  /*3a70*/  HGMMA.64x16x16.F32 R32, gdesc[UR52], R32, gsb0 ;  /* 0x00200000342079f0 */ /* 0x000fe20008000820 */
[----:B------:R-:W-:Y:S01]  /*3a80*/  UMOV UR54, UR6 ;  /* 0x0000000600367c82 */ /* 0x000fe20008000000 */
[----:B------:R-:W-:Y:S01]  /*3a90*/  UMOV UR55, 0x40000040 ;  /* 0x4000004000377882 */ /* 0x000fe20000000000 */
[----:B------:R-:W-:Y:S01]  /*3aa0*/  ULDC UR6, c[0x0][0x9d8] ;  /* 0x0002760000067ab9 */ /* 0x000fe20000000800 */
[----:B------:R-:W-:Y:S02]  /*3ab0*/  WARPGROUP.DEPBAR.LE gsb0, 0x0 ;  /* 0x00008000000079c5 */ /* 0x000fe40000010000 */
[----:B------:R-:W-:-:S06]  /*3ac0*/  WARPGROUP.ARRIVE ;  /* 0x00000000000079c5 */ /* 0x000fcc0000000000 */
[----:B------:R-:W-:Y:S03]  /*3ad0*/  HGMMA.64x16x16.F32 R24, gdesc[UR52], R24, gsb0 ;  /* 0x00200000341879f0 */ /* 0x000fe60008000818 */
        /* <DEDUP_REMOVED lines=8> */
[----:B------:R-:W-:Y:S01]  /*3b60*/  WARPGROUP.ARRIVE ;  /* 0x00000000000079c5 */ /* 0x000fe20000000000 */
[----:B------:R-:W-:Y:S01]  /*3b70*/  FMUL.FTZ R58, R58, UR6 ;  /* 0x000000063a3a7c20 */ /* 0x000fe20008410000 */
[----:B------:R-:W-:Y:S01]  /*3b80*/  FMUL.FTZ R59, R59, UR6 ;  /* 0x000000063b3b7c20 */ /* 0x000fe20008410000 */
[----:B------:R-:W-:Y:S01]  /*3b90*/  FMUL.FTZ R62, R62, UR6 ;  /* 0x000000063e3e7c20 */ /* 0x000fe20008410000 */
[----:B------:R-:W-:Y:S01]  /*3ba0*/  FMUL.FTZ R63, R63, UR6 ;  /* 0x000000063f3f7c20 */ /* 0x000fe20008410000 */
[----:B------:R-:W-:Y:S01]  /*3bb0*/  FMUL.FTZ R56, R56, UR6 ;  /* 0x0000000638387c20 */ /* 0x000fe20008410000 */
[----:B------:R-:W-:Y:S01]  /*3bc0*/  HGMMA.64x16x16.F32 R48, gdesc[UR56], R48, gsb0 ;  /* 0x00200000383079f0 */ /* 0x000fe20008000830 */
[----:B------:R-:W-:Y:S01]  /*3bd0*/  UIADD3 UR58, UR61, 0x886, URZ ;  /* 0x000008863d3a7890 */ /* 0x000fe2000fffe03f */
[----:B------:R-:W0:Y:S01]  /*3be0*/  MUFU.TANH R58, R58 ;  /* 0x0000003a003a7308 */ /* 0x000e220000002400 */
[----:B------:R-:W-:Y:S01]  /*3bf0*/  UMOV UR56, UR14 ;  /* 0x0000000e00387c82 */ /* 0x000fe20008000000 */
[----:B------:R-:W-:Y:S01]  /*3c00*/  UMOV UR57, UR15 ;  /* 0x0000000f00397c82 */ /* 0x000fe20008000000 */
[----:B------:R-:W-:Y:S01]  /*3c10*/  UMOV UR59, 0x40000040 ;  /* 0x40000040003b7882 */ /* 0x000fe20000000000 */
[----:B------:R-:W-:Y:S01]  /*3c20*/  FMUL.FTZ R57, R57, UR6 ;  /* 0x0000000639397c20 */ /* 0x000fe20008410000 */
[----:B------:R-:W-:Y:S01]  /*3c30*/  FMUL.FTZ R60, R60, UR6 ;  /* 0x000000063c3c7c20 */ /* 0x000fe20008410000 */
[----:B------:R-:W-:-:S02]  /*3c40*/  FMUL.FTZ R61, R61, UR6 ;  /* 0x000000063d3d7c20 */ /* 0x000fc40008410000 */
[----:B------:R-:W1:Y:S08]  /*3c50*/  MUFU.TANH R59, R59 ;  /* 0x0000003b003b7308 */ /* 0x000e700000002400 */
[----:B------:R-:W2:Y:S01]  /*3c60*/  MUFU.TANH R62, R62 ;  /* 0x0000003e003e7308 */ /* 0x000ea20000002400 */
[----:B0-----:R-:W-:Y:S01]  /*3c70*/  FSEL R15, R58, -INF , P6 ;  /* 0xff8000003a0f7808 */ /* 0x001fe20003000000 */
[----:B------:R-:W-:-:S06]  /*3c80*/  IMAD.MOV.U32 R58, RZ, RZ, R151 ;  /* 0x000000ffff3a7224 */ /* 0x000fcc00078e0097 */
[----:B------:R-:W0:Y:S01]  /*3c90*/  MUFU.TANH R63, R63 ;  /* 0x0000003f003f7308 */ /* 0x000e220000002400 */
[----:B-1----:R-:W-:-:S04]  /*3ca0*/  FSEL R59, R59, -INF , P5 ;  /* 0xff8000003b3b7808 */ /* 0x002fc80002800000 */
[----:B------:R-:W-:-:S03]  /*3cb0*/  FMNMX.FTZ R0, R15, R59, !PT ;  /* 0x0000003b0f007209 */ /* 0x000fc60007810000 */
[----:B------:R-:W1:Y:S01]  /*3cc0*/  MUFU.TANH R56, R56 ;  /* 0x0000003800387308 */ /* 0x000e620000002400 */
[----:B--2---:R-:W-:Y:S01]  /*3cd0*/  FSEL R65, R62, -INF , P4 ;  /* 0xff8000003e417808 */ /* 0x004fe20002000000 */
[----:B------:R-:W-:-:S03]  /*3ce0*/  IMAD.MOV.U32 R62, RZ, RZ, R151 ;  /* 0x000000ffff3e7224 */ /* 0x000fc600078e0097 */
[----:B------:R-:W-:-:S03]  /*3cf0*/  FMNMX.FTZ R0, R65, R0, !PT ;  /* 0x0000000041007209 */ /* 0x000fc60007810000 */
[----:B------:R-:W2:Y:S01]  /*3d00*/  MUFU.TANH R57, R57 ;  /* 0x0000003900397308 */ /* 0x000ea20000002400 */
[----:B0-----:R-:W-:-:S04]  /*3d10*/  FSEL R63, R63, -INF , P2 ;  /* 0xff8000003f3f7808 */ /* 0x001fc80001000000 */
[----:B------:R-:W-:-:S03]  /*3d20*/  FMNMX.FTZ R0, R63, R0, !PT ;  /* 0x000000003f007209 */ /* 0x000fc60007810000 */
[----:B------:R-:W0:Y:S01]  /*3d30*/  MUFU.TANH R60, R60 ;  /* 0x0000003c003c7308 */ /* 0x000e220000002400 */
[----:B-1----:R-:W-:Y:S01]  /*3d40*/  FSEL R3, R56, -INF , P6 ;  /* 0xff80000038037808 */ /* 0x002fe20003000000 */
        /* <DEDUP_REMOVED lines=9> */
[----:B------:R-:W1:Y:S01]  /*3de0*/  MUFU.TANH R50, R50 ;  /* 0x0000003200327308 */ /* 0x000e620000002400 */
[----:B------:R-:W-:Y:S01]  /*3df0*/  UMOV UR56, UR14 ;  /* 0x0000000e00387c82 */ /* 0x000fe20008000000 */
[----:B------:R-:W-:Y:S01]  /*3e00*/  UMOV UR57, UR15 ;  /* 0x0000000f00397c82 */ /* 0x000fe20008000000 */
[----:B------:R-:W-:Y:S01]  /*3e10*/  UMOV UR59, 0x40000040 ;  /* 0x40000040003b7882 */ /* 0x000fe20000000000 */
[----:B------:R-:W-:Y:S01]  /*3e20*/  FMUL.FTZ R49, R49, UR6 ;  /* 0x0000000631317c20 */ /* 0x000fe20008410000 */
[----:B------:R-:W-:Y:S01]  /*3e30*/  FMUL.FTZ R52, R52, UR6 ;  /* 0x0000000634347c20 */ /* 0x000fe20008410000 */
[----:B------:R-:W-:Y:S01]  /*3e40*/  ISETP.GT.AND P6, PT, R23, 0x11, PT ;  /* 0x000000111700780c */ /* 0x000fe20003fc4270 */
[----:B------:R-:W-:Y:S01]  /*3e50*/  FMUL.FTZ R53, R53, UR6 ;  /* 0x0000000635357c20 */ /* 0x000fe20008410000 */
[----:B------:R-:W3:Y:S01]  /*3e60*/  MUFU.TANH R51, R51 ;  /* 0x0000003300337308 */ /* 0x000ee20000002400 */
[----:B--2---:R-:W-:Y:S01]  /*3e70*/  FSEL R57, R57, -INF , P5 ;  /* 0xff80000039397808 */ /* 0x004fe20002800000 */
[----:B------:R-:W-:Y:S01]  /*3e80*/  IMAD.MOV.U32 R56, RZ, RZ, R151 ;  /* 0x000000ffff387224 */ /* 0x000fe200078e0097 */
[----:B------:R-:W-:-:S02]  /*3e90*/  ISETP.GT.AND P5, PT, R23, 0x18, PT ;  /* 0x000000181700780c */ /* 0x000fc40003fa4270 */
[----:B0-----:R-:W-:Y:S02]  /*3ea0*/  FSEL R21, R60, -INF , P4 ;  /* 0xff8000003c157808 */ /* 0x001fe40002000000 */
[----:B------:R-:W-:Y:S01]  /*3eb0*/  ISETP.GT.AND P4, PT, R23, 0x19, PT ;  /* 0x000000191700780c */ /* 0x000fe20003f84270 */
[----:B------:R-:W0:Y:S01]  /*3ec0*/  MUFU.TANH R54, R54 ;  /* 0x0000003600367308 */ /* 0x000e220000002400 */
[----:B-1----:R-:W-:Y:S02]  /*3ed0*/  FSEL R69, R50, -INF , P3 ;  /* 0xff80000032457808 */ /* 0x002fe40001800000 */
[-C--:B------:R-:W-:Y:S02]  /*3ee0*/  MOV R60, R151.reuse ;  /* 0x00000097003c7202 */ /* 0x080fe40000000f00 */
[----:B------:R-:W-:Y:S02]  /*3ef0*/  FMNMX.FTZ R0, R69, R0, !PT ;  /* 0x0000000045007209 */ /* 0x000fe40007810000 */
[----:B------:R-:W-:Y:S01]  /*3f00*/  MOV R50, R151 ;  /* 0x0000009700327202 */ /* 0x000fe20000000f00 */
[----:B------:R-:W1:Y:S01]  /*3f10*/  MUFU.TANH R61, R61 ;  /* 0x0000003d003d7308 */ /* 0x000e620000002400 */
[----:B---3--:R-:W-:-:S04]  /*3f20*/  FSEL R51, R51, -INF , P6 ;  /* 0xff80000033337808 */ /* 0x008fc80003000000 */
[----:B------:R-:W-:-:S03]  /*3f30*/  FMNMX.FTZ R0, R51, R0, !PT ;  /* 0x0000000033007209 */ /* 0x000fc60007810000 */
[----:B------:R-:W2:Y:S01]  /*3f40*/  MUFU.TANH R55, R55 ;  /* 0x0000003700377308 */ /* 0x000ea20000002400 */
[----:B0-----:R-:W-:Y:S01]  /*3f50*/  FSEL R73, R54, -INF , P5 ;  /* 0xff80000036497808 */ /* 0x001fe20002800000 */
[----:B------:R-:W-:-:S03]  /*3f60*/  IMAD.MOV.U32 R54, RZ, RZ, R151 ;  /* 0x000000ffff367224 */ /* 0x000fc600078e0097 */
[----:B------:R-:W-:-:S03]  /*3f70*/  FMNMX.FTZ R0, R73, R0, !PT ;  /* 0x0000000049007209 */ /* 0x000fc60007810000 */
[----:B------:R-:W0:Y:S01]  /*3f80*/  MUFU.TANH R48, R48 ;  /* 0x0000003000307308 */ /* 0x000e220000002400 */
[----:B-1----:R-:W-:Y:S02]  /*3f90*/  FSEL R61, R61, -INF , P2 ;  /* 0xff8000003d3d7808 */ /* 0x002fe40001000000 */
[----:B------:R-:W-:-:S05]  /*3fa0*/  ISETP.GT.AND P2, PT, R23, 0x20, PT ;  /* 0x000000201700780c */ /* 0x000fca0003f44270 */
[----:B------:R-:W1:Y:S01]  /*3fb0*/  MUFU.TANH R49, R49 ;  /* 0x0000003100317308 */ /* 0x000e620000002400 */
[----:B--2---:R-:W-:Y:S01]  /*3fc0*/  FSEL R55, R55, -INF , P4 ;  /* 0xff80000037377808 */ /* 0x004fe20002000000 */
[----:B------:R-:W-:Y:S02]  /*3fd0*/  WARPGROUP.DEPBAR.LE gsb0, 0x0 ;  /* 0x00008000000079c5 */ /* 0x000fe40000010000 */
[----:B------:R-:W-:Y:S01]  /*3fe0*/  WARPGROUP.ARRIVE ;  /* 0x00000000000079c5 */ /* 0x000fe20000000000 */
[----:B------:R-:W-:Y:S01]  /*3ff0*/  FMUL.FTZ R42, R42, UR6 ;  /* 0x000000062a2a7c20 */ /* 0x000fe20008410000 */
[----:B------:R-:W-:Y:S01]  /*4000*/  FMUL.FTZ R43, R43, UR6 ;  /* 0x000000062b2b7c20 */ /* 0x000fe20008410000 */
[----:B------:R-:W-:Y:S01]  /*4010*/  FMUL.FTZ R46, R46, UR6 ;  /* 0x000000062e2e7c20 */ /* 0x000fe20008410000 */
[----:B------:R-:W-:Y:S01]  /*4020*/  FMUL.FTZ R47, R47, UR6 ;  /* 0x000000062f2f7c20 */ /* 0x000fe20008410000 */
[----:B------:R-:W2:Y:S01]  /*4030*/  MUFU.TANH R52, R52 ;  /* 0x0000003400347308 */ /* 0x000ea20000002400 */
[----:B------:R-:W-:Y:S01]  /*4040*/  HGMMA.64x16x16.F32 R32, gdesc[UR56], R32, gsb0 ;  /* 0x00200000382079f0 */ /* 0x000fe20008000820 */
[----:B------:R-:W-:Y:S01]  /*4050*/  UIADD3 UR58, UR61, 0x986, URZ ;  /* 0x000009863d3a7890 */ /* 0x000fe2000fffe03f */
[----:B------:R-:W-:Y:S01]  /*4060*/  FMUL.FTZ R41, R41, UR6 ;  /* 0x0000000629297c20 */ /* 0x000fe20008410000 */
[----:B------:R-:W-:Y:S01]  /*4070*/  UMOV UR56, UR14 ;  /* 0x0000000e00387c82 */ /* 0x000fe20008000000 */
[----:B------:R-:W-:Y:S01]  /*4080*/  UMOV UR57, UR15 ;  /* 0x0000000f00397c82 */ /* 0x000fe20008000000 */
[----:B------:R-:W-:Y:S01]  /*4090*/  UMOV UR59, 0x40000040 ;  /* 0x40000040003b7882 */ /* 0x000fe20000000000 */
[----:B------:R-:W-:Y:S01]  /*40a0*/  FMUL.FTZ R40, R40, UR6 ;  /* 0x0000000628287c20 */ /* 0x000fe20008410000 */
[----:B------:R-:W3:Y:S01]  /*40b0*/  MUFU.TANH R42, R42 ;  /* 0x0000002a002a7308 */ /* 0x000ee20000002400 */
[----:B0-----:R-:W-:Y:S01]  /*40c0*/  FSEL R67, R48, -INF , P3 ;  /* 0xff80000030437808 */ /* 0x001fe20001800000 */
[----:B------:R-:W-:Y:S01]  /*40d0*/  FMUL.FTZ R44, R44, UR6 ;  /* 0x000000062c2c7c20 */ /* 0x000fe20008410000 */
[----:B------:R-:W-:Y:S01]  /*40e0*/  ISETP.GT.AND P3, PT, R23, 0x21, PT ;  /* 0x000000211700780c */ /* 0x000fe20003f64270 */
[----:B------:R-:W-:Y:S01]  /*40f0*/  FMUL.FTZ R45, R45, UR6 ;  /* 0x000000062d2d7c20 */ /* 0x000fe20008410000 */
[----:B------:R-:W-:Y:S01]  /*4100*/  FMNMX.FTZ R0, R55, R0, !PT ;  /* 0x0000000037007209 */ /* 0x000fe20007810000 */
[----:B------:R-:W-:Y:S01]  /*4110*/  IMAD.MOV.U32 R48, RZ, RZ, R151 ;  /* 0x000000ffff307224 */ /* 0x000fe200078e0097 */
[----:B-1----:R-:W-:Y:S01]  /*4120*/  FSEL R49, R49, -INF , P6 ;  /* 0xff80000031317808 */ /* 0x002fe20003000000 */
[----:B------:R-:W0:Y:S01]  /*4130*/  MUFU.TANH R43, R43 ;  /* 0x0000002b002b7308 */ /* 0x000e220000002400 */
[----:B------:R-:W-:-:S02]  /*4140*/  ISETP.GT.AND P6, PT, R23, 0x28, PT ;  /* 0x000000281700780c */ /* 0x000fc40003fc4270 */
[----:B--2---:R-:W-:Y:S01]  /*4150*/  FSEL R71, R52, -INF , P5 ;  /* 0xff80000034477808 */ /* 0x004fe20002800000 */
[----:B------:R-:W-:Y:S01]  /*4160*/  IMAD.MOV.U32 R52, RZ, RZ, R151 ;  /* 0x000000ffff347224 */ /* 0x000fe200078e0097 */
[----:B------:R-:W-:-:S03]  /*4170*/  ISETP.GT.AND P5, PT, R23, 0x29, PT ;  /* 0x000000291700780c */ /* 0x000fc60003fa4270 */
[----:B------:R-:W1:Y:S01]  /*4180*/  MUFU.TANH R46, R46 ;  /* 0x0000002e002e7308 */ /* 0x000e620000002400 */
[----:B---3--:R-:W-:-:S04]  /*4190*/  FSEL R77, R42, -INF , P2 ;  /* 0xff8000002a4d7808 */ /* 0x008fc80001000000 */
[----:B------:R-:W-:-:S03]  /*41a0*/  FMNMX.FTZ R0, R77, R0, !PT ;  /* 0x000000004d007209 */ /* 0x000fc60007810000 */
[----:B------:R-:W2:Y:S01]  /*41b0*/  MUFU.TANH R53, R53 ;  /* 0x0000003500357308 */ /* 0x000ea20000002400 */
[----:B0-----:R-:W-:-:S04]  /*41c0*/  FSEL R43, R43, -INF , P3 ;  /* 0xff8000002b2b7808 */ /* 0x001fc80001800000 */
[----:B------:R-:W-:-:S03]  /*41d0*/  FMNMX.FTZ R0, R43, R0, !PT ;  /* 0x000000002b007209 */ /* 0x000fc60007810000 */
[----:B------:R-:W0:Y:S01]  /*41e0*/  MUFU.TANH R47, R47 ;  /* 0x0000002f002f7308 */ /* 0x000e220000002400 */
[----:B-1----:R-:W-:Y:S01]  /*41f0*/  FSEL R79, R46, -INF , P6 ;  /* 0xff8000002e4f7808 */ /* 0x002fe20003000000 */
[----:B------:R-:W-:-:S03]  /*4200*/  IMAD.MOV.U32 R46, RZ, RZ, R151 ;  /* 0x000000ffff2e7224 */ /* 0x000fc600078e0097 */
[----:B------:R-:W-:-:S03]  /*4210*/  FMNMX.FTZ R0, R79, R0, !PT ;  /* 0x000000004f007209 */ /* 0x000fc60007810000 */
[----:B------:R-:W1:Y:S01]  /*4220*/  MUFU.TANH R41, R41 ;  /* 0x0000002900297308 */ /* 0x000e620000002400 */
[----:B--2---:R-:W-:Y:S02]  /*4230*/  FSEL R53, R53, -INF , P4 ;  /* 0xff80000035357808 */ /* 0x004fe40002000000 */
[----:B------:R-:W-:Y:S01]  /*4240*/  ISETP.GT.AND P4, PT, R23, 0x30, PT ;  /* 0x000000301700780c */ /* 0x000fe20003f84270 */
[----:B------:R-:W-:Y:S02]  /*4250*/  WARPGROUP.DEPBAR.LE gsb0, 0x0 ;  /* 0x00008000000079c5 */ /* 0x000fe40000010000 */
[----:B------:R-:W-:Y:S01]  /*4260*/  WARPGROUP.ARRIVE ;  /* 0x00000000000079c5 */ /* 0x000fe20000000000 */
[----:B------:R-:W-:Y:S01]  /*4270*/  FMUL.FTZ R34, R34, UR6 ;  /* 0x0000000622227c20 */ /* 0x000fe20008410000 */
[----:B------:R-:W-:Y:S01]  /*4280*/  FMUL.FTZ R35, R35, UR6 ;  /* 0x0000000623237c20 */ /* 0x000fe20008410000 */
[----:B------:R-:W-:Y:S01]  /*4290*/  FMUL.FTZ R38, R38, UR6 ;  /* 0x0000000626267c20 */ /* 0x000fe20008410000 */
[----:B------:R-:W2:Y:S01]  /*42a0*/  MUFU.TANH R40, R40 ;  /* 0x0000002800287308 */ /* 0x000ea20000002400 */
[----:B------:R-:W-:Y:S01]  /*42b0*/  FMUL.FTZ R39, R39, UR6 ;  /* 0x0000000627277c20 */ /* 0x000fe20008410000 */
[----:B------:R-:W-:Y:S01]  /*42c0*/  HGMMA.64x16x16.F32 R24, gdesc[UR56], R24, gsb0 ;  /* 0x00200000381879f0 */ /* 0x000fe20008000818 */
[----:B------:R-:W-:Y:S01]  /*42d0*/  FMUL.FTZ R32, R32, UR6 ;  /* 0x0000000620207c20 */ /* 0x000fe20008410000 */
[----:B------:R-:W-:Y:S01]  /*42e0*/  FMUL.FTZ R33, R33, UR6 ;  /* 0x0000000621217c20 */ /* 0x000fe20008410000 */
[----:B0-----:R-:W-:Y:S01]  /*42f0*/  FSEL R81, R47, -INF , P5 ;  /* 0xff8000002f517808 */ /* 0x001fe20002800000 */
[----:B------:R-:W-:Y:S01]  /*4300*/  FMUL.FTZ R36, R36, UR6 ;  /* 0x0000000624247c20 */ /* 0x000fe20008410000 */
[----:B-1----:R-:W-:Y:S01]  /*4310*/  FSEL R41, R41, -INF , P3 ;  /* 0xff80000029297808 */ /* 0x002fe20001800000 */
[----:B------:R-:W0:Y:S01]  /*4320*/  MUFU.TANH R34, R34 ;  /* 0x0000002200227308 */ /* 0x000e220000002400 */
[----:B------:R-:W-:Y:S01]  /*4330*/  ISETP.GT.AND P3, PT, R23, 0x31, PT ;  /* 0x000000311700780c */ /* 0x000fe20003f64270 */
[----:B------:R-:W-:Y:S01]  /*4340*/  FMUL.FTZ R37, R37, UR6 ;  /* 0x0000000625257c20 */ /* 0x000fe20008410000 */
[----:B------:R-:W-:-:S05]  /*4350*/  FMNMX.FTZ R0, R81, R0, !PT ;  /* 0x0000000051007209 */ /* 0x000fca0007810000 */
[----:B------:R-:W1:Y:S01]  /*4360*/  MUFU.TANH R35, R35 ;  /* 0x0000002300237308 */ /* 0x000e620000002400 */
[----:B--2---:R-:W-:Y:S02]  /*4370*/  FSEL R75, R40, -INF , P2 ;  /* 0xff800000284b7808 */ /* 0x004fe40001000000 */
[----:B------:R-:W-:-:S05]  /*4380*/  ISETP.GT.AND P2, PT, R23, 0x38, PT ;  /* 0x000000381700780c */ /* 0x000fca0003f44270 */
[----:B------:R-:W2:Y:S01]  /*4390*/  MUFU.TANH R44, R44 ;  /* 0x0000002c002c7308 */ /* 0x000ea20000002400 */
[----:B0-----:R-:W-:-:S04]  /*43a0*/  FSEL R83, R34, -INF , P4 ;  /* 0xff80000022537808 */ /* 0x001fc80002000000 */
[----:B------:R-:W-:-:S03]  /*43b0*/  FMNMX.FTZ R0, R83, R0, !PT ;  /* 0x0000000053007209 */ /* 0x000fc60007810000 */
[----:B------:R-:W0:Y:S01]  /*43c0*/  MUFU.TANH R38, R38 ;  /* 0x0000002600267308 */ /* 0x000e220000002400 */
[----:B-1----:R-:W-:-:S04]  /*43d0*/  FSEL R85, R35, -INF , P3 ;  /* 0xff80000023557808 */ /* 0x002fc80001800000 */
[----:B------:R-:W-:-:S03]  /*43e0*/  FMNMX.FTZ R0, R85, R0, !PT ;  /* 0x0000000055007209 */ /* 0x000fc60007810000 */
[----:B------:R-:W1:Y:S01]  /*43f0*/  MUFU.TANH R45, R45 ;  /* 0x0000002d002d7308 */ /* 0x000e620000002400 */
[----:B--2---:R-:W-:Y:S01]  /*4400*/  FSEL R47, R44, -INF , P6 ;  /* 0xff8000002c2f7808 */ /* 0x004fe20003000000 */
[----:B------:R-:W-:Y:S01]  /*4410*/  IMAD.MOV.U32 R44, RZ, RZ, R151 ;  /* 0x000000ffff2c7224 */ /* 0x000fe200078e0097 */
[----:B------:R-:W-:-:S05]  /*4420*/  ISETP.GT.AND P6, PT, R23, 0x39, PT ;  /* 0x000000391700780c */ /* 0x000fca0003fc4270 */
[----:B------:R-:W2:Y:S01]  /*4430*/  MUFU.TANH R39, R39 ;  /* 0x0000002700277308 */ /* 0x000ea20000002400 */
[----:B0-----:R-:W-:-:S04]  /*4440*/  FSEL R87, R38, -INF , P2 ;  /* 0xff80000026577808 */ /* 0x001fc80001000000 */
[----:B------:R-:W-:Y:S01]  /*4450*/  FMNMX.FTZ R0, R87, R0, !PT ;  /* 0x0000000057007209 */ /* 0x000fe20007810000 */
[----:B------:R-:W-:Y:S02]  /*4460*/  WARPGROUP.DEPBAR.LE gsb0, 0x0 ;  /* 0x00008000000079c5 */ /* 0x000fe40000010000 */
[----:B------:R-:W-:Y:S01]  /*4470*/  FMUL.FTZ R26, R26, UR6 ;  /* 0x000000061a1a7c20 */ /* 0x000fe20008410000 */
[----:B------:R-:W-:Y:S01]  /*4480*/  FMUL.FTZ R27, R27, UR6 ;  /* 0x000000061b1b7c20 */ /* 0x000fe20008410000 */
[----:B------:R-:W0:Y:S01]  /*4490*/  MUFU.TANH R32, R32 ;  /* 0x0000002000207308 */ /* 0x000e220000002400 */
[----:B------:R-:W-:Y:S01]  /*44a0*/  FMUL.FTZ R30, R30, UR6 ;  /* 0x000000061e1e7c20 */ /* 0x000fe20008410000 */
[----:B------:R-:W-:Y:S01]  /*44b0*/  FMUL.FTZ R31, R31, UR6 ;  /* 0x000000061f1f7c20 */ /* 0x000fe20008410000 */
[----:B-1----:R-:W-:Y:S01]  /*44c0*/  FSEL R45, R45, -INF , P5 ;  /* 0xff8000002d2d7808 */ /* 0x002fe20002800000 */
[----:B------:R-:W-:Y:S01]  /*44d0*/  FMUL.FTZ R24, R24, UR6 ;  /* 0x0000000618187c20 */ /* 0x000fe20008410000 */
[----:B------:R-:W-:Y:S01]  /*44e0*/  ISETP.GT.AND P5, PT, R23, 0x40, PT ;  /* 0x000000401700780c */ /* 0x000fe20003fa4270 */
[----:B------:R-:W-:Y:S01]  /*44f0*/  FMUL.FTZ R25, R25, UR6 ;  /* 0x0000000619197c20 */ /* 0x000fe20008410000 */
[----:B--2---:R-:W-:Y:S01]  /*4500*/  FSEL R39, R39, -INF , P6 ;  /* 0xff80000027277808 */ /* 0x004fe20003000000 */
[----:B------:R-:W1:Y:S01]  /*4510*/  MUFU.TANH R26, R26 ;  /* 0x0000001a001a7308 */ /* 0x000e620000002400 */
[----:B------:R-:W-:Y:S01]  /*4520*/  FMUL.FTZ R28, R28, UR6 ;  /* 0x000000061c1c7c20 */ /* 0x000fe20008410000 */
[----:B------:R-:W-:Y:S01]  /*4530*/  FMUL.FTZ R29, R29, UR6 ;  /* 0x000000061d1d7c20 */ /* 0x000fe20008410000 */
[----:B------:R-:W-:-:S05]  /*4540*/  FMNMX.FTZ R0, R39, R0, !PT ;  /* 0x0000000027007209 */ /* 0x000fca0007810000 */
[----:B------:R-:W2:Y:S01]  /*4550*/  MUFU.TANH R33, R33 ;  /* 0x0000002100217308 */ /* 0x000ea20000002400 */
[----:B0-----:R-:W-:Y:S02]  /*4560*/  FSEL R35, R32, -INF , P4 ;  /* 0xff80000020237808 */ /* 0x001fe40002000000 */
[----:B------:R-:W-:-:S05]  /*4570*/  ISETP.GT.AND P4, PT, R23, 0x41, PT ;  /* 0x000000411700780c */ /* 0x000fca0003f84270 */
[----:B------:R-:W0:Y:S01]  /*4580*/  MUFU.TANH R27, R27 ;  /* 0x0000001b001b7308 */ /* 0x000e220000002400 */
[----:B-1----:R-:W-:-:S04]  /*4590*/  FSEL R89, R26, -INF , P5 ;  /* 0xff8000001a597808 */ /* 0x002fc80002800000 */
[----:B------:R-:W-:-:S03]  /*45a0*/  FMNMX.FTZ R0, R89, R0, !PT ;  /* 0x0000000059007209 */ /* 0x000fc60007810000 */
[----:B------:R-:W1:Y:S01]  /*45b0*/  MUFU.TANH R36, R36 ;  /* 0x0000002400247308 */ /* 0x000e620000002400 */
[----:B--2---:R-:W-:Y:S02]  /*45c0*/  FSEL R33, R33, -INF , P3 ;  /* 0xff80000021217808 */ /* 0x004fe40001800000 */
[----:B------:R-:W-:-:S05]  /*45d0*/  ISETP.GT.AND P3, PT, R23, 0x48, PT ;  /* 0x000000481700780c */ /* 0x000fca0003f64270 */
[----:B------:R-:W2:Y:S01]  /*45e0*/  MUFU.TANH R30, R30 ;  /* 0x0000001e001e7308 */ /* 0x000ea20000002400 */
[----:B0-----:R-:W-:-:S04]  /*45f0*/  FSEL R91, R27, -INF , P4 ;  /* 0xff8000001b5b7808 */ /* 0x001fc80002000000 */
[----:B------:R-:W-:-:S03]  /*4600*/  FMNMX.FTZ R0, R91, R0, !PT ;  /* 0x000000005b007209 */ /* 0x000fc60007810000 */
[----:B------:R-:W0:Y:S01]  /*4610*/  MUFU.TANH R31, R31 ;  /* 0x0000001f001f7308 */ /* 0x000e220000002400 */
[----:B-1----:R-:W-:Y:S02]  /*4620*/  FSEL R27, R36, -INF , P2 ;  /* 0xff800000241b7808 */ /* 0x002fe40001000000 */
[----:B------:R-:W-:-:S05]  /*4630*/  ISETP.GT.AND P2, PT, R23, 0x49, PT ;  /* 0x000000491700780c */ /* 0x000fca0003f44270 */
[----:B------:R-:W1:Y:S01]  /*4640*/  MUFU.TANH R37, R37 ;  /* 0x0000002500257308 */ /* 0x000e620000002400 */
[----:B--2---:R-:W-:-:S04]  /*4650*/  FSEL R93, R30, -INF , P3 ;  /* 0xff8000001e5d7808 */ /* 0x004fc80001800000 */
[----:B------:R-:W-:-:S03]  /*4660*/  FMNMX.FTZ R0, R93, R0, !PT ;  /* 0x000000005d007209 */ /* 0x000fc60007810000 */
[----:B------:R-:W-:Y:S01]  /*4670*/  MUFU.TANH R24, R24 ;  /* 0x0000001800187308 */ /* 0x000fe20000002400 */
[----:B0-----:R-:W-:-:S04]  /*4680*/  FSEL R31, R31, -INF , P2 ;  /* 0xff8000001f1f7808 */ /* 0x001fc80001000000 */
[----:B------:R-:W-:-:S03]  /*4690*/  FMNMX.FTZ R0, R31, R0, !PT ;  /* 0x000000001f007209 */ /* 0x000fc60007810000 */
[----:B------:R-:W0:Y:S01]  /*46a0*/  MUFU.TANH R25, R25 ;  /* 0x0000001900197308 */ /* 0x000e220000002400 */
[----:B-1----:R-:W-:Y:S01]  /*46b0*/  FSEL R37, R37, -INF , P6 ;  /* 0xff80000025257808 */ /* 0x002fe20003000000 */
[----:B------:R-:W1:Y:S06]  /*46c0*/  SHFL.BFLY PT, R7, R0, 0x2, 0x1f ;  /* 0x0c401f0000077f89 */ /* 0x000e6c00000e0000 */
[----:B------:R-:W2:Y:S08]  /*46d0*/  MUFU.TANH R28, R28 ;  /* 0x0000001c001c7308 */ /* 0x000eb00000002400 */
[----:B------:R-:W3:Y:S01]  /*46e0*/  MUFU.TANH R29, R29 ;  /* 0x0000001d001d7308 */ /* 0x000ee20000002400 */
[----:B0-----:R-:W-:-:S02]  /*46f0*/  FSEL R25, R25, -INF , P4 ;  /* 0xff80000019197808 */ /* 0x001fc40002000000 */
[----:B--2---:R-:W-:Y:S02]  /*4700*/  FSEL R23, R28, -INF , P3 ;  /* 0xff8000001c177808 */ /* 0x004fe40001800000 */
[----:B-1----:R-:W-:Y:S02]  /*4710*/  FMNMX.FTZ R6, R0, R7, !PT ;  /* 0x0000000700067209 */ /* 0x002fe40007810000 */
[----:B------:R-:W-:-:S03]  /*4720*/  FMNMX.FTZ R0, R3, R57, !PT ;  /* 0x0000003903007209 */ /* 0x000fc60007810000 */
[----:B------:R-:W0:Y:S01]  /*4730*/  SHFL.BFLY PT, R7, R6, 0x1, 0x1f ;  /* 0x0c201f0006077f89 */ /* 0x000e2200000e0000 */
[----:B------:R-:W-:Y:S02]  /*4740*/  FMNMX.FTZ R0, R21, R0, !PT ;  /* 0x0000000015007209 */ /* 0x000fe40007810000 */
[----:B---3--:R-:W-:Y:S02]  /*4750*/  FSEL R29, R29, -INF , P2 ;  /* 0xff8000001d1d7808 */ /* 0x008fe40001000000 */
[----:B------:R-:W-:-:S04]  /*4760*/  FMNMX.FTZ R0, R61, R0, !PT ;  /* 0x000000003d007209 */ /* 0x000fc80007810000 */
[----:B------:R-:W-:-:S04]  /*4770*/  FMNMX.FTZ R0, R67, R0, !PT ;  /* 0x0000000043007209 */ /* 0x000fc80007810000 */
[----:B------:R-:W-:-:S04]  /*4780*/  FMNMX.FTZ R0, R49, R0, !PT ;  /* 0x0000000031007209 */ /* 0x000fc80007810000 */
[----:B------:R-:W-:-:S04]  /*4790*/  FMNMX.FTZ R0, R71, R0, !PT ;  /* 0x0000000047007209 */ /* 0x000fc80007810000 */
[----:B------:R-:W-:Y:S02]  /*47a0*/  FMNMX.FTZ R0, R53, R0, !PT ;  /* 0x0000000035007209 */ /* 0x000fe40007810000 */
[----:B0-----:R-:W-:Y:S02]  /*47b0*/  FMNMX.FTZ R7, R6, R7, !PT ;  /* 0x0000000706077209 */ /* 0x001fe40007810000 */
[----:B------:R-:W-:Y:S02]  /*47c0*/  FMNMX.FTZ R0, R75, R0, !PT ;  /* 0x000000004b007209 */ /* 0x000fe40007810000 */
[C---:B------:R-:W-:Y:S01]  /*47d0*/  FSETP.NEU.FTZ.AND P0, PT, R7.reuse, -INF , PT ;  /* 0xff8000000700780b */ /* 0x040fe20003f1d000 */
[----:B------:R-:W-:Y:S01]  /*47e0*/  FMUL.FTZ R8, R7, R2 ;  /* 0x0000000207087220 */ /* 0x000fe20000410000 */
[----:B------:R-:W-:-:S04]  /*47f0*/  FMNMX.FTZ R0, R41, R0, !PT ;  /* 0x0000000029007209 */ /* 0x000fc80007810000 */
[----:B------:R-:W-:Y:S02]  /*4800*/  FMNMX.FTZ R0, R47, R0, !PT ;  /* 0x000000002f007209 */ /* 0x000fe40007810000 */
[----:B------:R-:W-:Y:S02]  /*4810*/  FSEL R8, R8, RZ, P0 ;  /* 0x000000ff08087208 */ /* 0x000fe40000000000 */
[----:B------:R-:W-:Y:S02]  /*4820*/  FMNMX.FTZ R0, R45, R0, !PT ;  /* 0x000000002d007209 */ /* 0x000fe40007810000 */
[----:B------:R-:W-:Y:S01]  /*4830*/  ISETP.NE.AND P0, PT, R14, RZ, PT ;  /* 0x000000ff0e00720c */ /* 0x000fe20003f05270 */
[--C-:B------:R-:W-:Y:S01]  /*4840*/  FFMA.FTZ R15, R15, R2, -R8.reuse ;  /* 0x000000020f0f7223 */ /* 0x100fe20000010808 */
[----:B------:R-:W-:Y:S01]  /*4850*/  FMNMX.FTZ R0, R35, R0, !PT ;  /* 0x0000000023007209 */ /* 0x000fe20007810000 */
[-CC-:B------:R-:W-:Y:S01]  /*4860*/  FFMA.FTZ R6, R51, R2.reuse, -R8.reuse ;  /* 0x0000000233067223 */ /* 0x180fe20000010808 */
[--C-:B------:R-:W-:Y:S01]  /*4870*/  FFMA.FTZ R59, R59, R2, -R8.reuse ;  /* 0x000000023b3b7223 */ /* 0x100fe20000010808 */
[----:B------:R0:W-:Y:S01]  /*4880*/  MUFU.EX2 R209, R15 ;  /* 0x0000000f00d17308 */ /* 0x0001e20000000800 */
[----:B------:R-:W-:Y:S01]  /*4890*/  FMNMX.FTZ R0, R33, R0, !PT ;  /* 0x0000000021007209 */ /* 0x000fe20007810000 */
[-CC-:B------:R-:W-:Y:S01]  /*48a0*/  FFMA.FTZ R65, R65, R2.reuse, -R8.reuse ;  /* 0x0000000241417223 */ /* 0x180fe20000010808 */
[-CC-:B------:R-:W-:Y:S01]  /*48b0*/  FFMA.FTZ R63, R63, R2.reuse, -R8.reuse ;  /* 0x000000023f3f7223 */ /* 0x180fe20000010808 */
[--C-:B------:R-:W-:Y:S01]  /*48c0*/  FFMA.FTZ R69, R69, R2, -R8.reuse ;  /* 0x0000000245457223 */ /* 0x100fe20000010808 */
[----:B------:R-:W-:Y:S01]  /*48d0*/  FMNMX.FTZ R0, R27, R0, !PT ;  /* 0x000000001b007209 */ /* 0x000fe20007810000 */
[-CC-:B------:R-:W-:Y:S01]  /*48e0*/  FFMA.FTZ R73, R73, R2.reuse, -R8.reuse ;  /* 0x0000000249497223 */ /* 0x180fe20000010808 */
[-CC-:B------:R-:W-:Y:S01]  /*48f0*/  FFMA.FTZ R55, R55, R2.reuse, -R8.reuse ;  /* 0x0000000237377223 */ /* 0x180fe20000010808 */
[----:B------:R1:W-:Y:S01]  /*4900*/  MUFU.EX2 R14, R59 ;  /* 0x0000003b000e7308 */ /* 0x0003e20000000800 */
[----:B0-----:R-:W-:Y:S01]  /*4910*/  FSEL R15, R24, -INF , P5 ;  /* 0xff800000180f7808 */ /* 0x001fe20002800000 */
[--C-:B------:R-:W-:Y:S01]  /*4920*/  FFMA.FTZ R77, R77, R2, -R8.reuse ;  /* 0x000000024d4d7223 */ /* 0x100fe20000010808 */
[----:B------:R-:W-:Y:S01]  /*4930*/  FMNMX.FTZ R0, R37, R0, !PT ;  /* 0x0000000025007209 */ /* 0x000fe20007810000 */
[-CC-:B------:R-:W-:Y:S01]  /*4940*/  FFMA.FTZ R43, R43, R2.reuse, -R8.reuse ;  /* 0x000000022b2b7223 */ /* 0x180fe20000010808 */
[-CC-:B------:R-:W-:Y:S01]  /*4950*/  FFMA.FTZ R79, R79, R2.reuse, -R8.reuse ;  /* 0x000000024f4f7223 */ /* 0x180fe20000010808 */
[--C-:B------:R-:W-:Y:S01]  /*4960*/  FFMA.FTZ R81, R81, R2, -R8.reuse ;  /* 0x0000000251517223 */ /* 0x100fe20000010808 */
[----:B------:R-:W-:Y:S01]  /*4970*/  FMNMX.FTZ R0, R15, R0, !PT ;  /* 0x000000000f007209 */ /* 0x000fe20007810000 */
[----:B------:R-:W-:Y:S01]  /*4980*/  MUFU.EX2 R24, R6 ;  /* 0x0000000600187308 */ /* 0x000fe20000000800 */
[-CC-:B------:R-:W-:Y:S01]  /*4990*/  FFMA.FTZ R83, R83, R2.reuse, -R8.reuse ;  /* 0x0000000253537223 */ /* 0x180fe20000010808 */
[--C-:B------:R-:W-:Y:S01]  /*49a0*/  FFMA.FTZ R85, R85, R2, -R8.reuse ;  /* 0x0000000255557223 */ /* 0x100fe20000010808 */
[----:B------:R-:W-:Y:S01]  /*49b0*/  FMNMX.FTZ R0, R25, R0, !PT ;  /* 0x0000000019007209 */ /* 0x000fe20007810000 */
[-CC-:B------:R-:W-:Y:S01]  /*49c0*/  FFMA.FTZ R87, R87, R2.reuse, -R8.reuse ;  /* 0x0000000257577223 */ /* 0x180fe20000010808 */
[-CC-:B------:R-:W-:Y:S01]  /*49d0*/  FFMA.FTZ R39, R39, R2.reuse, -R8.reuse ;  /* 0x0000000227277223 */ /* 0x180fe20000010808 */
[--C-:B------:R-:W-:Y:S01]  /*49e0*/  FFMA.FTZ R89, R89, R2, -R8.reuse ;  /* 0x0000000259597223 */ /* 0x100fe20000010808 */
[----:B------:R-:W-:Y:S01]  /*49f0*/  FMNMX.FTZ R0, R23, R0, !PT ;  /* 0x0000000017007209 */ /* 0x000fe20007810000 */
[-CC-:B------:R-:W-:Y:S01]  /*4a00*/  FFMA.FTZ R91, R91, R2.reuse, -R8.reuse ;  /* 0x000000025b5b7223 */ /* 0x180fe20000010808 */
[-CC-:B------:R-:W-:Y:S01]  /*4a10*/  FFMA.FTZ R93, R93, R2.reuse, -R8.reuse ;  /* 0x000000025d5d7223 */ /* 0x180fe20000010808 */
[----:B------:R-:W-:Y:S01]  /*4a20*/  FFMA.FTZ R31, R31, R2, -R8 ;  /* 0x000000021f1f7223 */ /* 0x000fe20000010808 */
[----:B------:R-:W-:Y:S01]  /*4a30*/  FMNMX.FTZ R0, R29, R0, !PT ;  /* 0x000000001d007209 */ /* 0x000fe20007810000 */
[----:B------:R-:W-:Y:S01]  /*4a40*/  MUFU.EX2 R65, R65 ;  /* 0x0000004100417308 */ /* 0x000fe20000000800 */
[----:B-1----:R-:W-:-:S03]  /*4a50*/  IMAD.MOV.U32 R59, RZ, RZ, R151 ;  /* 0x000000ffff3b7224 */ /* 0x002fc600078e0097 */
[----:B------:R-:W0:Y:S04]  /*4a60*/  SHFL.BFLY PT, R51, R0, 0x2, 0x1f ;  /* 0x0c401f0000337f89 */ /* 0x000e2800000e0000 */
[----:B------:R1:W2:Y:S08]  /*4a70*/  MUFU.EX2 R20, R63 ;  /* 0x0000003f00147308 */ /* 0x0002b00000000800 */
[----:B------:R-:W3:Y:S01]  /*4a80*/  MUFU.EX2 R69, R69 ;  /* 0x0000004500457308 */ /* 0x000ee20000000800 */
[----:B-1----:R-:W-:-:S07]  /*4a90*/  IMAD.MOV.U32 R63, RZ, RZ, R151 ;  /* 0x000000ffff3f7224 */ /* 0x002fce00078e0097 */
[----:B------:R-:W-:Y:S01]  /*4aa0*/  MUFU.EX2 R73, R73 ;  /* 0x0000004900497308 */ /* 0x000fe20000000800 */
[----:B--2---:R-:W-:Y:S02]  /*4ab0*/  F2FP.F16.F32.PACK_AB R211, R20, R65 ;  /* 0x0000004114d3723e */ /* 0x004fe400000000ff */
[----:B0-----:R-:W-:-:S05]  /*4ac0*/  FMNMX.FTZ R51, R0, R51, !PT ;  /* 0x0000003300337209 */ /* 0x001fca0007810000 */
[----:B------:R-:W-:Y:S01]  /*4ad0*/  MUFU.EX2 R38, R31 ;  /* 0x0000001f00267308 */ /* 0x000fe20000000800 */
[----:B------:R-:W0:Y:S01]  /*4ae0*/  SHFL.BFLY PT, R6, R51, 0x1, 0x1f ;  /* 0x0c201f0033067f89 */ /* 0x000e2200000e0000 */
[----:B---3--:R-:W-:-:S06]  /*4af0*/  F2FP.F16.F32.PACK_AB R205, R24, R69 ;  /* 0x0000004518cd723e */ /* 0x008fcc00000000ff */
[----:B------:R1:W2:Y:S08]  /*4b00*/  MUFU.EX2 R26, R55 ;  /* 0x00000037001a7308 */ /* 0x0002b00000000800 */
[----:B------:R-:W-:Y:S01]  /*4b10*/  MUFU.EX2 R77, R77 ;  /* 0x0000004d004d7308 */ /* 0x000fe20000000800 */
[----:B-1----:R-:W-:-:S07]  /*4b20*/  MOV R55, R151 ;  /* 0x0000009700377202 */ /* 0x002fce0000000f00 */
[----:B------:R1:W-:Y:S01]  /*4b30*/  MUFU.EX2 R34, R39 ;  /* 0x0000002700227308 */ /* 0x0003e20000000800 */
[----:B0-----:R-:W-:Y:S01]  /*4b40*/  FMNMX.FTZ R6, R51, R6, !PT ;  /* 0x0000000633067209 */ /* 0x001fe20007810000 */
[----:B------:R-:W-:Y:S01]  /*4b50*/  IMAD.MOV.U32 R51, RZ, RZ, R151 ;  /* 0x000000ffff337224 */ /* 0x000fe200078e0097 */
[----:B--2---:R-:W-:Y:S02]  /*4b60*/  F2FP.F16.F32.PACK_AB R207, R26, R73 ;  /* 0x000000491acf723e */ /* 0x004fe400000000ff */
[C---:B------:R-:W-:Y:S01]  /*4b70*/  FSETP.NEU.FTZ.AND P2, PT, R6.reuse, -INF , PT ;  /* 0xff8000000600780b */ /* 0x040fe20003f5d000 */
[----:B------:R-:W-:Y:S02]  /*4b80*/  FMUL.FTZ R0, R6, R2 ;  /* 0x0000000206007220 */ /* 0x000fe40000410000 */
[----:B------:R-:W-:Y:S03]  /*4b90*/  MUFU.EX2 R28, R43 ;  /* 0x0000002b001c7308 */ /* 0x000fe60000000800 */
[----:B------:R-:W-:Y:S01]  /*4ba0*/  FSEL R8, R0, RZ, P2 ;  /* 0x000000ff00087208 */ /* 0x000fe20001000000 */
[----:B------:R-:W-:Y:S01]  /*4bb0*/  FADD.FTZ R0, R209, R14 ;  /* 0x0000000ed1007221 */ /* 0x000fe20000010000 */
[----:B------:R-:W-:-:S02]  /*4bc0*/  F2FP.F16.F32.PACK_AB R209, R14, R209 ;  /* 0x000000d10ed1723e */ /* 0x000fc400000000ff */
[----:B------:R-:W-:Y:S01]  /*4bd0*/  ISETP.GE.AND P2, PT, R22, R17, PT ;  /* 0x000000111600720c */ /* 0x000fe20003f46270 */
[-CC-:B------:R-:W-:Y:S01]  /*4be0*/  FFMA.FTZ R3, R3, R2.reuse, -R8.reuse ;  /* 0x0000000203037223 */ /* 0x180fe20000010808 */
[-CC-:B------:R-:W-:Y:S01]  /*4bf0*/  FFMA.FTZ R57, R57, R2.reuse, -R8.reuse ;  /* 0x0000000239397223 */ /* 0x180fe20000010808 */
[-CC-:B------:R-:W-:Y:S01]  /*4c00*/  FFMA.FTZ R21, R21, R2.reuse, -R8.reuse ;  /* 0x0000000215157223 */ /* 0x180fe20000010808 */
[-CC-:B------:R-:W-:Y:S01]  /*4c10*/  FFMA.FTZ R61, R61, R2.reuse, -R8.reuse ;  /* 0x000000023d3d7223 */ /* 0x180fe20000010808 */
[-C--:B------:R-:W-:Y:S01]  /*4c20*/  FFMA.FTZ R67, R67, R2.reuse, -R8 ;  /* 0x0000000243437223 */ /* 0x080fe20000010808 */
[----:B------:R-:W-:Y:S01]  /*4c30*/  MUFU.EX2 R208, R57 ;  /* 0x0000003900d07308 */ /* 0x000fe20000000800 */
[----:B------:R-:W-:Y:S01]  /*4c40*/  FADD.FTZ R31, R65, R0 ;  /* 0x00000000411f7221 */ /* 0x000fe20000010000 */
[-CC-:B------:R-:W-:Y:S01]  /*4c50*/  FFMA.FTZ R49, R49, R2.reuse, -R8.reuse ;  /* 0x0000000231317223 */ /* 0x180fe20000010808 */
[-CC-:B------:R-:W-:Y:S01]  /*4c60*/  FFMA.FTZ R71, R71, R2.reuse, -R8.reuse ;  /* 0x0000000247477223 */ /* 0x180fe20000010808 */
[-CC-:B------:R-:W-:Y:S01]  /*4c70*/  FFMA.FTZ R53, R53, R2.reuse, -R8.reuse ;  /* 0x0000000235357223 */ /* 0x180fe20000010808 */
[----:B------:R-:W-:Y:S01]  /*4c80*/  FADD.FTZ R0, R20, R31 ;  /* 0x0000001f14007221 */ /* 0x000fe20000010000 */
[-CC-:B------:R-:W-:Y:S01]  /*4c90*/  FFMA.FTZ R75, R75, R2.reuse, -R8.reuse ;  /* 0x000000024b4b7223 */ /* 0x180fe20000010808 */
[-C--:B------:R-:W-:Y:S01]  /*4ca0*/  FFMA.FTZ R41, R41, R2.reuse, -R8 ;  /* 0x0000000229297223 */ /* 0x080fe20000010808 */
[----:B------:R-:W0:Y:S01]  /*4cb0*/  MUFU.EX2 R3, R3 ;  /* 0x0000000300037308 */ /* 0x000e220000000800 */
[----:B------:R-:W-:Y:S01]  /*4cc0*/  FADD.FTZ R31, R69, R0 ;  /* 0x00000000451f7221 */ /* 0x000fe20000010000 */
[-CC-:B------:R-:W-:Y:S01]  /*4cd0*/  FFMA.FTZ R47, R47, R2.reuse, -R8.reuse ;  /* 0x000000022f2f7223 */ /* 0x180fe20000010808 */
[-CC-:B------:R-:W-:Y:S01]  /*4ce0*/  FFMA.FTZ R45, R45, R2.reuse, -R8.reuse ;  /* 0x000000022d2d7223 */ /* 0x180fe20000010808 */
[-CC-:B------:R-:W-:Y:S01]  /*4cf0*/  FFMA.FTZ R35, R35, R2.reuse, -R8.reuse ;  /* 0x0000000223237223 */ /* 0x180fe20000010808 */
[----:B------:R-:W-:Y:S01]  /*4d00*/  FADD.FTZ R40, R24, R31 ;  /* 0x0000001f18287221 */ /* 0x000fe20000010000 */
[-CC-:B------:R-:W-:Y:S01]  /*4d10*/  FFMA.FTZ R33, R33, R2.reuse, -R8.reuse ;  /* 0x0000000221217223 */ /* 0x180fe20000010808 */
[-C--:B------:R-:W-:Y:S01]  /*4d20*/  FFMA.FTZ R27, R27, R2.reuse, -R8 ;  /* 0x000000021b1b7223 */ /* 0x080fe20000010808 */
[----:B------:R-:W2:Y:S01]  /*4d30*/  MUFU.EX2 R21, R21 ;  /* 0x0000001500157308 */ /* 0x000ea20000000800 */
[----:B-1----:R-:W-:Y:S01]  /*4d40*/  FADD.FTZ R39, R73, R40 ;  /* 0x0000002849277221 */ /* 0x002fe20000010000 */
[-CC-:B------:R-:W-:Y:S01]  /*4d50*/  FFMA.FTZ R37, R37, R2.reuse, -R8.reuse ;  /* 0x0000000225257223 */ /* 0x180fe20000010808 */
[-CC-:B------:R-:W-:Y:S01]  /*4d60*/  FFMA.FTZ R15, R15, R2.reuse, -R8.reuse ;  /* 0x000000020f0f7223 */ /* 0x180fe20000010808 */
[-CC-:B------:R-:W-:Y:S01]  /*4d70*/  FFMA.FTZ R25, R25, R2.reuse, -R8.reuse ;  /* 0x0000000219197223 */ /* 0x180fe20000010808 */
[----:B------:R-:W-:Y:S01]  /*4d80*/  FADD.FTZ R40, R26, R39 ;  /* 0x000000271a287221 */ /* 0x000fe20000010000 */
[-CC-:B------:R-:W-:Y:S01]  /*4d90*/  FFMA.FTZ R23, R23, R2.reuse, -R8.reuse ;  /* 0x0000000217177223 */ /* 0x180fe20000010808 */
[----:B------:R-:W-:Y:S01]  /*4da0*/  FFMA.FTZ R8, R29, R2, -R8 ;  /* 0x000000021d087223 */ /* 0x000fe20000010808 */
[----:B------:R1:W3:Y:S01]  /*4db0*/  MUFU.EX2 R210, R61 ;  /* 0x0000003d00d27308 */ /* 0x0002e20000000800 */
[----:B0-----:R-:W-:Y:S01]  /*4dc0*/  FADD.FTZ R0, R3, R208 ;  /* 0x000000d003007221 */ /* 0x001fe20000010000 */
[----:B------:R-:W-:Y:S01]  /*4dd0*/  FADD.FTZ R39, R77, R40 ;  /* 0x000000284d277221 */ /* 0x000fe20000010000 */
[----:B------:R-:W-:Y:S01]  /*4de0*/  F2FP.F16.F32.PACK_AB R208, R208, R3 ;  /* 0x00000003d0d0723e */ /* 0x000fe200000000ff */
[----:B------:R-:W-:Y:S01]  /*4df0*/  IMAD.MOV.U32 R73, RZ, RZ, R151 ;  /* 0x000000ffff497224 */ /* 0x000fe200078e0097 */
[C---:B------:R-:W-:Y:S01]  /*4e00*/  F2FP.F16.F32.PACK_AB R201, R28.reuse, R77 ;  /* 0x0000004d1cc9723e */ /* 0x040fe200000000ff */
[----:B------:R-:W-:Y:S01]  /*4e10*/  FADD.FTZ R42, R28, R39 ;  /* 0x000000271c2a7221 */ /* 0x000fe20000010000 */
[--C-:B------:R-:W-:Y:S01]  /*4e20*/  IMAD.MOV.U32 R77, RZ, RZ, R151.reuse ;  /* 0x000000ffff4d7224 */ /* 0x100fe200078e0097 */
[----:B------:R-:W0:Y:S01]  /*4e30*/  MUFU.EX2 R67, R67 ;  /* 0x0000004300437308 */ /* 0x000e220000000800 */
[----:B--2---:R-:W-:Y:S01]  /*4e40*/  FADD.FTZ R31, R21, R0 ;  /* 0x00000000151f7221 */ /* 0x004fe20000010000 */
[--C-:B------:R-:W-:Y:S01]  /*4e50*/  IMAD.MOV.U32 R69, RZ, RZ, R151.reuse ;  /* 0x000000ffff457224 */ /* 0x100fe200078e0097 */
[----:B------:R-:W-:Y:S01]  /*4e60*/  MOV R65, R151 ;  /* 0x0000009700417202 */ /* 0x000fe20000000f00 */
[----:B-1----:R-:W-:-:S02]  /*4e70*/  IMAD.MOV.U32 R61, RZ, RZ, R151 ;  /* 0x000000ffff3d7224 */ /* 0x002fc400078e0097 */
[----:B------:R-:W-:Y:S02]  /*4e80*/  IMAD.MOV.U32 R57, RZ, RZ, R151 ;  /* 0x000000ffff397224 */ /* 0x000fe400078e0097 */
[----:B------:R1:W2:Y:S01]  /*4e90*/  MUFU.EX2 R204, R49 ;  /* 0x0000003100cc7308 */ /* 0x0002a20000000800 */
[C---:B---3--:R-:W-:Y:S01]  /*4ea0*/  FADD.FTZ R0, R210.reuse, R31 ;  /* 0x0000001fd2007221 */ /* 0x048fe20000010000 */
[----:B------:R-:W-:Y:S01]  /*4eb0*/  F2FP.F16.F32.PACK_AB R210, R210, R21 ;  /* 0x00000015d2d2723e */ /* 0x000fe200000000ff */
[--C-:B------:R-:W-:Y:S02]  /*4ec0*/  IMAD.MOV.U32 R43, RZ, RZ, R151.reuse ;  /* 0x000000ffff2b7224 */ /* 0x100fe400078e0097 */
[--C-:B------:R-:W-:Y:S02]  /*4ed0*/  IMAD.MOV.U32 R39, RZ, RZ, R151.reuse ;  /* 0x000000ffff277224 */ /* 0x100fe400078e0097 */
[--C-:B------:R-:W-:Y:S01]  /*4ee0*/  IMAD.MOV.U32 R28, RZ, RZ, R151.reuse ;  /* 0x000000ffff1c7224 */ /* 0x100fe200078e0097 */
[----:B------:R-:W3:Y:S01]  /*4ef0*/  MUFU.EX2 R71, R71 ;  /* 0x0000004700477308 */ /* 0x000ee20000000800 */
[----:B0-----:R-:W-:Y:S01]  /*4f00*/  FADD.FTZ R31, R67, R0 ;  /* 0x00000000431f7221 */ /* 0x001fe20000010000 */
[----:B-1----:R-:W-:-:S02]  /*4f10*/  IMAD.MOV.U32 R49, RZ, RZ, R151 ;  /* 0x000000ffff317224 */ /* 0x002fc400078e0097 */
[--C-:B------:R-:W-:Y:S02]  /*4f20*/  IMAD.MOV.U32 R26, RZ, RZ, R151.reuse ;  /* 0x000000ffff1a7224 */ /* 0x100fe400078e0097 */
[----:B------:R-:W-:Y:S02]  /*4f30*/  IMAD.MOV.U32 R24, RZ, RZ, R151 ;  /* 0x000000ffff187224 */ /* 0x000fe400078e0097 */
[----:B------:R0:W1:Y:S01]  /*4f40*/  MUFU.EX2 R206, R53 ;  /* 0x0000003500ce7308 */ /* 0x0000620000000800 */
[C---:B--2---:R-:W-:Y:S01]  /*4f50*/  FADD.FTZ R40, R204.reuse, R31 ;  /* 0x0000001fcc287221 */ /* 0x044fe20000010000 */
[----:B------:R-:W-:Y:S01]  /*4f60*/  F2FP.F16.F32.PACK_AB R204, R204, R67 ;  /* 0x00000043cccc723e */ /* 0x000fe200000000ff */
[----:B------:R-:W-:-:S05]  /*4f70*/  IMAD.MOV.U32 R67, RZ, RZ, R151 ;  /* 0x000000ffff437224 */ /* 0x000fca00078e0097 */
[----:B------:R2:W-:Y:S01]  /*4f80*/  MUFU.EX2 R200, R41 ;  /* 0x0000002900c87308 */ /* 0x0005e20000000800 */
[----:B---3--:R-:W-:Y:S01]  /*4f90*/  FADD.FTZ R31, R71, R40 ;  /* 0x00000028471f7221 */ /* 0x008fe20000010000 */
[----:B0-----:R-:W-:-:S06]  /*4fa0*/  IMAD.MOV.U32 R53, RZ, RZ, R151 ;  /* 0x000000ffff357224 */ /* 0x001fcc00078e0097 */
[----:B------:R-:W0:Y:S01]  /*4fb0*/  MUFU.EX2 R75, R75 ;  /* 0x0000004b004b7308 */ /* 0x000e220000000800 */
[----:B--2---:R-:W-:-:S05]  /*4fc0*/  IMAD.U32 R41, RZ, RZ, UR60 ;  /* 0x0000003cff297e24 */ /* 0x004fca000f8e00ff */
[----:B------:R-:W-:Y:S01]  /*4fd0*/  @!P1 IADD3 R0, R41, 0x38840, RZ ;  /* 0x0003884029009810 */ /* 0x000fe20007ffe0ff */
[----:B------:R-:W-:Y:S01]  /*4fe0*/  IMAD.MOV.U32 R41, RZ, RZ, R151 ;  /* 0x000000ffff297224 */ /* 0x000fe200078e0097 */
[----:B------:R-:W-:Y:S02]  /*4ff0*/  MUFU.EX2 R79, R79 ;  /* 0x0000004f004f7308 */ /* 0x000fe40000000800 */
[----:B------:R-:W-:-:S04]  /*5000*/  @!P1 PRMT R0, RZ, 0x654, R0 ;  /* 0x00000654ff009816 */ /* 0x000fc80000000000 */
[----:B------:R1:W-:Y:S02]  /*5010*/  @!P1 SYNCS.ARRIVE.TRANS64.RED.A1T0 RZ, [R0+URZ], RZ ;  /* 0x000000ff00ff99a7 */ /* 0x0003e4000810043f */
[----:B------:R-:W2:Y:S01]  /*5020*/  MUFU.EX2 R47, R47 ;  /* 0x0000002f002f7308 */ /* 0x000ea20000000800 */
[C---:B-1----:R-:W-:Y:S01]  /*5030*/  FADD.FTZ R0, R206.reuse, R31 ;  /* 0x0000001fce007221 */ /* 0x042fe20000010000 */
[----:B------:R-:W-:-:S06]  /*5040*/  F2FP.F16.F32.PACK_AB R206, R206, R71 ;  /* 0x00000047cece723e */ /* 0x000fcc00000000ff */
[----:B------:R1:W3:Y:S01]  /*5050*/  MUFU.EX2 R30, R81 ;  /* 0x00000051001e7308 */ /* 0x0002e20000000800 */
[----:B------:R-:W-:Y:S02]  /*5060*/  IMAD.MOV.U32 R71, RZ, RZ, R151 ;  /* 0x000000ffff477224 */ /* 0x000fe400078e0097 */
[----:B0-----:R-:W-:-:S04]  /*5070*/  FADD.FTZ R31, R75, R0 ;  /* 0x000000004b1f7221 */ /* 0x001fc80000010000 */
[C---:B------:R-:W-:Y:S01]  /*5080*/  FADD.FTZ R0, R200.reuse, R31 ;  /* 0x0000001fc8007221 */ /* 0x040fe20000010000 */
[----:B------:R-:W-:Y:S01]  /*5090*/  F2FP.F16.F32.PACK_AB R200, R200, R75 ;  /* 0x0000004bc8c8723e */ /* 0x000fe200000000ff */
[----:B------:R0:W4:Y:S01]  /*50a0*/  MUFU.EX2 R202, R45 ;  /* 0x0000002d00ca7308 */ /* 0x0001220000000800 */
[----:B-1----:R-:W-:Y:S02]  /*50b0*/  IMAD.MOV.U32 R81, RZ, RZ, R151 ;  /* 0x000000ffff517224 */ /* 0x002fe400078e0097 */
[----:B--2---:R-:W-:Y:S01]  /*50c0*/  FADD.FTZ R29, R47, R0 ;  /* 0x000000002f1d7221 */ /* 0x004fe20000010000 */
[----:B------:R-:W-:-:S04]  /*50d0*/  MOV R75, R151 ;  /* 0x00000097004b7202 */ /* 0x000fc80000000f00 */
[----:B------:R-:W-:Y:S01]  /*50e0*/  MUFU.EX2 R83, R83 ;  /* 0x0000005300537308 */ /* 0x000fe20000000800 */
[----:B---3--:R-:W-:Y:S02]  /*50f0*/  F2FP.F16.F32.PACK_AB R203, R30, R79 ;  /* 0x0000004f1ecb723e */ /* 0x008fe400000000ff */
[----:B0-----:R-:W-:-:S05]  /*5100*/  MOV R45, R151 ;  /* 0x00000097002d7202 */ /* 0x001fca0000000f00 */
[----:B------:R-:W0:Y:S01]  /*5110*/  MUFU.EX2 R35, R35 ;  /* 0x0000002300237308 */ /* 0x000e220000000800 */
[C---:B----4-:R-:W-:Y:S01]  /*5120*/  FADD.FTZ R0, R202.reuse, R29 ;  /* 0x0000001dca007221 */ /* 0x050fe20000010000 */
[----:B------:R-:W-:Y:S01]  /*5130*/  F2FP.F16.F32.PACK_AB R202, R202, R47 ;  /* 0x0000002fcaca723e */ /* 0x000fe200000000ff */
[----:B------:R-:W-:-:S05]  /*5140*/  IMAD.MOV.U32 R47, RZ, RZ, R151 ;  /* 0x000000ffff2f7224 */ /* 0x000fca00078e0097 */
[----:B------:R1:W2:Y:S08]  /*5150*/  MUFU.EX2 R32, R85 ;  /* 0x0000005500207308 */ /* 0x0002b00000000800 */
[----:B------:R3:W4:Y:S01]  /*5160*/  MUFU.EX2 R196, R33 ;  /* 0x0000002100c47308 */ /* 0x0007220000000800 */
[----:B0-----:R-:W-:Y:S01]  /*5170*/  FADD.FTZ R29, R35, R0 ;  /* 0x00000000231d7221 */ /* 0x001fe20000010000 */
[----:B-1----:R-:W-:-:S06]  /*5180*/  MOV R85, R151 ;  /* 0x0000009700557202 */ /* 0x002fcc0000000f00 */
[----:B------:R-:W0:Y:S01]  /*5190*/  MUFU.EX2 R87, R87 ;  /* 0x0000005700577308 */ /* 0x000e220000000800 */
[----:B---3--:R-:W-:Y:S01]  /*51a0*/  FADD.FTZ R33, R79, R42 ;  /* 0x0000002a4f217221 */ /* 0x008fe20000010000 */
[----:B--2---:R-:W-:Y:S01]  /*51b0*/  F2FP.F16.F32.PACK_AB R197, R32, R83 ;  /* 0x0000005320c5723e */ /* 0x004fe200000000ff */
[----:B------:R-:W-:Y:S02]  /*51c0*/  IMAD.MOV.U32 R79, RZ, RZ, R151 ;  /* 0x000000ffff4f7224 */ /* 0x000fe400078e0097 */
[----:B------:R-:W-:Y:S01]  /*51d0*/  FADD.FTZ R40, R30, R33 ;  /* 0x000000211e287221 */ /* 0x000fe20000010000 */
[----:B------:R-:W-:Y:S01]  /*51e0*/  IMAD.MOV.U32 R42, RZ, RZ, R151 ;  /* 0x000000ffff2a7224 */ /* 0x000fe200078e0097 */
[----:B------:R-:W-:Y:S01]  /*51f0*/  MOV R30, R151 ;  /* 0x00000097001e7202 */ /* 0x000fe20000000f00 */
[----:B------:R-:W-:Y:S01]  /*5200*/  MUFU.EX2 R27, R27 ;  /* 0x0000001b001b7308 */ /* 0x000fe20000000800 */
[----:B------:R-:W-:Y:S01]  /*5210*/  FADD.FTZ R33, R83, R40 ;  /* 0x0000002853217221 */ /* 0x000fe20000010000 */
[C---:B----4-:R-:W-:Y:S01]  /*5220*/  FADD.FTZ R0, R196.reuse, R29 ;  /* 0x0000001dc4007221 */ /* 0x050fe20000010000 */
[----:B------:R-:W-:Y:S01]  /*5230*/  F2FP.F16.F32.PACK_AB R196, R196, R35 ;  /* 0x00000023c4c4723e */ /* 0x000fe200000000ff */
[----:B------:R-:W-:-:S02]  /*5240*/  IMAD.MOV.U32 R83, RZ, RZ, R151 ;  /* 0x000000ffff537224 */ /* 0x000fc400078e0097 */
[----:B------:R-:W-:Y:S01]  /*5250*/  FADD.FTZ R40, R32, R33 ;  /* 0x0000002120287221 */ /* 0x000fe20000010000 */
[----:B------:R-:W-:Y:S01]  /*5260*/  MOV R35, R151 ;  /* 0x0000009700237202 */ /* 0x000fe20000000f00 */
[--C-:B------:R-:W-:Y:S01]  /*5270*/  IMAD.MOV.U32 R33, RZ, RZ, R151.reuse ;  /* 0x000000ffff217224 */ /* 0x100fe200078e0097 */
[----:B------:R1:W-:Y:S01]  /*5280*/  MUFU.EX2 R198, R37 ;  /* 0x0000002500c67308 */ /* 0x0003e20000000800 */
[----:B0-----:R-:W-:Y:S01]  /*5290*/  FADD.FTZ R31, R87, R40 ;  /* 0x00000028571f7221 */ /* 0x001fe20000010000 */
[C---:B------:R-:W-:Y:S01]  /*52a0*/  F2FP.F16.F32.PACK_AB R199, R34.reuse, R87 ;  /* 0x0000005722c7723e */ /* 0x040fe200000000ff */
[----:B------:R-:W-:Y:S01]  /*52b0*/  IMAD.MOV.U32 R87, RZ, RZ, R151 ;  /* 0x000000ffff577224 */ /* 0x000fe200078e0097 */
[----:B------:R-:W-:Y:S01]  /*52c0*/  MOV R40, R151 ;  /* 0x0000009700287202 */ /* 0x000fe20000000f00 */
[----:B------:R-:W-:Y:S01]  /*52d0*/  FADD.FTZ R14, R34, R31 ;  /* 0x0000001f220e7221 */ /* 0x000fe20000010000 */
[--C-:B------:R-:W-:Y:S02]  /*52e0*/  IMAD.MOV.U32 R34, RZ, RZ, R151.reuse ;  /* 0x000000ffff227224 */ /* 0x100fe400078e0097 */
[----:B------:R-:W0:Y:S01]  /*52f0*/  MUFU.EX2 R89, R89 ;  /* 0x0000005900597308 */ /* 0x000e220000000800 */
[----:B-1----:R-:W-:-:S02]  /*5300*/  IMAD.MOV.U32 R37, RZ, RZ, R151 ;  /* 0x000000ffff257224 */ /* 0x002fc400078e0097 */
[----:B------:R-:W-:-:S05]  /*5310*/  IMAD.MOV.U32 R32, RZ, RZ, R151 ;  /* 0x000000ffff207224 */ /* 0x000fca00078e0097 */
[----:B------:R-:W-:Y:S08]  /*5320*/  MUFU.EX2 R15, R15 ;  /* 0x0000000f000f7308 */ /* 0x000ff00000000800 */
[----:B------:R1:W2:Y:S01]  /*5330*/  MUFU.EX2 R36, R91 ;  /* 0x0000005b00247308 */ /* 0x0002a20000000800 */
[----:B0-----:R-:W-:-:S07]  /*5340*/  FADD.FTZ R31, R89, R14 ;  /* 0x0000000e591f7221 */ /* 0x001fce0000010000 */
[----:B------:R0:W3:Y:S01]  /*5350*/  MUFU.EX2 R192, R25 ;  /* 0x0000001900c07308 */ /* 0x0000e20000000800 */
[----:B-1----:R-:W-:-:S07]  /*5360*/  IMAD.MOV.U32 R91, RZ, RZ, R151 ;  /* 0x000000ffff5b7224 */ /* 0x002fce00078e0097 */
[----:B------:R-:W1:Y:S01]  /*5370*/  MUFU.EX2 R93, R93 ;  /* 0x0000005d005d7308 */ /* 0x000e620000000800 */
[----:B0-----:R-:W-:Y:S01]  /*5380*/  FADD.FTZ R25, R27, R0 ;  /* 0x000000001b197221 */ /* 0x001fe20000010000 */
[C---:B--2---:R-:W-:Y:S01]  /*5390*/  FADD.FTZ R14, R36.reuse, R31 ;  /* 0x0000001f240e7221 */ /* 0x044fe20000010000 */
[----:B------:R-:W-:Y:S01]  /*53a0*/  F2FP.F16.F32.PACK_AB R193, R36, R89 ;  /* 0x0000005924c1723e */ /* 0x000fe200000000ff */
[----:B------:R-:W-:Y:S02]  /*53b0*/  IMAD.MOV.U32 R89, RZ, RZ, R151 ;  /* 0x000000ffff597224 */ /* 0x000fe400078e0097 */
[C---:B------:R-:W-:Y:S01]  /*53c0*/  FADD.FTZ R0, R198.reuse, R25 ;  /* 0x00000019c6007221 */ /* 0x040fe20000010000 */
[----:B------:R-:W-:Y:S01]  /*53d0*/  F2FP.F16.F32.PACK_AB R198, R198, R27 ;  /* 0x0000001bc6c6723e */ /* 0x000fe200000000ff */
[--C-:B------:R-:W-:Y:S01]  /*53e0*/  IMAD.MOV.U32 R36, RZ, RZ, R151.reuse ;  /* 0x000000ffff247224 */ /* 0x100fe200078e0097 */
[----:B------:R-:W0:Y:S01]  /*53f0*/  MUFU.EX2 R23, R23 ;  /* 0x0000001700177308 */ /* 0x000e220000000800 */
[----:B------:R-:W-:Y:S01]  /*5400*/  FADD.FTZ R25, R15, R0 ;  /* 0x000000000f197221 */ /* 0x000fe20000010000 */
[----:B------:R-:W-:-:S02]  /*5410*/  IMAD.MOV.U32 R31, RZ, RZ, R151 ;  /* 0x000000ffff1f7224 */ /* 0x000fc400078e0097 */
[----:B------:R-:W-:Y:S02]  /*5420*/  IMAD.MOV.U32 R27, RZ, RZ, R151 ;  /* 0x000000ffff1b7224 */ /* 0x000fe400078e0097 */
[C---:B---3--:R-:W-:Y:S01]  /*5430*/  FADD.FTZ R0, R192.reuse, R25 ;  /* 0x00000019c0007221 */ /* 0x048fe20000010000 */
[----:B------:R-:W-:Y:S01]  /*5440*/  F2FP.F16.F32.PACK_AB R192, R192, R15 ;  /* 0x0000000fc0c0723e */ /* 0x000fe200000000ff */
[----:B------:R-:W2:Y:S01]  /*5450*/  MUFU.EX2 R8, R8 ;  /* 0x0000000800087308 */ /* 0x000ea20000000800 */
[----:B-1----:R-:W-:Y:S01]  /*5460*/  FADD.FTZ R29, R93, R14 ;  /* 0x0000000e5d1d7221 */ /* 0x002fe20000010000 */
[C---:B------:R-:W-:Y:S01]  /*5470*/  F2FP.F16.F32.PACK_AB R195, R38.reuse, R93 ;  /* 0x0000005d26c3723e */ /* 0x040fe200000000ff */
[----:B------:R-:W-:Y:S01]  /*5480*/  IMAD.MOV.U32 R93, RZ, RZ, R151 ;  /* 0x000000ffff5d7224 */ /* 0x000fe200078e0097 */
[----:B------:R-:W-:Y:S01]  /*5490*/  MOV R25, R151 ;  /* 0x0000009700197202 */ /* 0x000fe20000000f00 */
[----:B------:R-:W-:Y:S01]  /*54a0*/  FADD.FTZ R14, R38, R29 ;  /* 0x0000001d260e7221 */ /* 0x000fe20000010000 */
[----:B------:R-:W-:-:S02]  /*54b0*/  IMAD.MOV.U32 R38, RZ, RZ, R151 ;  /* 0x000000ffff267224 */ /* 0x000fc400078e0097 */
[----:B------:R-:W-:Y:S02]  /*54c0*/  IMAD.MOV.U32 R29, RZ, RZ, R151 ;  /* 0x000000ffff1d7224 */ /* 0x000fe400078e0097 */
[----:B0-----:R-:W-:Y:S01]  /*54d0*/  FADD.FTZ R3, R23, R0 ;  /* 0x0000000017037221 */ /* 0x001fe20000010000 */
[----:B------:R-:W-:-:S03]  /*54e0*/  IMAD.MOV.U32 R0, RZ, RZ, 0x3f800000 ;  /* 0x3f800000ff007424 */ /* 0x000fc600078e00ff */
[C---:B--2---:R-:W-:Y:S01]  /*54f0*/  FADD.FTZ R15, R8.reuse, R3 ;  /* 0x00000003080f7221 */ /* 0x044fe20000010000 */
[----:B------:R-:W-:Y:S01]  /*5500*/  F2FP.F16.F32.PACK_AB R194, R8, R23 ;  /* 0x0000001708c2723e */ /* 0x000fe200000000ff */
[----:B------:R-:W-:Y:S02]  /*5510*/  IMAD.MOV.U32 R3, RZ, RZ, 0x3f800000 ;  /* 0x3f800000ff037424 */ /* 0x000fe400078e00ff */
[----:B------:R-:W-:Y:S01]  /*5520*/  IMAD.MOV.U32 R8, RZ, RZ, RZ ;  /* 0x000000ffff087224 */ /* 0x000fe200078e00ff */
[----:B------:R-:W-:Y:S06]  /*5530*/  @!P2 BRA `(.L_x_19) ;  /* 0x0000004000dca947 */ /* 0x000fec0003800000 */
[----:B------:R-:W-:Y:S01]  /*5540*/  UMOV UR6, URZ ;  /* 0x0000003f00067c82 */ /* 0x000fe20008000000 */
[----:B------:R-:W-:Y:S01]  /*5550*/  IMAD.MOV.U32 R20, RZ, RZ, R7 ;  /* 0x000000ffff147224 */ /* 0x000fe200078e0007 */
[----:B------:R-:W-:Y:S01]  /*5560*/  MOV R0, 0x3f800000 ;  /* 0x3f80000000007802 */ /* 0x000fe20000000f00 */
[----:B------:R-:W-:Y:S01]  /*5570*/  IMAD.MOV.U32 R21, RZ, RZ, R6 ;  /* 0x000000ffff157224 */ /* 0x000fe200078e0006 */
[----:B------:R-:W-:Y:S01]  /*5580*/  CS2R R150, SRZ ;  /* 0x0000000000967805 */ /* 0x000fe2000001ff00 */
[----:B------:R-:W-:Y:S01]  /*5590*/  IMAD.MOV.U32 R23, RZ, RZ, RZ ;  /* 0x000000ffff177224 */ /* 0x000fe200078e00ff */
[----:B------:R-:W-:Y:S01]  /*55a0*/  CS2R R146, SRZ ;  /* 0x0000000000927805 */ /* 0x000fe2000001ff00 */
[----:B------:R-:W-:Y:S01]  /*55b0*/  IMAD.MOV.U32 R3, RZ, RZ, 0x3f800000 ;  /* 0x3f800000ff037424 */ /* 0x000fe200078e00ff */
        /* <DEDUP_REMOVED lines=61> */
[----:B------:R-:W-:Y:S01]  /*5990*/  CS2R R24, SRZ ;  /* 0x0000000000187805 */ /* 0x000fe2000001ff00 */
[----:B------:R-:W-:Y:S01]  /*59a0*/  IMAD.U32 R214, RZ, RZ, UR6 ;  /* 0x00000006ffd67e24 */ /* 0x000fe2000f8e00ff */
[----:B------:R-:W-:-:S06]  /*59b0*/  ULDC UR61, c[0x0][0x9d8] ;  /* 0x00027600003d7ab9 */ /* 0x000fcc0000000800 */
.L_x_28:
[----:B------:R-:W-:-:S13]  /*59c0*/  R2UR UR6, R214 ;  /* 0x00000000d60672ca */ /* 0x000fda00000e0000 */
[----:B------:R-:W-:-:S04]  /*59d0*/  UIADD3 UR6, UR6, 0x1, URZ ;  /* 0x0000000106067890 */ /* 0x000fc8000fffe03f */
[----:B------:R-:W-:-:S04]  /*59e0*/  UISETP.NE.AND UP0, UPT, UR6, 0x2, UPT ;  /* 0x000000020600788c */ /* 0x000fc8000bf05270 */
[----:B------:R-:W-:Y:S02]  /*59f0*/  USEL UR7, URZ, 0x1, UP0 ;  /* 0x000000013f077887 */ /* 0x000fe40008000000 */
[----:B------:R-:W-:-:S04]  /*5a00*/  USEL UR6, UR6, URZ, UP0 ;  /* 0x0000003f06067287 */ /* 0x000fc80008000000 */
[----:B------:R-:W-:Y:S02]  /*5a10*/  LOP3.LUT R8, R23, UR7, RZ, 0x3c, !PT ;  /* 0x0000000717087c12 */ /* 0x000fe4000f8e3cff */
[----:B------:R-:W-:Y:S01]  /*5a20*/  IMAD.U32 R9, RZ, RZ, UR6 ;  /* 0x00000006ff097e24 */ /* 0x000fe2000f8e00ff */
[----:B------:R-:W-:Y:S06]  /*5a30*/  @!P0 BRA `(.L_x_20) ;  /* 0x0000000000048947 */ /* 0x000fec0003800000 */
[----:B------:R-:W-:Y:S01]  /*5a40*/  BPT.TRAP 0x1 ;  /* 0x000000040000795c */ /* 0x000fe20000300000 */
.L_x_20:
[----:B------:R-:W-:Y:S02]  /*5a50*/  R2UR UR7, R16 ;  /* 0x00000000100772ca */ /* 0x000fe400000e0000 */
[----:B------:R-:W-:-:S11]  /*5a60*/  SHF.L.U32 R2, R8, 0x1f, RZ ;  /* 0x0000001f08027819 */ /* 0x000fd600000006ff */
[----:B------:R-:W-:-:S06]  /*5a70*/  ULEA UR6, UR6, UR7, 0x3 ;  /* 0x0000000706067291 */ /* 0x000fcc000f8e183f */
[----:B------:R-:W-:-:S03]  /*5a80*/  IMAD.U32 R215, RZ, RZ, UR6 ;  /* 0x00000006ffd77e24 */ /* 0x000fc6000f8e00ff */
[----:B------:R0:W1:Y:S01]  /*5a90*/  SYNCS.PHASECHK.TRANS64.TRYWAIT P2, [UR6+0x38830], R2 ;  /* 0x03883002ff0075a7 */ /* 0x0000620008040146 */
[----:B------:R-:W-:Y:S05]  /*5aa0*/  @!P0 BRA `(.L_x_21) ;  /* 0x0000000000048947 */ /* 0x000fea0003800000 */
[----:B------:R-:W-:Y:S01]  /*5ab0*/  BPT.TRAP 0x1 ;  /* 0x000000040000795c */ /* 0x000fe20000300000 */
.L_x_21:
[----:B-1----:R-:W-:Y:S05]  /*5ac0*/  @P2 BRA `(.L_x_22) ;  /* 0x00000000000c2947 */ /* 0x002fea0003800000 */
[----:B------:R-:W-:-:S13]  /*5ad0*/  R2UR UR6, R215 ;  /* 0x00000000d70672ca */ /* 0x000fda00000e0000 */
[----:B------:R-:W1:Y:S02]  /*5ae0*/  SYNCS.PHASECHK.TRANS64.TRYWAIT P2, [UR6+0x38830], R2 ;  /* 0x03883002ff0075a7 */ /* 0x000e640008040146 */
[----:B-1----:R-:W-:Y:S05]  /*5af0*/  @!P2 BRA `(.L_x_23) ;  /* 0x000000bc00f8a947 */ /* 0x002fea0003800000 */
.L_x_22:
[----:B------:R-:W-:Y:S01]  /*5b00*/  R2UR UR6, R18 ;  /* 0x00000000120672ca */ /* 0x000fe200000e0000 */
[----:B------:R-:W-:Y:S01]  /*5b10*/  WARPGROUP.ARRIVE ;  /* 0x00000000000079c5 */ /* 0x000fe20000000000 */
[----:B------:R-:W-:Y:S01]  /*5b20*/  R2UR UR60, R9 ;  /* 0x00000000093c72ca */ /* 0x000fe200000e0000 */
[----:B------:R-:W-:Y:S01]  /*5b30*/  UMOV UR59, 0x40000040 ;  /* 0x40000040003b7882 */ /* 0x000fe20000000000 */
[C---:B------:R-:W-:Y:S01]  /*5b40*/  R2UR UR56, R4.reuse ;  /* 0x00000000043872ca */ /* 0x040fe200000e0000 */
[----:B------:R-:W-:Y:S01]  /*5b50*/  UMOV UR43, 0x40000040 ;  /* 0x40000040002b7882 */ /* 0x000fe20000000000 */
[C---:B------:R-:W-:Y:S01]  /*5b60*/  R2UR UR57, R5.reuse ;  /* 0x00000000053972ca */ /* 0x040fe200000e0000 */
[----:B------:R-:W-:Y:S01]  /*5b70*/  UMOV UR47, 0x40000040 ;  /* 0x40000040002f7882 */ /* 0x000fe20000000000 */
[----:B01----:R-:W-:Y:S01]  /*5b80*/  MOV R2, UR41 ;  /* 0x0000002900027c02 */ /* 0x003fe20008000f00 */
[----:B------:R-:W-:Y:S01]  /*5b90*/  UMOV UR51, 0x40000040 ;  /* 0x4000004000337882 */ /* 0x000fe20000000000 */
[----:B------:R-:W-:Y:S01]  /*5ba0*/  MOV R6, UR40 ;  /* 0x0000002800067c02 */ /* 0x000fe20008000f00 */
[----:B------:R-:W-:Y:S01]  /*5bb0*/  UMOV UR55, 0x40000040 ;  /* 0x4000004000377882 */ /* 0x000fe20000000000 */
[C---:B------:R-:W-:Y:S01]  /*5bc0*/  R2UR UR40, R4.reuse ;  /* 0x00000000042872ca */ /* 0x040fe200000e0000 */
[----:B------:R-:W-:Y:S01]  /*5bd0*/  UMOV UR15, 0x40000040 ;  /* 0x40000040000f7882 */ /* 0x000fe20000000000 */
[C---:B------:R-:W-:Y:S01]  /*5be0*/  R2UR UR41, R5.reuse ;  /* 0x00000000052972ca */ /* 0x040fe200000e0000 */
[----:B------:R-:W-:Y:S01]  /*5bf0*/  UIMAD UR60, UR60, 0xa00, UR6 ;  /* 0x00000a003c3c78a4 */ /* 0x000fe2000f8e0206 */
[----:B------:R-:W-:Y:S01]  /*5c00*/  MOV R7, UR45 ;  /* 0x0000002d00077c02 */ /* 0x000fe20008000f00 */
[----:B------:R-:W-:Y:S01]  /*5c10*/  UMOV UR19, 0x40000040 ;  /* 0x4000004000137882 */ /* 0x000fe20000000000 */
[----:B------:R-:W-:Y:S01]  /*5c20*/  MOV R152, UR44 ;  /* 0x0000002c00987c02 */ /* 0x000fe20008000f00 */
[----:B------:R-:W-:Y:S01]  /*5c30*/  UIADD3 UR6, UR60, 0x80, URZ ;  /* 0x000000803c067890 */ /* 0x000fe2000fffe03f */
[C---:B------:R-:W-:Y:S01]  /*5c40*/  R2UR UR44, R4.reuse ;  /* 0x00000000042c72ca */ /* 0x040fe200000e0000 */
[----:B------:R-:W-:Y:S01]  /*5c50*/  UIADD3 UR7, UR60, 0x100, URZ ;  /* 0x000001003c077890 */ /* 0x000fe2000fffe03f */
[C---:B------:R-:W-:Y:S01]  /*5c60*/  R2UR UR45, R5.reuse ;  /* 0x00000000052d72ca */ /* 0x040fe200000e0000 */
[----:B------:R-:W-:Y:S01]  /*5c70*/  UMOV UR58, UR60 ;  /* 0x0000003c003a7c82 */ /* 0x000fe20008000000 */
[----:B------:R-:W-:Y:S01]  /*5c80*/  MOV R153, UR49 ;  /* 0x0000003100997c02 */ /* 0x000fe20008000f00 */
[----:B------:R-:W-:Y:S01]  /*5c90*/  HGMMA.64x16x16.F32 R184, gdesc[UR56], RZ, !UPT, gsb0 ;  /* 0x0020000038b879f0 */ /* 0x000fe2000c0008ff */
[----:B------:R-:W-:Y:S01]  /*5ca0*/  UMOV UR42, UR6 ;  /* 0x00000006002a7c82 */ /* 0x000fe20008000000 */
[----:B------:R-:W-:Y:S01]  /*5cb0*/  MOV R154, UR48 ;  /* 0x00000030009a7c02 */ /* 0x000fe20008000f00 */
[----:B------:R-:W-:Y:S01]  /*5cc0*/  UMOV UR46, UR7 ;  /* 0x00000007002e7c82 */ /* 0x000fe20008000000 */
[C---:B------:R-:W-:Y:S01]  /*5cd0*/  R2UR UR48, R4.reuse ;  /* 0x00000000043072ca */ /* 0x040fe200000e0000 */
[----:B------:R-:W-:Y:S01]  /*5ce0*/  UIADD3 UR6, UR60, 0x180, URZ ;  /* 0x000001803c067890 */ /* 0x000fe2000fffe03f */
[C---:B------:R-:W-:Y:S01]  /*5cf0*/  R2UR UR49, R5.reuse ;  /* 0x00000000053172ca */ /* 0x040fe200000e0000 */
[----:B------:R-:W-:Y:S01]  /*5d00*/  UIADD3 UR58, UR60, 0x200, URZ ;  /* 0x000002003c3a7890 */ /* 0x000fe2000fffe03f */
[----:B------:R-:W-:Y:S01]  /*5d10*/  R2UR UR56, R4 ;  /* 0x00000000043872ca */ /* 0x000fe200000e0000 */
[----:B------:R-:W-:Y:S01]  /*5d20*/  UMOV UR59, 0x40000040 ;  /* 0x40000040003b7882 */ /* 0x000fe20000000000 */
[----:B------:R-:W-:Y:S01]  /*5d30*/  R2UR UR57, R5 ;  /* 0x00000000053972ca */ /* 0x000fe200000e0000 */
[----:B------:R-:W-:Y:S01]  /*5d40*/  UIADD3 UR7, UR60, 0x182, URZ ;  /* 0x000001823c077890 */ /* 0x000fe2000fffe03f */
[----:B------:R-:W-:Y:S01]  /*5d50*/  MOV R212, UR53 ;  /* 0x0000003500d47c02 */ /* 0x000fe20008000f00 */
[----:B------:R-:W-:Y:S01]  /*5d60*/  UMOV UR50, UR6 ;  /* 0x0000000600327c82 */ /* 0x000fe20008000000 */
[----:B------:R-:W-:Y:S01]  /*5d70*/  MOV R213, UR52 ;  /* 0x0000003400d57c02 */ /* 0x000fe20008000f00 */
[----:B------:R-:W-:Y:S01]  /*5d80*/  UIADD3 UR6, UR60, 0x2, URZ ;  /* 0x000000023c067890 */ /* 0x000fe2000fffe03f */
[----:B------:R-:W-:Y:S01]  /*5d90*/  R2UR UR52, R12 ;  /* 0x000000000c3472ca */ /* 0x000fe200000e0000 */
[----:B------:R-:W-:Y:S01]  /*5da0*/  UIADD3 UR14, UR60, 0x280, URZ ;  /* 0x000002803c0e7890 */ /* 0x000fe2000fffe03f */
[----:B------:R-:W-:Y:S01]  /*5db0*/  R2UR UR53, R13 ;  /* 0x000000000d3572ca */ /* 0x000fe200000e0000 */
[----:B------:R-:W-:Y:S01]  /*5dc0*/  UIADD3 UR18, UR60, 0x282, URZ ;  /* 0x000002823c127890 */ /* 0x000fe2000fffe03f */
[-C--:B------:R-:W-:Y:S01]  /*5dd0*/  FMUL.FTZ R24, R24, R3.reuse ;  /* 0x0000000318187220 */ /* 0x080fe20000410000 */
[----:B------:R-:W-:Y:S01]  /*5de0*/  UIADD3 UR22, UR60, 0x284, URZ ;  /* 0x000002843c167890 */ /* 0x000fe2000fffe03f */
[-C--:B------:R-:W-:Y:S01]  /*5df0*/  FMUL.FTZ R25, R25, R3.reuse ;  /* 0x0000000319197220 */ /* 0x080fe20000410000 */
[----:B------:R-:W-:Y:S01]  /*5e00*/  UMOV UR54, UR6 ;  /* 0x0000000600367c82 */ /* 0x000fe20008000000 */
[----:B------:R-:W-:Y:S01]  /*5e10*/  UIADD3 UR6, UR60, 0x102, URZ ;  /* 0x000001023c067890 */ /* 0x000fe2000fffe03f */
[-C--:B------:R-:W-:Y:S01]  /*5e20*/  FMUL.FTZ R28, R28, R3.reuse ;  /* 0x000000031c1c7220 */ /* 0x080fe20000410000 */
[----:B------:R-:W-:Y:S01]  /*5e30*/  UMOV UR23, 0x40000040 ;  /* 0x4000004000177882 */ /* 0x000fe20000000000 */
[----:B------:R-:W-:Y:S01]  /*5e40*/  UIADD3 UR26, UR60, 0x286, URZ ;  /* 0x000002863c1a7890 */ /* 0x000fe2000fffe03f */
[-C--:B------:R-:W-:Y:S01]  /*5e50*/  FMUL.FTZ R29, R29, R3.reuse ;  /* 0x000000031d1d7220 */ /* 0x080fe20000410000 */
[----:B------:R-:W-:Y:S01]  /*5e60*/  UMOV UR10, UR52 ;  /* 0x00000034000a7c82 */ /* 0x000fe20008000000 */
[----:B------:R-:W-:Y:S01]  /*5e70*/  UMOV UR27, 0x40000040 ;  /* 0x40000040001b7882 */ /* 0x000fe20000000000 */
[----:B------:R-:W-:Y:S01]  /*5e80*/  UMOV UR11, UR53 ;  /* 0x00000035000b7c82 */ /* 0x000fe20008000000 */
[----:B------:R-:W-:Y:S01]  /*5e90*/  UIADD3 UR30, UR60, 0x500, URZ ;  /* 0x000005003c1e7890 */ /* 0x000fe2000fffe03f */
[-C--:B------:R-:W-:Y:S01]  /*5ea0*/  FMUL.FTZ R32, R32, R3.reuse ;  /* 0x0000000320207220 */ /* 0x080fe20000410000 */
[----:B------:R-:W-:Y:S01]  /*5eb0*/  UMOV UR31, 0x40000040 ;  /* 0x40000040001f7882 */ /* 0x000fe20000000000 */
[----:B------:R-:W-:Y:S01]  /*5ec0*/  UIADD3 UR34, UR60, 0x502, URZ ;  /* 0x000005023c227890 */ /* 0x000fe2000fffe03f */
[-C--:B------:R-:W-:Y:S01]  /*5ed0*/  FMUL.FTZ R33, R33, R3.reuse ;  /* 0x0000000321217220 */ /* 0x080fe20000410000 */
[----:B------:R-:W-:Y:S01]  /*5ee0*/  UMOV UR35, 0x40000040 ;  /* 0x4000004000237882 */ /* 0x000fe20000000000 */
[----:B------:R-:W-:Y:S01]  /*5ef0*/  UIADD3 UR38, UR60, 0x504, URZ ;  /* 0x000005043c267890 */ /* 0x000fe2000fffe03f */
[-C--:B------:R-:W-:Y:S01]  /*5f00*/  FMUL.FTZ R36, R36, R3.reuse ;  /* 0x0000000324247220 */ /* 0x080fe20000410000 */
[----:B------:R-:W-:Y:S01]  /*5f10*/  UMOV UR39, 0x40000040 ;  /* 0x4000004000277882 */ /* 0x000fe20000000000 */
[-C--:B------:R-:W-:Y:S01]  /*5f20*/  FMUL.FTZ R37, R37, R3.reuse ;  /* 0x0000000325257220 */ /* 0x080fe20000410000 */
        /* <DEDUP_REMOVED lines=9> */
[----:B------:R-:W-:Y:S01]  /*5fc0*/  FMUL.FTZ R57, R57, R3 ;  /* 0x0000000339397220 */ /* 0x000fe20000410000 */
[----:B------:R-:W-:-:S02]  /*5fd0*/  WARPGROUP.DEPBAR.LE gsb0, 0x0 ;  /* 0x00008000000079c5 */ /* 0x000fc40000010000 */
[----:B------:R-:W-:Y:S01]  /*5fe0*/  WARPGROUP.ARRIVE ;  /* 0x00000000000079c5 */ /* 0x000fe20000000000 */
[-C--:B------:R-:W-:Y:S01]  /*5ff0*/  FMUL.FTZ R60, R60, R3.reuse ;  /* 0x000000033c3c7220 */ /* 0x080fe20000410000 */
[-C--:B------:R-:W-:Y:S01]  /*6000*/  FMUL.FTZ R61, R61, R3.reuse ;  /* 0x000000033d3d7220 */ /* 0x080fe20000410000 */
[-C--:B------:R-:W-:Y:S01]  /*6010*/  FMUL.FTZ R64, R64, R3.reuse ;  /* 0x0000000340407220 */ /* 0x080fe20000410000 */
[-C--:B------:R-:W-:Y:S01]  /*6020*/  FMUL.FTZ R65, R65, R3.reuse ;  /* 0x0000000341417220 */ /* 0x080fe20000410000 */
[-C--:B------:R-:W-:Y:S01]  /*6030*/  FMUL.FTZ R68, R68, R3.reuse ;  /* 0x0000000344447220 */ /* 0x080fe20000410000 */
[----:B------:R-:W-:Y:S01]  /*6040*/  HGMMA.64x16x16.F32 R176, gdesc[UR40], RZ, !UPT, gsb0 ;  /* 0x0020000028b079f0 */ /* 0x000fe2000c0008ff */
[----:B------:R-:W-:Y:S01]  /*6050*/  R2UR UR41, R2 ;  /* 0x00000000022972ca */ /* 0x000fe200000e0000 */
[----:B------:R-:W-:Y:S01]  /*6060*/  UIADD3 UR42, UR60, 0x506, URZ ;  /* 0x000005063c2a7890 */ /* 0x000fe2000fffe03f */
[----:B------:R-:W-:Y:S01]  /*6070*/  R2UR UR40, R6 ;  /* 0x00000000062872ca */ /* 0x000fe200000e0000 */
[----:B------:R-:W-:Y:S01]  /*6080*/  UMOV UR43, 0x40000040 ;  /* 0x40000040002b7882 */ /* 0x000fe20000000000 */
[----:B------:R-:W-:Y:S01]  /*6090*/  MOV R2, UR9 ;  /* 0x0000000900027c02 */ /* 0x000fe20008000f00 */
[-C--:B------:R-:W-:Y:S01]  /*60a0*/  FMUL.FTZ R69, R69, R3.reuse ;  /* 0x0000000345457220 */ /* 0x080fe20000410000 */
[----:B------:R-:W-:Y:S01]  /*60b0*/  MOV R6, UR8 ;  /* 0x0000000800067c02 */ /* 0x000fe20008000f00 */
        /* <DEDUP_REMOVED lines=117> */
[----:B------:R-:W-:Y:S01]  /*6810*/  FMUL.FTZ R151, R151, R0 ;  /* 0x0000000097977220 */ /* 0x000fe20000410000 */
[----:B------:R-:W-:-:S02]  /*6820*/  WARPGROUP.DEPBAR.LE gsb0, 0x0 ;  /* 0x00008000000079c5 */ /* 0x000fc40000010000 */
[----:B------:R-:W-:-:S06]  /*6830*/  WARPGROUP.ARRIVE ;  /* 0x00000000000079c5 */ /* 0x000fcc0000000000 */
[----:B------:R-:W-:Y:S01]  /*6840*/  HGMMA.64x16x16.F32 R152, gdesc[UR56], RZ, !UPT, gsb0 ;  /* 0x00200000389879f0 */ /* 0x000fe2000c0008ff */
[----:B------:R-:W-:Y:S01]  /*6850*/  UIADD3 UR58, UR60, 0x82, URZ ;  /* 0x000000823c3a7890 */ /* 0x000fe2000fffe03f */
[----:B------:R-:W-:Y:S01]  /*6860*/  UMOV UR56, UR10 ;  /* 0x0000000a00387c82 */ /* 0x000fe20008000000 */
[----:B------:R-:W-:Y:S01]  /*6870*/  UMOV UR57, UR11 ;  /* 0x0000000b00397c82 */ /* 0x000fe20008000000 */
[----:B------:R-:W-:Y:S01]  /*6880*/  UMOV UR59, 0x40000040 ;  /* 0x40000040003b7882 */ /* 0x000fe20000000000 */
[----:B------:R-:W-:Y:S02]  /*6890*/  WARPGROUP.DEPBAR.LE gsb0, 0x0 ;  /* 0x00008000000079c5 */ /* 0x000fe40000010000 */
[----:B------:R-:W-:-:S06]  /*68a0*/  WARPGROUP.ARRIVE ;  /* 0x00000000000079c5 */ /* 0x000fcc0000000000 */
[----:B------:R-:W-:Y:S01]  /*68b0*/  HGMMA.64x16x16.F32 R184, gdesc[UR52], R184, gsb0 ;  /* 0x0020000034b879f0 */ /* 0x000fe200080008b8 */
[----:B------:R-:W-:Y:S01]  /*68c0*/  R2UR UR53, R212 ;  /* 0x00000000d43572ca */ /* 0x000fe200000e0000 */
[----:B------:R-:W-:Y:S01]  /*68d0*/  UIADD3 UR54, UR60, 0x784, URZ ;  /* 0x000007843c367890 */ /* 0x000fe2000fffe03f */
[----:B------:R-:W-:Y:S01]  /*68e0*/  R2UR UR52, R213 ;  /* 0x00000000d53472ca */ /* 0x000fe200000e0000 */
        /* <DEDUP_REMOVED lines=24> */
[----:B------:R-:W-:Y:S02]  /*6a70*/  UIADD3 UR6, UR60, 0x4, URZ ;  /* 0x000000043c067890 */ /* 0x000fe4000fffe03f */
[----:B------:R-:W-:Y:S02]  /*6a80*/  UIADD3 UR10, UR60, 0x84, URZ ;  /* 0x000000843c0a7890 */ /* 0x000fe4000fffe03f */
[----:B------:R-:W-:Y:S01]  /*6a90*/  UIADD3 UR11, UR60, 0x104, URZ ;  /* 0x000001043c0b7890 */ /* 0x000fe2000fffe03f */
[----:B------:R-:W-:-:S02]  /*6aa0*/  WARPGROUP.DEPBAR.LE gsb0, 0x0 ;  /* 0x00008000000079c5 */ /* 0x000fc40000010000 */
        /* <DEDUP_REMOVED lines=27> */
[----:B------:R-:W-:Y:S01]  /*6c60*/  UMOV UR11, 0x40000040 ;  /* 0x40000040000b7882 */ /* 0x000fe20000000000 */
[----:B------:R-:W-:Y:S02]  /*6c70*/  WARPGROUP.DEPBAR.LE gsb0, 0x0 ;  /* 0x00008000000079c5 */ /* 0x000fe40000010000 */
[----:B------:R-:W-:-:S06]  /*6c80*/  WARPGROUP.ARRIVE ;  /* 0x00000000000079c5 */ /* 0x000fcc0000000000 */
[----:B------:R-:W-:Y:S01]  /*6c90*/  HGMMA.64x16x16.F32 R152, gdesc[UR4], R152, gsb0 ;  /* 0x00200000049879f0 */ /* 0x000fe20008000898 */
[----:B------:R-:W-:Y:S02]  /*6ca0*/  UIADD3 UR6, UR60, 0x86, URZ ;  /* 0x000000863c067890 */ /* 0x000fe4000fffe03f */
        /* <DEDUP_REMOVED lines=28> */
[----:B------:R-:W-:Y:S01]  /*6e70*/  R2UR UR8, R10 ;  /* 0x000000000a0872ca */ /* 0x000fe200000e0000 */
[----:B------:R-:W-:Y:S01]  /*6e80*/  UMOV UR11, 0x40000040 ;  /* 0x40000040000b7882 */ /* 0x000fe20000000000 */
[----:B------:R-:W-:Y:S01]  /*6e90*/  R2UR UR9, R11 ;  /* 0x000000000b0972ca */ /* 0x000fe200000e0000 */
        /* <DEDUP_REMOVED lines=287> */
[----:B------:R-:W-:-:S07]  /*8090*/  UIADD3 UR6, UR60, 0x786, URZ ;  /* 0x000007863c067890 */ /* 0x000fce000fffe03f */
[----:B------:R-:W-:Y:S01]  /*80a0*/  UMOV UR10, UR6 ;  /* 0x00000006000a7c82 */ /* 0x000fe20008000000 */
[----:B------:R-:W-:Y:S01]  /*80b0*/  UIADD3 UR6, UR60, 0x886, URZ ;  /* 0x000008863c067890 */ /* 0x000fe2000fffe03f */
[----:B------:R-:W-:Y:S02]  /*80c0*/  WARPGROUP.DEPBAR.LE gsb0, 0x0 ;  /* 0x00008000000079c5 */ /* 0x000fe40000010000 */
[----:B------:R-:W-:-:S06]  /*80d0*/  WARPGROUP.ARRIVE ;  /* 0x00000000000079c5 */ /* 0x000fcc0000000000 */
[----:B------:R-:W-:Y:S01]  /*80e0*/  HGMMA.64x16x16.F32 R160, gdesc[UR52], R160, gsb0 ;  /* 0x0020000034a079f0 */ /* 0x000fe200080008a0 */
[----:B------:R-:W-:Y:S01]  /*80f0*/  UMOV UR54, UR7 ;  /* 0x0000000700367c82 */ /* 0x000fe20008000000 */
[----:B------:R-:W-:Y:S01]  /*8100*/  UMOV UR55, 0x40000040 ;  /* 0x4000004000377882 */ /* 0x000fe20000000000 */
[----:B------:R-:W-:Y:S02]  /*8110*/  UIADD3 UR7, UR60, 0x906, URZ ;  /* 0x000009063c077890 */ /* 0x000fe4000fffe03f */
        /* <DEDUP_REMOVED lines=8> */
[----:B------:R-:W-:Y:S01]  /*81a0*/  UMOV UR11, UR9 ;  /* 0x00000009000b7c82 */ /* 0x000fe20008000000 */
[----:B------:R-:W-:Y:S01]  /*81b0*/  UMOV UR56, UR10 ;  /* 0x0000000a00387c82 */ /* 0x000fe20008000000 */
[----:B------:R-:W-:Y:S01]  /*81c0*/  UMOV UR57, UR11 ;  /* 0x0000000b00397c82 */ /* 0x000fe20008000000 */
[----:B------:R-:W-:Y:S02]  /*81d0*/  R2UR UR9, R2 ;  /* 0x00000000020972ca */ /* 0x000fe400000e0000 */
[----:B------:R-:W-:Y:S01]  /*81e0*/  R2UR UR8, R6 ;  /* 0x00000000060872ca */ /* 0x000fe200000e0000 */
[----:B------:R-:W-:Y:S02]  /*81f0*/  WARPGROUP.DEPBAR.LE gsb0, 0x0 ;  /* 0x00008000000079c5 */ /* 0x000fe40000010000 */
[----:B------:R-:W-:-:S06]  /*8200*/  WARPGROUP.ARRIVE ;  /* 0x00000000000079c5 */ /* 0x000fcc0000000000 */
[----:B------:R-:W-:Y:S01]  /*8210*/  HGMMA.64x16x16.F32 R176, gdesc[UR56], R176, gsb0 ;  /* 0x0020000038b079f0 */ /* 0x000fe200080008b0 */
[----:B------:R-:W-:Y:S01]  /*8220*/  UMOV UR56, UR10 ;  /* 0x0000000a00387c82 */ /* 0x000fe20008000000 */
        /* <DEDUP_REMOVED lines=19> */
[----:B------:R-:W-:Y:S03]  /*8360*/  HGMMA.64x16x16.F32 R152, gdesc[UR56], R152, gsb0 ;  /* 0x00200000389879f0 */ /* 0x000fe60008000898 */
[----:B------:R-:W-:Y:S02]  /*8370*/  WARPGROUP.DEPBAR.LE gsb0, 0x0 ;  /* 0x00008000000079c5 */ /* 0x000fe40000010000 */
[----:B------:R-:W-:Y:S05]  /*8380*/  @!P0 BRA `(.L_x_24) ;  /* 0x0000000000048947 */ /* 0x000fea0003800000 */
[----:B------:R-:W-:Y:S01]  /*8390*/  BPT.TRAP 0x1 ;  /* 0x000000040000795c */ /* 0x000fe20000300000 */
.L_x_24:
[----:B------:R-:W-:Y:S02]  /*83a0*/  R2UR UR7, R16 ;  /* 0x00000000100772ca */ /* 0x000fe400000e0000 */
[----:B------:R-:W-:Y:S02]  /*83b0*/  R2UR UR6, R214 ;  /* 0x00000000d60672ca */ /* 0x000fe400000e0000 */
[----:B------:R-:W-:-:S11]  /*83c0*/  SHF.L.U32 R0, R23, 0x1f, RZ ;  /* 0x0000001f17007819 */ /* 0x000fd600000006ff */
[----:B------:R-:W-:-:S09]  /*83d0*/  ULEA UR7, UR6, UR7, 0x3 ;  /* 0x0000000706077291 */ /* 0x000fd2000f8e183f */
[----:B------:R0:W1:Y:S01]  /*83e0*/  SYNCS.PHASECHK.TRANS64.TRYWAIT P2, [UR7+0x38850], R0 ;  /* 0x03885000ff0075a7 */ /* 0x0000620008040147 */
[----:B------:R-:W-:Y:S05]  /*83f0*/  @!P0 BRA `(.L_x_25) ;  /* 0x0000000000048947 */ /* 0x000fea0003800000 */
[----:B------:R-:W-:Y:S01]  /*8400*/  BPT.TRAP 0x1 ;  /* 0x000000040000795c */ /* 0x000fe20000300000 */
.L_x_25:
[----:B-1----:R-:W-:Y:S05]  /*8410*/  @P2 BRA `(.L_x_26) ;  /* 0x0000000000082947 */ /* 0x002fea0003800000 */
[----:B------:R-:W1:Y:S02]  /*8420*/  SYNCS.PHASECHK.TRANS64.TRYWAIT P2, [UR7+0x38850], R0 ;  /* 0x03885000ff0075a7 */ /* 0x000e640008040147 */
[----:B-1----:R-:W-:Y:S05]  /*8430*/  @!P2 BRA `(.L_x_27) ;  /* 0x0000009400c4a947 */ /* 0x002fea0003800000 */
.L_x_26:
[----:B------:R-:W-:Y:S01]  /*8440*/  R2UR UR6, R16 ;  /* 0x00000000100672ca */ /* 0x000fe200000e0000 */
[----:B------:R-:W-:Y:S01]  /*8450*/  WARPGROUP.ARRIVE ;  /* 0x00000000000079c5 */ /* 0x000fe20000000000 */
[----:B------:R-:W-:Y:S01]  /*8460*/  R2UR UR10, R214 ;  /* 0x00000000d60a72ca */ /* 0x000fe200000e0000 */
[----:B------:R-:W-:Y:S01]  /*8470*/  UMOV UR11, 0x40000040 ;  /* 0x40000040000b7882 */ /* 0x000fe20000000000 */
[----:B01----:R-:W-:Y:S01]  /*8480*/  FMUL.FTZ R0, R184, UR61 ;  /* 0x0000003db8007c20 */ /* 0x003fe20008410000 */
[----:B------:R-:W-:Y:S01]  /*8490*/  FMUL.FTZ R7, R185, UR61 ;  /* 0x0000003db9077c20 */ /* 0x000fe20008410000 */
[----:B------:R-:W-:Y:S01]  /*84a0*/  FMUL.FTZ R213, R169, UR61 ;  /* 0x0000003da9d57c20 */ /* 0x000fe20008410000 */
[----:B------:R-:W-:Y:S01]  /*84b0*/  R2UR UR14, R215 ;  /* 0x00000000d70e72ca */ /* 0x000fe200000e0000 */
[----:B------:R-:W-:Y:S01]  /*84c0*/  FMUL.FTZ R215, R172, UR61 ;  /* 0x0000003dacd77c20 */ /* 0x000fe20008410000 */
[----:B------:R-:W-:Y:S01]  /*84d0*/  FMUL.FTZ R217, R173, UR61 ;  /* 0x0000003dadd97c20 */ /* 0x000fe20008410000 */
[----:B------:R-:W0:Y:S01]  /*84e0*/  MUFU.TANH R0, R0 ;  /* 0x0000000000007308 */ /* 0x000e220000002400 */
[----:B------:R-:W-:Y:S01]  /*84f0*/  FMUL.FTZ R219, R160, UR61 ;  /* 0x0000003da0db7c20 */ /* 0x000fe20008410000 */
[----:B------:R-:W-:Y:S01]  /*8500*/  FMUL.FTZ R221, R161, UR61 ;  /* 0x0000003da1dd7c20 */ /* 0x000fe20008410000 */
[----:B------:R-:W-:Y:S01]  /*8510*/  UIADD3 UR6, UR6, 0x400, URZ ;  /* 0x0000040006067890 */ /* 0x000fe2000fffe03f */
[----:B------:R-:W-:Y:S01]  /*8520*/  FMUL.FTZ R223, R164, UR61 ;  /* 0x0000003da4df7c20 */ /* 0x000fe20008410000 */
[----:B------:R-:W-:Y:S01]  /*8530*/  FMUL.FTZ R233, R165, UR61 ;  /* 0x0000003da5e97c20 */ /* 0x000fe20008410000 */
[----:B------:R-:W-:Y:S01]  /*8540*/  FMUL.FTZ R23, R186, UR61 ;  /* 0x0000003dba177c20 */ /* 0x000fe20008410000 */
[----:B------:R-:W-:Y:S01]  /*8550*/  USHF.R.U32.HI UR6, URZ, 0x4, UR6 ;  /* 0x000000043f067899 */ /* 0x000fe20008011606 */
[----:B------:R-:W1:Y:S01]  /*8560*/  MUFU.TANH R7, R7 ;  /* 0x0000000700077308 */ /* 0x000e620000002400 */
[----:B------:R-:W-:Y:S01]  /*8570*/  FMUL.FTZ R227, R152, UR61 ;  /* 0x0000003d98e37c20 */ /* 0x000fe20008410000 */
[----:B------:R-:W-:Y:S01]  /*8580*/  FMUL.FTZ R185, R187, UR61 ;  /* 0x0000003dbbb97c20 */ /* 0x000fe20008410000 */
[----:B------:R-:W-:Y:S01]  /*8590*/  ULOP3.LUT UR6, UR6, 0x3fff, URZ, 0xc0, !UPT ;  /* 0x00003fff06067892 */ /* 0x000fe2000f8ec03f */
[----:B------:R-:W-:Y:S01]  /*85a0*/  FMUL.FTZ R231, R153, UR61 ;  /* 0x0000003d99e77c20 */ /* 0x000fe20008410000 */
[----:B------:R-:W-:Y:S01]  /*85b0*/  FMUL.FTZ R187, R190, UR61 ;  /* 0x0000003dbebb7c20 */ /* 0x000fe20008410000 */
[----:B------:R-:W-:Y:S01]  /*85c0*/  FMUL.FTZ R229, R156, UR61 ;  /* 0x0000003d9ce57c20 */ /* 0x000fe20008410000 */
[----:B------:R-:W-:Y:S01]  /*85d0*/  ULOP3.LUT UR6, UR6, 0x2800000, URZ, 0xfc, !UPT ;  /* 0x0280000006067892 */ /* 0x000fe2000f8efc3f */
[----:B------:R-:W-:Y:S01]  /*85e0*/  MUFU.TANH R213, R213 ;  /* 0x000000d500d57308 */ /* 0x000fe20000002400 */
[----:B0-----:R-:W-:Y:S01]  /*85f0*/  FMNMX.FTZ R2, R0, R21, !PT ;  /* 0x0000001500027209 */ /* 0x001fe20007810000 */
[----:B------:R-:W-:Y:S01]  /*8600*/  FMUL.FTZ R225, R157, UR61 ;  /* 0x0000003d9de17c20 */ /* 0x000fe20008410000 */
[----:B------:R-:W-:Y:S01]  /*8610*/  UIMAD UR6, UR10, 0xa00, UR6 ;  /* 0x00000a000a0678a4 */ /* 0x000fe2000f8e0206 */
[----:B------:R-:W-:Y:S01]  /*8620*/  FMUL.FTZ R179, R179, UR61 ;  /* 0x0000003db3b37c20 */ /* 0x000fe20008410000 */
[----:B------:R-:W-:Y:S01]  /*8630*/  FMUL.FTZ R153, R183, UR61 ;  /* 0x0000003db7997c20 */ /* 0x000fe20008410000 */
[----:B------:R-:W-:Y:S01]  /*8640*/  FMUL.FTZ R169, R175, UR61 ;  /* 0x0000003dafa97c20 */ /* 0x000fe20008410000 */
[----:B------:R-:W-:Y:S01]  /*8650*/  FMUL.FTZ R175, R154, UR61 ;  /* 0x0000003d9aaf7c20 */ /* 0x000fe20008410000 */
[----:B------:R-:W-:Y:S01]  /*8660*/  MUFU.TANH R215, R215 ;  /* 0x000000d700d77308 */ /* 0x000fe20000002400 */
[----:B-1----:R-:W-:Y:S01]  /*8670*/  FMNMX.FTZ R2, R7, R2, !PT ;  /* 0x0000000207027209 */ /* 0x002fe20007810000 */
[----:B------:R-:W-:Y:S01]  /*8680*/  UMOV UR10, UR6 ;  /* 0x00000006000a7c82 */ /* 0x000fe20008000000 */
[----:B------:R-:W-:Y:S01]  /*8690*/  FMUL.FTZ R157, R170, UR61 ;  /* 0x0000003daa9d7c20 */ /* 0x000fe20008410000 */
[----:B------:R-:W-:Y:S01]  /*86a0*/  HGMMA.64x256x16.F32 R24, R208, gdesc[UR8].tnspB, R24, gsb0 ;  /* 0x43e00008d0187df0 */ /* 0x000fe20008000818 */
[----:B------:R-:W-:Y:S01]  /*86b0*/  UIADD3 UR10, UR6, 0x80, URZ ;  /* 0x00000080060a7890 */ /* 0x000fe2000fffe03f */
[----:B------:R-:W-:Y:S01]  /*86c0*/  FMUL.FTZ R161, R171, UR61 ;  /* 0x0000003daba17c20 */ /* 0x000fe20008410000 */
[----:B------:R-:W-:Y:S01]  /*86d0*/  UMOV UR11, 0x40000040 ;  /* 0x40000040000b7882 */ /* 0x000fe20000000000 */
[----:B------:R-:W-:Y:S01]  /*86e0*/  MUFU.TANH R217, R217 ;  /* 0x000000d900d97308 */ /* 0x000fe20000002400 */
[----:B------:R-:W-:Y:S01]  /*86f0*/  FMUL.FTZ R165, R174, UR61 ;  /* 0x0000003daea57c20 */ /* 0x000fe20008410000 */
[----:B------:R-:W-:Y:S01]  /*8700*/  FMUL.FTZ R171, R162, UR61 ;  /* 0x0000003da2ab7c20 */ /* 0x000fe20008410000 */
[----:B------:R-:W-:Y:S01]  /*8710*/  FMUL.FTZ R163, R163, UR61 ;  /* 0x0000003da3a37c20 */ /* 0x000fe20008410000 */
[----:B------:R-:W-:Y:S01]  /*8720*/  FMUL.FTZ R173, R166, UR61 ;  /* 0x0000003da6ad7c20 */ /* 0x000fe20008410000 */
[----:B------:R-:W-:Y:S01]  /*8730*/  FMUL.FTZ R167, R167, UR61 ;  /* 0x0000003da7a77c20 */ /* 0x000fe20008410000 */
[----:B------:R-:W-:Y:S01]  /*8740*/  FMUL.FTZ R155, R155, UR61 ;  /* 0x0000003d9b9b7c20 */ /* 0x000fe20008410000 */
[----:B------:R-:W-:Y:S01]  /*8750*/  FMUL.FTZ R183, R158, UR61 ;  /* 0x0000003d9eb77c20 */ /* 0x000fe20008410000 */
[----:B------:R-:W-:Y:S01]  /*8760*/  MUFU.TANH R219, R219 ;  /* 0x000000db00db7308 */ /* 0x000fe20000002400 */
[----:B------:R-:W-:Y:S01]  /*8770*/  FMUL.FTZ R159, R159, UR61 ;  /* 0x0000003d9f9f7c20 */ /* 0x000fe20008410000 */
[C---:B------:R-:W-:Y:S01]  /*8780*/  ISETP.GT.AND P2, PT, R22.reuse, R17, PT ;  /* 0x000000111600720c */ /* 0x040fe20003f44270 */
[----:B------:R-:W-:-:S05]  /*8790*/  VIADD R22, R22, 0xffffffff ;  /* 0xffffffff16167836 */ /* 0x000fca0000000000 */
[----:B------:R-:W-:Y:S08]  /*87a0*/  MUFU.TANH R221, R221 ;  /* 0x000000dd00dd7308 */ /* 0x000ff00000002400 */
[----:B------:R-:W-:Y:S08]  /*87b0*/  MUFU.TANH R223, R223 ;  /* 0x000000df00df7308 */ /* 0x000ff00000002400 */
[----:B------:R-:W-:Y:S08]  /*87c0*/  MUFU.TANH R233, R233 ;  /* 0x000000e900e97308 */ /* 0x000ff00000002400 */
[----:B------:R-:W0:Y:S08]  /*87d0*/  MUFU.TANH R23, R23 ;  /* 0x0000001700177308 */ /* 0x000e300000002400 */
[----:B------:R-:W-:Y:S08]  /*87e0*/  MUFU.TANH R227, R227 ;  /* 0x000000e300e37308 */ /* 0x000ff00000002400 */
[----:B------:R-:W1:Y:S01]  /*87f0*/  MUFU.TANH R185, R185 ;  /* 0x000000b900b97308 */ /* 0x000e620000002400 */
[----:B0-----:R-:W-:-:S07]  /*8800*/  FMNMX.FTZ R152, R23, R20, !PT ;  /* 0x0000001417987209 */ /* 0x001fce0007810000 */
[----:B------:R-:W-:Y:S08]  /*8810*/  MUFU.TANH R231, R231 ;  /* 0x000000e700e77308 */ /* 0x000ff00000002400 */
[----:B------:R-:W0:Y:S01]  /*8820*/  MUFU.TANH R187, R187 ;  /* 0x000000bb00bb7308 */ /* 0x000e220000002400 */
[----:B-1----:R-:W-:-:S07]  /*8830*/  FMNMX.FTZ R152, R185, R152, !PT ;  /* 0x00000098b9987209 */ /* 0x002fce0007810000 */
[----:B------:R-:W-:Y:S08]  /*8840*/  MUFU.TANH R229, R229 ;  /* 0x000000e500e57308 */ /* 0x000ff00000002400 */
[----:B------:R-:W-:Y:S01]  /*8850*/  MUFU.TANH R225, R225 ;  /* 0x000000e100e17308 */ /* 0x000fe20000002400 */
[----:B0-----:R-:W-:-:S07]  /*8860*/  FMNMX.FTZ R154, R187, R152, !PT ;  /* 0x00000098bb9a7209 */ /* 0x001fce0007810000 */
[----:B------:R-:W-:Y:S08]  /*8870*/  MUFU.TANH R179, R179 ;  /* 0x000000b300b37308 */ /* 0x000ff00000002400 */
        /* <DEDUP_REMOVED lines=12> */
[----:B------:R-:W-:Y:S01]  /*8940*/  MUFU.TANH R159, R159 ;  /* 0x0000009f009f7308 */ /* 0x000fe20000002400 */
[----:B------:R-:W-:-:S02]  /*8950*/  WARPGROUP.DEPBAR.LE gsb0, 0x0 ;  /* 0x00008000000079c5 */ /* 0x000fc40000010000 */
[----:B------:R-:W-:Y:S01]  /*8960*/  WARPGROUP.ARRIVE ;  /* 0x00000000000079c5 */ /* 0x000fe20000000000 */
[----:B------:R-:W-:Y:S01]  /*8970*/  FMUL.FTZ R209, R177, UR61 ;  /* 0x0000003db1d17c20 */ /* 0x000fe20008410000 */
[----:B------:R-:W-:Y:S01]  /*8980*/  FMUL.FTZ R211, R168, UR61 ;  /* 0x0000003da8d37c20 */ /* 0x000fe20008410000 */
[----:B------:R-:W-:-:S03]  /*8990*/  FMUL.FTZ R177, R178, UR61 ;  /* 0x0000003db2b17c20 */ /* 0x000fc60008410000 */
[----:B------:R-:W-:Y:S01]  /*89a0*/  HGMMA.64x256x16.F32 R24, R204, gdesc[UR8].tnspB, R24, gsb0 ;  /* 0x43e00008cc187df0 */ /* 0x000fe20008000818 */
[----:B------:R-:W-:Y:S01]  /*89b0*/  UIADD3 UR10, UR6, 0x100, URZ ;  /* 0x00000100060a7890 */ /* 0x000fe2000fffe03f */
[----:B------:R-:W-:Y:S01]  /*89c0*/  MUFU.TANH R209, R209 ;  /* 0x000000d100d17308 */ /* 0x000fe20000002400 */
[----:B------:R-:W-:-:S07]  /*89d0*/  UMOV UR11, 0x40000040 ;  /* 0x40000040000b7882 */ /* 0x000fce0000000000 */
[----:B------:R-:W-:Y:S08]  /*89e0*/  MUFU.TANH R211, R211 ;  /* 0x000000d300d37308 */ /* 0x000ff00000002400 */
[----:B------:R-:W-:Y:S01]  /*89f0*/  MUFU.TANH R177, R177 ;  /* 0x000000b100b17308 */ /* 0x000fe20000002400 */
[----:B------:R-:W-:Y:S02]  /*8a00*/  WARPGROUP.DEPBAR.LE gsb0, 0x0 ;  /* 0x00008000000079c5 */ /* 0x000fe40000010000 */
[----:B------:R-:W-:Y:S01]  /*8a10*/  WARPGROUP.ARRIVE ;  /* 0x00000000000079c5 */ /* 0x000fe20000000000 */
[----:B------:R-:W-:Y:S01]  /*8a20*/  FMUL.FTZ R207, R188, UR61 ;  /* 0x0000003dbccf7c20 */ /* 0x000fe20008410000 */
[----:B------:R-:W-:Y:S01]  /*8a30*/  FMUL.FTZ R205, R189, UR61 ;  /* 0x0000003dbdcd7c20 */ /* 0x000fe20008410000 */
[----:B------:R-:W-:Y:S01]  /*8a40*/  FMUL.FTZ R189, R191, UR61 ;  /* 0x0000003dbfbd7c20 */ /* 0x000fe20008410000 */
[----:B------:R-:W-:-:S03]  /*8a50*/  FMUL.FTZ R191, R176, UR61 ;  /* 0x0000003db0bf7c20 */ /* 0x000fc60008410000 */
[----:B------:R-:W-:Y:S01]  /*8a60*/  HGMMA.64x256x16.F32 R24, R200, gdesc[UR8].tnspB, R24, gsb0 ;  /* 0x43e00008c8187df0 */ /* 0x000fe20008000818 */
[----:B------:R-:W-:Y:S01]  /*8a70*/  UIADD3 UR10, UR6, 0x180, URZ ;  /* 0x00000180060a7890 */ /* 0x000fe2000fffe03f */
[----:B------:R-:W0:Y:S01]  /*8a80*/  MUFU.TANH R207, R207 ;  /* 0x000000cf00cf7308 */ /* 0x000e220000002400 */
[----:B------:R-:W-:Y:S01]  /*8a90*/  UMOV UR11, 0x40000040 ;  /* 0x40000040000b7882 */ /* 0x000fe20000000000 */
[----:B------:R-:W-:-:S06]  /*8aa0*/  UIADD3 UR6, UR6, 0x200, URZ ;  /* 0x0000020006067890 */ /* 0x000fcc000fffe03f */
[----:B------:R-:W1:Y:S08]  /*8ab0*/  MUFU.TANH R205, R205 ;  /* 0x000000cd00cd7308 */ /* 0x000e700000002400 */
[----:B------:R-:W2:Y:S01]  /*8ac0*/  MUFU.TANH R191, R191 ;  /* 0x000000bf00bf7308 */ /* 0x000ea20000002400 */
[----:B0-----:R-:W-:-:S07]  /*8ad0*/  FMNMX.FTZ R2, R207, R2, !PT ;  /* 0x00000002cf027209 */ /* 0x001fce0007810000 */
[----:B------:R-:W0:Y:S01]  /*8ae0*/  MUFU.TANH R189, R189 ;  /* 0x000000bd00bd7308 */ /* 0x000e220000002400 */
[----:B-1----:R-:W-:-:S04]  /*8af0*/  FMNMX.FTZ R2, R205, R2, !PT ;  /* 0x00000002cd027209 */ /* 0x002fc80007810000 */
[----:B--2---:R-:W-:-:S04]  /*8b00*/  FMNMX.FTZ R2, R191, R2, !PT ;  /* 0x00000002bf027209 */ /* 0x004fc80007810000 */
[----:B------:R-:W-:Y:S02]  /*8b10*/  FMNMX.FTZ R2, R209, R2, !PT ;  /* 0x00000002d1027209 */ /* 0x000fe40007810000 */
[----:B0-----:R-:W-:-:S04]  /*8b20*/  FMNMX.FTZ R154, R189, R154, !PT ;  /* 0x0000009abd9a7209 */ /* 0x001fc80007810000 */
[----:B------:R-:W-:-:S04]  /*8b30*/  FMNMX.FTZ R154, R177, R154, !PT ;  /* 0x0000009ab19a7209 */ /* 0x000fc80007810000 */
[----:B------:R-:W-:Y:S01]  /*8b40*/  FMNMX.FTZ R154, R179, R154, !PT ;  /* 0x0000009ab39a7209 */ /* 0x000fe20007810000 */
[----:B------:R-:W-:Y:S02]  /*8b50*/  WARPGROUP.DEPBAR.LE gsb0, 0x0 ;  /* 0x00008000000079c5 */ /* 0x000fe40000010000 */
[----:B------:R-:W-:Y:S01]  /*8b60*/  WARPGROUP.ARRIVE ;  /* 0x00000000000079c5 */ /* 0x000fe20000000000 */
[----:B------:R-:W-:Y:S01]  /*8b70*/  FMUL.FTZ R201, R180, UR61 ;  /* 0x0000003db4c97c20 */ /* 0x000fe20008410000 */
[----:B------:R-:W-:Y:S01]  /*8b80*/  FMUL.FTZ R203, R181, UR61 ;  /* 0x0000003db5cb7c20 */ /* 0x000fe20008410000 */
[----:B------:R-:W-:-:S03]  /*8b90*/  FMUL.FTZ R181, R182, UR61 ;  /* 0x0000003db6b57c20 */ /* 0x000fc60008410000 */
[----:B------:R-:W-:Y:S01]  /*8ba0*/  HGMMA.64x256x16.F32 R24, R196, gdesc[UR8].tnspB, R24, gsb0 ;  /* 0x43e00008c4187df0 */ /* 0x000fe20008000818 */
[----:B------:R-:W0:Y:S01]  /*8bb0*/  MUFU.TANH R201, R201 ;  /* 0x000000c900c97308 */ /* 0x000e220000002400 */
[----:B------:R-:W-:Y:S01]  /*8bc0*/  UMOV UR10, UR6 ;  /* 0x00000006000a7c82 */ /* 0x000fe20008000000 */
[----:B------:R-:W-:Y:S01]  /*8bd0*/  UMOV UR11, 0x40000040 ;  /* 0x40000040000b7882 */ /* 0x000fe20000000000 */
[----:B------:R-:W-:-:S05]  /*8be0*/  R2UR UR6, R9 ;  /* 0x00000000090672ca */ /* 0x000fca00000e0000 */
[----:B------:R-:W1:Y:S08]  /*8bf0*/  MUFU.TANH R203, R203 ;  /* 0x000000cb00cb7308 */ /* 0x000e700000002400 */
[----:B------:R-:W2:Y:S01]  /*8c00*/  MUFU.TANH R181, R181 ;  /* 0x000000b500b57308 */ /* 0x000ea20000002400 */
[----:B0-----:R-:W-:Y:S02]  /*8c10*/  FMNMX.FTZ R2, R201, R2, !PT ;  /* 0x00000002c9027209 */ /* 0x001fe40007810000 */
[----:B------:R-:W-:-:S02]  /*8c20*/  MOV R214, UR6 ;  /* 0x0000000600d67c02 */ /* 0x000fc40008000f00 */
[----:B-1----:R-:W-:-:S04]  /*8c30*/  FMNMX.FTZ R2, R203, R2, !PT ;  /* 0x00000002cb027209 */ /* 0x002fc80007810000 */
[----:B------:R-:W-:-:S04]  /*8c40*/  FMNMX.FTZ R2, R211, R2, !PT ;  /* 0x00000002d3027209 */ /* 0x000fc80007810000 */
[----:B------:R-:W-:Y:S02]  /*8c50*/  FMNMX.FTZ R2, R213, R2, !PT ;  /* 0x00000002d5027209 */ /* 0x000fe40007810000 */
[----:B--2---:R-:W-:Y:S02]  /*8c60*/  FMNMX.FTZ R154, R181, R154, !PT ;  /* 0x0000009ab59a7209 */ /* 0x004fe40007810000 */
[----:B------:R-:W-:Y:S02]  /*8c70*/  FMNMX.FTZ R2, R215, R2, !PT ;  /* 0x00000002d7027209 */ /* 0x000fe40007810000 */
[----:B------:R-:W-:Y:S02]  /*8c80*/  FMNMX.FTZ R154, R153, R154, !PT ;  /* 0x0000009a999a7209 */ /* 0x000fe40007810000 */
[----:B------:R-:W-:Y:S02]  /*8c90*/  FMNMX.FTZ R2, R217, R2, !PT ;  /* 0x00000002d9027209 */ /* 0x000fe40007810000 */
[----:B------:R-:W-:-:S02]  /*8ca0*/  FMNMX.FTZ R154, R157, R154, !PT ;  /* 0x0000009a9d9a7209 */ /* 0x000fc40007810000 */
[----:B------:R-:W-:Y:S02]  /*8cb0*/  FMNMX.FTZ R2, R219, R2, !PT ;  /* 0x00000002db027209 */ /* 0x000fe40007810000 */
[----:B------:R-:W-:Y:S02]  /*8cc0*/  FMNMX.FTZ R154, R161, R154, !PT ;  /* 0x0000009aa19a7209 */ /* 0x000fe40007810000 */
        /* <DEDUP_REMOVED lines=13> */
[----:B------:R-:W-:-:S03]  /*8da0*/  FMNMX.FTZ R154, R175, R154, !PT ;  /* 0x0000009aaf9a7209 */ /* 0x000fc60007810000 */
[----:B------:R-:W0:Y:S01]  /*8db0*/  SHFL.BFLY PT, R3, R2, 0x2, 0x1f ;  /* 0x0c401f0002037f89 */ /* 0x000e2200000e0000 */
[----:B------:R-:W-:-:S04]  /*8dc0*/  FMNMX.FTZ R154, R155, R154, !PT ;  /* 0x0000009a9b9a7209 */ /* 0x000fc80007810000 */
[----:B------:R-:W-:-:S04]  /*8dd0*/  FMNMX.FTZ R154, R183, R154, !PT ;  /* 0x0000009ab79a7209 */ /* 0x000fc80007810000 */
[----:B------:R-:W-:Y:S02]  /*8de0*/  FMNMX.FTZ R154, R159, R154, !PT ;  /* 0x0000009a9f9a7209 */ /* 0x000fe40007810000 */
[----:B0-----:R-:W-:Y:S02]  /*8df0*/  FMNMX.FTZ R3, R2, R3, !PT ;  /* 0x0000000302037209 */ /* 0x001fe40007810000 */
[----:B------:R-:W0:Y:S03]  /*8e00*/  LDC R2, c[0x0][0x988] ;  /* 0x00026200ff027b82 */ /* 0x000e260000000800 */
[----:B------:R-:W1:Y:S02]  /*8e10*/  SHFL.BFLY PT, R6, R3, 0x1, 0x1f ;  /* 0x0c201f0003067f89 */ /* 0x000e6400000e0000 */
[----:B-1----:R-:W-:-:S05]  /*8e20*/  FMNMX.FTZ R6, R3, R6, !PT ;  /* 0x0000000603067209 */ /* 0x002fca0007810000 */
[C---:B0-----:R-:W-:Y:S01]  /*8e30*/  FMUL.FTZ R152, R6.reuse, R2 ;  /* 0x0000000206987220 */ /* 0x041fe20000410000 */
[----:B------:R-:W-:-:S03]  /*8e40*/  FADD.FTZ R3, -R6, R21 ;  /* 0x0000001506037221 */ /* 0x000fc60000010100 */
[-CC-:B------:R-:W-:Y:S01]  /*8e50*/  FFMA.FTZ R21, R7, R2.reuse, -R152.reuse ;  /* 0x0000000207157223 */ /* 0x180fe20000010898 */
[-CC-:B------:R-:W-:Y:S01]  /*8e60*/  FFMA.FTZ R208, R0, R2.reuse, -R152.reuse ;  /* 0x0000000200d07223 */ /* 0x180fe20000010898 */
[----:B------:R-:W0:Y:S01]  /*8e70*/  SHFL.BFLY PT, R7, R154, 0x2, 0x1f ;  /* 0x0c401f009a077f89 */ /* 0x000e2200000e0000 */
[-C--:B------:R-:W-:Y:S01]  /*8e80*/  FMUL.FTZ R3, R3, R2.reuse ;  /* 0x0000000203037220 */ /* 0x080fe20000410000 */
[-CC-:B------:R-:W-:Y:S01]  /*8e90*/  FFMA.FTZ R204, R191, R2.reuse, -R152.reuse ;  /* 0x00000002bfcc7223 */ /* 0x180fe20000010898 */
[-CC-:B------:R-:W-:Y:S01]  /*8ea0*/  FFMA.FTZ R191, R209, R2.reuse, -R152.reuse ;  /* 0x00000002d1bf7223 */ /* 0x180fe20000010898 */
[-CC-:B------:R-:W-:Y:S01]  /*8eb0*/  FFMA.FTZ R206, R201, R2.reuse, -R152.reuse ;  /* 0x00000002c9ce7223 */ /* 0x180fe20000010898 */
[----:B------:R-:W-:Y:S01]  /*8ec0*/  MUFU.EX2 R208, R208 ;  /* 0x000000d000d07308 */ /* 0x000fe20000000800 */
[-CC-:B------:R-:W-:Y:S01]  /*8ed0*/  FFMA.FTZ R201, R213, R2.reuse, -R152.reuse ;  /* 0x00000002d5c97223 */ /* 0x180fe20000010898 */
[-CC-:B------:R-:W-:Y:S01]  /*8ee0*/  FFMA.FTZ R202, R215, R2.reuse, -R152.reuse ;  /* 0x00000002d7ca7223 */ /* 0x180fe20000010898 */
[-CC-:B------:R-:W-:Y:S01]  /*8ef0*/  FFMA.FTZ R210, R207, R2.reuse, -R152.reuse ;  /* 0x00000002cfd27223 */ /* 0x180fe20000010898 */
[-CC-:B------:R-:W-:Y:S01]  /*8f00*/  FFMA.FTZ R200, R211, R2.reuse, -R152.reuse ;  /* 0x00000002d3c87223 */ /* 0x180fe20000010898 */
[-CC-:B------:R-:W-:Y:S01]  /*8f10*/  FFMA.FTZ R213, R221, R2.reuse, -R152.reuse ;  /* 0x00000002ddd57223 */ /* 0x180fe20000010898 */
[-CC-:B------:R-:W-:Y:S01]  /*8f20*/  FFMA.FTZ R215, R233, R2.reuse, -R152.reuse ;  /* 0x00000002e9d77223 */ /* 0x180fe20000010898 */
[-CC-:B------:R-:W-:Y:S01]  /*8f30*/  FFMA.FTZ R156, R229, R2.reuse, -R152.reuse ;  /* 0x00000002e59c7223 */ /* 0x180fe20000010898 */
[----:B------:R-:W1:Y:S08]  /*8f40*/  MUFU.EX2 R3, R3 ;  /* 0x0000000300037308 */ /* 0x000e700000000800 */
[----:B------:R-:W2:Y:S01]  /*8f50*/  MUFU.EX2 R21, R21 ;  /* 0x0000001500157308 */ /* 0x000ea20000000800 */
[----:B0-----:R-:W-:Y:S01]  /*8f60*/  FMNMX.FTZ R0, R154, R7, !PT ;  /* 0x000000079a007209 */ /* 0x001fe20007810000 */
[----:B------:R-:W-:-:S04]  /*8f70*/  FFMA.FTZ R154, R227, R2, -R152 ;  /* 0x00000002e39a7223 */ /* 0x000fc80000010898 */
[----:B------:R-:W0:Y:S02]  /*8f80*/  SHFL.BFLY PT, R7, R0, 0x1, 0x1f ;  /* 0x0c201f0000077f89 */ /* 0x000e2400000e0000 */
[----:B------:R-:W-:Y:S01]  /*8f90*/  MUFU.EX2 R210, R210 ;  /* 0x000000d200d27308 */ /* 0x000fe20000000800 */
[----:B-1----:R-:W-:-:S07]  /*8fa0*/  FFMA.FTZ R168, R3, R15, R208 ;  /* 0x0000000f03a87223 */ /* 0x002fce00000100d0 */
[----:B------:R-:W-:Y:S01]  /*8fb0*/  MUFU.EX2 R204, R204 ;  /* 0x000000cc00cc7308 */ /* 0x000fe20000000800 */
[----:B--2---:R-:W-:-:S07]  /*8fc0*/  F2FP.F16.F32.PACK_AB R208, R21, R208 ;  /* 0x000000d015d0723e */ /* 0x004fce00000000ff */
[----:B------:R-:W-:Y:S01]  /*8fd0*/  MUFU.EX2 R191, R191 ;  /* 0x000000bf00bf7308 */ /* 0x000fe20000000800 */
[----:B0-----:R-:W-:-:S07]  /*8fe0*/  FMNMX.FTZ R7, R0, R7, !PT ;  /* 0x0000000700077209 */ /* 0x001fce0007810000 */
[----:B------:R-:W-:Y:S08]  /*8ff0*/  MUFU.EX2 R206, R206 ;  /* 0x000000ce00ce7308 */ /* 0x000ff00000000800 */
[----:B------:R-:W-:Y:S08]  /*9000*/  MUFU.EX2 R200, R200 ;  /* 0x000000c800c87308 */ /* 0x000ff00000000800 */
[----:B------:R-:W-:Y:S08]  /*9010*/  MUFU.EX2 R201, R201 ;  /* 0x000000c900c97308 */ /* 0x000ff00000000800 */
[----:B------:R-:W-:Y:S08]  /*9020*/  MUFU.EX2 R202, R202 ;  /* 0x000000ca00ca7308 */ /* 0x000ff00000000800 */
[----:B------:R-:W-:Y:S08]  /*9030*/  MUFU.EX2 R213, R213 ;  /* 0x000000d500d57308 */ /* 0x000ff00000000800 */
[----:B------:R-:W-:Y:S08]  /*9040*/  MUFU.EX2 R215, R215 ;  /* 0x000000d700d77308 */ /* 0x000ff00000000800 */
[----:B------:R-:W-:Y:S08]  /*9050*/  MUFU.EX2 R154, R154 ;  /* 0x0000009a009a7308 */ /* 0x000ff00000000800 */
[----:B------:R-:W-:Y:S01]  /*9060*/  MUFU.EX2 R156, R156 ;  /* 0x0000009c009c7308 */ /* 0x000fe20000000800 */
[----:B------:R-:W-:-:S02]  /*9070*/  WARPGROUP.DEPBAR.LE gsb0, 0x0 ;  /* 0x00008000000079c5 */ /* 0x000fc40000010000 */
[----:B------:R-:W-:Y:S01]  /*9080*/  WARPGROUP.ARRIVE ;  /* 0x00000000000079c5 */ /* 0x000fe20000000000 */
[-C--:B------:R-:W-:Y:S01]  /*9090*/  FFMA.FTZ R197, R205, R2.reuse, -R152 ;  /* 0x00000002cdc57223 */ /* 0x080fe20000010898 */
[C---:B------:R-:W-:Y:S01]  /*90a0*/  FADD.FTZ R205, -R7.reuse, R20 ;  /* 0x0000001407cd7221 */ /* 0x040fe20000010100 */
[-C--:B------:R-:W-:Y:S01]  /*90b0*/  FMUL.FTZ R20, R7, R2.reuse ;  /* 0x0000000207147220 */ /* 0x080fe20000410000 */
[-CC-:B------:R-:W-:Y:S01]  /*90c0*/  FFMA.FTZ R199, R203, R2.reuse, -R152.reuse ;  /* 0x00000002cbc77223 */ /* 0x180fe20000010898 */
[-C--:B------:R-:W-:Y:S01]  /*90d0*/  FFMA.FTZ R203, R217, R2.reuse, -R152 ;  /* 0x00000002d9cb7223 */ /* 0x080fe20000010898 */
[----:B------:R-:W-:Y:S01]  /*90e0*/  HGMMA.64x256x16.F32 R24, R192, gdesc[UR8].tnspB, R24, gsb0 ;  /* 0x43e00008c0187df0 */ /* 0x000fe20008000818 */
[-C--:B------:R-:W-:Y:S01]  /*90f0*/  FMUL.FTZ R0, R205, R2.reuse ;  /* 0x00000002cd007220 */ /* 0x080fe20000410000 */
[-C--:B------:R-:W-:Y:S01]  /*9100*/  FFMA.FTZ R209, R23, R2.reuse, -R20 ;  /* 0x0000000217d17223 */ /* 0x080fe20000010814 */
[-CC-:B------:R-:W-:Y:S01]  /*9110*/  FFMA.FTZ R196, R219, R2.reuse, -R152.reuse ;  /* 0x00000002dbc47223 */ /* 0x180fe20000010898 */
[-CC-:B------:R-:W-:Y:S01]  /*9120*/  FFMA.FTZ R198, R223, R2.reuse, -R152.reuse ;  /* 0x00000002dfc67223 */ /* 0x180fe20000010898 */
[-CC-:B------:R-:W-:Y:S01]  /*9130*/  FFMA.FTZ R217, R231, R2.reuse, -R152.reuse ;  /* 0x00000002e7d97223 */ /* 0x180fe20000010898 */
[-C--:B------:R-:W-:Y:S01]  /*9140*/  FFMA.FTZ R219, R225, R2.reuse, -R152 ;  /* 0x00000002e1db7223 */ /* 0x080fe20000010898 */
[-CC-:B------:R-:W-:Y:S01]  /*9150*/  FFMA.FTZ R152, R185, R2.reuse, -R20.reuse ;  /* 0x00000002b9987223 */ /* 0x180fe20000010814 */
[----:B------:R-:W-:Y:S01]  /*9160*/  MUFU.EX2 R0, R0 ;  /* 0x0000000000007308 */ /* 0x000fe20000000800 */
[-CC-:B------:R-:W-:Y:S01]  /*9170*/  FFMA.FTZ R23, R157, R2.reuse, -R20.reuse ;  /* 0x000000029d177223 */ /* 0x180fe20000010814 */
[----:B------:R-:W-:Y:S01]  /*9180*/  MOV R157, UR14 ;  /* 0x0000000e009d7c02 */ /* 0x000fe20008000f00 */
[-CC-:B------:R-:W-:Y:S01]  /*9190*/  FFMA.FTZ R211, R187, R2.reuse, -R20.reuse ;  /* 0x00000002bbd37223 */ /* 0x180fe20000010814 */
[-CC-:B------:R-:W-:Y:S01]  /*91a0*/  FFMA.FTZ R158, R189, R2.reuse, -R20.reuse ;  /* 0x00000002bd9e7223 */ /* 0x180fe20000010814 */
[-CC-:B------:R-:W-:Y:S01]  /*91b0*/  FFMA.FTZ R164, R161, R2.reuse, -R20.reuse ;  /* 0x00000002a1a47223 */ /* 0x180fe20000010814 */
[----:B------:R-:W-:Y:S01]  /*91c0*/  FFMA.FTZ R205, R177, R2, -R20 ;  /* 0x00000002b1cd7223 */ /* 0x000fe20000010814 */
[----:B------:R-:W-:Y:S01]  /*91d0*/  @!P1 VIADD R157, R157, 0x38840 ;  /* 0x000388409d9d9836 */ /* 0x000fe20000000000 */
[----:B------:R-:W0:Y:S01]  /*91e0*/  MUFU.EX2 R209, R209 ;  /* 0x000000d100d17308 */ /* 0x000e220000000800 */
[----:B------:R-:W-:-:S02]  /*91f0*/  IMAD.U32 R161, RZ, RZ, UR7 ;  /* 0x00000007ffa17e24 */ /* 0x000fc4000f8e00ff */
[-CC-:B------:R-:W-:Y:S01]  /*9200*/  FFMA.FTZ R160, R179, R2.reuse, -R20.reuse ;  /* 0x00000002b3a07223 */ /* 0x180fe20000010814 */
[-CC-:B------:R-:W-:Y:S01]  /*9210*/  FFMA.FTZ R207, R181, R2.reuse, -R20.reuse ;  /* 0x00000002b5cf7223 */ /* 0x180fe20000010814 */
[----:B------:R-:W-:Y:S01]  /*9220*/  @!P1 PRMT R157, RZ, 0x654, R157 ;  /* 0x00000654ff9d9816 */ /* 0x000fe2000000009d */
[----:B------:R-:W-:Y:S02]  /*9230*/  @!P1 VIADD R161, R161, 0x38860 ;  /* 0x00038860a1a19836 */ /* 0x000fe40000000000 */
[-CC-:B------:R-:W-:Y:S01]  /*9240*/  FFMA.FTZ R162, R153, R2.reuse, -R20.reuse ;  /* 0x0000000299a27223 */ /* 0x180fe20000010814 */
[-CC-:B------:R-:W-:Y:S01]  /*9250*/  FFMA.FTZ R153, R165, R2.reuse, -R20.reuse ;  /* 0x00000002a5997223 */ /* 0x180fe20000010814 */
[----:B------:R-:W1:Y:S01]  /*9260*/  MUFU.EX2 R152, R152 ;  /* 0x0000009800987308 */ /* 0x000e620000000800 */
[-CC-:B------:R-:W-:Y:S01]  /*9270*/  FFMA.FTZ R166, R169, R2.reuse, -R20.reuse ;  /* 0x00000002a9a67223 */ /* 0x180fe20000010814 */
[----:B------:R-:W-:Y:S01]  /*9280*/  @!P1 PRMT R161, RZ, 0x654, R161 ;  /* 0x00000654ffa19816 */ /* 0x000fe200000000a1 */
[-CC-:B------:R-:W-:Y:S01]  /*9290*/  FFMA.FTZ R171, R171, R2.reuse, -R20.reuse ;  /* 0x00000002abab7223 */ /* 0x180fe20000010814 */
[-CC-:B------:R-:W-:Y:S01]  /*92a0*/  FFMA.FTZ R173, R173, R2.reuse, -R20.reuse ;  /* 0x00000002adad7223 */ /* 0x180fe20000010814 */
[-CC-:B------:R-:W-:Y:S01]  /*92b0*/  FFMA.FTZ R167, R167, R2.reuse, -R20.reuse ;  /* 0x00000002a7a77223 */ /* 0x180fe20000010814 */
[-CC-:B------:R-:W-:Y:S01]  /*92c0*/  FFMA.FTZ R175, R175, R2.reuse, -R20.reuse ;  /* 0x00000002afaf7223 */ /* 0x180fe20000010814 */
[--C-:B------:R-:W-:Y:S01]  /*92d0*/  FFMA.FTZ R155, R155, R2, -R20.reuse ;  /* 0x000000029b9b7223 */ /* 0x100fe20000010814 */
[----:B------:R-:W-:Y:S01]  /*92e0*/  MUFU.EX2 R197, R197 ;  /* 0x000000c500c57308 */ /* 0x000fe20000000800 */
[----:B0-----:R-:W-:Y:S01]  /*92f0*/  FFMA.FTZ R15, R0, R14, R209 ;  /* 0x0000000e000f7223 */ /* 0x001fe200000100d1 */
[----:B------:R-:W-:-:S06]  /*9300*/  FFMA.FTZ R183, R183, R2, -R20 ;  /* 0x00000002b7b77223 */ /* 0x000fcc0000010814 */
[----:B------:R-:W-:Y:S01]  /*9310*/  MUFU.EX2 R211, R211 ;  /* 0x000000d300d37308 */ /* 0x000fe20000000800 */
[----:B-1----:R-:W-:-:S07]  /*9320*/  F2FP.F16.F32.PACK_AB R209, R152, R209 ;  /* 0x000000d198d1723e */ /* 0x002fce00000000ff */
[----:B------:R-:W-:Y:S08]  /*9330*/  MUFU.EX2 R158, R158 ;  /* 0x0000009e009e7308 */ /* 0x000ff00000000800 */
        /* <DEDUP_REMOVED lines=16> */
[----:B------:R-:W0:Y:S08]  /*9440*/  MUFU.EX2 R217, R217 ;  /* 0x000000d900d97308 */ /* 0x000e300000000800 */
[----:B------:R-:W1:Y:S08]  /*9450*/  MUFU.EX2 R155, R155 ;  /* 0x0000009b009b7308 */ /* 0x000e700000000800 */
[----:B------:R-:W-:Y:S08]  /*9460*/  MUFU.EX2 R183, R183 ;  /* 0x000000b700b77308 */ /* 0x000ff00000000800 */
[----:B------:R-:W2:Y:S01]  /*9470*/  MUFU.EX2 R219, R219 ;  /* 0x000000db00db7308 */ /* 0x000ea20000000800 */
[----:B------:R-:W-:-:S02]  /*9480*/  WARPGROUP.DEPBAR.LE gsb0, 0x0 ;  /* 0x00008000000079c5 */ /* 0x000fc40000010000 */
[----:B------:R3:W-:Y:S01]  /*9490*/  @!P1 SYNCS.ARRIVE.TRANS64.RED.A1T0 RZ, [R157+URZ], RZ ;  /* 0x000000ff9dff99a7 */ /* 0x0007e2000810043f */
[----:B0-----:R-:W-:Y:S02]  /*94a0*/  F2FP.F16.F32.PACK_AB R192, R217, R154 ;  /* 0x0000009ad9c0723e */ /* 0x001fe400000000ff */
[----:B-1----:R-:W-:Y:S02]  /*94b0*/  F2FP.F16.F32.PACK_AB R193, R155, R175 ;  /* 0x000000af9bc1723e */ /* 0x002fe400000000ff */
[----:B--2---:R-:W-:Y:S01]  /*94c0*/  F2FP.F16.F32.PACK_AB R194, R219, R156 ;  /* 0x0000009cdbc2723e */ /* 0x004fe200000000ff */
[----:B---3--:R-:W-:Y:S01]  /*94d0*/  FADD.FTZ R157, R21, R168 ;  /* 0x000000a8159d7221 */ /* 0x008fe20000010000 */
[----:B------:R-:W-:Y:S01]  /*94e0*/  FADD.FTZ R168, R152, R15 ;  /* 0x0000000f98a87221 */ /* 0x000fe20000010000 */
[----:B------:R0:W-:Y:S01]  /*94f0*/  @!P1 SYNCS.ARRIVE.TRANS64.RED.A1T0 RZ, [R161+URZ], RZ ;  /* 0x000000ffa1ff99a7 */ /* 0x0001e2000810043f */
[-C--:B------:R-:W-:Y:S01]  /*9500*/  FFMA.FTZ R15, R163, R2.reuse, -R20 ;  /* 0x00000002a30f7223 */ /* 0x080fe20000010814 */
[----:B------:R-:W-:Y:S01]  /*9510*/  FADD.FTZ R170, R210, R157 ;  /* 0x0000009dd2aa7221 */ /* 0x000fe20000010000 */
[----:B------:R-:W-:Y:S01]  /*9520*/  FADD.FTZ R157, R211, R168 ;  /* 0x000000a8d39d7221 */ /* 0x000fe20000010000 */
[----:B------:R-:W-:Y:S01]  /*9530*/  FFMA.FTZ R20, R159, R2, -R20 ;  /* 0x000000029f147223 */ /* 0x000fe20000010814 */
[----:B------:R-:W-:-:S02]  /*9540*/  F2FP.F16.F32.PACK_AB R211, R158, R211 ;  /* 0x000000d39ed3723e */ /* 0x000fc400000000ff */
[----:B------:R-:W-:Y:S01]  /*9550*/  FADD.FTZ R168, R158, R157 ;  /* 0x0000009d9ea87221 */ /* 0x000fe20000010000 */
[C---:B0-----:R-:W-:Y:S01]  /*9560*/  FADD.FTZ R161, R197.reuse, R170 ;  /* 0x000000aac5a17221 */ /* 0x041fe20000010000 */
[----:B------:R-:W0:Y:S01]  /*9570*/  MUFU.EX2 R15, R15 ;  /* 0x0000000f000f7308 */ /* 0x000e220000000800 */
[----:B------:R-:W-:Y:S01]  /*9580*/  F2FP.F16.F32.PACK_AB R210, R197, R210 ;  /* 0x000000d2c5d2723e */ /* 0x000fe200000000ff */
[----:B------:R-:W-:Y:S01]  /*9590*/  FADD.FTZ R157, R205, R168 ;  /* 0x000000a8cd9d7221 */ /* 0x000fe20000010000 */
[----:B------:R-:W-:Y:S01]  /*95a0*/  FADD.FTZ R170, R204, R161 ;  /* 0x000000a1ccaa7221 */ /* 0x000fe20000010000 */
[C---:B------:R-:W-:Y:S02]  /*95b0*/  F2FP.F16.F32.PACK_AB R204, R191.reuse, R204 ;  /* 0x000000ccbfcc723e */ /* 0x040fe400000000ff */
[C---:B------:R-:W-:Y:S01]  /*95c0*/  FADD.FTZ R168, R160.reuse, R157 ;  /* 0x0000009da0a87221 */ /* 0x040fe20000010000 */
[----:B------:R-:W-:Y:S01]  /*95d0*/  FADD.FTZ R161, R191, R170 ;  /* 0x000000aabfa17221 */ /* 0x000fe20000010000 */
[----:B------:R-:W1:Y:S01]  /*95e0*/  MUFU.EX2 R20, R20 ;  /* 0x0000001400147308 */ /* 0x000e620000000800 */
[----:B------:R-:W-:Y:S01]  /*95f0*/  F2FP.F16.F32.PACK_AB R205, R160, R205 ;  /* 0x000000cda0cd723e */ /* 0x000fe200000000ff */
[----:B------:R-:W-:Y:S01]  /*9600*/  FADD.FTZ R157, R207, R168 ;  /* 0x000000a8cf9d7221 */ /* 0x000fe20000010000 */
[----:B------:R-:W-:Y:S01]  /*9610*/  FADD.FTZ R170, R206, R161 ;  /* 0x000000a1ceaa7221 */ /* 0x000fe20000010000 */
[----:B------:R-:W-:-:S02]  /*9620*/  F2FP.F16.F32.PACK_AB R206, R199, R206 ;  /* 0x000000cec7ce723e */ /* 0x000fc400000000ff */
[C---:B------:R-:W-:Y:S01]  /*9630*/  FADD.FTZ R168, R162.reuse, R157 ;  /* 0x0000009da2a87221 */ /* 0x040fe20000010000 */
[----:B------:R-:W-:Y:S01]  /*9640*/  FADD.FTZ R161, R199, R170 ;  /* 0x000000aac7a17221 */ /* 0x000fe20000010000 */
[----:B------:R-:W-:Y:S02]  /*9650*/  F2FP.F16.F32.PACK_AB R207, R162, R207 ;  /* 0x000000cfa2cf723e */ /* 0x000fe400000000ff */
[----:B------:R-:W-:Y:S01]  /*9660*/  FADD.FTZ R21, R23, R168 ;  /* 0x000000a817157221 */ /* 0x000fe20000010000 */
[----:B------:R-:W-:Y:S01]  /*9670*/  FADD.FTZ R170, R200, R161 ;  /* 0x000000a1c8aa7221 */ /* 0x000fe20000010000 */
[----:B0-----:R-:W-:Y:S02]  /*9680*/  F2FP.F16.F32.PACK_AB R197, R15, R14 ;  /* 0x0000000e0fc5723e */ /* 0x001fe400000000ff */
[----:B------:R-:W-:Y:S01]  /*9690*/  FADD.FTZ R152, R164, R21 ;  /* 0x00000015a4987221 */ /* 0x000fe20000010000 */
[C---:B------:R-:W-:Y:S01]  /*96a0*/  FADD.FTZ R157, R201.reuse, R170 ;  /* 0x000000aac99d7221 */ /* 0x040fe20000010000 */
[----:B------:R-:W-:-:S02]  /*96b0*/  F2FP.F16.F32.PACK_AB R200, R201, R200 ;  /* 0x000000c8c9c8723e */ /* 0x000fc400000000ff */
[----:B------:R-:W-:Y:S01]  /*96c0*/  FADD.FTZ R21, R153, R152 ;  /* 0x0000009899157221 */ /* 0x000fe20000010000 */
[----:B------:R-:W-:Y:S01]  /*96d0*/  FADD.FTZ R168, R202, R157 ;  /* 0x0000009dcaa87221 */ /* 0x000fe20000010000 */
[----:B------:R-:W-:Y:S01]  /*96e0*/  F2FP.F16.F32.PACK_AB R201, R164, R23 ;  /* 0x00000017a4c9723e */ /* 0x000fe200000000ff */
[----:B------:R-:W-:Y:S02]  /*96f0*/  IMAD.MOV.U32 R23, RZ, RZ, R8 ;  /* 0x000000ffff177224 */ /* 0x000fe400078e0008 */
[----:B------:R-:W-:Y:S01]  /*9700*/  FADD.FTZ R21, R166, R21 ;  /* 0x00000015a6157221 */ /* 0x000fe20000010000 */
[C---:B------:R-:W-:Y:S01]  /*9710*/  FADD.FTZ R157, R203.reuse, R168 ;  /* 0x000000a8cb9d7221 */ /* 0x040fe20000010000 */
[----:B------:R-:W-:Y:S02]  /*9720*/  F2FP.F16.F32.PACK_AB R202, R203, R202 ;  /* 0x000000cacbca723e */ /* 0x000fe400000000ff */
[----:B-1----:R-:W-:Y:S01]  /*9730*/  F2FP.F16.F32.PACK_AB R195, R20, R183 ;  /* 0x000000b714c3723e */ /* 0x002fe200000000ff */
[----:B------:R-:W-:Y:S01]  /*9740*/  FADD.FTZ R152, R196, R157 ;  /* 0x0000009dc4987221 */ /* 0x000fe20000010000 */
[----:B------:R-:W-:-:S02]  /*9750*/  F2FP.F16.F32.PACK_AB R203, R166, R153 ;  /* 0x00000099a6cb723e */ /* 0x000fc400000000ff */
[C---:B------:R-:W-:Y:S01]  /*9760*/  F2FP.F16.F32.PACK_AB R196, R213.reuse, R196 ;  /* 0x000000c4d5c4723e */ /* 0x040fe200000000ff */
[----:B------:R-:W-:Y:S01]  /*9770*/  FADD.FTZ R157, R213, R152 ;  /* 0x00000098d59d7221 */ /* 0x000fe20000010000 */
[----:B------:R-:W-:Y:S01]  /*9780*/  FADD.FTZ R152, R14, R21 ;  /* 0x000000150e987221 */ /* 0x000fe20000010000 */
[----:B------:R-:W-:Y:S02]  /*9790*/  F2FP.F16.F32.PACK_AB R199, R167, R173 ;  /* 0x000000ada7c7723e */ /* 0x000fe400000000ff */
[----:B------:R-:W-:Y:S01]  /*97a0*/  FADD.FTZ R158, R198, R157 ;  /* 0x0000009dc69e7221 */ /* 0x000fe20000010000 */
[----:B------:R-:W-:Y:S01]  /*97b0*/  FADD.FTZ R152, R15, R152 ;  /* 0x000000980f987221 */ /* 0x000fe20000010000 */
[C---:B------:R-:W-:Y:S02]  /*97c0*/  F2FP.F16.F32.PACK_AB R198, R215.reuse, R198 ;  /* 0x000000c6d7c6723e */ /* 0x040fe400000000ff */
[----:B------:R-:W-:Y:S01]  /*97d0*/  FADD.FTZ R21, R215, R158 ;  /* 0x0000009ed7157221 */ /* 0x000fe20000010000 */
[----:B------:R-:W-:-:S03]  /*97e0*/  FADD.FTZ R152, R173, R152 ;  /* 0x00000098ad987221 */ /* 0x000fc60000010000 */
[----:B------:R-:W-:Y:S01]  /*97f0*/  FADD.FTZ R158, R154, R21 ;  /* 0x000000159a9e7221 */ /* 0x000fe20000010000 */
[----:B------:R-:W-:Y:S01]  /*9800*/  FADD.FTZ R152, R167, R152 ;  /* 0x00000098a7987221 */ /* 0x000fe20000010000 */
[----:B------:R-:W-:Y:S02]  /*9810*/  IMAD.MOV.U32 R21, RZ, RZ, R6 ;  /* 0x000000ffff157224 */ /* 0x000fe400078e0006 */
[----:B------:R-:W-:Y:S01]  /*9820*/  FADD.FTZ R15, R217, R158 ;  /* 0x0000009ed90f7221 */ /* 0x000fe20000010000 */
[----:B------:R-:W-:-:S03]  /*9830*/  FADD.FTZ R152, R175, R152 ;  /* 0x00000098af987221 */ /* 0x000fc60000010000 */
[----:B------:R-:W-:Y:S01]  /*9840*/  FADD.FTZ R14, R156, R15 ;  /* 0x0000000f9c0e7221 */ /* 0x000fe20000010000 */
[----:B------:R-:W-:-:S03]  /*9850*/  FADD.FTZ R152, R155, R152 ;  /* 0x000000989b987221 */ /* 0x000fc60000010000 */
[----:B------:R-:W-:Y:S01]  /*9860*/  FADD.FTZ R15, R219, R14 ;  /* 0x0000000edb0f7221 */ /* 0x000fe20000010000 */
[----:B------:R-:W-:-:S04]  /*9870*/  FADD.FTZ R152, R183, R152 ;  /* 0x00000098b7987221 */ /* 0x000fc80000010000 */
[----:B------:R-:W-:Y:S01]  /*9880*/  FADD.FTZ R14, R20, R152 ;  /* 0x00000098140e7221 */ /* 0x000fe20000010000 */
[----:B------:R-:W-:Y:S01]  /*9890*/  IMAD.MOV.U32 R20, RZ, RZ, R7 ;  /* 0x000000ffff147224 */ /* 0x000fe200078e0007 */
[----:B------:R-:W-:Y:S06]  /*98a0*/  @P2 BRA `(.L_x_28) ;  /* 0xffffffc000442947 */ /* 0x000fec000383ffff */
.L_x_19:
[----:B------:R-:W-:Y:S06]  /*98b0*/  BAR.ARV 0x8, 0x180 ;  /* 0x0206000000007b1d */ /* 0x000fec0000002000 */
        /* <DEDUP_REMOVED lines=128> */
[----:B------:R-:W-:Y:S06]  /*a0c0*/  @!P0 BRA `(.L_x_29) ;  /* 0x0000000000048947 */ /* 0x000fec0003800000 */
[----:B------:R-:W-:Y:S01]  /*a0d0*/  BPT.TRAP 0x1 ;  /* 0x000000040000795c */ /* 0x000fe20000300000 */
.L_x_29:
[----:B------:R-:W-:Y:S02]  /*a0e0*/  R2UR UR4, R16 ;  /* 0x00000000100472ca */ /* 0x000fe400000e0000 */
[----:B------:R-:W-:-:S11]  /*a0f0*/  SHF.L.U32 R8, R8, 0x1f, RZ ;  /* 0x0000001f08087819 */ /* 0x000fd600000006ff */
[----:B------:R-:W-:-:S04]  /*a100*/  LEA R11, R9, UR4, 0x3 ;  /* 0x00000004090b7c11 */ /* 0x000fc8000f8e18ff */
[----:B------:R0:W1:Y:S01]  /*a110*/  SYNCS.PHASECHK.TRANS64.TRYWAIT P2, [R11+URZ+0x38850], R8 ;  /* 0x038850080b0075a7 */ /* 0x000062000804017f */
[----:B------:R-:W-:Y:S05]  /*a120*/  @!P0 BRA `(.L_x_30) ;  /* 0x0000000000048947 */ /* 0x000fea0003800000 */
[----:B------:R-:W-:Y:S01]  /*a130*/  BPT.TRAP 0x1 ;  /* 0x000000040000795c */ /* 0x000fe20000300000 */
.L_x_30:
[----:B-1----:R-:W-:Y:S05]  /*a140*/  @P2 BRA `(.L_x_31) ;  /* 0x0000000000082947 */ /* 0x002fea0003800000 */
[----:B------:R-:W1:Y:S02]  /*a150*/  SYNCS.PHASECHK.TRANS64.TRYWAIT P0, [R11+URZ+0x38850], R8 ;  /* 0x038850080b0075a7 */ /* 0x000e64000800017f */
[----:B-1----:R-:W-:Y:S05]  /*a160*/  @!P0 BRA `(.L_x_32) ;  /* 0x0000007800908947 */ /* 0x002fea0003800000 */
.L_x_31:
[----:B------:R-:W-:Y:S01]  /*a170*/  R2UR UR4, R16 ;  /* 0x00000000100472ca */ /* 0x000fe200000e0000 */
[----:B------:R-:W-:Y:S01]  /*a180*/  WARPGROUP.ARRIVE ;  /* 0x00000000000079c5 */ /* 0x000fe20000000000 */
[----:B------:R-:W-:Y:S01]  /*a190*/  R2UR UR5, R9 ;  /* 0x00000000090572ca */ /* 0x000fe200000e0000 */
[----:B------:R-:W-:Y:S01]  /*a1a0*/  UMOV UR7, 0x40000040 ;  /* 0x4000004000077882 */ /* 0x000fe20000000000 */
[----:B------:R-:W2:Y:S01]  /*a1b0*/  SHFL.BFLY PT, R0, R15, 0x2, 0x1f ;  /* 0x0c401f000f007f89 */ /* 0x000ea200000e0000 */
[----:B01----:R-:W-:-:S03]  /*a1c0*/  @!P1 VIADD R11, R11, 0x38860 ;  /* 0x000388600b0b9836 */ /* 0x003fc60000000000 */
[----:B------:R-:W0:Y:S02]  /*a1d0*/  SHFL.BFLY PT, R3, R14, 0x2, 0x1f ;  /* 0x0c401f000e037f89 */ /* 0x000e2400000e0000 */
[----:B------:R-:W-:-:S03]  /*a1e0*/  @!P1 PRMT R11, RZ, 0x654, R11 ;  /* 0x00000654ff0b9816 */ /* 0x000fc6000000000b */
[----:B------:R-:W-:-:S04]  /*a1f0*/  UIADD3 UR4, UR4, 0x400, URZ ;  /* 0x0000040004047890 */ /* 0x000fc8000fffe03f */
[----:B------:R-:W-:-:S04]  /*a200*/  USHF.R.U32.HI UR4, URZ, 0x4, UR4 ;  /* 0x000000043f047899 */ /* 0x000fc80008011604 */
[----:B------:R-:W-:-:S04]  /*a210*/  ULOP3.LUT UR4, UR4, 0x3fff, URZ, 0xc0, !UPT ;  /* 0x00003fff04047892 */ /* 0x000fc8000f8ec03f */
[----:B------:R-:W-:Y:S01]  /*a220*/  ULOP3.LUT UR4, UR4, 0x2800000, URZ, 0xfc, !UPT ;  /* 0x0280000004047892 */ /* 0x000fe2000f8efc3f */
[----:B--2---:R-:W-:-:S03]  /*a230*/  FADD.FTZ R0, R0, R15 ;  /* 0x0000000f00007221 */ /* 0x004fc60000010000 */
[----:B------:R-:W-:Y:S01]  /*a240*/  UIMAD UR4, UR5, 0xa00, UR4 ;  /* 0x00000a00050478a4 */ /* 0x000fe2000f8e0204 */
[----:B0-----:R-:W-:Y:S02]  /*a250*/  FADD.FTZ R4, R3, R14 ;  /* 0x0000000e03047221 */ /* 0x001fe40000010000 */
[----:B------:R-:W0:Y:S04]  /*a260*/  SHFL.BFLY PT, R3, R0, 0x1, 0x1f ;  /* 0x0c201f0000037f89 */ /* 0x000e2800000e0000 */
[----:B------:R-:W-:Y:S02]  /*a270*/  UMOV UR6, UR4 ;  /* 0x0000000400067c82 */ /* 0x000fe40008000000 */
[----:B------:R-:W-:Y:S01]  /*a280*/  HGMMA.64x256x16.F32 R24, R208, gdesc[UR4].tnspB, R24, gsb0 ;  /* 0x43e00004d0187df0 */ /* 0x000fe20008000818 */
[----:B------:R-:W-:Y:S01]  /*a290*/  UIADD3 UR6, UR4, 0x80, URZ ;  /* 0x0000008004067890 */ /* 0x000fe2000fffe03f */
[----:B------:R-:W1:Y:S01]  /*a2a0*/  SHFL.BFLY PT, R5, R4, 0x1, 0x1f ;  /* 0x0c201f0004057f89 */ /* 0x000e6200000e0000 */
[----:B------:R-:W-:Y:S01]  /*a2b0*/  UMOV UR7, 0x40000040 ;  /* 0x4000004000077882 */ /* 0x000fe20000000000 */
[----:B0-----:R-:W-:Y:S01]  /*a2c0*/  FADD.FTZ R12, R0, R3 ;  /* 0x00000003000c7221 */ /* 0x001fe20000010000 */
[----:B------:R-:W-:Y:S01]  /*a2d0*/  MOV R0, 0xff800000 ;  /* 0xff80000000007802 */ /* 0x000fe20000000f00 */
[----:B------:R-:W-:-:S03]  /*a2e0*/  IMAD.MOV.U32 R3, RZ, RZ, -0x800000 ;  /* 0xff800000ff037424 */ /* 0x000fc600078e00ff */
[----:B------:R-:W-:Y:S01]  /*a2f0*/  FSETP.NE.FTZ.AND P0, PT, R12, RZ, PT ;  /* 0x000000ff0c00720b */ /* 0x000fe20003f15000 */
[----:B-1----:R-:W-:Y:S01]  /*a300*/  FADD.FTZ R13, R4, R5 ;  /* 0x00000005040d7221 */ /* 0x002fe20000010000 */
[----:B------:R-:W-:-:S04]  /*a310*/  CS2R R4, SRZ ;  /* 0x0000000000047805 */ /* 0x000fc8000001ff00 */
[----:B------:R-:W-:-:S07]  /*a320*/  FSETP.NE.FTZ.AND P2, PT, R13, RZ, PT ;  /* 0x000000ff0d00720b */ /* 0x000fce0003f55000 */
[----:B------:R-:W0:Y:S01]  /*a330*/  @P0 MUFU.LG2 R8, R12 ;  /* 0x0000000c00080308 */ /* 0x000e220000000c00 */
[----:B------:R-:W-:-:S05]  /*a340*/  @P0 FMUL.FTZ R9, R2, 0.69314718246459960938 ;  /* 0x3f31721802090820 */ /* 0x000fca0000410000 */
[----:B------:R-:W-:Y:S02]  /*a350*/  @P2 FMUL.FTZ R15, R2, 0.69314718246459960938 ;  /* 0x3f317218020f2820 */ /* 0x000fe40000410000 */
[----:B------:R-:W1:Y:S08]  /*a360*/  @P2 MUFU.LG2 R10, R13 ;  /* 0x0000000d000a2308 */ /* 0x000e700000000c00 */
[----:B------:R-:W2:Y:S01]  /*a370*/  @P0 MUFU.RCP R5, R12 ;  /* 0x0000000c00050308 */ /* 0x000ea20000001000 */
[----:B0-----:R-:W-:-:S04]  /*a380*/  @P0 FMUL.FTZ R8, R8, 0.69314718246459960938 ;  /* 0x3f31721808080820 */ /* 0x001fc80000410000 */
[----:B------:R-:W-:Y:S01]  /*a390*/  @P0 FFMA.FTZ R0, R9, R6, R8 ;  /* 0x0000000609000223 */ /* 0x000fe20000010008 */
[----:B------:R-:W-:Y:S02]  /*a3a0*/  PLOP3.LUT P0, PT, PT, PT, PT, 0x8, 0x0 ;  /* 0x000000000000781c */ /* 0x000fe40003f0e170 */
[----:B------:R-:W0:Y:S01]  /*a3b0*/  @P2 MUFU.RCP R4, R13 ;  /* 0x0000000d00042308 */ /* 0x000e220000001000 */
[----:B-1----:R-:W-:-:S04]  /*a3c0*/  @P2 FMUL.FTZ R10, R10, 0.69314718246459960938 ;  /* 0x3f3172180a0a2820 */ /* 0x002fc80000410000 */
[----:B------:R-:W-:Y:S01]  /*a3d0*/  @P2 FFMA.FTZ R3, R15, R7, R10 ;  /* 0x000000070f032223 */ /* 0x000fe2000001000a */
[----:B------:R-:W-:Y:S02]  /*a3e0*/  WARPGROUP.DEPBAR.LE gsb0, 0x0 ;  /* 0x00008000000079c5 */ /* 0x000fe40000010000 */
[----:B------:R-:W-:-:S06]  /*a3f0*/  WARPGROUP.ARRIVE ;  /* 0x00000000000079c5 */ /* 0x000fcc0000000000 */
[----:B------:R-:W-:Y:S01]  /*a400*/  HGMMA.64x256x16.F32 R24, R204, gdesc[UR4].tnspB, R24, gsb0 ;  /* 0x43e00004cc187df0 */ /* 0x000fe20008000818 */
[----:B------:R-:W-:Y:S01]  /*a410*/  UIADD3 UR6, UR4, 0x100, URZ ;  /* 0x0000010004067890 */ /* 0x000fe2000fffe03f */
[----:B------:R-:W-:Y:S01]  /*a420*/  UMOV UR7, 0x40000040 ;  /* 0x4000004000077882 */ /* 0x000fe20000000000 */
[----:B------:R-:W-:Y:S02]  /*a430*/  WARPGROUP.DEPBAR.LE gsb0, 0x0 ;  /* 0x00008000000079c5 */ /* 0x000fe40000010000 */
[----:B------:R-:W-:-:S15]  /*a440*/  WARPGROUP.ARRIVE ;  /* 0x00000000000079c5 */ /* 0x000fde0000000000 */
[----:B------:R-:W-:-:S08]  /*a450*/  NOP ;  /* 0x0000000000007918 */ /* 0x000fd00000000000 */
[----:B------:R-:W-:Y:S01]  /*a460*/  HGMMA.64x256x16.F32 R24, R200, gdesc[UR4].tnspB, R24, gsb0 ;  /* 0x43e00004c8187df0 */ /* 0x000fe20008000818 */
[----:B------:R-:W-:Y:S01]  /*a470*/  UIADD3 UR6, UR4, 0x180, URZ ;  /* 0x0000018004067890 */ /* 0x000fe2000fffe03f */
[----:B------:R-:W-:Y:S01]  /*a480*/  UMOV UR7, 0x40000040 ;  /* 0x4000004000077882 */ /* 0x000fe20000000000 */
[----:B------:R-:W-:Y:S01]  /*a490*/  UIADD3 UR4, UR4, 0x200, URZ ;  /* 0x0000020004047890 */ /* 0x000fe2000fffe03f */
[----:B------:R-:W-:Y:S02]  /*a4a0*/  WARPGROUP.DEPBAR.LE gsb0, 0x0 ;  /* 0x00008000000079c5 */ /* 0x000fe40000010000 */
[----:B------:R-:W-:-:S15]  /*a4b0*/  WARPGROUP.ARRIVE ;  /* 0x00000000000079c5 */ /* 0x000fde0000000000 */
[----:B------:R-:W-:-:S07]  /*a4c0*/  NOP ;  /* 0x0000000000007918 */ /* 0x000fce0000000000 */
[----:B------:R-:W-:Y:S01]  /*a4d0*/  HGMMA.64x256x16.F32 R24, R196, gdesc[UR4].tnspB, R24, gsb0 ;  /* 0x43e00004c4187df0 */ /* 0x000fe20008000818 */
[----:B------:R-:W-:Y:S01]  /*a4e0*/  UMOV UR6, UR4 ;  /* 0x0000000400067c82 */ /* 0x000fe20008000000 */
[----:B------:R-:W-:Y:S01]  /*a4f0*/  UMOV UR7, 0x40000040 ;  /* 0x4000004000077882 */ /* 0x000fe20000000000 */
[----:B------:R-:W-:Y:S02]  /*a500*/  WARPGROUP.DEPBAR.LE gsb0, 0x0 ;  /* 0x00008000000079c5 */ /* 0x000fe40000010000 */
[----:B------:R-:W-:-:S15]  /*a510*/  WARPGROUP.ARRIVE ;  /* 0x00000000000079c5 */ /* 0x000fde0000000000 */
[----:B------:R-:W-:-:S08]  /*a520*/  NOP ;  /* 0x0000000000007918 */ /* 0x000fd00000000000 */
[----:B------:R-:W-:Y:S03]  /*a530*/  HGMMA.64x256x16.F32 R24, R192, gdesc[UR4].tnspB, R24, gsb0 ;  /* 0x43e00004c0187df0 */ /* 0x000fe60008000818 */
[----:B------:R-:W-:Y:S02]  /*a540*/  WARPGROUP.DEPBAR.LE gsb0, 0x0 ;  /* 0x00008000000079c5 */ /* 0x000fe40000010000 */
[----:B------:R1:W-:Y:S01]  /*a550*/  @!P1 SYNCS.ARRIVE.TRANS64.RED.A1T0 RZ, [R11+URZ], RZ ;  /* 0x000000ff0bff99a7 */ /* 0x0003e2000810043f */
[-C--:B--2---:R-:W-:Y:S01]  /*a560*/  FMUL.FTZ R24, R24, R5.reuse ;  /* 0x0000000518187220 */ /* 0x084fe20000410000 */
        /* <DEDUP_REMOVED lines=63> */
[-C--:B0-----:R-:W-:Y:S01]  /*a960*/  FMUL.FTZ R26, R26, R4.reuse ;  /* 0x000000041a1a7220 */ /* 0x081fe20000410000 */
        /* <DEDUP_REMOVED lines=62> */
[----:B-1----:R-:W-:-:S07]  /*ad50*/  FMUL.FTZ R151, R151, R4 ;  /* 0x0000000497977220 */ /* 0x002fce0000410000 */
.L_x_12:
[----:B------:R-:W-:Y:S05]  /*ad60*/  @P0 BRA `(.L_x_33) ;  /* 0x0000002000440947 */ /* 0x000fea0003800000 */
[----:B------:R-:W0:Y:S01]  /*ad70*/  S2R R2, SR_TID.X ;  /* 0x0000000000027919 */ /* 0x000e220000002100 */
[----:B------:R-:W1:Y:S01]  /*ad80*/  LDC R8, c[0x0][0xbe8] ;  /* 0x0002fa00ff087b82 */ /* 0x000e620000000800 */
[----:B------:R-:W-:Y:S01]  /*ad90*/  ULDC.64 UR4, c[0x0][0xbd0] ;  /* 0x0002f40000047ab9 */ /* 0x000fe20000000a00 */
[----:B------:R-:W-:Y:S01]  /*ada0*/  ULDC.64 UR6, c[0x0][0xb38] ;  /* 0x0002ce0000067ab9 */ /* 0x000fe20000000a00 */
[----:B------:R-:W-:Y:S01]  /*adb0*/  ULDC.64 UR10, c[0x0][0x208] ;  /* 0x00008200000a7ab9 */ /* 0x000fe20000000a00 */
[----:B------:R-:W-:Y:S04]  /*adc0*/  BSSY B0, `(.L_x_34) ;  /* 0x0000145000007945 */ /* 0x000fe80003800000 */
[----:B------:R-:W2:Y:S08]  /*add0*/  S2UR UR9, SR_CTAID.Z ;  /* 0x00000000000979c3 */ /* 0x000eb00000002700 */
[----:B------:R-:W3:Y:S08]  /*ade0*/  LDC.64 R20, c[0x0][0xbd8] ;  /* 0x0002f600ff147b82 */ /* 0x000ef00000000a00 */
[----:B------:R-:W-:Y:S01]  /*adf0*/  BAR.SYNC.DEFER_BLOCKING 0x1, 0x100 ;  /* 0x0044000000007b1d */ /* 0x000fe20000010000 */
[----:B-1----:R-:W-:-:S07]  /*ae00*/  ISETP.NE.AND P0, PT, R8, 0x1, PT ;  /* 0x000000010800780c */ /* 0x002fce0003f05270 */
[----:B------:R-:W1:Y:S01]  /*ae10*/  S2UR UR8, SR_CTAID.Y ;  /* 0x00000000000879c3 */ /* 0x000e620000002600 */
[----:B0-----:R-:W-:-:S07]  /*ae20*/  VIADD R7, R2, 0xffffff80 ;  /* 0xffffff8002077836 */ /* 0x001fce0000000000 */
[----:B------:R-:W1:Y:S01]  /*ae30*/  LDC R152, c[0x0][0xc50] ;  /* 0x00031400ff987b82 */ /* 0x000e620000000800 */
[----:B------:R-:W-:-:S04]  /*ae40*/  SHF.R.S32.HI R6, RZ, 0x1f, R7 ;  /* 0x0000001fff067819 */ /* 0x000fc80000011407 */
[----:B------:R-:W-:-:S03]  /*ae50*/  LEA.HI R9, R6, R7, RZ, 0x7 ;  /* 0x0000000706097211 */ /* 0x000fc600078f38ff */
[----:B------:R-:W0:Y:S01]  /*ae60*/  @P0 LDC R18, c[0x0][0xbec] ;  /* 0x0002fb00ff120b82 */ /* 0x000e220000000800 */
[----:B------:R-:W-:Y:S02]  /*ae70*/  LEA.HI R6, R6, R7, RZ, 0x2 ;  /* 0x0000000706067211 */ /* 0x000fe400078f10ff */
[----:B------:R-:W-:Y:S02]  /*ae80*/  LOP3.LUT R2, R9, 0xffffff80, RZ, 0xc0, !PT ;  /* 0xffffff8009027812 */ /* 0x000fe400078ec0ff */
[----:B------:R-:W-:Y:S02]  /*ae90*/  LOP3.LUT R6, R6, 0xfffffffc, RZ, 0xc0, !PT ;  /* 0xfffffffc06067812 */ /* 0x000fe400078ec0ff */
[----:B------:R-:W-:Y:S01]  /*aea0*/  SHF.R.S32.HI R12, RZ, 0x7, R9 ;  /* 0x00000007ff0c7819 */ /* 0x000fe20000011409 */
[C---:B------:R-:W-:Y:S01]  /*aeb0*/  IMAD.IADD R2, R7.reuse, 0x1, -R2 ;  /* 0x0000000107027824 */ /* 0x040fe200078e0a02 */
[----:B------:R-:W4:Y:S01]  /*aec0*/  LDC.64 R22, c[0x0][0xb40] ;  /* 0x0002d000ff167b82 */ /* 0x000f220000000a00 */
[----:B------:R-:W-:-:S03]  /*aed0*/  IMAD.IADD R7, R7, 0x1, -R6 ;  /* 0x0000000107077824 */ /* 0x000fc600078e0a06 */
[----:B------:R-:W-:-:S04]  /*aee0*/  SHF.R.S32.HI R11, RZ, 0x1f, R2 ;  /* 0x0000001fff0b7819 */ /* 0x000fc80000011402 */
[----:B------:R-:W-:Y:S01]  /*aef0*/  LEA.HI R10, R11, R2, RZ, 0x2 ;  /* 0x000000020b0a7211 */ /* 0x000fe200078f10ff */
[----:B------:R-:W5:Y:S03]  /*af00*/  @P0 LDC R17, c[0x0][0xbf0] ;  /* 0x0002fc00ff110b82 */ /* 0x000f660000000800 */
[--C-:B------:R-:W-:Y:S02]  /*af10*/  SHF.R.S32.HI R4, RZ, 0x2, R10.reuse ;  /* 0x00000002ff047819 */ /* 0x100fe4000001140a */
[----:B------:R-:W-:-:S03]  /*af20*/  SHF.R.S32.HI R5, RZ, 0x1f, R10 ;  /* 0x0000001fff057819 */ /* 0x000fc6000001140a */
[----:B------:R-:W5:Y:S01]  /*af30*/  @P0 LDC R154, c[0x0][0xbec] ;  /* 0x0002fb00ff9a0b82 */ /* 0x000f620000000800 */
[----:B------:R-:W-:-:S04]  /*af40*/  LEA.HI R5, R5, R4, RZ, 0x3 ;  /* 0x0000000405057211 */ /* 0x000fc800078f18ff */
[----:B------:R-:W-:-:S03]  /*af50*/  LOP3.LUT R5, R5, 0xfffffff8, RZ, 0xc0, !PT ;  /* 0xfffffff805057812 */ /* 0x000fc600078ec0ff */
[----:B------:R-:W5:Y:S01]  /*af60*/  @P0 LDC R153, c[0x0][0xbf0] ;  /* 0x0002fc00ff990b82 */ /* 0x000f620000000800 */
[----:B------:R-:W-:Y:S02]  /*af70*/  IADD3 R6, R4, -R5, RZ ;  /* 0x8000000504067210 */ /* 0x000fe40007ffe0ff */
[----:B------:R-:W-:Y:S02]  /*af80*/  LEA.HI R4, R9, R12, RZ, 0x1 ;  /* 0x0000000c09047211 */ /* 0x000fe400078f08ff */
[----:B------:R-:W1:Y:S01]  /*af90*/  S2R R9, SR_CTAID.X ;  /* 0x0000000000097919 */ /* 0x000e620000002500 */
[----:B------:R-:W-:Y:S02]  /*afa0*/  LEA.HI R5, R11, R2, RZ, 0x5 ;  /* 0x000000020b057211 */ /* 0x000fe400078f28ff */
[----:B------:R-:W-:Y:S02]  /*afb0*/  LOP3.LUT R4, R4, 0x3fffffe, RZ, 0xc0, !PT ;  /* 0x03fffffe04047812 */ /* 0x000fe400078ec0ff */
[----:B------:R-:W-:-:S02]  /*afc0*/  LEA.HI R11, R7, R7, RZ, 0x1 ;  /* 0x00000007070b7211 */ /* 0x000fc400078f08ff */
[----:B------:R-:W-:Y:S01]  /*afd0*/  SHF.R.S32.HI R5, RZ, 0x5, R5 ;  /* 0x00000005ff057819 */ /* 0x000fe20000011405 */
[----:B------:R-:W-:Y:S01]  /*afe0*/  IMAD.IADD R4, R12, 0x1, -R4 ;  /* 0x000000010c047824 */ /* 0x000fe200078e0a04 */
[----:B------:R-:W-:-:S03]  /*aff0*/  LOP3.LUT R12, R11, 0x1ffffffe, RZ, 0xc0, !PT ;  /* 0x1ffffffe0b0c7812 */ /* 0x000fc600078ec0ff */
[----:B------:R-:W-:Y:S02]  /*b000*/  IMAD R5, R5, 0x10, R6 ;  /* 0x0000001005057824 */ /* 0x000fe400078e0206 */
[----:B------:R-:W-:Y:S01]  /*b010*/  IMAD.IADD R11, R7, 0x1, -R12 ;  /* 0x00000001070b7824 */ /* 0x000fe200078e0a0c */
[----:B------:R-:W-:Y:S02]  /*b020*/  SHF.R.S32.HI R12, RZ, 0x1f, R19 ;  /* 0x0000001fff0c7819 */ /* 0x000fe40000011413 */
[----:B------:R-:W-:Y:S01]  /*b030*/  LEA R16, R4, R5, 0x6 ;  /* 0x0000000504107211 */ /* 0x000fe200078e30ff */
[----:B------:R-:W-:-:S04]  /*b040*/  IMAD.WIDE.U32 R4, R19, UR4, RZ ;  /* 0x0000000413047c25 */ /* 0x000fc8000f8e00ff */
[C---:B------:R-:W-:Y:S01]  /*b050*/  IMAD R6, R12.reuse, UR4, RZ ;  /* 0x000000040c067c24 */ /* 0x040fe2000f8e02ff */
[----:B--2---:R-:W-:Y:S01]  /*b060*/  USHF.R.S32.HI UR4, URZ, 0x1f, UR9 ;  /* 0x0000001f3f047899 */ /* 0x004fe20008011409 */
[----:B------:R-:W-:Y:S02]  /*b070*/  IMAD R12, R12, UR6, RZ ;  /* 0x000000060c0c7c24 */ /* 0x000fe4000f8e02ff */
[C---:B------:R-:W-:Y:S02]  /*b080*/  IMAD R13, R19.reuse, UR5, R6 ;  /* 0x00000005130d7c24 */ /* 0x040fe4000f8e0206 */
[----:B------:R-:W-:-:S04]  /*b090*/  IMAD.WIDE.U32 R6, R19, UR6, RZ ;  /* 0x0000000613067c25 */ /* 0x000fc8000f8e00ff */
[----:B------:R-:W-:Y:S02]  /*b0a0*/  IMAD.IADD R5, R5, 0x1, R13 ;  /* 0x0000000105057824 */ /* 0x000fe400078e020d */
[----:B------:R-:W-:Y:S01]  /*b0b0*/  IMAD R13, R19, UR7, R12 ;  /* 0x00000007130d7c24 */ /* 0x000fe2000f8e020c */
[----:B------:R-:W-:Y:S01]  /*b0c0*/  ULDC.64 UR6, c[0x0][0xb48] ;  /* 0x0002d20000067ab9 */ /* 0x000fe20000000a00 */
[----:B------:R-:W-:Y:S02]  /*b0d0*/  IMAD R12, R11, 0x8, R16 ;  /* 0x000000080b0c7824 */ /* 0x000fe400078e0210 */
[----:B---3--:R-:W-:Y:S01]  /*b0e0*/  IMAD R14, R20, UR4, RZ ;  /* 0x00000004140e7c24 */ /* 0x008fe2000f8e02ff */
[----:B------:R-:W-:Y:S01]  /*b0f0*/  IADD3 R7, R7, R13, RZ ;  /* 0x0000000d07077210 */ /* 0x000fe20007ffe0ff */
[----:B-1----:R-:W-:Y:S02]  /*b100*/  IMAD R11, R9, 0x80, R12 ;  /* 0x00000080090b7824 */ /* 0x002fe400078e020c */
[----:B------:R-:W-:-:S02]  /*b110*/  IMAD.MOV R19, RZ, RZ, -R19 ;  /* 0x000000ffff137224 */ /* 0x000fc400078e0a13 */
[----:B0-----:R-:W-:-:S04]  /*b120*/  @P0 IMAD.HI.U32 R12, R11, R18, RZ ;  /* 0x000000120b0c0227 */ /* 0x001fc800078e00ff */
[----:B------:R-:W-:Y:S02]  /*b130*/  IMAD R15, R21, UR9, R14 ;  /* 0x00000009150f7c24 */ /* 0x000fe4000f8e020e */
[----:B----4-:R-:W-:Y:S01]  /*b140*/  IMAD R14, R22, UR4, RZ ;  /* 0x00000004160e7c24 */ /* 0x010fe2000f8e02ff */
[----:B------:R-:W-:Y:S01]  /*b150*/  ULDC.64 UR4, c[0x0][0xbe0] ;  /* 0x0002f80000047ab9 */ /* 0x000fe20000000a00 */
[----:B------:R-:W-:Y:S02]  /*b160*/  IMAD R21, R152, R19, UR8 ;  /* 0x0000000898157e24 */ /* 0x000fe4000f8e0213 */
[----:B------:R-:W-:-:S04]  /*b170*/  IMAD.WIDE.U32 R4, R20, UR9, R4 ;  /* 0x0000000914047c25 */ /* 0x000fc8000f8e0004 */
[----:B------:R-:W-:Y:S01]  /*b180*/  IMAD.MOV.U32 R13, RZ, RZ, R11 ;  /* 0x000000ffff0d7224 */ /* 0x000fe200078e000b */
[----:B-----5:R-:W-:Y:S01]  /*b190*/  @P0 SHF.R.U32.HI R13, RZ, R17, R12 ;  /* 0x00000011ff0d0219 */ /* 0x020fe2000001160c */
[----:B------:R-:W-:Y:S01]  /*b1a0*/  IMAD R17, R23, UR9, R14 ;  /* 0x0000000917117c24 */ /* 0x000fe2000f8e020e */
[----:B------:R-:W-:Y:S01]  /*b1b0*/  SHF.R.S32.HI R14, RZ, 0x1f, R21 ;  /* 0x0000001fff0e7819 */ /* 0x000fe20000011415 */
[----:B------:R-:W-:Y:S01]  /*b1c0*/  IMAD.WIDE.U32 R6, R22, UR9, R6 ;  /* 0x0000000916067c25 */ /* 0x000fe2000f8e0006 */
[----:B------:R-:W-:-:S03]  /*b1d0*/  ULDC.64 UR8, c[0x0][0xb28] ;  /* 0x0002ca0000087ab9 */ /* 0x000fc60000000a00 */
[----:B------:R-:W-:Y:S01]  /*b1e0*/  IMAD.IADD R5, R5, 0x1, R15 ;  /* 0x0000000105057824 */ /* 0x000fe200078e020f */
[----:B------:R-:W-:Y:S01]  /*b1f0*/  MOV R15, R11 ;  /* 0x0000000b000f7202 */ /* 0x000fe20000000f00 */
[----:B------:R-:W-:-:S04]  /*b200*/  @P0 IMAD.HI.U32 R154, R11, R154, RZ ;  /* 0x0000009a0b9a0227 */ /* 0x000fc800078e00ff */
[----:B------:R-:W-:Y:S01]  /*b210*/  IMAD.IADD R7, R7, 0x1, R17 ;  /* 0x0000000107077824 */ /* 0x000fe200078e0211 */
[----:B------:R-:W-:Y:S01]  /*b220*/  @P0 SHF.R.U32.HI R15, RZ, R153, R154 ;  /* 0x00000099ff0f0219 */ /* 0x000fe2000001169a */
[C---:B------:R-:W-:Y:S02]  /*b230*/  IMAD R12, R14.reuse, UR4, RZ ;  /* 0x000000040e0c7c24 */ /* 0x040fe4000f8e02ff */
[----:B------:R-:W-:Y:S02]  /*b240*/  IMAD R17, R14, UR6, RZ ;  /* 0x000000060e117c24 */ /* 0x000fe4000f8e02ff */
[----:B------:R-:W-:-:S04]  /*b250*/  IMAD.WIDE.U32 R4, R21, UR4, R4 ;  /* 0x0000000415047c25 */ /* 0x000fc8000f8e0004 */
[----:B------:R-:W-:Y:S01]  /*b260*/  IMAD R14, R21, UR5, R12 ;  /* 0x00000005150e7c24 */ /* 0x000fe2000f8e020c */
[----:B------:R-:W-:Y:S01]  /*b270*/  IADD3 R4, P0, R13, R4, RZ ;  /* 0x000000040d047210 */ /* 0x000fe20007f1e0ff */
[C---:B------:R-:W-:Y:S01]  /*b280*/  IMAD R19, R21.reuse, UR7, R17 ;  /* 0x0000000715137c24 */ /* 0x040fe2000f8e0211 */
[--C-:B------:R-:W-:Y:S01]  /*b290*/  SHF.R.S32.HI R17, RZ, 0x1f, R13.reuse ;  /* 0x0000001fff117819 */ /* 0x100fe2000001140d */
[----:B------:R-:W-:Y:S01]  /*b2a0*/  IMAD.MOV R13, RZ, RZ, -R13 ;  /* 0x000000ffff0d7224 */ /* 0x000fe200078e0a0d */
[----:B------:R-:W-:Y:S01]  /*b2b0*/  SHF.R.S32.HI R12, RZ, 0x1f, R15 ;  /* 0x0000001fff0c7819 */ /* 0x000fe2000001140f */
[----:B------:R-:W-:Y:S01]  /*b2c0*/  ULDC.64 UR4, c[0x0][0xb30] ;  /* 0x0002cc0000047ab9 */ /* 0x000fe20000000a00 */
[----:B------:R-:W-:Y:S01]  /*b2d0*/  IMAD.WIDE.U32 R6, R21, UR6, R6 ;  /* 0x0000000615067c25 */ /* 0x000fe2000f8e0006 */
[----:B------:R-:W-:Y:S01]  /*b2e0*/  IADD3.X R5, R17, R5, R14, P0, !PT ;  /* 0x0000000511057210 */ /* 0x000fe200007fe40e */
[----:B------:R-:W-:Y:S02]  /*b2f0*/  ULDC.64 UR6, c[0x0][0xbc8] ;  /* 0x0002f20000067ab9 */ /* 0x000fe40000000a00 */
[----:B------:R-:W-:Y:S01]  /*b300*/  IMAD.MOV R18, RZ, RZ, -R15 ;  /* 0x000000ffff127224 */ /* 0x000fe200078e0a0f */
[----:B------:R-:W-:Y:S01]  /*b310*/  IADD3 R7, R7, R19, RZ ;  /* 0x0000001307077210 */ /* 0x000fe20007ffe0ff */
[----:B------:R-:W-:-:S02]  /*b320*/  IMAD R12, R12, UR4, RZ ;  /* 0x000000040c0c7c24 */ /* 0x000fc4000f8e02ff */
[C-C-:B------:R-:W-:Y:S02]  /*b330*/  IMAD R13, R8.reuse, R13, R11.reuse ;  /* 0x0000000d080d7224 */ /* 0x140fe400078e020b */
[----:B------:R-:W-:Y:S02]  /*b340*/  IMAD R11, R8, R18, R11 ;  /* 0x00000012080b7224 */ /* 0x000fe400078e020b */
[C---:B------:R-:W-:Y:S01]  /*b350*/  IMAD R17, R15.reuse, UR5, R12 ;  /* 0x000000050f117c24 */ /* 0x040fe2000f8e020c */
[----:B------:R-:W-:Y:S01]  /*b360*/  SHF.R.S32.HI R12, RZ, 0x1f, R13 ;  /* 0x0000001fff0c7819 */ /* 0x000fe2000001140d */
[----:B------:R-:W-:Y:S01]  /*b370*/  IMAD.WIDE.U32 R6, R15, UR4, R6 ;  /* 0x000000040f067c25 */ /* 0x000fe2000f8e0006 */
[----:B------:R-:W-:Y:S01]  /*b380*/  SHF.R.S32.HI R14, RZ, 0x1f, R11 ;  /* 0x0000001fff0e7819 */ /* 0x000fe2000001140b */
[----:B------:R-:W0:Y:S01]  /*b390*/  S2UR UR5, SR_CgaCtaId ;  /* 0x00000000000579c3 */ /* 0x000e220000008800 */
[----:B------:R-:W-:Y:S01]  /*b3a0*/  UMOV UR4, 0x400 ;  /* 0x0000040000047882 */ /* 0x000fe20000000000 */
[----:B------:R-:W-:-:S02]  /*b3b0*/  IMAD R12, R12, UR6, RZ ;  /* 0x000000060c0c7c24 */ /* 0x000fc4000f8e02ff */
[----:B------:R-:W-:Y:S02]  /*b3c0*/  IMAD.IADD R7, R7, 0x1, R17 ;  /* 0x0000000107077824 */ /* 0x000fe400078e0211 */
[----:B------:R-:W-:Y:S02]  /*b3d0*/  IMAD R14, R14, UR8, RZ ;  /* 0x000000080e0e7c24 */ /* 0x000fe4000f8e02ff */
[C---:B------:R-:W-:Y:S02]  /*b3e0*/  IMAD R15, R13.reuse, UR7, R12 ;  /* 0x000000070d0f7c24 */ /* 0x040fe4000f8e020c */
[----:B------:R-:W-:Y:S01]  /*b3f0*/  IMAD.WIDE.U32 R4, R13, UR6, R4 ;  /* 0x000000060d047c25 */ /* 0x000fe2000f8e0004 */
[----:B------:R-:W-:-:S03]  /*b400*/  ULDC.64 UR6, c[0x0][0xba8] ;  /* 0x0002ea0000067ab9 */ /* 0x000fc60000000a00 */
[C---:B------:R-:W-:Y:S01]  /*b410*/  IMAD R17, R11.reuse, UR9, R14 ;  /* 0x000000090b117c24 */ /* 0x040fe2000f8e020e */
[----:B------:R-:W-:Y:S01]  /*b420*/  LEA R18, P0, R4, UR6, 0x2 ;  /* 0x0000000604127c11 */ /* 0x000fe2000f8010ff */
[----:B------:R-:W-:Y:S01]  /*b430*/  IMAD.WIDE.U32 R12, R11, UR8, R6 ;  /* 0x000000080b0c7c25 */ /* 0x000fe2000f8e0006 */
[----:B------:R-:W-:Y:S01]  /*b440*/  ULDC.64 UR8, c[0x0][0xb00] ;  /* 0x0002c00000087ab9 */ /* 0x000fe20000000a00 */
[----:B------:R-:W-:Y:S01]  /*b450*/  LEA R11, R9, R16, 0x7 ;  /* 0x00000010090b7211 */ /* 0x000fe200078e38ff */
[----:B------:R-:W-:Y:S01]  /*b460*/  ULDC UR6, c[0x0][0xa88] ;  /* 0x0002a20000067ab9 */ /* 0x000fe20000000800 */
[----:B------:R-:W-:Y:S01]  /*b470*/  IMAD.IADD R5, R5, 0x1, R15 ;  /* 0x0000000105057824 */ /* 0x000fe200078e020f */
[----:B------:R-:W-:Y:S01]  /*b480*/  LEA R6, P1, R12, UR8, 0x2 ;  /* 0x000000080c067c11 */ /* 0x000fe2000f8210ff */
[----:B------:R-:W-:Y:S01]  /*b490*/  IMAD.IADD R7, R13, 0x1, R17 ;  /* 0x000000010d077824 */ /* 0x000fe200078e0211 */
[----:B------:R-:W-:Y:S01]  /*b4a0*/  SHFL.IDX PT, R14, R18, 0x1, 0x1c1f ;  /* 0x003c1f00120e7f89 */ /* 0x000fe200000e0000 */
[----:B0-----:R-:W-:Y:S01]  /*b4b0*/  ULEA UR4, UR5, UR4, 0x18 ;  /* 0x0000000405047291 */ /* 0x001fe2000f8ec03f */
[----:B------:R-:W-:Y:S01]  /*b4c0*/  LEA.HI.X R17, R4, UR7, R5, 0x2, P0 ;  /* 0x0000000704117c11 */ /* 0x000fe200080f1405 */
[----:B------:R-:W-:Y:S01]  /*b4d0*/  IMAD R8, R8, UR6, RZ ;  /* 0x0000000608087c24 */ /* 0x000fe2000f8e02ff */
[----:B------:R-:W-:Y:S01]  /*b4e0*/  LEA.HI.X R7, R12, UR9, R7, 0x2, P1 ;  /* 0x000000090c077c11 */ /* 0x000fe200088f1407 */
[C---:B------:R-:W-:Y:S01]  /*b4f0*/  VIADD R9, R11.reuse, 0x8 ;  /* 0x000000080b097836 */ /* 0x040fe20000000000 */
[----:B------:R-:W-:Y:S01]  /*b500*/  SHFL.IDX PT, R12, R18, RZ, 0x1c1f ;  /* 0x001c1fff120c7589 */ /* 0x000fe200000e0000 */
[----:B------:R-:W-:Y:S01]  /*b510*/  LOP3.LUT P0, RZ, R2, 0x3, RZ, 0xc0, !PT ;  /* 0x0000000302ff7812 */ /* 0x000fe2000780c0ff */
[----:B------:R-:W-:Y:S01]  /*b520*/  UIADD3 UR4, UR4, 0x38820, URZ ;  /* 0x0003882004047890 */ /* 0x000fe2000fffe03f */
[CC--:B------:R-:W-:Y:S01]  /*b530*/  ISETP.GE.AND P2, PT, R11.reuse, R8.reuse, PT ;  /* 0x000000080b00720c */ /* 0x0c0fe20003f46270 */
[----:B------:R-:W0:Y:S01]  /*b540*/  SHFL.IDX PT, R13, R17, RZ, 0x1c1f ;  /* 0x001c1fff110d7589 */ /* 0x000e2200000e0000 */
[-C--:B------:R-:W-:Y:S01]  /*b550*/  ISETP.GE.OR P1, PT, R11, R8.reuse, P0 ;  /* 0x000000080b00720c */ /* 0x080fe20000726670 */
[----:B------:R-:W-:Y:S01]  /*b560*/  UPRMT UR4, URZ, 0x654, UR4 ;  /* 0x000006543f047896 */ /* 0x000fe20008000004 */
[----:B------:R-:W-:Y:S01]  /*b570*/  ISETP.GE.OR P0, PT, R9, R8, P0 ;  /* 0x000000080900720c */ /* 0x000fe20000706670 */
[----:B------:R1:W2:Y:S04]  /*b580*/  SHFL.IDX PT, R15, R17, 0x1, 0x1c1f ;  /* 0x003c1f00110f7f89 */ /* 0x0002a800000e0000 */
[----:B------:R3:W4:Y:S03]  /*b590*/  SHFL.IDX PT, R4, R6, RZ, 0x1c1f ;  /* 0x001c1fff06047589 */ /* 0x00072600000e0000 */
[----:B------:R-:W-:Y:S01]  /*b5a0*/  SYNCS.ARRIVE.TRANS64.RED.A1T0 RZ, [UR4], RZ ;  /* 0x000000ffffff79a7 */ /* 0x000fe20008100404 */
[----:B-1----:R-:W-:Y:S01]  /*b5b0*/  LOP3.LUT R17, R10, 0x7ffffffc, RZ, 0xc0, !PT ;  /* 0x7ffffffc0a117812 */ /* 0x002fe200078ec0ff */
[----:B------:R3:W1:Y:S04]  /*b5c0*/  SHFL.IDX PT, R5, R7, RZ, 0x1c1f ;  /* 0x001c1fff07057589 */ /* 0x00066800000e0000 */
[----:B------:R-:W-:-:S04]  /*b5d0*/  IMAD.IADD R2, R2, 0x1, -R17 ;  /* 0x0000000102027824 */ /* 0x000fc800078e0a11 */
[----:B------:R-:W-:Y:S01]  /*b5e0*/  IMAD.SHL.U32 R2, R2, 0x2, RZ ;  /* 0x0000000202027824 */ /* 0x000fe200078e00ff */
[----:B0-----:R3:W-:Y:S04]  /*b5f0*/  @!P1 ST.E desc[UR10][R12.64], R0 ;  /* 0x000000000c009985 */ /* 0x0017e8000c10190a */
[----:B--2---:R3:W-:Y:S01]  /*b600*/  @!P0 ST.E desc[UR10][R14.64], R3 ;  /* 0x000000030e008985 */ /* 0x0047e2000c10190a */
[----:B------:R-:W-:Y:S05]  /*b610*/  @P2 BRA `(.L_x_35) ;  /* 0x0000000800fc2947 */ /* 0x000fea0003800000 */
[C---:B---3--:R-:W-:Y:S01]  /*b620*/  VIADD R3, R2.reuse, 0x10 ;  /* 0x0000001002037836 */ /* 0x048fe20000000000 */
[C---:B------:R-:W-:Y:S01]  /*b630*/  IADD3 R0, R2.reuse, 0x8, RZ ;  /* 0x0000000802007810 */ /* 0x040fe20007ffe0ff */
[C---:B------:R-:W-:Y:S01]  /*b640*/  VIADD R10, R2.reuse, 0x18 ;  /* 0x00000018020a7836 */ /* 0x040fe20000000000 */
[----:B------:R-:W-:Y:S01]  /*b650*/  ULDC UR4, c[0x0][0xac8] ;  /* 0x0002b20000047ab9 */ /* 0x000fe20000000800 */
[----:B------:R-:W-:Y:S01]  /*b660*/  VIADD R18, R2, 0x20 ;  /* 0x0000002002127836 */ /* 0x000fe20000000000 */
[----:B------:R-:W-:Y:S01]  /*b670*/  ISETP.GE.AND P3, PT, R0, UR4, PT ;  /* 0x0000000400007c0c */ /* 0x000fe2000bf66270 */
[----:B------:R-:W-:Y:S01]  /*b680*/  ULDC.64 UR6, c[0x0][0x208] ;  /* 0x0000820000067ab9 */ /* 0x000fe20000000a00 */
[----:B------:R-:W-:Y:S01]  /*b690*/  ISETP.GE.AND P4, PT, R3, UR4, PT ;  /* 0x0000000403007c0c */ /* 0x000fe2000bf86270 */
[----:B------:R-:W-:Y:S01]  /*b6a0*/  VIADD R20, R2, 0x40 ;  /* 0x0000004002147836 */ /* 0x000fe20000000000 */
[----:B------:R-:W-:Y:S01]  /*b6b0*/  ISETP.GE.AND P5, PT, R10, UR4, PT ;  /* 0x000000040a007c0c */ /* 0x000fe2000bfa6270 */
[C---:B------:R-:W-:Y:S01]  /*b6c0*/  VIADD R22, R2.reuse, 0x50 ;  /* 0x0000005002167836 */ /* 0x040fe20000000000 */
[C---:B------:R-:W-:Y:S01]  /*b6d0*/  ISETP.GE.AND P2, PT, R2.reuse, UR4, PT ;  /* 0x0000000402007c0c */ /* 0x040fe2000bf46270 */
[C---:B------:R-:W-:Y:S01]  /*b6e0*/  VIADD R23, R2.reuse, 0x58 ;  /* 0x0000005802177836 */ /* 0x040fe20000000000 */
[----:B------:R-:W-:-:S02]  /*b6f0*/  IADD3 R19, R2, 0x28, RZ ;  /* 0x0000002802137810 */ /* 0x000fc40007ffe0ff */
[----:B------:R-:W-:Y:S02]  /*b700*/  ISETP.GE.AND P0, PT, R18, UR4, PT ;  /* 0x0000000412007c0c */ /* 0x000fe4000bf06270 */
[----:B------:R-:W-:Y:S02]  /*b710*/  ISETP.GE.AND P1, PT, R19, UR4, PT ;  /* 0x0000000413007c0c */ /* 0x000fe4000bf26270 */
[----:B------:R-:W-:Y:S02]  /*b720*/  @!P3 LEA.HI R0, R0, R0, RZ, 0x1 ;  /* 0x000000000000b211 */ /* 0x000fe400078f08ff */
[----:B------:R-:W-:Y:S02]  /*b730*/  @!P4 LEA.HI R3, R3, R3, RZ, 0x1 ;  /* 0x000000030303c211 */ /* 0x000fe400078f08ff */
[----:B------:R-:W-:Y:S02]  /*b740*/  @!P5 LEA.HI R10, R10, R10, RZ, 0x1 ;  /* 0x0000000a0a0ad211 */ /* 0x000fe400078f08ff */
[----:B------:R-:W-:Y:S01]  /*b750*/  @!P3 LOP3.LUT R13, R0, 0xfffffffe, RZ, 0xc0, !PT ;  /* 0xfffffffe000db812 */ /* 0x000fe200078ec0ff */
[----:B------:R-:W-:Y:S01]  /*b760*/  VIADD R0, R2, 0x30 ;  /* 0x0000003002007836 */ /* 0x000fe20000000000 */
[----:B------:R-:W-:-:S02]  /*b770*/  @!P4 LOP3.LUT R3, R3, 0xfffffffe, RZ, 0xc0, !PT ;  /* 0xfffffffe0303c812 */ /* 0x000fc400078ec0ff */
[----:B------:R-:W-:Y:S01]  /*b780*/  @!P5 LOP3.LUT R17, R10, 0xfffffffe, RZ, 0xc0, !PT ;  /* 0xfffffffe0a11d812 */ /* 0x000fe200078ec0ff */
[C-C-:B-1--4-:R-:W-:Y:S01]  /*b790*/  @!P2 IMAD.WIDE R10, R2.reuse, 0x4, R4.reuse ;  /* 0x00000004020aa825 */ /* 0x152fe200078e0204 */
[----:B------:R-:W-:Y:S02]  /*b7a0*/  IADD3 R21, R2, 0x48, RZ ;  /* 0x0000004802157810 */ /* 0x000fe40007ffe0ff */
[----:B------:R-:W-:Y:S01]  /*b7b0*/  ISETP.GE.AND P6, PT, R22, UR4, PT ;  /* 0x0000000416007c0c */ /* 0x000fe2000bfc6270 */
[--C-:B------:R-:W-:Y:S01]  /*b7c0*/  @!P3 IMAD.WIDE R12, R13, 0x4, R4.reuse ;  /* 0x000000040d0cb825 */ /* 0x100fe200078e0204 */
[----:B------:R0:W-:Y:S01]  /*b7d0*/  @!P2 ST.E.64 desc[UR6][R10.64], R24 ;  /* 0x000000180a00a985 */ /* 0x0001e2000c101b06 */
[----:B------:R-:W-:Y:S02]  /*b7e0*/  ISETP.GE.AND P2, PT, R0, UR4, PT ;  /* 0x0000000400007c0c */ /* 0x000fe4000bf46270 */
[----:B------:R-:W-:Y:S01]  /*b7f0*/  @!P4 IMAD.WIDE R14, R3, 0x4, R4 ;  /* 0x00000004030ec825 */ /* 0x000fe200078e0204 */
[----:B------:R1:W-:Y:S01]  /*b800*/  @!P3 ST.E.64 desc[UR6][R12.64], R28 ;  /* 0x0000001c0c00b985 */ /* 0x0003e2000c101b06 */
[----:B------:R-:W-:-:S02]  /*b810*/  @!P0 LEA.HI R18, R18, R18, RZ, 0x1 ;  /* 0x0000001212128211 */ /* 0x000fc400078f08ff */
[----:B------:R-:W-:Y:S01]  /*b820*/  VIADD R3, R2, 0x38 ;  /* 0x0000003802037836 */ /* 0x000fe20000000000 */
[----:B------:R2:W-:Y:S01]  /*b830*/  @!P4 ST.E.64 desc[UR6][R14.64], R32 ;  /* 0x000000200e00c985 */ /* 0x0005e2000c101b06 */
[----:B------:R-:W-:Y:S01]  /*b840*/  @!P5 IMAD.WIDE R16, R17, 0x4, R4 ;  /* 0x000000041110d825 */ /* 0x000fe200078e0204 */
[----:B------:R-:W-:Y:S02]  /*b850*/  ISETP.GE.AND P4, PT, R20, UR4, PT ;  /* 0x0000000414007c0c */ /* 0x000fe4000bf86270 */
[----:B------:R-:W-:Y:S02]  /*b860*/  ISETP.GE.AND P3, PT, R3, UR4, PT ;  /* 0x0000000403007c0c */ /* 0x000fe4000bf66270 */
[----:B------:R3:W-:Y:S01]  /*b870*/  @!P5 ST.E.64 desc[UR6][R16.64], R36 ;  /* 0x000000241000d985 */ /* 0x0007e2000c101b06 */
[----:B------:R-:W-:Y:S01]  /*b880*/  ISETP.GE.AND P5, PT, R21, UR4, PT ;  /* 0x0000000415007c0c */ /* 0x000fe2000bfa6270 */
[----:B0-----:R-:W-:Y:S01]  /*b890*/  VIADD R24, R2, 0x60 ;  /* 0x0000006002187836 */ /* 0x001fe20000000000 */
[----:B------:R-:W-:-:S02]  /*b8a0*/  @!P1 LEA.HI R19, R19, R19, RZ, 0x1 ;  /* 0x0000001313139211 */ /* 0x000fc400078f08ff */
[----:B------:R-:W-:Y:S02]  /*b8b0*/  @!P0 LOP3.LUT R11, R18, 0xfffffffe, RZ, 0xc0, !PT ;  /* 0xfffffffe120b8812 */ /* 0x000fe400078ec0ff */
[----:B-1----:R-:W-:Y:S02]  /*b8c0*/  @!P1 LOP3.LUT R13, R19, 0xfffffffe, RZ, 0xc0, !PT ;  /* 0xfffffffe130d9812 */ /* 0x002fe400078ec0ff */
[----:B------:R-:W-:Y:S01]  /*b8d0*/  @!P2 LEA.HI R0, R0, R0, RZ, 0x1 ;  /* 0x000000000000a211 */ /* 0x000fe200078f08ff */
[--C-:B------:R-:W-:Y:S01]  /*b8e0*/  @!P0 IMAD.WIDE R10, R11, 0x4, R4.reuse ;  /* 0x000000040b0a8825 */ /* 0x100fe200078e0204 */
[----:B--2---:R-:W-:Y:S02]  /*b8f0*/  @!P3 LEA.HI R14, R3, R3, RZ, 0x1 ;  /* 0x00000003030eb211 */ /* 0x004fe400078f08ff */
[----:B------:R-:W-:Y:S01]  /*b900*/  @!P4 LEA.HI R20, R20, R20, RZ, 0x1 ;  /* 0x000000141414c211 */ /* 0x000fe200078f08ff */
[----:B------:R-:W-:Y:S01]  /*b910*/  @!P1 IMAD.WIDE R12, R13, 0x4, R4 ;  /* 0x000000040d0c9825 */ /* 0x000fe200078e0204 */
[----:B------:R-:W-:Y:S01]  /*b920*/  @!P5 LEA.HI R21, R21, R21, RZ, 0x1 ;  /* 0x000000151515d211 */ /* 0x000fe200078f08ff */
[----:B------:R0:W-:Y:S01]  /*b930*/  @!P0 ST.E.64 desc[UR6][R10.64], R40 ;  /* 0x000000280a008985 */ /* 0x0001e2000c101b06 */
[----:B------:R-:W-:-:S02]  /*b940*/  @!P6 LEA.HI R22, R22, R22, RZ, 0x1 ;  /* 0x000000161616e211 */ /* 0x000fc400078f08ff */
[----:B------:R-:W-:Y:S01]  /*b950*/  @!P2 LOP3.LUT R3, R0, 0xfffffffe, RZ, 0xc0, !PT ;  /* 0xfffffffe0003a812 */ /* 0x000fe200078ec0ff */
[----:B------:R1:W-:Y:S01]  /*b960*/  @!P1 ST.E.64 desc[UR6][R12.64], R44 ;  /* 0x0000002c0c009985 */ /* 0x0003e2000c101b06 */
[----:B------:R-:W-:Y:S02]  /*b970*/  @!P3 LOP3.LUT R15, R14, 0xfffffffe, RZ, 0xc0, !PT ;  /* 0xfffffffe0e0fb812 */ /* 0x000fe400078ec0ff */
[----:B---3--:R-:W-:Y:S01]  /*b980*/  @!P4 LOP3.LUT R17, R20, 0xfffffffe, RZ, 0xc0, !PT ;  /* 0xfffffffe1411c812 */ /* 0x008fe200078ec0ff */
[----:B------:R-:W-:Y:S01]  /*b990*/  VIADD R20, R2, 0x78 ;  /* 0x0000007802147836 */ /* 0x000fe20000000000 */
[----:B------:R-:W-:Y:S02]  /*b9a0*/  @!P5 LOP3.LUT R21, R21, 0xfffffffe, RZ, 0xc0, !PT ;  /* 0xfffffffe1515d812 */ /* 0x000fe400078ec0ff */
[----:B------:R-:W-:Y:S02]  /*b9b0*/  @!P6 LOP3.LUT R19, R22, 0xfffffffe, RZ, 0xc0, !PT ;  /* 0xfffffffe1613e812 */ /* 0x000fe400078ec0ff */
[----:B------:R-:W-:Y:S01]  /*b9c0*/  ISETP.GE.AND P1, PT, R23, UR4, PT ;  /* 0x0000000417007c0c */ /* 0x000fe2000bf26270 */
[----:B0-----:R-:W-:Y:S01]  /*b9d0*/  @!P2 IMAD.WIDE R10, R3, 0x4, R4 ;  /* 0x00000004030aa825 */ /* 0x001fe200078e0204 */
[----:B------:R-:W-:-:S02]  /*b9e0*/  ISETP.GE.AND P0, PT, R24, UR4, PT ;  /* 0x0000000418007c0c */ /* 0x000fc4000bf06270 */
[C---:B------:R-:W-:Y:S01]  /*b9f0*/  IADD3 R0, R2.reuse, 0x68, RZ ;  /* 0x0000006802007810 */ /* 0x040fe20007ffe0ff */
[--C-:B-1----:R-:W-:Y:S01]  /*ba00*/  @!P3 IMAD.WIDE R12, R15, 0x4, R4.reuse ;  /* 0x000000040f0cb825 */ /* 0x102fe200078e0204 */
[----:B------:R0:W-:Y:S01]  /*ba10*/  @!P2 ST.E.64 desc[UR6][R10.64], R48 ;  /* 0x000000300a00a985 */ /* 0x0001e2000c101b06 */
[----:B------:R-:W-:Y:S02]  /*ba20*/  IADD3 R22, R2, 0x88, RZ ;  /* 0x0000008802167810 */ /* 0x000fe40007ffe0ff */
[--C-:B------:R-:W-:Y:S01]  /*ba30*/  @!P4 IMAD.WIDE R14, R17, 0x4, R4.reuse ;  /* 0x00000004110ec825 */ /* 0x100fe200078e0204 */
[----:B------:R1:W-:Y:S01]  /*ba40*/  @!P3 ST.E.64 desc[UR6][R12.64], R52 ;  /* 0x000000340c00b985 */ /* 0x0003e2000c101b06 */
[----:B------:R-:W-:Y:S02]  /*ba50*/  ISETP.GE.AND P2, PT, R0, UR4, PT ;  /* 0x0000000400007c0c */ /* 0x000fe4000bf46270 */
[----:B------:R-:W-:Y:S01]  /*ba60*/  @!P5 IMAD.WIDE R16, R21, 0x4, R4 ;  /* 0x000000041510d825 */ /* 0x000fe200078e0204 */
[----:B------:R2:W-:Y:S01]  /*ba70*/  @!P4 ST.E.64 desc[UR6][R14.64], R56 ;  /* 0x000000380e00c985 */ /* 0x0005e2000c101b06 */
[----:B------:R-:W-:-:S02]  /*ba80*/  ISETP.GE.AND P3, PT, R22, UR4, PT ;  /* 0x0000000416007c0c */ /* 0x000fc4000bf66270 */
[----:B------:R-:W-:Y:S01]  /*ba90*/  @!P6 IMAD.WIDE R18, R19, 0x4, R4 ;  /* 0x000000041312e825 */ /* 0x000fe200078e0204 */
[----:B------:R3:W-:Y:S01]  /*baa0*/  @!P5 ST.E.64 desc[UR6][R16.64], R60 ;  /* 0x0000003c1000d985 */ /* 0x0007e2000c101b06 */
[----:B------:R-:W-:Y:S02]  /*bab0*/  ISETP.GE.AND P5, PT, R20, UR4, PT ;  /* 0x0000000414007c0c */ /* 0x000fe4000bfa6270 */
[C---:B------:R-:W-:Y:S01]  /*bac0*/  VIADD R3, R2.reuse, 0x70 ;  /* 0x0000007002037836 */ /* 0x040fe20000000000 */
[----:B------:R4:W-:Y:S01]  /*bad0*/  @!P6 ST.E.64 desc[UR6][R18.64], R64 ;  /* 0x000000401200e985 */ /* 0x0009e2000c101b06 */
[----:B------:R-:W-:Y:S01]  /*bae0*/  VIADD R21, R2, 0x80 ;  /* 0x0000008002157836 */ /* 0x000fe20000000000 */
[----:B------:R-:W-:Y:S02]  /*baf0*/  @!P1 LEA.HI R23, R23, R23, RZ, 0x1 ;  /* 0x0000001717179211 */ /* 0x000fe400078f08ff */
[----:B------:R-:W-:Y:S02]  /*bb00*/  ISETP.GE.AND P6, PT, R3, UR4, PT ;  /* 0x0000000403007c0c */ /* 0x000fe4000bfc6270 */
[----:B------:R-:W-:-:S02]  /*bb10*/  ISETP.GE.AND P4, PT, R21, UR4, PT ;  /* 0x0000000415007c0c */ /* 0x000fc4000bf86270 */
[----:B------:R-:W-:Y:S02]  /*bb20*/  @!P0 LEA.HI R24, R24, R24, RZ, 0x1 ;  /* 0x0000001818188211 */ /* 0x000fe400078f08ff */
[----:B0-----:R-:W-:Y:S01]  /*bb30*/  @!P1 LOP3.LUT R11, R23, 0xfffffffe, RZ, 0xc0, !PT ;  /* 0xfffffffe170b9812 */ /* 0x001fe200078ec0ff */
[----:B------:R-:W-:Y:S01]  /*bb40*/  VIADD R23, R2, 0x90 ;  /* 0x0000009002177836 */ /* 0x000fe20000000000 */
[----:B-1----:R-:W-:Y:S01]  /*bb50*/  @!P0 LOP3.LUT R13, R24, 0xfffffffe, RZ, 0xc0, !PT ;  /* 0xfffffffe180d8812 */ /* 0x002fe200078ec0ff */
[----:B------:R-:W-:Y:S01]  /*bb60*/  VIADD R24, R2, 0x98 ;  /* 0x0000009802187836 */ /* 0x000fe20000000000 */
[----:B------:R-:W-:Y:S01]  /*bb70*/  @!P2 LEA.HI R0, R0, R0, RZ, 0x1 ;  /* 0x000000000000a211 */ /* 0x000fe200078f08ff */
[--C-:B------:R-:W-:Y:S01]  /*bb80*/  @!P1 IMAD.WIDE R10, R11, 0x4, R4.reuse ;  /* 0x000000040b0a9825 */ /* 0x100fe200078e0204 */
[----:B------:R-:W-:Y:S02]  /*bb90*/  @!P5 LEA.HI R20, R20, R20, RZ, 0x1 ;  /* 0x000000141414d211 */ /* 0x000fe400078f08ff */
[----:B--2---:R-:W-:Y:S01]  /*bba0*/  @!P6 LEA.HI R14, R3, R3, RZ, 0x1 ;  /* 0x00000003030ee211 */ /* 0x004fe200078f08ff */
[----:B------:R-:W-:Y:S01]  /*bbb0*/  @!P0 IMAD.WIDE R12, R13, 0x4, R4 ;  /* 0x000000040d0c8825 */ /* 0x000fe200078e0204 */
[----:B------:R-:W-:Y:S01]  /*bbc0*/  @!P4 LEA.HI R21, R21, R21, RZ, 0x1 ;  /* 0x000000151515c211 */ /* 0x000fe200078f08ff */
[----:B------:R0:W-:Y:S01]  /*bbd0*/  @!P1 ST.E.64 desc[UR6][R10.64], R68 ;  /* 0x000000440a009985 */ /* 0x0001e2000c101b06 */
[----:B------:R-:W-:-:S02]  /*bbe0*/  @!P3 LEA.HI R22, R22, R22, RZ, 0x1 ;  /* 0x000000161616b211 */ /* 0x000fc400078f08ff */
[----:B------:R-:W-:Y:S01]  /*bbf0*/  @!P2 LOP3.LUT R3, R0, 0xfffffffe, RZ, 0xc0, !PT ;  /* 0xfffffffe0003a812 */ /* 0x000fe200078ec0ff */
[----:B------:R1:W-:Y:S01]  /*bc00*/  @!P0 ST.E.64 desc[UR6][R12.64], R72 ;  /* 0x000000480c008985 */ /* 0x0003e2000c101b06 */
[----:B------:R-:W-:Y:S01]  /*bc10*/  @!P6 LOP3.LUT R15, R14, 0xfffffffe, RZ, 0xc0, !PT ;  /* 0xfffffffe0e0fe812 */ /* 0x000fe200078ec0ff */
[----:B------:R-:W-:Y:S01]  /*bc20*/  VIADD R0, R2, 0xa0 ;  /* 0x000000a002007836 */ /* 0x000fe20000000000 */
[----:B---3--:R-:W-:Y:S01]  /*bc30*/  @!P5 LOP3.LUT R17, R20, 0xfffffffe, RZ, 0xc0, !PT ;  /* 0xfffffffe1411d812 */ /* 0x008fe200078ec0ff */
[----:B------:R-:W-:Y:S01]  /*bc40*/  VIADD R20, R2, 0xb0 ;  /* 0x000000b002147836 */ /* 0x000fe20000000000 */
[----:B------:R-:W-:Y:S02]  /*bc50*/  @!P4 LOP3.LUT R21, R21, 0xfffffffe, RZ, 0xc0, !PT ;  /* 0xfffffffe1515c812 */ /* 0x000fe400078ec0ff */
[----:B----4-:R-:W-:Y:S01]  /*bc60*/  @!P3 LOP3.LUT R19, R22, 0xfffffffe, RZ, 0xc0, !PT ;  /* 0xfffffffe1613b812 */ /* 0x010fe200078ec0ff */
[C---:B------:R-:W-:Y:S01]  /*bc70*/  VIADD R22, R2.reuse, 0xc0 ;  /* 0x000000c002167836 */ /* 0x040fe20000000000 */
[----:B------:R-:W-:Y:S01]  /*bc80*/  ISETP.GE.AND P0, PT, R23, UR4, PT ;  /* 0x0000000417007c0c */ /* 0x000fe2000bf06270 */
[----:B0-----:R-:W-:Y:S01]  /*bc90*/  @!P2 IMAD.WIDE R10, R3, 0x4, R4 ;  /* 0x00000004030aa825 */ /* 0x001fe200078e0204 */
[----:B------:R-:W-:-:S02]  /*bca0*/  IADD3 R3, R2, 0xa8, RZ ;  /* 0x000000a802037810 */ /* 0x000fc40007ffe0ff */
[----:B------:R-:W-:Y:S01]  /*bcb0*/  ISETP.GE.AND P1, PT, R24, UR4, PT ;  /* 0x0000000418007c0c */ /* 0x000fe2000bf26270 */
[--C-:B-1----:R-:W-:Y:S01]  /*bcc0*/  @!P6 IMAD.WIDE R12, R15, 0x4, R4.reuse ;  /* 0x000000040f0ce825 */ /* 0x102fe200078e0204 */
[----:B------:R0:W-:Y:S01]  /*bcd0*/  @!P2 ST.E.64 desc[UR6][R10.64], R76 ;  /* 0x0000004c0a00a985 */ /* 0x0001e2000c101b06 */
[----:B------:R-:W-:Y:S02]  /*bce0*/  ISETP.GE.AND P2, PT, R0, UR4, PT ;  /* 0x0000000400007c0c */ /* 0x000fe4000bf46270 */
[--C-:B------:R-:W-:Y:S01]  /*bcf0*/  @!P5 IMAD.WIDE R14, R17, 0x4, R4.reuse ;  /* 0x00000004110ed825 */ /* 0x100fe200078e0204 */
[----:B------:R1:W-:Y:S01]  /*bd00*/  @!P6 ST.E.64 desc[UR6][R12.64], R80 ;  /* 0x000000500c00e985 */ /* 0x0003e2000c101b06 */
[----:B------:R-:W-:Y:S02]  /*bd10*/  ISETP.GE.AND P6, PT, R22, UR4, PT ;  /* 0x0000000416007c0c */ /* 0x000fe4000bfc6270 */
[----:B------:R-:W-:Y:S01]  /*bd20*/  @!P4 IMAD.WIDE R16, R21, 0x4, R4 ;  /* 0x000000041510c825 */ /* 0x000fe200078e0204 */
[----:B------:R2:W-:Y:S01]  /*bd30*/  @!P5 ST.E.64 desc[UR6][R14.64], R84 ;  /* 0x000000540e00d985 */ /* 0x0005e2000c101b06 */
[----:B------:R-:W-:-:S02]  /*bd40*/  @!P0 LEA.HI R23, R23, R23, RZ, 0x1 ;  /* 0x0000001717178211 */ /* 0x000fc400078f08ff */
[----:B------:R-:W-:Y:S01]  /*bd50*/  @!P3 IMAD.WIDE R18, R19, 0x4, R4 ;  /* 0x000000041312b825 */ /* 0x000fe200078e0204 */
[----:B------:R3:W-:Y:S01]  /*bd60*/  @!P4 ST.E.64 desc[UR6][R16.64], R88 ;  /* 0x000000581000c985 */ /* 0x0007e2000c101b06 */
[----:B------:R-:W-:Y:S02]  /*bd70*/  ISETP.GE.AND P4, PT, R20, UR4, PT ;  /* 0x0000000414007c0c */ /* 0x000fe4000bf86270 */
[----:B------:R-:W-:Y:S01]  /*bd80*/  VIADD R21, R2, 0xb8 ;  /* 0x000000b802157836 */ /* 0x000fe20000000000 */
[----:B------:R4:W-:Y:S01]  /*bd90*/  @!P3 ST.E.64 desc[UR6][R18.64], R92 ;  /* 0x0000005c1200b985 */ /* 0x0009e2000c101b06 */
[----:B------:R-:W-:Y:S02]  /*bda0*/  ISETP.GE.AND P3, PT, R3, UR4, PT ;  /* 0x0000000403007c0c */ /* 0x000fe4000bf66270 */
[----:B------:R-:W-:Y:S02]  /*bdb0*/  @!P1 LEA.HI R24, R24, R24, RZ, 0x1 ;  /* 0x0000001818189211 */ /* 0x000fe400078f08ff */
[----:B------:R-:W-:-:S02]  /*bdc0*/  ISETP.GE.AND P5, PT, R21, UR4, PT ;  /* 0x0000000415007c0c */ /* 0x000fc4000bfa6270 */
[----:B0-----:R-:W-:Y:S02]  /*bdd0*/  @!P0 LOP3.LUT R11, R23, 0xfffffffe, RZ, 0xc0, !PT ;  /* 0xfffffffe170b8812 */ /* 0x001fe400078ec0ff */
[----:B------:R-:W-:Y:S02]  /*bde0*/  @!P2 LEA.HI R0, R0, R0, RZ, 0x1 ;  /* 0x000000000000a211 */ /* 0x000fe400078f08ff */
[----:B-1----:R-:W-:Y:S01]  /*bdf0*/  @!P1 LOP3.LUT R13, R24, 0xfffffffe, RZ, 0xc0, !PT ;  /* 0xfffffffe180d9812 */ /* 0x002fe200078ec0ff */
[--C-:B------:R-:W-:Y:S01]  /*be00*/  @!P0 IMAD.WIDE R10, R11, 0x4, R4.reuse ;  /* 0x000000040b0a8825 */ /* 0x100fe200078e0204 */
[----:B------:R-:W-:Y:S02]  /*be10*/  @!P4 LEA.HI R20, R20, R20, RZ, 0x1 ;  /* 0x000000141414c211 */ /* 0x000fe400078f08ff */
[----:B------:R-:W-:Y:S01]  /*be20*/  @!P3 LEA.HI R3, R3, R3, RZ, 0x1 ;  /* 0x000000030303b211 */ /* 0x000fe200078f08ff */
[----:B------:R-:W-:Y:S01]  /*be30*/  @!P1 IMAD.WIDE R12, R13, 0x4, R4 ;  /* 0x000000040d0c9825 */ /* 0x000fe200078e0204 */
[----:B--2---:R-:W-:Y:S01]  /*be40*/  @!P2 LOP3.LUT R15, R0, 0xfffffffe, RZ, 0xc0, !PT ;  /* 0xfffffffe000fa812 */ /* 0x004fe200078ec0ff */
[----:B------:R0:W-:Y:S01]  /*be50*/  @!P0 ST.E.64 desc[UR6][R10.64], R96 ;  /* 0x000000600a008985 */ /* 0x0001e2000c101b06 */
[----:B------:R-:W-:-:S02]  /*be60*/  @!P5 LEA.HI R21, R21, R21, RZ, 0x1 ;  /* 0x000000151515d211 */ /* 0x000fc400078f08ff */
[----:B------:R-:W-:Y:S01]  /*be70*/  @!P3 LOP3.LUT R3, R3, 0xfffffffe, RZ, 0xc0, !PT ;  /* 0xfffffffe0303b812 */ /* 0x000fe200078ec0ff */
[--C-:B------:R-:W-:Y:S01]  /*be80*/  @!P2 IMAD.WIDE R14, R15, 0x4, R4.reuse ;  /* 0x000000040f0ea825 */ /* 0x100fe200078e0204 */
[----:B------:R-:W-:Y:S01]  /*be90*/  @!P6 LEA.HI R22, R22, R22, RZ, 0x1 ;  /* 0x000000161616e211 */ /* 0x000fe200078f08ff */
[----:B------:R1:W-:Y:S01]  /*bea0*/  @!P1 ST.E.64 desc[UR6][R12.64], R100 ;  /* 0x000000640c009985 */ /* 0x0003e2000c101b06 */
[----:B---3--:R-:W-:Y:S01]  /*beb0*/  @!P4 LOP3.LUT R17, R20, 0xfffffffe, RZ, 0xc0, !PT ;  /* 0xfffffffe1411c812 */ /* 0x008fe200078ec0ff */
[----:B------:R-:W-:Y:S01]  /*bec0*/  VIADD R20, R2, 0xd8 ;  /* 0x000000d802147836 */ /* 0x000fe20000000000 */
[----:B------:R-:W-:Y:S01]  /*bed0*/  @!P5 LOP3.LUT R21, R21, 0xfffffffe, RZ, 0xc0, !PT ;  /* 0xfffffffe1515d812 */ /* 0x000fe200078ec0ff */
[----:B------:R2:W-:Y:S01]  /*bee0*/  @!P2 ST.E.64 desc[UR6][R14.64], R104 ;  /* 0x000000680e00a985 */ /* 0x0005e2000c101b06 */
[----:B----4-:R-:W-:Y:S02]  /*bef0*/  @!P6 LOP3.LUT R19, R22, 0xfffffffe, RZ, 0xc0, !PT ;  /* 0xfffffffe1613e812 */ /* 0x010fe400078ec0ff */
[----:B------:R-:W-:Y:S01]  /*bf00*/  IADD3 R0, R2, 0xc8, RZ ;  /* 0x000000c802007810 */ /* 0x000fe20007ffe0ff */
[----:B0-----:R-:W-:Y:S01]  /*bf10*/  @!P3 IMAD.WIDE R10, R3, 0x4, R4 ;  /* 0x00000004030ab825 */ /* 0x001fe200078e0204 */
[----:B------:R-:W-:-:S02]  /*bf20*/  ISETP.GE.AND P2, PT, R20, UR4, PT ;  /* 0x0000000414007c0c */ /* 0x000fc4000bf46270 */
[----:B------:R-:W-:Y:S01]  /*bf30*/  ISETP.GE.AND P0, PT, R0, UR4, PT ;  /* 0x0000000400007c0c */ /* 0x000fe2000bf06270 */
[----:B------:R-:W-:Y:S01]  /*bf40*/  VIADD R3, R2, 0xd0 ;  /* 0x000000d002037836 */ /* 0x000fe20000000000 */
[----:B------:R0:W-:Y:S01]  /*bf50*/  @!P3 ST.E.64 desc[UR6][R10.64], R108 ;  /* 0x0000006c0a00b985 */ /* 0x0001e2000c101b06 */
[----:B-1----:R-:W-:-:S03]  /*bf60*/  @!P4 IMAD.WIDE R12, R17, 0x4, R4 ;  /* 0x00000004110cc825 */ /* 0x002fc600078e0204 */
[----:B------:R-:W-:Y:S01]  /*bf70*/  ISETP.GE.AND P1, PT, R3, UR4, PT ;  /* 0x0000000403007c0c */ /* 0x000fe2000bf26270 */
[--C-:B------:R-:W-:Y:S01]  /*bf80*/  @!P5 IMAD.WIDE R16, R21, 0x4, R4.reuse ;  /* 0x000000041510d825 */ /* 0x100fe200078e0204 */
[----:B------:R1:W-:Y:S01]  /*bf90*/  @!P4 ST.E.64 desc[UR6][R12.64], R112 ;  /* 0x000000700c00c985 */ /* 0x0003e2000c101b06 */
[----:B--2---:R-:W-:Y:S02]  /*bfa0*/  IADD3 R14, R2, 0xe8, RZ ;  /* 0x000000e8020e7810 */ /* 0x004fe40007ffe0ff */
[----:B------:R-:W-:Y:S01]  /*bfb0*/  @!P6 IMAD.WIDE R18, R19, 0x4, R4 ;  /* 0x000000041312e825 */ /* 0x000fe200078e0204 */
[----:B------:R2:W-:Y:S01]  /*bfc0*/  @!P5 ST.E.64 desc[UR6][R16.64], R116 ;  /* 0x000000741000d985 */ /* 0x0005e2000c101b06 */
[----:B------:R-:W-:Y:S02]  /*bfd0*/  ISETP.GE.AND P4, PT, R14, UR4, PT ;  /* 0x000000040e007c0c */ /* 0x000fe4000bf86270 */
[C---:B------:R-:W-:Y:S01]  /*bfe0*/  VIADD R21, R2.reuse, 0xe0 ;  /* 0x000000e002157836 */ /* 0x040fe20000000000 */
[----:B------:R3:W-:Y:S01]  /*bff0*/  @!P6 ST.E.64 desc[UR6][R18.64], R120 ;  /* 0x000000781200e985 */ /* 0x0007e2000c101b06 */
[----:B0-----:R-:W-:Y:S01]  /*c000*/  VIADD R11, R2, 0xf8 ;  /* 0x000000f8020b7836 */ /* 0x001fe20000000000 */
[----:B------:R-:W-:Y:S01]  /*c010*/  @!P0 LEA.HI R0, R0, R0, RZ, 0x1 ;  /* 0x0000000000008211 */ /* 0x000fe200078f08ff */
[----:B------:R-:W-:Y:S01]  /*c020*/  VIADD R15, R2, 0xf0 ;  /* 0x000000f0020f7836 */ /* 0x000fe20000000000 */
[----:B------:R-:W-:-:S02]  /*c030*/  ISETP.GE.AND P3, PT, R21, UR4, PT ;  /* 0x0000000415007c0c */ /* 0x000fc4000bf66270 */
[----:B------:R-:W-:Y:S02]  /*c040*/  ISETP.GE.AND P6, PT, R11, UR4, PT ;  /* 0x000000040b007c0c */ /* 0x000fe4000bfc6270 */
[----:B------:R-:W-:Y:S02]  /*c050*/  ISETP.GE.AND P5, PT, R15, UR4, PT ;  /* 0x000000040f007c0c */ /* 0x000fe4000bfa6270 */
[----:B------:R-:W-:Y:S02]  /*c060*/  @!P1 LEA.HI R3, R3, R3, RZ, 0x1 ;  /* 0x0000000303039211 */ /* 0x000fe400078f08ff */
[----:B------:R-:W-:Y:S02]  /*c070*/  @!P2 LEA.HI R20, R20, R20, RZ, 0x1 ;  /* 0x000000141414a211 */ /* 0x000fe400078f08ff */
[----:B------:R-:W-:Y:S02]  /*c080*/  @!P4 LEA.HI R14, R14, R14, RZ, 0x1 ;  /* 0x0000000e0e0ec211 */ /* 0x000fe400078f08ff */
[----:B------:R-:W-:-:S02]  /*c090*/  @!P1 LOP3.LUT R3, R3, 0xfffffffe, RZ, 0xc0, !PT ;  /* 0xfffffffe03039812 */ /* 0x000fc400078ec0ff */
[----:B------:R-:W-:Y:S02]  /*c0a0*/  @!P3 LEA.HI R21, R21, R21, RZ, 0x1 ;  /* 0x000000151515b211 */ /* 0x000fe400078f08ff */
[----:B-1----:R-:W-:Y:S02]  /*c0b0*/  @!P6 LEA.HI R12, R11, R11, RZ, 0x1 ;  /* 0x0000000b0b0ce211 */ /* 0x002fe400078f08ff */
[----:B------:R-:W-:Y:S02]  /*c0c0*/  @!P5 LEA.HI R10, R15, R15, RZ, 0x1 ;  /* 0x0000000f0f0ad211 */ /* 0x000fe400078f08ff */
[----:B------:R-:W-:Y:S02]  /*c0d0*/  @!P0 LOP3.LUT R11, R0, 0xfffffffe, RZ, 0xc0, !PT ;  /* 0xfffffffe000b8812 */ /* 0x000fe400078ec0ff */
[----:B------:R-:W-:Y:S02]  /*c0e0*/  @!P2 LOP3.LUT R15, R20, 0xfffffffe, RZ, 0xc0, !PT ;  /* 0xfffffffe140fa812 */ /* 0x000fe400078ec0ff */
[----:B--2---:R-:W-:-:S02]  /*c0f0*/  @!P3 LOP3.LUT R17, R21, 0xfffffffe, RZ, 0xc0, !PT ;  /* 0xfffffffe1511b812 */ /* 0x004fc400078ec0ff */
[----:B---3--:R-:W-:Y:S01]  /*c100*/  @!P4 LOP3.LUT R19, R14, 0xfffffffe, RZ, 0xc0, !PT ;  /* 0xfffffffe0e13c812 */ /* 0x008fe200078ec0ff */
[--C-:B------:R-:W-:Y:S01]  /*c110*/  @!P2 IMAD.WIDE R14, R15, 0x4, R4.reuse ;  /* 0x000000040f0ea825 */ /* 0x100fe200078e0204 */
[----:B------:R-:W-:Y:S02]  /*c120*/  @!P5 LOP3.LUT R21, R10, 0xfffffffe, RZ, 0xc0, !PT ;  /* 0xfffffffe0a15d812 */ /* 0x000fe400078ec0ff */
[----:B------:R-:W-:Y:S01]  /*c130*/  @!P6 LOP3.LUT R23, R12, 0xfffffffe, RZ, 0xc0, !PT ;  /* 0xfffffffe0c17e812 */ /* 0x000fe200078ec0ff */
[----:B------:R-:W-:-:S04]  /*c140*/  @!P0 IMAD.WIDE R10, R11, 0x4, R4 ;  /* 0x000000040b0a8825 */ /* 0x000fc800078e0204 */
[--C-:B------:R-:W-:Y:S01]  /*c150*/  @!P1 IMAD.WIDE R12, R3, 0x4, R4.reuse ;  /* 0x00000004030c9825 */ /* 0x100fe200078e0204 */
[----:B------:R0:W-:Y:S03]  /*c160*/  @!P0 ST.E.64 desc[UR6][R10.64], R124 ;  /* 0x0000007c0a008985 */ /* 0x0001e6000c101b06 */
[--C-:B------:R-:W-:Y:S01]  /*c170*/  @!P3 IMAD.WIDE R16, R17, 0x4, R4.reuse ;  /* 0x000000041110b825 */ /* 0x100fe200078e0204 */
[----:B------:R0:W-:Y:S03]  /*c180*/  @!P1 ST.E.64 desc[UR6][R12.64], R128 ;  /* 0x000000800c009985 */ /* 0x0001e6000c101b06 */
[--C-:B------:R-:W-:Y:S01]  /*c190*/  @!P4 IMAD.WIDE R18, R19, 0x4, R4.reuse ;  /* 0x000000041312c825 */ /* 0x100fe200078e0204 */
[----:B------:R0:W-:Y:S03]  /*c1a0*/  @!P2 ST.E.64 desc[UR6][R14.64], R132 ;  /* 0x000000840e00a985 */ /* 0x0001e6000c101b06 */
[--C-:B------:R-:W-:Y:S01]  /*c1b0*/  @!P5 IMAD.WIDE R20, R21, 0x4, R4.reuse ;  /* 0x000000041514d825 */ /* 0x100fe200078e0204 */
[----:B------:R0:W-:Y:S03]  /*c1c0*/  @!P3 ST.E.64 desc[UR6][R16.64], R136 ;  /* 0x000000881000b985 */ /* 0x0001e6000c101b06 */
[----:B------:R-:W-:Y:S01]  /*c1d0*/  @!P6 IMAD.WIDE R4, R23, 0x4, R4 ;  /* 0x000000041704e825 */ /* 0x000fe200078e0204 */
[----:B------:R0:W-:Y:S04]  /*c1e0*/  @!P4 ST.E.64 desc[UR6][R18.64], R140 ;  /* 0x0000008c1200c985 */ /* 0x0001e8000c101b06 */
[----:B------:R0:W-:Y:S04]  /*c1f0*/  @!P5 ST.E.64 desc[UR6][R20.64], R144 ;  /* 0x000000901400d985 */ /* 0x0001e8000c101b06 */
[----:B------:R0:W-:Y:S02]  /*c200*/  @!P6 ST.E.64 desc[UR6][R4.64], R148 ;  /* 0x000000940400e985 */ /* 0x0001e4000c101b06 */
.L_x_35:
[----:B------:R-:W-:Y:S05]  /*c210*/  BSYNC B0 ;  /* 0x0000000000007941 */ /* 0x000fea0003800000 */
.L_x_34:
[----:B------:R-:W-:Y:S01]  /*c220*/  ISETP.GE.AND P0, PT, R9, R8, PT ;  /* 0x000000080900720c */ /* 0x000fe20003f06270 */
[----:B01----:R0:W1:Y:S04]  /*c230*/  SHFL.IDX PT, R5, R7, 0x1, 0x1c1f ;  /* 0x003c1f0007057f89 */ /* 0x00306800000e0000 */
[----:B----4-:R0:W2:Y:S08]  /*c240*/  SHFL.IDX PT, R4, R6, 0x1, 0x1c1f ;  /* 0x003c1f0006047f89 */ /* 0x0100b000000e0000 */
[----:B0-----:R-:W-:Y:S05]  /*c250*/  @P0 BRA `(.L_x_10) ;  /* 0x0000005400e00947 */ /* 0x001fea0003800000 */
[C---:B---3--:R-:W-:Y:S01]  /*c260*/  VIADD R0, R2.reuse, 0x8 ;  /* 0x0000000802007836 */ /* 0x048fe20000000000 */
[C---:B------:R-:W-:Y:S01]  /*c270*/  IADD3 R3, R2.reuse, 0x10, RZ ;  /* 0x0000001002037810 */ /* 0x040fe20007ffe0ff */
[----:B------:R-:W-:Y:S01]  /*c280*/  ULDC UR4, c[0x0][0xac8] ;  /* 0x0002b20000047ab9 */ /* 0x000fe20000000800 */
[C---:B------:R-:W-:Y:S01]  /*c290*/  VIADD R12, R2.reuse, 0x18 ;  /* 0x00000018020c7836 */ /* 0x040fe20000000000 */
[C---:B------:R-:W-:Y:S01]  /*c2a0*/  ISETP.GE.AND P0, PT, R2.reuse, UR4, PT ;  /* 0x0000000402007c0c */ /* 0x040fe2000bf06270 */
[----:B------:R-:W-:Y:S01]  /*c2b0*/  VIADD R13, R2, 0x20 ;  /* 0x00000020020d7836 */ /* 0x000fe20000000000 */
[----:B------:R-:W-:Y:S01]  /*c2c0*/  ISETP.GE.AND P1, PT, R0, UR4, PT ;  /* 0x0000000400007c0c */ /* 0x000fe2000bf26270 */
[----:B------:R-:W-:Y:S01]  /*c2d0*/  ULDC.64 UR6, c[0x0][0x208] ;  /* 0x0000820000067ab9 */ /* 0x000fe20000000a00 */
[----:B------:R-:W-:Y:S01]  /*c2e0*/  ISETP.GE.AND P2, PT, R3, UR4, PT ;  /* 0x0000000403007c0c */ /* 0x000fe2000bf46270 */
[----:B------:R-:W-:Y:S01]  /*c2f0*/  VIADD R14, R2, 0x38 ;  /* 0x00000038020e7836 */ /* 0x000fe20000000000 */
[----:B------:R-:W-:Y:S01]  /*c300*/  ISETP.GE.AND P5, PT, R12, UR4, PT ;  /* 0x000000040c007c0c */ /* 0x000fe2000bfa6270 */
[C---:B------:R-:W-:Y:S01]  /*c310*/  VIADD R15, R2.reuse, 0x40 ;  /* 0x00000040020f7836 */ /* 0x040fe20000000000 */
[----:B------:R-:W-:Y:S01]  /*c320*/  ISETP.GE.AND P6, PT, R13, UR4, PT ;  /* 0x000000040d007c0c */ /* 0x000fe2000bfc6270 */
[C---:B------:R-:W-:Y:S01]  /*c330*/  VIADD R16, R2.reuse, 0x48 ;  /* 0x0000004802107836 */ /* 0x040fe20000000000 */
[C---:B------:R-:W-:Y:S01]  /*c340*/  IADD3 R18, R2.reuse, 0x50, RZ ;  /* 0x0000005002127810 */ /* 0x040fe20007ffe0ff */
[C---:B------:R-:W-:Y:S01]  /*c350*/  VIADD R19, R2.reuse, 0x58 ;  /* 0x0000005802137836 */ /* 0x040fe20000000000 */
[----:B------:R-:W-:Y:S01]  /*c360*/  ISETP.GE.AND P3, PT, R15, UR4, PT ;  /* 0x000000040f007c0c */ /* 0x000fe2000bf66270 */
[----:B-12---:R-:W-:Y:S01]  /*c370*/  @!P0 IMAD.WIDE R6, R2, 0x4, R4 ;  /* 0x0000000402068825 */ /* 0x006fe200078e0204 */
[----:B------:R-:W-:-:S02]  /*c380*/  ISETP.GE.AND P4, PT, R16, UR4, PT ;  /* 0x0000000410007c0c */ /* 0x000fc4000bf86270 */
[----:B------:R-:W-:Y:S01]  /*c390*/  @!P1 LEA.HI R0, R0, R0, RZ, 0x1 ;  /* 0x0000000000009211 */ /* 0x000fe200078f08ff */
[----:B------:R-:W-:Y:S01]  /*c3a0*/  VIADD R20, R2, 0x80 ;  /* 0x0000008002147836 */ /* 0x000fe20000000000 */
[----:B------:R-:W-:Y:S01]  /*c3b0*/  @!P2 LEA.HI R3, R3, R3, RZ, 0x1 ;  /* 0x000000030303a211 */ /* 0x000fe200078f08ff */
[----:B------:R0:W-:Y:S01]  /*c3c0*/  @!P0 ST.E.64 desc[UR6][R6.64], R26 ;  /* 0x0000001a06008985 */ /* 0x0001e2000c101b06 */
[----:B------:R-:W-:Y:S01]  /*c3d0*/  @!P1 LOP3.LUT R9, R0, 0xfffffffe, RZ, 0xc0, !PT ;  /* 0xfffffffe00099812 */ /* 0x000fe200078ec0ff */
[----:B------:R-:W-:Y:S01]  /*c3e0*/  VIADD R0, R2, 0x28 ;  /* 0x0000002802007836 */ /* 0x000fe20000000000 */
[----:B------:R-:W-:Y:S02]  /*c3f0*/  @!P2 LOP3.LUT R3, R3, 0xfffffffe, RZ, 0xc0, !PT ;  /* 0xfffffffe0303a812 */ /* 0x000fe400078ec0ff */
[----:B------:R-:W-:Y:S01]  /*c400*/  @!P5 LEA.HI R12, R12, R12, RZ, 0x1 ;  /* 0x0000000c0c0cd211 */ /* 0x000fe200078f08ff */
[----:B------:R-:W-:Y:S01]  /*c410*/  @!P1 IMAD.WIDE R8, R9, 0x4, R4 ;  /* 0x0000000409089825 */ /* 0x000fe200078e0204 */
[----:B------:R-:W-:-:S02]  /*c420*/  ISETP.GE.AND P0, PT, R0, UR4, PT ;  /* 0x0000000400007c0c */ /* 0x000fc4000bf06270 */
[----:B------:R-:W-:Y:S01]  /*c430*/  @!P6 LEA.HI R13, R13, R13, RZ, 0x1 ;  /* 0x0000000d0d0de211 */ /* 0x000fe200078f08ff */
[----:B------:R-:W-:Y:S01]  /*c440*/  @!P2 IMAD.WIDE R10, R3, 0x4, R4 ;  /* 0x00000004030aa825 */ /* 0x000fe200078e0204 */
[----:B------:R-:W-:Y:S01]  /*c450*/  IADD3 R3, R2, 0x30, RZ ;  /* 0x0000003002037810 */ /* 0x000fe20007ffe0ff */
[----:B------:R1:W-:Y:S01]  /*c460*/  @!P1 ST.E.64 desc[UR6][R8.64], R30 ;  /* 0x0000001e08009985 */ /* 0x0003e2000c101b06 */
[----:B------:R-:W-:Y:S02]  /*c470*/  @!P3 LEA.HI R15, R15, R15, RZ, 0x1 ;  /* 0x0000000f0f0fb211 */ /* 0x000fe400078f08ff */
[----:B------:R-:W-:Y:S01]  /*c480*/  ISETP.GE.AND P1, PT, R3, UR4, PT ;  /* 0x0000000403007c0c */ /* 0x000fe2000bf26270 */
[----:B------:R2:W-:Y:S01]  /*c490*/  @!P2 ST.E.64 desc[UR6][R10.64], R34 ;  /* 0x000000220a00a985 */ /* 0x0005e2000c101b06 */
[----:B------:R-:W-:Y:S02]  /*c4a0*/  ISETP.GE.AND P2, PT, R14, UR4, PT ;  /* 0x000000040e007c0c */ /* 0x000fe4000bf46270 */
[----:B0-----:R-:W-:-:S02]  /*c4b0*/  @!P5 LOP3.LUT R7, R12, 0xfffffffe, RZ, 0xc0, !PT ;  /* 0xfffffffe0c07d812 */ /* 0x001fc400078ec0ff */
[----:B------:R-:W-:Y:S02]  /*c4c0*/  @!P0 LEA.HI R0, R0, R0, RZ, 0x1 ;  /* 0x0000000000008211 */ /* 0x000fe400078f08ff */
[----:B------:R-:W-:Y:S01]  /*c4d0*/  @!P4 LEA.HI R16, R16, R16, RZ, 0x1 ;  /* 0x000000101010c211 */ /* 0x000fe200078f08ff */
[--C-:B------:R-:W-:Y:S01]  /*c4e0*/  @!P5 IMAD.WIDE R6, R7, 0x4, R4.reuse ;  /* 0x000000040706d825 */ /* 0x100fe200078e0204 */
[----:B------:R-:W-:Y:S02]  /*c4f0*/  @!P3 LOP3.LUT R15, R15, 0xfffffffe, RZ, 0xc0, !PT ;  /* 0xfffffffe0f0fb812 */ /* 0x000fe400078ec0ff */
[----:B-1----:R-:W-:Y:S02]  /*c500*/  @!P6 LOP3.LUT R9, R13, 0xfffffffe, RZ, 0xc0, !PT ;  /* 0xfffffffe0d09e812 */ /* 0x002fe400078ec0ff */
[----:B------:R0:W-:Y:S01]  /*c510*/  @!P5 ST.E.64 desc[UR6][R6.64], R38 ;  /* 0x000000260600d985 */ /* 0x0001e2000c101b06 */
[----:B--2---:R-:W-:Y:S02]  /*c520*/  @!P1 LEA.HI R10, R3, R3, RZ, 0x1 ;  /* 0x00000003030a9211 */ /* 0x004fe400078f08ff */
[----:B------:R-:W-:Y:S01]  /*c530*/  @!P2 LEA.HI R14, R14, R14, RZ, 0x1 ;  /* 0x0000000e0e0ea211 */ /* 0x000fe200078f08ff */
[----:B------:R-:W-:Y:S01]  /*c540*/  @!P6 IMAD.WIDE R8, R9, 0x4, R4 ;  /* 0x000000040908e825 */ /* 0x000fe200078e0204 */
[----:B------:R-:W-:-:S02]  /*c550*/  @!P0 LOP3.LUT R3, R0, 0xfffffffe, RZ, 0xc0, !PT ;  /* 0xfffffffe00038812 */ /* 0x000fc400078ec0ff */
[----:B------:R-:W-:Y:S01]  /*c560*/  @!P1 LOP3.LUT R11, R10, 0xfffffffe, RZ, 0xc0, !PT ;  /* 0xfffffffe0a0b9812 */ /* 0x000fe200078ec0ff */
[----:B------:R-:W-:Y:S01]  /*c570*/  VIADD R0, R2, 0x60 ;  /* 0x0000006002007836 */ /* 0x000fe20000000000 */
[----:B------:R-:W-:Y:S01]  /*c580*/  @!P2 LOP3.LUT R13, R14, 0xfffffffe, RZ, 0xc0, !PT ;  /* 0xfffffffe0e0da812 */ /* 0x000fe200078ec0ff */
[----:B------:R1:W-:Y:S01]  /*c590*/  @!P6 ST.E.64 desc[UR6][R8.64], R42 ;  /* 0x0000002a0800e985 */ /* 0x0003e2000c101b06 */
[----:B------:R-:W-:Y:S02]  /*c5a0*/  @!P4 LOP3.LUT R17, R16, 0xfffffffe, RZ, 0xc0, !PT ;  /* 0xfffffffe1011c812 */ /* 0x000fe400078ec0ff */
[----:B------:R-:W-:Y:S01]  /*c5b0*/  ISETP.GE.AND P5, PT, R18, UR4, PT ;  /* 0x0000000412007c0c */ /* 0x000fe2000bfa6270 */
[--C-:B0-----:R-:W-:Y:S01]  /*c5c0*/  @!P0 IMAD.WIDE R6, R3, 0x4, R4.reuse ;  /* 0x0000000403068825 */ /* 0x101fe200078e0204 */
[----:B------:R-:W-:Y:S02]  /*c5d0*/  ISETP.GE.AND P6, PT, R19, UR4, PT ;  /* 0x0000000413007c0c */ /* 0x000fe4000bfc6270 */
[C---:B------:R-:W-:Y:S01]  /*c5e0*/  IADD3 R16, R2.reuse, 0x70, RZ ;  /* 0x0000007002107810 */ /* 0x040fe20007ffe0ff */
[----:B------:R-:W-:Y:S01]  /*c5f0*/  VIADD R3, R2, 0x68 ;  /* 0x0000006802037836 */ /* 0x000fe20000000000 */
[----:B------:R0:W-:Y:S01]  /*c600*/  @!P0 ST.E.64 desc[UR6][R6.64], R46 ;  /* 0x0000002e06008985 */ /* 0x0001e2000c101b06 */
[----:B------:R-:W-:Y:S01]  /*c610*/  ISETP.GE.AND P0, PT, R20, UR4, PT ;  /* 0x0000000414007c0c */ /* 0x000fe2000bf06270 */
[----:B-1----:R-:W-:-:S05]  /*c620*/  @!P1 IMAD.WIDE R8, R11, 0x4, R4 ;  /* 0x000000040b089825 */ /* 0x002fca00078e0204 */
[----:B------:R-:W-:Y:S01]  /*c630*/  @!P5 LEA.HI R18, R18, R18, RZ, 0x1 ;  /* 0x000000121212d211 */ /* 0x000fe200078f08ff */
[--C-:B------:R-:W-:Y:S01]  /*c640*/  @!P2 IMAD.WIDE R10, R13, 0x4, R4.reuse ;  /* 0x000000040d0aa825 */ /* 0x100fe200078e0204 */
[----:B------:R1:W-:Y:S01]  /*c650*/  @!P1 ST.E.64 desc[UR6][R8.64], R50 ;  /* 0x0000003208009985 */ /* 0x0003e2000c101b06 */
[----:B------:R-:W-:Y:S02]  /*c660*/  @!P6 LEA.HI R19, R19, R19, RZ, 0x1 ;  /* 0x000000131313e211 */ /* 0x000fe400078f08ff */
[--C-:B------:R-:W-:Y:S01]  /*c670*/  @!P3 IMAD.WIDE R12, R15, 0x4, R4.reuse ;  /* 0x000000040f0cb825 */ /* 0x100fe200078e0204 */
[----:B------:R2:W-:Y:S01]  /*c680*/  @!P2 ST.E.64 desc[UR6][R10.64], R54 ;  /* 0x000000360a00a985 */ /* 0x0005e2000c101b06 */
[----:B------:R-:W-:Y:S02]  /*c690*/  ISETP.GE.AND P2, PT, R16, UR4, PT ;  /* 0x0000000410007c0c */ /* 0x000fe4000bf46270 */
[----:B------:R-:W-:Y:S01]  /*c6a0*/  @!P4 IMAD.WIDE R14, R17, 0x4, R4 ;  /* 0x00000004110ec825 */ /* 0x000fe200078e0204 */
[----:B------:R3:W-:Y:S01]  /*c6b0*/  @!P3 ST.E.64 desc[UR6][R12.64], R58 ;  /* 0x0000003a0c00b985 */ /* 0x0007e2000c101b06 */
[----:B------:R-:W-:-:S02]  /*c6c0*/  ISETP.GE.AND P3, PT, R3, UR4, PT ;  /* 0x0000000403007c0c */ /* 0x000fc4000bf66270 */
[----:B------:R-:W-:Y:S01]  /*c6d0*/  VIADD R17, R2, 0x78 ;  /* 0x0000007802117836 */ /* 0x000fe20000000000 */
[----:B------:R4:W-:Y:S01]  /*c6e0*/  @!P4 ST.E.64 desc[UR6][R14.64], R62 ;  /* 0x0000003e0e00c985 */ /* 0x0009e2000c101b06 */
[----:B------:R-:W-:Y:S02]  /*c6f0*/  ISETP.GE.AND P4, PT, R0, UR4, PT ;  /* 0x0000000400007c0c */ /* 0x000fe4000bf86270 */
[----:B0-----:R-:W-:Y:S01]  /*c700*/  @!P5 LOP3.LUT R7, R18, 0xfffffffe, RZ, 0xc0, !PT ;  /* 0xfffffffe1207d812 */ /* 0x001fe200078ec0ff */
[----:B------:R-:W-:Y:S01]  /*c710*/  VIADD R18, R2, 0x88 ;  /* 0x0000008802127836 */ /* 0x000fe20000000000 */
[----:B------:R-:W-:Y:S02]  /*c720*/  ISETP.GE.AND P1, PT, R17, UR4, PT ;  /* 0x0000000411007c0c */ /* 0x000fe4000bf26270 */
[----:B-1----:R-:W-:Y:S01]  /*c730*/  @!P6 LOP3.LUT R9, R19, 0xfffffffe, RZ, 0xc0, !PT ;  /* 0xfffffffe1309e812 */ /* 0x002fe200078ec0ff */
[----:B------:R-:W-:Y:S01]  /*c740*/  @!P5 IMAD.WIDE R6, R7, 0x4, R4 ;  /* 0x000000040706d825 */ /* 0x000fe200078e0204 */
[----:B------:R-:W-:-:S02]  /*c750*/  @!P2 LEA.HI R16, R16, R16, RZ, 0x1 ;  /* 0x000000101010a211 */ /* 0x000fc400078f08ff */
[----:B--2---:R-:W-:Y:S01]  /*c760*/  @!P3 LEA.HI R10, R3, R3, RZ, 0x1 ;  /* 0x00000003030ab211 */ /* 0x004fe200078f08ff */
[----:B------:R-:W-:Y:S01]  /*c770*/  @!P6 IMAD.WIDE R8, R9, 0x4, R4 ;  /* 0x000000040908e825 */ /* 0x000fe200078e0204 */
[----:B------:R-:W-:Y:S01]  /*c780*/  @!P0 LEA.HI R20, R20, R20, RZ, 0x1 ;  /* 0x0000001414148211 */ /* 0x000fe200078f08ff */
[----:B------:R0:W-:Y:S01]  /*c790*/  @!P5 ST.E.64 desc[UR6][R6.64], R66 ;  /* 0x000000420600d985 */ /* 0x0001e2000c101b06 */
[----:B------:R-:W-:Y:S02]  /*c7a0*/  @!P4 LEA.HI R0, R0, R0, RZ, 0x1 ;  /* 0x000000000000c211 */ /* 0x000fe400078f08ff */
[----:B------:R-:W-:Y:S01]  /*c7b0*/  @!P3 LOP3.LUT R11, R10, 0xfffffffe, RZ, 0xc0, !PT ;  /* 0xfffffffe0a0bb812 */ /* 0x000fe200078ec0ff */
[----:B------:R1:W-:Y:S01]  /*c7c0*/  @!P6 ST.E.64 desc[UR6][R8.64], R70 ;  /* 0x000000460800e985 */ /* 0x0003e2000c101b06 */
[----:B------:R-:W-:Y:S02]  /*c7d0*/  @!P1 LEA.HI R17, R17, R17, RZ, 0x1 ;  /* 0x0000001111119211 */ /* 0x000fe400078f08ff */
[----:B------:R-:W-:Y:S01]  /*c7e0*/  @!P4 LOP3.LUT R3, R0, 0xfffffffe, RZ, 0xc0, !PT ;  /* 0xfffffffe0003c812 */ /* 0x000fe200078ec0ff */
[----:B------:R-:W-:Y:S01]  /*c7f0*/  VIADD R0, R2, 0x98 ;  /* 0x0000009802007836 */ /* 0x000fe20000000000 */
[----:B---3--:R-:W-:Y:S01]  /*c800*/  @!P2 LOP3.LUT R13, R16, 0xfffffffe, RZ, 0xc0, !PT ;  /* 0xfffffffe100da812 */ /* 0x008fe200078ec0ff */
[----:B------:R-:W-:Y:S01]  /*c810*/  VIADD R16, R2, 0xa8 ;  /* 0x000000a802107836 */ /* 0x000fe20000000000 */
[----:B------:R-:W-:-:S02]  /*c820*/  @!P1 LOP3.LUT R17, R17, 0xfffffffe, RZ, 0xc0, !PT ;  /* 0xfffffffe11119812 */ /* 0x000fc400078ec0ff */
[----:B----4-:R-:W-:Y:S01]  /*c830*/  @!P0 LOP3.LUT R15, R20, 0xfffffffe, RZ, 0xc0, !PT ;  /* 0xfffffffe140f8812 */ /* 0x010fe200078ec0ff */
[--C-:B0-----:R-:W-:Y:S01]  /*c840*/  @!P4 IMAD.WIDE R6, R3, 0x4, R4.reuse ;  /* 0x000000040306c825 */ /* 0x101fe200078e0204 */
[----:B------:R-:W-:Y:S02]  /*c850*/  IADD3 R19, R2, 0x90, RZ ;  /* 0x0000009002137810 */ /* 0x000fe40007ffe0ff */
[----:B------:R-:W-:Y:S01]  /*c860*/  ISETP.GE.AND P6, PT, R18, UR4, PT ;  /* 0x0000000412007c0c */ /* 0x000fe2000bfc6270 */
[--C-:B-1----:R-:W-:Y:S01]  /*c870*/  @!P3 IMAD.WIDE R8, R11, 0x4, R4.reuse ;  /* 0x000000040b08b825 */ /* 0x102fe200078e0204 */
[----:B------:R-:W-:Y:S01]  /*c880*/  ISETP.GE.AND P5, PT, R19, UR4, PT ;  /* 0x0000000413007c0c */ /* 0x000fe2000bfa6270 */
[----:B------:R0:W-:Y:S02]  /*c890*/  @!P4 ST.E.64 desc[UR6][R6.64], R74 ;  /* 0x0000004a0600c985 */ /* 0x0001e4000c101b06 */
[--C-:B------:R-:W-:Y:S02]  /*c8a0*/  @!P2 IMAD.WIDE R10, R13, 0x4, R4.reuse ;  /* 0x000000040d0aa825 */ /* 0x100fe400078e0204 */
[----:B------:R1:W-:Y:S01]  /*c8b0*/  @!P3 ST.E.64 desc[UR6][R8.64], R78 ;  /* 0x0000004e0800b985 */ /* 0x0003e2000c101b06 */
[----:B------:R-:W-:Y:S01]  /*c8c0*/  ISETP.GE.AND P3, PT, R16, UR4, PT ;  /* 0x0000000410007c0c */ /* 0x000fe2000bf66270 */
[--C-:B------:R-:W-:Y:S01]  /*c8d0*/  @!P1 IMAD.WIDE R12, R17, 0x4, R4.reuse ;  /* 0x00000004110c9825 */ /* 0x100fe200078e0204 */
[----:B------:R-:W-:Y:S01]  /*c8e0*/  IADD3 R17, R2, 0xb0, RZ ;  /* 0x000000b002117810 */ /* 0x000fe20007ffe0ff */
[----:B------:R2:W-:Y:S02]  /*c8f0*/  @!P2 ST.E.64 desc[UR6][R10.64], R82 ;  /* 0x000000520a00a985 */ /* 0x0005e4000c101b06 */
[----:B------:R-:W-:Y:S01]  /*c900*/  @!P0 IMAD.WIDE R14, R15, 0x4, R4 ;  /* 0x000000040f0e8825 */ /* 0x000fe200078e0204 */
[----:B------:R-:W-:Y:S01]  /*c910*/  ISETP.GE.AND P2, PT, R17, UR4, PT ;  /* 0x0000000411007c0c */ /* 0x000fe2000bf46270 */
[----:B------:R3:W-:Y:S01]  /*c920*/  @!P1 ST.E.64 desc[UR6][R12.64], R86 ;  /* 0x000000560c009985 */ /* 0x0007e2000c101b06 */
[----:B------:R-:W-:Y:S01]  /*c930*/  @!P6 LEA.HI R18, R18, R18, RZ, 0x1 ;  /* 0x000000121212e211 */ /* 0x000fe200078f08ff */
[C---:B------:R-:W-:Y:S01]  /*c940*/  VIADD R3, R2.reuse, 0xa0 ;  /* 0x000000a002037836 */ /* 0x040fe20000000000 */
[----:B------:R-:W-:Y:S01]  /*c950*/  @!P5 LEA.HI R19, R19, R19, RZ, 0x1 ;  /* 0x000000131313d211 */ /* 0x000fe200078f08ff */
[----:B------:R4:W-:Y:S01]  /*c960*/  @!P0 ST.E.64 desc[UR6][R14.64], R90 ;  /* 0x0000005a0e008985 */ /* 0x0009e2000c101b06 */
[----:B------:R-:W-:Y:S01]  /*c970*/  VIADD R20, R2, 0xb8 ;  /* 0x000000b802147836 */ /* 0x000fe20000000000 */
[----:B------:R-:W-:-:S02]  /*c980*/  ISETP.GE.AND P0, PT, R0, UR4, PT ;  /* 0x0000000400007c0c */ /* 0x000fc4000bf06270 */
[----:B------:R-:W-:Y:S02]  /*c990*/  ISETP.GE.AND P4, PT, R3, UR4, PT ;  /* 0x0000000403007c0c */ /* 0x000fe4000bf86270 */
[----:B------:R-:W-:Y:S02]  /*c9a0*/  ISETP.GE.AND P1, PT, R20, UR4, PT ;  /* 0x0000000414007c0c */ /* 0x000fe4000bf26270 */
[----:B0-----:R-:W-:Y:S01]  /*c9b0*/  @!P6 LOP3.LUT R7, R18, 0xfffffffe, RZ, 0xc0, !PT ;  /* 0xfffffffe1207e812 */ /* 0x001fe200078ec0ff */
[C---:B------:R-:W-:Y:S01]  /*c9c0*/  VIADD R18, R2.reuse, 0xc0 ;  /* 0x000000c002127836 */ /* 0x040fe20000000000 */
[----:B-1----:R-:W-:Y:S01]  /*c9d0*/  @!P5 LOP3.LUT R9, R19, 0xfffffffe, RZ, 0xc0, !PT ;  /* 0xfffffffe1309d812 */ /* 0x002fe200078ec0ff */
[----:B------:R-:W-:Y:S01]  /*c9e0*/  VIADD R19, R2, 0xc8 ;  /* 0x000000c802137836 */ /* 0x000fe20000000000 */
[----:B------:R-:W-:Y:S01]  /*c9f0*/  @!P3 LEA.HI R16, R16, R16, RZ, 0x1 ;  /* 0x000000101010b211 */ /* 0x000fe200078f08ff */
[----:B------:R-:W-:Y:S01]  /*ca00*/  @!P6 IMAD.WIDE R6, R7, 0x4, R4 ;  /* 0x000000040706e825 */ /* 0x000fe200078e0204 */
[----:B------:R-:W-:-:S02]  /*ca10*/  @!P2 LEA.HI R17, R17, R17, RZ, 0x1 ;  /* 0x000000111111a211 */ /* 0x000fc400078f08ff */
[----:B------:R-:W-:Y:S01]  /*ca20*/  @!P0 LEA.HI R0, R0, R0, RZ, 0x1 ;  /* 0x0000000000008211 */ /* 0x000fe200078f08ff */
[----:B------:R-:W-:Y:S01]  /*ca30*/  @!P5 IMAD.WIDE R8, R9, 0x4, R4 ;  /* 0x000000040908d825 */ /* 0x000fe200078e0204 */
[----:B--2---:R-:W-:Y:S01]  /*ca40*/  @!P4 LEA.HI R10, R3, R3, RZ, 0x1 ;  /* 0x00000003030ac211 */ /* 0x004fe200078f08ff */
[----:B------:R0:W-:Y:S01]  /*ca50*/  @!P6 ST.E.64 desc[UR6][R6.64], R94 ;  /* 0x0000005e0600e985 */ /* 0x0001e2000c101b06 */
[----:B------:R-:W-:Y:S02]  /*ca60*/  @!P1 LEA.HI R20, R20, R20, RZ, 0x1 ;  /* 0x0000001414149211 */ /* 0x000fe400078f08ff */
[----:B------:R-:W-:Y:S01]  /*ca70*/  @!P0 LOP3.LUT R3, R0, 0xfffffffe, RZ, 0xc0, !PT ;  /* 0xfffffffe00038812 */ /* 0x000fe200078ec0ff */
[----:B------:R1:W-:Y:S01]  /*ca80*/  @!P5 ST.E.64 desc[UR6][R8.64], R98 ;  /* 0x000000620800d985 */ /* 0x0003e2000c101b06 */
[----:B------:R-:W-:Y:S02]  /*ca90*/  @!P4 LOP3.LUT R11, R10, 0xfffffffe, RZ, 0xc0, !PT ;  /* 0xfffffffe0a0bc812 */ /* 0x000fe400078ec0ff */
[----:B---3--:R-:W-:Y:S01]  /*caa0*/  @!P3 LOP3.LUT R13, R16, 0xfffffffe, RZ, 0xc0, !PT ;  /* 0xfffffffe100db812 */ /* 0x008fe200078ec0ff */
[----:B------:R-:W-:Y:S01]  /*cab0*/  VIADD R16, R2, 0xe0 ;  /* 0x000000e002107836 */ /* 0x000fe20000000000 */
[----:B------:R-:W-:-:S02]  /*cac0*/  @!P2 LOP3.LUT R17, R17, 0xfffffffe, RZ, 0xc0, !PT ;  /* 0xfffffffe1111a812 */ /* 0x000fc400078ec0ff */
[----:B----4-:R-:W-:Y:S02]  /*cad0*/  @!P1 LOP3.LUT R15, R20, 0xfffffffe, RZ, 0xc0, !PT ;  /* 0xfffffffe140f9812 */ /* 0x010fe400078ec0ff */
[----:B------:R-:W-:Y:S01]  /*cae0*/  ISETP.GE.AND P5, PT, R18, UR4, PT ;  /* 0x0000000412007c0c */ /* 0x000fe2000bfa6270 */
[--C-:B0-----:R-:W-:Y:S01]  /*caf0*/  @!P0 IMAD.WIDE R6, R3, 0x4, R4.reuse ;  /* 0x0000000403068825 */ /* 0x101fe200078e0204 */
[----:B------:R-:W-:Y:S02]  /*cb00*/  IADD3 R0, R2, 0xd0, RZ ;  /* 0x000000d002007810 */ /* 0x000fe40007ffe0ff */
[----:B------:R-:W-:Y:S01]  /*cb10*/  ISETP.GE.AND P6, PT, R19, UR4, PT ;  /* 0x0000000413007c0c */ /* 0x000fe2000bfc6270 */
[--C-:B-1----:R-:W-:Y:S01]  /*cb20*/  @!P4 IMAD.WIDE R8, R11, 0x4, R4.reuse ;  /* 0x000000040b08c825 */ /* 0x102fe200078e0204 */
[----:B------:R0:W-:Y:S01]  /*cb30*/  @!P0 ST.E.64 desc[UR6][R6.64], R102 ;  /* 0x0000006606008985 */ /* 0x0001e2000c101b06 */
[----:B------:R-:W-:Y:S02]  /*cb40*/  ISETP.GE.AND P0, PT, R0, UR4, PT ;  /* 0x0000000400007c0c */ /* 0x000fe4000bf06270 */
[----:B------:R-:W-:Y:S01]  /*cb50*/  @!P3 IMAD.WIDE R10, R13, 0x4, R4 ;  /* 0x000000040d0ab825 */ /* 0x000fe200078e0204 */
[----:B------:R1:W-:Y:S01]  /*cb60*/  @!P4 ST.E.64 desc[UR6][R8.64], R106 ;  /* 0x0000006a0800c985 */ /* 0x0003e2000c101b06 */
[----:B------:R-:W-:-:S02]  /*cb70*/  IADD3 R20, R2, 0xf0, RZ ;  /* 0x000000f002147810 */ /* 0x000fc40007ffe0ff */
[--C-:B------:R-:W-:Y:S01]  /*cb80*/  @!P2 IMAD.WIDE R12, R17, 0x4, R4.reuse ;  /* 0x00000004110ca825 */ /* 0x100fe200078e0204 */
[----:B------:R2:W-:Y:S01]  /*cb90*/  @!P3 ST.E.64 desc[UR6][R10.64], R110 ;  /* 0x0000006e0a00b985 */ /* 0x0005e2000c101b06 */
[----:B------:R-:W-:Y:S02]  /*cba0*/  @!P5 LEA.HI R18, R18, R18, RZ, 0x1 ;  /* 0x000000121212d211 */ /* 0x000fe400078f08ff */
[----:B------:R-:W-:Y:S01]  /*cbb0*/  @!P1 IMAD.WIDE R14, R15, 0x4, R4 ;  /* 0x000000040f0e9825 */ /* 0x000fe200078e0204 */
[----:B------:R-:W-:Y:S01]  /*cbc0*/  @!P2 ST.E.64 desc[UR6][R12.64], R114 ;  /* 0x000000720c00a985 */ /* 0x000fe2000c101b06 */
[----:B------:R-:W-:Y:S02]  /*cbd0*/  ISETP.GE.AND P2, PT, R16, UR4, PT ;  /* 0x0000000410007c0c */ /* 0x000fe4000bf46270 */
[C---:B------:R-:W-:Y:S01]  /*cbe0*/  VIADD R3, R2.reuse, 0xd8 ;  /* 0x000000d802037836 */ /* 0x040fe20000000000 */
[----:B------:R-:W-:Y:S01]  /*cbf0*/  @!P1 ST.E.64 desc[UR6][R14.64], R118 ;  /* 0x000000760e009985 */ /* 0x000fe2000c101b06 */
[----:B------:R-:W-:Y:S01]  /*cc00*/  VIADD R17, R2, 0xe8 ;  /* 0x000000e802117836 */ /* 0x000fe20000000000 */
[----:B0-----:R-:W-:Y:S01]  /*cc10*/  @!P5 LOP3.LUT R7, R18, 0xfffffffe, RZ, 0xc0, !PT ;  /* 0xfffffffe1207d812 */ /* 0x001fe200078ec0ff */
[----:B------:R-:W-:Y:S01]  /*cc20*/  VIADD R2, R2, 0xf8 ;  /* 0x000000f802027836 */ /* 0x000fe20000000000 */
[----:B------:R-:W-:-:S02]  /*cc30*/  ISETP.GE.AND P1, PT, R3, UR4, PT ;  /* 0x0000000403007c0c */ /* 0x000fc4000bf26270 */
[----:B------:R-:W-:Y:S01]  /*cc40*/  @!P6 LEA.HI R19, R19, R19, RZ, 0x1 ;  /* 0x000000131313e211 */ /* 0x000fe200078f08ff */
[----:B------:R-:W-:Y:S01]  /*cc50*/  @!P5 IMAD.WIDE R6, R7, 0x4, R4 ;  /* 0x000000040706d825 */ /* 0x000fe200078e0204 */
[----:B------:R-:W-:Y:S02]  /*cc60*/  ISETP.GE.AND P3, PT, R17, UR4, PT ;  /* 0x0000000411007c0c */ /* 0x000fe4000bf66270 */
[----:B------:R-:W-:Y:S02]  /*cc70*/  ISETP.GE.AND P4, PT, R20, UR4, PT ;  /* 0x0000000414007c0c */ /* 0x000fe4000bf86270 */
[----:B------:R-:W-:Y:S01]  /*cc80*/  @!P0 LEA.HI R0, R0, R0, RZ, 0x1 ;  /* 0x0000000000008211 */ /* 0x000fe200078f08ff */
[----:B------:R0:W-:Y:S01]  /*cc90*/  @!P5 ST.E.64 desc[UR6][R6.64], R122 ;  /* 0x0000007a0600d985 */ /* 0x0001e2000c101b06 */
[----:B-1----:R-:W-:Y:S02]  /*cca0*/  @!P6 LOP3.LUT R9, R19, 0xfffffffe, RZ, 0xc0, !PT ;  /* 0xfffffffe1309e812 */ /* 0x002fe400078ec0ff */
[----:B------:R-:W-:-:S02]  /*ccb0*/  @!P2 LEA.HI R16, R16, R16, RZ, 0x1 ;  /* 0x000000101010a211 */ /* 0x000fc400078f08ff */
[----:B--2---:R-:W-:Y:S01]  /*ccc0*/  @!P1 LEA.HI R10, R3, R3, RZ, 0x1 ;  /* 0x00000003030a9211 */ /* 0x004fe200078f08ff */
[--C-:B------:R-:W-:Y:S01]  /*ccd0*/  @!P6 IMAD.WIDE R8, R9, 0x4, R4.reuse ;  /* 0x000000040908e825 */ /* 0x100fe200078e0204 */
[----:B------:R-:W-:Y:S02]  /*cce0*/  @!P0 LOP3.LUT R3, R0, 0xfffffffe, RZ, 0xc0, !PT ;  /* 0xfffffffe00038812 */ /* 0x000fe400078ec0ff */
[----:B------:R-:W-:Y:S02]  /*ccf0*/  @!P3 LEA.HI R17, R17, R17, RZ, 0x1 ;  /* 0x000000111111b211 */ /* 0x000fe400078f08ff */
[----:B------:R1:W-:Y:S01]  /*cd00*/  @!P6 ST.E.64 desc[UR6][R8.64], R126 ;  /* 0x0000007e0800e985 */ /* 0x0003e2000c101b06 */
[----:B------:R-:W-:Y:S01]  /*cd10*/  @!P4 LEA.HI R20, R20, R20, RZ, 0x1 ;  /* 0x000000141414c211 */ /* 0x000fe200078f08ff */
[----:B0-----:R-:W-:Y:S01]  /*cd20*/  @!P0 IMAD.WIDE R6, R3, 0x4, R4 ;  /* 0x0000000403068825 */ /* 0x001fe200078e0204 */
[----:B------:R-:W-:Y:S02]  /*cd30*/  @!P1 LOP3.LUT R11, R10, 0xfffffffe, RZ, 0xc0, !PT ;  /* 0xfffffffe0a0b9812 */ /* 0x000fe400078ec0ff */
[----:B------:R-:W-:-:S02]  /*cd40*/  @!P2 LOP3.LUT R13, R16, 0xfffffffe, RZ, 0xc0, !PT ;  /* 0xfffffffe100da812 */ /* 0x000fc400078ec0ff */
[----:B------:R0:W-:Y:S01]  /*cd50*/  @!P0 ST.E.64 desc[UR6][R6.64], R130 ;  /* 0x0000008206008985 */ /* 0x0001e2000c101b06 */
[----:B------:R-:W-:Y:S02]  /*cd60*/  ISETP.GE.AND P0, PT, R2, UR4, PT ;  /* 0x0000000402007c0c */ /* 0x000fe4000bf06270 */
[----:B------:R-:W-:Y:S02]  /*cd70*/  @!P3 LOP3.LUT R17, R17, 0xfffffffe, RZ, 0xc0, !PT ;  /* 0xfffffffe1111b812 */ /* 0x000fe400078ec0ff */
[----:B------:R-:W-:Y:S01]  /*cd80*/  @!P4 LOP3.LUT R15, R20, 0xfffffffe, RZ, 0xc0, !PT ;  /* 0xfffffffe140fc812 */ /* 0x000fe200078ec0ff */
[----:B-1----:R-:W-:-:S04]  /*cd90*/  @!P1 IMAD.WIDE R8, R11, 0x4, R4 ;  /* 0x000000040b089825 */ /* 0x002fc800078e0204 */
[--C-:B------:R-:W-:Y:S01]  /*cda0*/  @!P2 IMAD.WIDE R10, R13, 0x4, R4.reuse ;  /* 0x000000040d0aa825 */ /* 0x100fe200078e0204 */
[----:B------:R0:W-:Y:S03]  /*cdb0*/  @!P1 ST.E.64 desc[UR6][R8.64], R134 ;  /* 0x0000008608009985 */ /* 0x0001e6000c101b06 */
[--C-:B------:R-:W-:Y:S01]  /*cdc0*/  @!P3 IMAD.WIDE R12, R17, 0x4, R4.reuse ;  /* 0x00000004110cb825 */ /* 0x100fe200078e0204 */
[----:B------:R0:W-:Y:S03]  /*cdd0*/  @!P2 ST.E.64 desc[UR6][R10.64], R138 ;  /* 0x0000008a0a00a985 */ /* 0x0001e6000c101b06 */
[----:B------:R-:W-:Y:S01]  /*cde0*/  @!P4 IMAD.WIDE R14, R15, 0x4, R4 ;  /* 0x000000040f0ec825 */ /* 0x000fe200078e0204 */
[----:B------:R0:W-:Y:S04]  /*cdf0*/  @!P3 ST.E.64 desc[UR6][R12.64], R142 ;  /* 0x0000008e0c00b985 */ /* 0x0001e8000c101b06 */
[----:B------:R0:W-:Y:S01]  /*ce00*/  @!P4 ST.E.64 desc[UR6][R14.64], R146 ;  /* 0x000000920e00c985 */ /* 0x0001e2000c101b06 */
[----:B------:R-:W-:Y:S05]  /*ce10*/  @P0 BRA `(.L_x_10) ;  /* 0x0000004800f00947 */ /* 0x000fea0003800000 */
[----:B------:R-:W-:Y:S01]  /*ce20*/  LEA.HI R2, R2, R2, RZ, 0x1 ;  /* 0x0000000202027211 */ /* 0x000fe200078f08ff */
[----:B------:R-:W-:-:S03]  /*ce30*/  ULDC.64 UR4, c[0x0][0x208] ;  /* 0x0000820000047ab9 */ /* 0x000fc60000000a00 */
[----:B------:R-:W-:-:S05]  /*ce40*/  LOP3.LUT R3, R2, 0xfffffffe, RZ, 0xc0, !PT ;  /* 0xfffffffe02037812 */ /* 0x000fca00078ec0ff */
[----:B------:R-:W-:-:S05]  /*ce50*/  IMAD.WIDE R4, R3, 0x4, R4 ;  /* 0x0000000403047825 */ /* 0x000fca00078e0204 */
[----:B------:R1:W-:Y:S01]  /*ce60*/  ST.E.64 desc[UR4][R4.64], R150 ;  /* 0x0000009604007985 */ /* 0x0003e2000c101b04 */
[----:B------:R-:W-:Y:S05]  /*ce70*/  BRA `(.L_x_10) ;  /* 0x0000004800d87947 */ /* 0x000fea0003800000 */
.L_x_33:
[----:B------:R-:W0:Y:S02]  /*ce80*/  S2R R0, SR_TID.X ;  /* 0x0000000000007919 */ /* 0x000e240000002100 */
[----:B0-----:R-:W-:-:S05]  /*ce90*/  VIADD R2, R0, 0xffffff80 ;  /* 0xffffff8000027836 */ /* 0x001fca0000000000 */
[----:B------:R-:W-:-:S13]  /*cea0*/  ISETP.GT.AND P0, PT, R2, 0x7f, PT ;  /* 0x0000007f0200780c */ /* 0x000fda0003f04270 */
[----:B------:R-:W-:Y:S05]  /*ceb0*/  @P0 BRA `(.L_x_10) ;  /* 0x0000004800c80947 */ /* 0x000fea0003800000 */
[----:B------:R-:W0:Y:S01]  /*cec0*/  S2R R3, SR_CTAID.X ;  /* 0x0000000000037919 */ /* 0x000e220000002500 */
[----:B------:R-:W1:Y:S01]  /*ced0*/  LDC R6, c[0x0][0xbe8] ;  /* 0x0002fa00ff067b82 */ /* 0x000e620000000800 */
[----:B------:R-:W-:Y:S01]  /*cee0*/  ULDC UR4, c[0x0][0xa88] ;  /* 0x0002a20000047ab9 */ /* 0x000fe20000000800 */
[----:B0-----:R-:W-:Y:S02]  /*cef0*/  IMAD R0, R3, 0x80, R0 ;  /* 0x0000008003007824 */ /* 0x001fe400078e0200 */
[----:B-1----:R-:W-:-:S03]  /*cf00*/  IMAD R3, R6, UR4, RZ ;  /* 0x0000000406037c24 */ /* 0x002fc6000f8e02ff */
[----:B------:R-:W-:-:S04]  /*cf10*/  IADD3 R0, R0, -0x80, RZ ;  /* 0xffffff8000007810 */ /* 0x000fc80007ffe0ff */
[----:B------:R-:W-:-:S13]  /*cf20*/  ISETP.GE.AND P0, PT, R0, R3, PT ;  /* 0x000000030000720c */ /* 0x000fda0003f06270 */
[----:B------:R-:W-:Y:S05]  /*cf30*/  @P0 BRA `(.L_x_10) ;  /* 0x0000004800a80947 */ /* 0x000fea0003800000 */
[----:B------:R-:W-:Y:S01]  /*cf40*/  ISETP.NE.AND P0, PT, R6, 0x1, PT ;  /* 0x000000010600780c */ /* 0x000fe20003f05270 */
[----:B------:R-:W0:Y:S01]  /*cf50*/  S2UR UR4, SR_CTAID.Z ;  /* 0x00000000000479c3 */ /* 0x000e220000002700 */
[----:B------:R-:W-:Y:S01]  /*cf60*/  SHF.R.S32.HI R4, RZ, 0x1f, R19 ;  /* 0x0000001fff047819 */ /* 0x000fe20000011413 */
[----:B------:R-:W-:Y:S01]  /*cf70*/  ULDC.64 UR6, c[0x0][0xbd0] ;  /* 0x0002f40000067ab9 */ /* 0x000fe20000000a00 */
[----:B------:R-:W-:Y:S01]  /*cf80*/  ULDC.64 UR10, c[0x0][0x208] ;  /* 0x00008200000a7ab9 */ /* 0x000fe20000000a00 */
[----:B------:R-:W-:-:S04]  /*cf90*/  IMAD.WIDE.U32 R2, R19, UR6, RZ ;  /* 0x0000000613027c25 */ /* 0x000fc8000f8e00ff */
[----:B------:R-:W1:Y:S01]  /*cfa0*/  LDC.64 R10, c[0x0][0xbd8] ;  /* 0x0002f600ff0a7b82 */ /* 0x000e620000000a00 */
[----:B------:R-:W-:-:S04]  /*cfb0*/  IMAD R4, R4, UR6, RZ ;  /* 0x0000000604047c24 */ /* 0x000fc8000f8e02ff */
[----:B------:R-:W-:Y:S02]  /*cfc0*/  IMAD R5, R19, UR7, R4 ;  /* 0x0000000713057c24 */ /* 0x000fe4000f8e0204 */
[----:B------:R-:W-:Y:S01]  /*cfd0*/  IMAD.MOV R19, RZ, RZ, -R19 ;  /* 0x000000ffff137224 */ /* 0x000fe200078e0a13 */
[----:B------:R-:W2:Y:S01]  /*cfe0*/  @P0 LDC R7, c[0x0][0xbec] ;  /* 0x0002fb00ff070b82 */ /* 0x000ea20000000800 */
[----:B------:R-:W-:Y:S02]  /*cff0*/  IMAD.IADD R3, R3, 0x1, R5 ;  /* 0x0000000103037824 */ /* 0x000fe400078e0205 */
[----:B------:R-:W-:-:S05]  /*d000*/  IMAD.MOV.U32 R5, RZ, RZ, R0 ;  /* 0x000000ffff057224 */ /* 0x000fca00078e0000 */
[----:B------:R-:W3:Y:S01]  /*d010*/  S2UR UR8, SR_CTAID.Y ;  /* 0x00000000000879c3 */ /* 0x000ee20000002600 */
[----:B0-----:R-:W-:-:S07]  /*d020*/  USHF.R.S32.HI UR5, URZ, 0x1f, UR4 ;  /* 0x0000001f3f057899 */ /* 0x001fce0008011404 */
[----:B------:R-:W3:Y:S01]  /*d030*/  LDC R8, c[0x0][0xc50] ;  /* 0x00031400ff087b82 */ /* 0x000ee20000000800 */
[C---:B-1----:R-:W-:Y:S02]  /*d040*/  IMAD R12, R10.reuse, UR5, RZ ;  /* 0x000000050a0c7c24 */ /* 0x042fe4000f8e02ff */
[----:B------:R-:W-:-:S04]  /*d050*/  IMAD.WIDE.U32 R2, R10, UR4, R2 ;  /* 0x000000040a027c25 */ /* 0x000fc8000f8e0002 */
[----:B------:R-:W-:Y:S01]  /*d060*/  IMAD R11, R11, UR4, R12 ;  /* 0x000000040b0b7c24 */ /* 0x000fe2000f8e020c */
[----:B------:R-:W0:Y:S01]  /*d070*/  @P0 LDC R9, c[0x0][0xbf0] ;  /* 0x0002fc00ff090b82 */ /* 0x000e220000000800 */
[----:B--2---:R-:W-:Y:S01]  /*d080*/  @P0 IMAD.HI.U32 R4, R0, R7, RZ ;  /* 0x0000000700040227 */ /* 0x004fe200078e00ff */
[----:B------:R-:W-:-:S03]  /*d090*/  ULDC.64 UR4, c[0x0][0xbe0] ;  /* 0x0002f80000047ab9 */ /* 0x000fc60000000a00 */
[----:B------:R-:W-:Y:S02]  /*d0a0*/  IMAD.IADD R3, R11, 0x1, R3 ;  /* 0x000000010b037824 */ /* 0x000fe400078e0203 */
[----:B---3--:R-:W-:-:S04]  /*d0b0*/  IMAD R19, R8, R19, UR8 ;  /* 0x0000000808137e24 */ /* 0x008fc8000f8e0213 */
[----:B------:R-:W-:Y:S01]  /*d0c0*/  IMAD.WIDE.U32 R2, R19, UR4, R2 ;  /* 0x0000000413027c25 */ /* 0x000fe2000f8e0002 */
[----:B0-----:R-:W-:Y:S02]  /*d0d0*/  @P0 SHF.R.U32.HI R5, RZ, R9, R4 ;  /* 0x00000009ff050219 */ /* 0x001fe40000011604 */
[----:B------:R-:W-:Y:S02]  /*d0e0*/  SHF.R.S32.HI R4, RZ, 0x1f, R19 ;  /* 0x0000001fff047819 */ /* 0x000fe40000011413 */
[C---:B------:R-:W-:Y:S02]  /*d0f0*/  IADD3 R7, -R5.reuse, RZ, RZ ;  /* 0x000000ff05077210 */ /* 0x040fe40007ffe1ff */
[----:B------:R-:W-:Y:S01]  /*d100*/  SHF.R.S32.HI R9, RZ, 0x1f, R5 ;  /* 0x0000001fff097819 */ /* 0x000fe20000011405 */
[----:B------:R-:W-:Y:S01]  /*d110*/  IMAD R4, R4, UR4, RZ ;  /* 0x0000000404047c24 */ /* 0x000fe2000f8e02ff */
[----:B------:R-:W-:Y:S01]  /*d120*/  IADD3 R2, P0, R5, R2, RZ ;  /* 0x0000000205027210 */ /* 0x000fe20007f1e0ff */
[----:B------:R-:W-:-:S02]  /*d130*/  IMAD R7, R6, R7, R0 ;  /* 0x0000000706077224 */ /* 0x000fc400078e0200 */
[----:B------:R-:W-:Y:S01]  /*d140*/  IMAD R4, R19, UR5, R4 ;  /* 0x0000000513047c24 */ /* 0x000fe2000f8e0204 */
[----:B------:R-:W-:Y:S02]  /*d150*/  ULDC.64 UR4, c[0x0][0xbc8] ;  /* 0x0002f20000047ab9 */ /* 0x000fe40000000a00 */
[----:B------:R-:W-:Y:S02]  /*d160*/  SHF.R.S32.HI R0, RZ, 0x1f, R7 ;  /* 0x0000001fff007819 */ /* 0x000fe40000011407 */
[----:B------:R-:W-:-:S03]  /*d170*/  IADD3.X R3, R9, R3, R4, P0, !PT ;  /* 0x0000000309037210 */ /* 0x000fc600007fe404 */
[----:B------:R-:W-:Y:S02]  /*d180*/  IMAD R0, R0, UR4, RZ ;  /* 0x0000000400007c24 */ /* 0x000fe4000f8e02ff */
[----:B------:R-:W-:-:S04]  /*d190*/  IMAD.WIDE.U32 R2, R7, UR4, R2 ;  /* 0x0000000407027c25 */ /* 0x000fc8000f8e0002 */
[----:B------:R-:W-:Y:S01]  /*d1a0*/  IMAD R5, R7, UR5, R0 ;  /* 0x0000000507057c24 */ /* 0x000fe2000f8e0200 */
[----:B------:R-:W-:Y:S02]  /*d1b0*/  ULDC.64 UR4, c[0x0][0xba8] ;  /* 0x0002ea0000047ab9 */ /* 0x000fe40000000a00 */
[----:B------:R-:W-:Y:S01]  /*d1c0*/  LEA R4, P0, R2, UR4, 0x2 ;  /* 0x0000000402047c11 */ /* 0x000fe2000f8010ff */
[----:B------:R-:W-:-:S05]  /*d1d0*/  IMAD.IADD R3, R3, 0x1, R5 ;  /* 0x0000000103037824 */ /* 0x000fca00078e0205 */
[----:B------:R-:W-:Y:S01]  /*d1e0*/  LEA.HI.X R5, R2, UR5, R3, 0x2, P0 ;  /* 0x0000000502057c11 */ /* 0x000fe200080f1403 */
[----:B------:R-:W-:-:S05]  /*d1f0*/  IMAD.MOV.U32 R3, RZ, RZ, -0x800000 ;  /* 0xff800000ff037424 */ /* 0x000fca00078e00ff */
[----:B------:R4:W-:Y:S01]  /*d200*/  STG.E desc[UR10][R4.64], R3 ;  /* 0x0000000304007986 */ /* 0x0009e2000c10190a */
[----:B------:R-:W-:Y:S05]  /*d210*/  BRA `(.L_x_10) ;  /* 0x0000004400f07947 */ /* 0x000fea0003800000 */
.L_x_8:
[----:B------:R-:W-:-:S08]  /*d220*/  NOP ;  /* 0x0000000000007918 */ /* 0x000fd00000000000 */
[----:B0-----:R-:W0:-:S00]  /*d230*/  USETMAXREG.DEALLOC.CTAPOOL 0x18 ;  /* 0x00000018000079c8 */ /* 0x001e0000080e0500 */
[----:B0-----:R-:W-:Y:S01]  /*d240*/  LOP3.LUT R0, R0, 0x3, RZ, 0xc0, !PT ;  /* 0x0000000300007812 */ /* 0x001fe200078ec0ff */
[----:B------:R-:W0:Y:S05]  /*d250*/  S2R R18, SR_CTAID.Z ;  /* 0x0000000000127919 */ /* 0x000e2a0000002700 */
[----:B------:R-:W1:Y:S01]  /*d260*/  S2UR UR6, SR_CTAID.Y ;  /* 0x00000000000679c3 */ /* 0x000e620000002600 */
[----:B------:R-:W2:Y:S02]  /*d270*/  SHFL.IDX PT, R0, R0, RZ, 0x1f ;  /* 0x00001fff00007589 */ /* 0x000ea400000e0000 */
[----:B--2---:R-:W-:-:S13]  /*d280*/  ISETP.NE.AND P0, PT, R0, RZ, PT ;  /* 0x000000ff0000720c */ /* 0x004fda0003f05270 */
[----:B01----:R-:W-:Y:S05]  /*d290*/  @!P0 BRA `(.L_x_36) ;  /* 0x0000000000288947 */ /* 0x003fea0003800000 */
[----:B------:R-:W-:Y:S01]  /*d2a0*/  ULDC UR7, c[0x0][0xc50] ;  /* 0x0003140000077ab9 */ /* 0x000fe20000000800 */
[----:B------:R-:W-:Y:S01]  /*d2b0*/  UMOV UR36, UR6 ;  /* 0x0000000600247c82 */ /* 0x000fe20008000000 */
[----:B------:R-:W-:-:S06]  /*d2c0*/  UISETP.NE.AND UP0, UPT, UR7, 0x1, UPT ;  /* 0x000000010700788c */ /* 0x000fcc000bf05270 */
[----:B------:R-:W-:-:S13]  /*d2d0*/  PLOP3.LUT P0, PT, PT, PT, UP0, 0x80, 0x0 ;  /* 0x000000000000781c */ /* 0x000fda0003f0f008 */
[----:B------:R-:W-:Y:S05]  /*d2e0*/  @!P0 BRA `(.L_x_37) ;  /* 0x0000000000308947 */ /* 0x000fea0003800000 */
[----:B------:R-:W-:Y:S01]  /*d2f0*/  ULDC UR4, c[0x0][0xc54] ;  /* 0x0003150000047ab9 */ /* 0x000fe20000000800 */
[----:B------:R-:W-:Y:S01]  /*d300*/  ULDC UR36, c[0x0][0xc58] ;  /* 0x0003160000247ab9 */ /* 0x000fe20000000800 */
[----:B------:R-:W-:-:S04]  /*d310*/  UIMAD.WIDE.U32 UR4, UR6, UR4, URZ ;  /* 0x00000004060472a5 */ /* 0x000fc8000f8e003f */
[----:B------:R-:W-:Y:S01]  /*d320*/  USHF.R.U32.HI UR36, URZ, UR36, UR5 ;  /* 0x000000243f247299 */ /* 0x000fe20008011605 */
[----:B------:R-:W-:Y:S11]  /*d330*/  BRA `(.L_x_37) ;  /* 0x00000000001c7947 */ /* 0x000ff60003800000 */
.L_x_36:
[----:B------:R-:W-:Y:S01]  /*d340*/  ULDC UR7, c[0x0][0xc50] ;  /* 0x0003140000077ab9 */ /* 0x000fe20000000800 */
[----:B------:R-:W-:Y:S01]  /*d350*/  UMOV UR36, UR6 ;  /* 0x0000000600247c82 */ /* 0x000fe20008000000 */
[----:B------:R-:W-:-:S11]  /*d360*/  UISETP.NE.AND UP0, UPT, UR7, 0x1, UPT ;  /* 0x000000010700788c */ /* 0x000fd6000bf05270 */
[----:B------:R-:W-:Y:S01]  /*d370*/  @UP0 ULDC UR4, c[0x0][0xc54] ;  /* 0x0003150000040ab9 */ /* 0x000fe20000000800 */
[----:B------:R-:W-:Y:S01]  /*d380*/  @UP0 ULDC UR8, c[0x0][0xc58] ;  /* 0x0003160000080ab9 */ /* 0x000fe20000000800 */
[----:B------:R-:W-:-:S04]  /*d390*/  UIMAD.WIDE.U32 UR4, UR6, UR4, URZ ;  /* 0x00000004060472a5 */ /* 0x000fc8000f8e003f */
[----:B------:R-:W-:-:S12]  /*d3a0*/  @UP0 USHF.R.U32.HI UR36, URZ, UR8, UR5 ;  /* 0x000000083f240299 */ /* 0x000fd80008011605 */
.L_x_37:
[----:B------:R-:W-:Y:S01]  /*d3b0*/  ISETP.GE.AND P0, PT, R18, RZ, PT ;  /* 0x000000ff1200720c */ /* 0x000fe20003f06270 */
[----:B------:R-:W-:Y:S01]  /*d3c0*/  UIADD3 UR4, -UR36, URZ, URZ ;  /* 0x0000003f24047290 */ /* 0x000fe2000fffe13f */
[----:B------:R-:W-:Y:S01]  /*d3d0*/  MOV R9, 0x1 ;  /* 0x0000000100097802 */ /* 0x000fe20000000f00 */
[----:B------:R-:W-:Y:S02]  /*d3e0*/  IMAD.MOV.U32 R0, RZ, RZ, RZ ;  /* 0x000000ffff007224 */ /* 0x000fe400078e00ff */
[----:B------:R-:W-:Y:S01]  /*d3f0*/  UIMAD UR6, UR7, UR4, UR6 ;  /* 0x00000004070672a4 */ /* 0x000fe2000f8e0206 */
[----:B------:R-:W-:-:S07]  /*d400*/  IMAD.MOV.U32 R3, RZ, RZ, 0x1 ;  /* 0x00000001ff037424 */ /* 0x000fce00078e00ff */
[----:B------:R-:W-:Y:S05]  /*d410*/  @!P0 BRA `(.L_x_38) ;  /* 0x0000004000b08947 */ /* 0x000fea0003800000 */
[----:B------:R-:W-:Y:S01]  /*d420*/  ULDC.64 UR4, c[0x0][0x418] ;  /* 0x0001060000047ab9 */ /* 0x000fe20000000a00 */
[----:B------:R0:W-:Y:S01]  /*d430*/  STL [R1+0xc], RZ ;  /* 0x00000cff01007387 */ /* 0x0001e20000100800 */
[----:B------:R-:W-:Y:S02]  /*d440*/  UISETP.NE.U32.AND UP0, UPT, UR4, URZ, UPT ;  /* 0x0000003f0400728c */ /* 0x000fe4000bf05070 */
[----:B------:R-:W-:Y:S02]  /*d450*/  ULOP3.LUT UR40, UR6, 0xffff, URZ, 0xc0, !UPT ;  /* 0x0000ffff06287892 */ /* 0x000fe4000f8ec03f */
[----:B------:R-:W-:Y:S01]  /*d460*/  UISETP.NE.AND.EX UP0, UPT, UR5, URZ, UPT, UP0 ;  /* 0x0000003f0500728c */ /* 0x000fe2000bf05300 */
[----:B------:R-:W-:Y:S02]  /*d470*/  ULDC UR4, c[0x0][0x424] ;  /* 0x0001090000047ab9 */ /* 0x000fe40000000800 */
[----:B------:R-:W-:Y:S01]  /*d480*/  ULDC UR5, c[0x0][0x2f0] ;  /* 0x0000bc0000057ab9 */ /* 0x000fe20000000800 */
[----:B------:R-:W-:-:S04]  /*d490*/  USEL UR4, UR4, 0x1, UP0 ;  /* 0x0000000104047887 */ /* 0x000fc80008000000 */
[----:B------:R-:W-:-:S04]  /*d4a0*/  UIMAD UR4, UR4, UR5, URZ ;  /* 0x00000005040472a4 */ /* 0x000fc8000f8e023f */
[----:B------:R-:W-:Y:S02]  /*d4b0*/  UISETP.GE.AND UP0, UPT, UR4, 0x1, UPT ;  /* 0x000000010400788c */ /* 0x000fe4000bf06270 */
[----:B------:R-:W-:-:S04]  /*d4c0*/  UIADD3 UR5, UR4, 0x4f, URZ ;  /* 0x0000004f04057890 */ /* 0x000fc8000fffe03f */
[----:B------:R-:W-:Y:S01]  /*d4d0*/  PLOP3.LUT P0, PT, PT, PT, UP0, 0x80, 0x0 ;  /* 0x000000000000781c */ /* 0x000fe20003f0f008 */
[----:B------:R-:W-:-:S04]  /*d4e0*/  UIMAD.WIDE UR4, UR5, 0x66666667, URZ ;  /* 0x66666667050478a5 */ /* 0x000fc8000f8e023f */
[----:B------:R-:W-:-:S04]  /*d4f0*/  USHF.R.U32.HI UR39, URZ, 0x1f, UR5 ;  /* 0x0000001f3f277899 */ /* 0x000fc80008011605 */
[----:B------:R-:W-:-:S04]  /*d500*/  ULEA.HI.SX32 UR39, UR5, UR39, 0x1b ;  /* 0x0000002705277291 */ /* 0x000fc8000f8fda3f */
[----:B0-----:R-:W-:Y:S08]  /*d510*/  @!P0 BRA `(.L_x_39) ;  /* 0x00000000007c8947 */ /* 0x001ff00003800000 */
[----:B------:R-:W-:-:S04]  /*d520*/  USHF.R.U32.HI UR4, URZ, 0x10, UR6 ;  /* 0x000000103f047899 */ /* 0x000fc80008011606 */
[----:B------:R-:W-:-:S11]  /*d530*/  UISETP.NE.AND UP0, UPT, UR4, URZ, UPT ;  /* 0x0000003f0400728c */ /* 0x000fd6000bf05270 */
[----:B------:R-:W-:Y:S02]  /*d540*/  @!UP0 ULDC UR4, c[0x0][0x9f0] ;  /* 0x00027c0000048ab9 */ /* 0x000fe40000000800 */
[----:B------:R-:W-:Y:S01]  /*d550*/  IMAD.U32 R6, RZ, RZ, UR4 ;  /* 0x00000004ff067e24 */ /* 0x000fe2000f8e00ff */
[----:B------:R-:W-:-:S04]  /*d560*/  UIADD3 UR5, UR39, -0x1, UR4 ;  /* 0xffffffff27057890 */ /* 0x000fc8000fffe004 */
[-C--:B------:R-:W-:Y:S02]  /*d570*/  IABS R0, R6.reuse ;  /* 0x0000000600007213 */ /* 0x080fe40000000000 */
[----:B------:R-:W-:Y:S02]  /*d580*/  IABS R6, R6 ;  /* 0x0000000600067213 */ /* 0x000fe40000000000 */
[----:B------:R-:W0:Y:S08]  /*d590*/  I2F.RP R4, R0 ;  /* 0x0000000000047306 */ /* 0x000e300000209400 */
[----:B0-----:R-:W0:Y:S02]  /*d5a0*/  MUFU.RCP R4, R4 ;  /* 0x0000000400047308 */ /* 0x001e240000001000 */
[----:B0-----:R-:W-:-:S06]  /*d5b0*/  IADD3 R2, R4, 0xffffffe, RZ ;  /* 0x0ffffffe04027810 */ /* 0x001fcc0007ffe0ff */
[----:B------:R0:W1:Y:S02]  /*d5c0*/  F2I.FTZ.U32.TRUNC.NTZ R3, R2 ;  /* 0x0000000200037305 */ /* 0x000064000021f000 */
[----:B0-----:R-:W-:Y:S02]  /*d5d0*/  IMAD.MOV.U32 R2, RZ, RZ, RZ ;  /* 0x000000ffff027224 */ /* 0x001fe400078e00ff */
[----:B-1----:R-:W-:-:S04]  /*d5e0*/  IMAD.MOV R5, RZ, RZ, -R3 ;  /* 0x000000ffff057224 */ /* 0x002fc800078e0a03 */
[----:B------:R-:W-:-:S04]  /*d5f0*/  IMAD R5, R5, R0, RZ ;  /* 0x0000000005057224 */ /* 0x000fc800078e02ff */
[----:B------:R-:W-:-:S04]  /*d600*/  IMAD.HI.U32 R3, R3, R5, R2 ;  /* 0x0000000503037227 */ /* 0x000fc800078e0002 */
[----:B------:R-:W-:Y:S01]  /*d610*/  IMAD.U32 R5, RZ, RZ, UR5 ;  /* 0x00000005ff057e24 */ /* 0x000fe2000f8e00ff */
[----:B------:R-:W-:-:S04]  /*d620*/  ULOP3.LUT UR5, UR5, UR4, URZ, 0x3c, !UPT ;  /* 0x0000000405057292 */ /* 0x000fc8000f8e3c3f */
[----:B------:R-:W-:Y:S02]  /*d630*/  IABS R2, R5 ;  /* 0x0000000500027213 */ /* 0x000fe40000000000 */
[----:B------:R-:W-:Y:S02]  /*d640*/  IADD3 R5, RZ, -R6, RZ ;  /* 0x80000006ff057210 */ /* 0x000fe40007ffe0ff */
[----:B------:R-:W-:Y:S01]  /*d650*/  ISETP.LE.AND P2, PT, RZ, UR5, PT ;  /* 0x00000005ff007c0c */ /* 0x000fe2000bf43270 */
[----:B------:R-:W-:-:S04]  /*d660*/  IMAD.HI.U32 R3, R3, R2, RZ ;  /* 0x0000000203037227 */ /* 0x000fc800078e00ff */
[----:B------:R-:W-:-:S05]  /*d670*/  IMAD R5, R3, R5, R2 ;  /* 0x0000000503057224 */ /* 0x000fca00078e0202 */
[----:B------:R-:W-:-:S13]  /*d680*/  ISETP.GT.U32.AND P1, PT, R0, R5, PT ;  /* 0x000000050000720c */ /* 0x000fda0003f24070 */
[----:B------:R-:W-:Y:S02]  /*d690*/  @!P1 IMAD.IADD R5, R5, 0x1, -R0 ;  /* 0x0000000105059824 */ /* 0x000fe400078e0a00 */
[----:B------:R-:W-:Y:S01]  /*d6a0*/  @!P1 VIADD R3, R3, 0x1 ;  /* 0x0000000103039836 */ /* 0x000fe20000000000 */
[----:B------:R-:W-:Y:S02]  /*d6b0*/  ISETP.NE.AND P1, PT, RZ, UR4, PT ;  /* 0x00000004ff007c0c */ /* 0x000fe4000bf25270 */
[----:B------:R-:W-:-:S13]  /*d6c0*/  ISETP.GE.U32.AND P0, PT, R5, R0, PT ;  /* 0x000000000500720c */ /* 0x000fda0003f06070 */
[----:B------:R-:W-:-:S05]  /*d6d0*/  @P0 VIADD R3, R3, 0x1 ;  /* 0x0000000103030836 */ /* 0x000fca0000000000 */
[----:B------:R-:W-:Y:S02]  /*d6e0*/  @!P2 IADD3 R3, -R3, RZ, RZ ;  /* 0x000000ff0303a210 */ /* 0x000fe40007ffe1ff */
[----:B------:R-:W-:-:S05]  /*d6f0*/  @!P1 LOP3.LUT R3, RZ, UR4, RZ, 0x33, !PT ;  /* 0x00000004ff039c12 */ /* 0x000fca000f8e33ff */
[----:B------:R0:W-:Y:S02]  /*d700*/  STL [R1+0xc], R3 ;  /* 0x00000c0301007387 */ /* 0x0001e40000100800 */
.L_x_39:
[----:B------:R-:W2:Y:S01]  /*d710*/  LDL R2, [R1+0xc] ;  /* 0x00000c0001027983 */ /* 0x000ea20000100800 */
[----:B0-----:R-:W-:Y:S02]  /*d720*/  IMAD.MOV.U32 R3, RZ, RZ, 0x1 ;  /* 0x00000001ff037424 */ /* 0x001fe400078e00ff */
[----:B--2---:R-:W-:-:S05]  /*d730*/  IMAD R0, R2, UR40, RZ ;  /* 0x0000002802007c24 */ /* 0x004fca000f8e02ff */
[----:B------:R-:W-:Y:S01]  /*d740*/  VIADDMNMX R17, R0, R2, UR39, PT ;  /* 0x0000002700117e46 */ /* 0x000fe2000b800102 */
[----:B------:R0:W-:Y:S03]  /*d750*/  STL [R1+0x8], R0 ;  /* 0x0000080001007387 */ /* 0x0001e60000100800 */
[----:B------:R-:W-:Y:S01]  /*d760*/  ISETP.GT.AND P0, PT, R17, R0, PT ;  /* 0x000000001100720c */ /* 0x000fe20003f04270 */
[----:B------:R1:W-:Y:S01]  /*d770*/  STL [R1+0x10], R17 ;  /* 0x0000101101007387 */ /* 0x0003e20000100800 */
[----:B0-----:R-:W-:-:S11]  /*d780*/  IMAD.MOV.U32 R0, RZ, RZ, RZ ;  /* 0x000000ffff007224 */ /* 0x001fd600078e00ff */
[----:B-1----:R-:W-:Y:S05]  /*d790*/  @!P0 BRA `(.L_x_38) ;  /* 0x0000003c00d08947 */ /* 0x002fea0003800000 */
[----:B------:R-:W0:Y:S01]  /*d7a0*/  S2UR UR4, SR_CgaCtaId ;  /* 0x00000000000479c3 */ /* 0x000e220000008800 */
[----:B------:R-:W-:Y:S02]  /*d7b0*/  UMOV UR38, 0x400 ;  /* 0x0000040000267882 */ /* 0x000fe40000000000 */
[----:B0-----:R-:W-:-:S04]  /*d7c0*/  ULEA UR38, UR4, UR38, 0x18 ;  /* 0x0000002604267291 */ /* 0x001fc8000f8ec03f */
[----:B------:R-:W-:-:S04]  /*d7d0*/  UIADD3 UR4, UR38, 0x24400, URZ ;  /* 0x0002440026047890 */ /* 0x000fc8000fffe03f */
[----:B------:R-:W-:-:S06]  /*d7e0*/  ULOP3.LUT UP0, URZ, UR4, 0x3ff, URZ, 0xc0, !UPT ;  /* 0x000003ff043f7892 */ /* 0x000fcc000f80c03f */
[----:B------:R-:W-:-:S13]  /*d7f0*/  PLOP3.LUT P0, PT, PT, PT, UP0, 0x80, 0x0 ;  /* 0x000000000000781c */ /* 0x000fda0003f0f008 */
[----:B------:R-:W-:Y:S05]  /*d800*/  @!P0 BRA `(.L_x_40) ;  /* 0x0000000000408947 */ /* 0x000fea0003800000 */
[----:B------:R-:W-:Y:S01]  /*d810*/  MOV R2, 0x0 ;  /* 0x0000000000027802 */ /* 0x000fe20000000f00 */
[----:B------:R-:W-:Y:S01]  /*d820*/  ULDC.64 UR6, c[0x4][0xa8] ;  /* 0x01002a0000067ab9 */ /* 0x000fe20000000a00 */
[----:B------:R-:W-:Y:S01]  /*d830*/  ULDC.64 UR8, c[0x4][0xb0] ;  /* 0x01002c0000087ab9 */ /* 0x000fe20000000a00 */
[----:B------:R-:W-:Y:S01]  /*d840*/  ULDC.64 UR4, c[0x4][0x8] ;  /* 0x0100020000047ab9 */ /* 0x000fe20000000a00 */
[----:B------:R-:W-:Y:S01]  /*d850*/  IMAD.U32 R4, RZ, RZ, UR6 ;  /* 0x00000006ff047e24 */ /* 0x000fe2000f8e00ff */
[----:B------:R-:W-:Y:S01]  /*d860*/  MOV R5, UR7 ;  /* 0x0000000700057c02 */ /* 0x000fe20008000f00 */
[----:B------:R-:W0:Y:S01]  /*d870*/  LDC.64 R2, c[0x4][R2] ;  /* 0x0100000002027b82 */ /* 0x000e220000000a00 */
[----:B------:R-:W-:Y:S01]  /*d880*/  IMAD.U32 R6, RZ, RZ, UR8 ;  /* 0x00000008ff067e24 */ /* 0x000fe2000f8e00ff */
[----:B------:R-:W-:Y:S01]  /*d890*/  MOV R11, UR5 ;  /* 0x00000005000b7c02 */ /* 0x000fe20008000f00 */
[----:B------:R-:W-:Y:S02]  /*d8a0*/  IMAD.U32 R7, RZ, RZ, UR9 ;  /* 0x00000009ff077e24 */ /* 0x000fe4000f8e00ff */
[----:B------:R-:W-:-:S02]  /*d8b0*/  IMAD.U32 R10, RZ, RZ, UR4 ;  /* 0x00000004ff0a7e24 */ /* 0x000fc4000f8e00ff */
[----:B------:R-:W-:Y:S02]  /*d8c0*/  IMAD.MOV.U32 R8, RZ, RZ, 0x70 ;  /* 0x00000070ff087424 */ /* 0x000fe400078e00ff */
[----:B------:R-:W-:Y:S02]  /*d8d0*/  IMAD.MOV.U32 R12, RZ, RZ, 0x1 ;  /* 0x00000001ff0c7424 */ /* 0x000fe400078e00ff */
[----:B------:R-:W-:-:S07]  /*d8e0*/  IMAD.MOV.U32 R13, RZ, RZ, RZ ;  /* 0x000000ffff0d7224 */ /* 0x000fce00078e00ff */
[----:B------:R-:W-:-:S07]  /*d8f0*/  LEPC R20, `(.L_x_40) ;  /* 0x000000001014794e */ /* 0x000fce0000000000 */
[----:B0-----:R-:W-:Y:S05]  /*d900*/  CALL.ABS.NOINC R2 ;  /* 0x0000000002007343 */ /* 0x001fea0003c00000 */
.L_x_40:
        /* <DEDUP_REMOVED lines=8> */
[----:B------:R0:W1:Y:S01]  /*d990*/  LDC.64 R2, c[0x4][R16] ;  /* 0x0100000010027b82 */ /* 0x0000620000000a00 */
[----:B------:R-:W-:Y:S01]  /*d9a0*/  MOV R4, UR6 ;  /* 0x0000000600047c02 */ /* 0x000fe20008000f00 */
[----:B------:R-:W-:Y:S01]  /*d9b0*/  IMAD.U32 R5, RZ, RZ, UR7 ;  /* 0x00000007ff057e24 */ /* 0x000fe2000f8e00ff */
[----:B------:R-:W-:Y:S01]  /*d9c0*/  MOV R10, UR4 ;  /* 0x00000004000a7c02 */ /* 0x000fe20008000f00 */
[----:B------:R-:W-:Y:S01]  /*d9d0*/  IMAD.U32 R6, RZ, RZ, UR8 ;  /* 0x00000008ff067e24 */ /* 0x000fe2000f8e00ff */
[----:B------:R-:W-:Y:S01]  /*d9e0*/  MOV R13, RZ ;  /* 0x000000ff000d7202 */ /* 0x000fe20000000f00 */
[----:B------:R-:W-:-:S02]  /*d9f0*/  IMAD.U32 R7, RZ, RZ, UR9 ;  /* 0x00000009ff077e24 */ /* 0x000fc4000f8e00ff */
[----:B------:R-:W-:Y:S02]  /*da00*/  IMAD.U32 R11, RZ, RZ, UR5 ;  /* 0x00000005ff0b7e24 */ /* 0x000fe4000f8e00ff */
[----:B------:R-:W-:Y:S02]  /*da10*/  IMAD.MOV.U32 R8, RZ, RZ, 0x70 ;  /* 0x00000070ff087424 */ /* 0x000fe400078e00ff */
[----:B0-----:R-:W-:-:S07]  /*da20*/  IMAD.MOV.U32 R12, RZ, RZ, 0x1 ;  /* 0x00000001ff0c7424 */ /* 0x001fce00078e00ff */
[----:B------:R-:W-:-:S07]  /*da30*/  LEPC R20, `(.L_x_42) ;  /* 0x000000001014794e */ /* 0x000fce0000000000 */
[----:B-1----:R-:W-:Y:S05]  /*da40*/  CALL.ABS.NOINC R2 ;  /* 0x0000000002007343 */ /* 0x002fea0003c00000 */
.L_x_42:
[----:B------:R0:W1:Y:S01]  /*da50*/  LDC.64 R2, c[0x4][R16] ;  /* 0x0100000010027b82 */ /* 0x0000620000000a00 */
[----:B------:R-:W-:Y:S01]  /*da60*/  ULDC.64 UR6, c[0x4][0xa8] ;  /* 0x01002a0000067ab9 */ /* 0x000fe20000000a00 */
[----:B------:R-:W-:Y:S01]  /*da70*/  ULDC.64 UR8, c[0x4][0xb0] ;  /* 0x01002c0000087ab9 */ /* 0x000fe20000000a00 */
[----:B------:R-:W-:Y:S01]  /*da80*/  ULDC.64 UR4, c[0x4][0x18] ;  /* 0x0100060000047ab9 */ /* 0x000fe20000000a00 */
[----:B------:R-:W-:Y:S01]  /*da90*/  IMAD.U32 R4, RZ, RZ, UR6 ;  /* 0x00000006ff047e24 */ /* 0x000fe2000f8e00ff */
[----:B------:R-:W-:Y:S01]  /*daa0*/  MOV R7, UR9 ;  /* 0x0000000900077c02 */ /* 0x000fe20008000f00 */
[----:B------:R-:W-:Y:S01]  /*dab0*/  IMAD.U32 R5, RZ, RZ, UR7 ;  /* 0x00000007ff057e24 */ /* 0x000fe2000f8e00ff */
[----:B------:R-:W-:Y:S01]  /*dac0*/  MOV R12, 0x1 ;  /* 0x00000001000c7802 */ /* 0x000fe20000000f00 */
[----:B------:R-:W-:Y:S02]  /*dad0*/  IMAD.U32 R6, RZ, RZ, UR8 ;  /* 0x00000008ff067e24 */ /* 0x000fe4000f8e00ff */
[----:B------:R-:W-:-:S02]  /*dae0*/  IMAD.U32 R10, RZ, RZ, UR4 ;  /* 0x00000004ff0a7e24 */ /* 0x000fc4000f8e00ff */
[----:B------:R-:W-:Y:S02]  /*daf0*/  IMAD.U32 R11, RZ, RZ, UR5 ;  /* 0x00000005ff0b7e24 */ /* 0x000fe4000f8e00ff */
[----:B------:R-:W-:Y:S02]  /*db00*/  IMAD.MOV.U32 R8, RZ, RZ, 0x70 ;  /* 0x00000070ff087424 */ /* 0x000fe400078e00ff */
[----:B0-----:R-:W-:-:S07]  /*db10*/  IMAD.MOV.U32 R13, RZ, RZ, RZ ;  /* 0x000000ffff0d7224 */ /* 0x001fce00078e00ff */
[----:B------:R-:W-:-:S07]  /*db20*/  LEPC R20, `(.L_x_41) ;  /* 0x000000001014794e */ /* 0x000fce0000000000 */
[----:B-1----:R-:W-:Y:S05]  /*db30*/  CALL.ABS.NOINC R2 ;  /* 0x0000000002007343 */ /* 0x002fea0003c00000 */
.L_x_41:
[----:B------:R-:W0:Y:S01]  /*db40*/  LDC.64 R2, c[0x0][0x9f8] ;  /* 0x00027e00ff027b82 */ /* 0x000e220000000a00 */
[----:B------:R-:W-:Y:S01]  /*db50*/  ULDC.64 UR4, c[0x0][0x208] ;  /* 0x0000820000047ab9 */ /* 0x000fe20000000a00 */
[----:B0-----:R-:W-:-:S04]  /*db60*/  ISETP.NE.U32.AND P0, PT, R2, RZ, PT ;  /* 0x000000ff0200720c */ /* 0x001fc80003f05070 */
[----:B------:R-:W-:-:S13]  /*db70*/  ISETP.NE.AND.EX P0, PT, R3, RZ, PT, P0 ;  /* 0x000000ff0300720c */ /* 0x000fda0003f05300 */
[----:B------:R-:W0:Y:S02]  /*db80*/  @P0 LDC.64 R2, c[0x0][0x9f8] ;  /* 0x00027e00ff020b82 */ /* 0x000e240000000a00 */
[----:B0-----:R-:W-:-:S05]  /*db90*/  @P0 IMAD.WIDE R2, R18, 0x4, R2 ;  /* 0x0000000412020825 */ /* 0x001fca00078e0202 */
[----:B------:R0:W2:Y:S01]  /*dba0*/  @P0 LDG.E R18, desc[UR4][R2.64] ;  /* 0x0000000402120981 */ /* 0x0000a2000c1e1900 */
[----:B------:R-:W-:Y:S01]  /*dbb0*/  UMOV UR4, 0xffffffff ;  /* 0xffffffff00047882 */ /* 0x000fe20000000000 */
[----:B------:R-:W-:Y:S01]  /*dbc0*/  VIADD R17, R17, 0xffffffff ;  /* 0xffffffff11117836 */ /* 0x000fe20000000000 */
[----:B------:R-:W1:Y:S01]  /*dbd0*/  S2R R16, SR_TID.X ;  /* 0x0000000000107919 */ /* 0x000e620000002100 */
[----:B0-----:R-:W0:Y:S02]  /*dbe0*/  LDC.64 R2, c[0x0][0x418] ;  /* 0x00010600ff027b82 */ /* 0x001e240000000a00 */
[----:B0-----:R-:W-:Y:S02]  /*dbf0*/  ISETP.NE.U32.AND P0, PT, R2, RZ, PT ;  /* 0x000000ff0200720c */ /* 0x001fe40003f05070 */
[----:B-1----:R-:W-:Y:S02]  /*dc00*/  SHF.R.U32.HI R0, RZ, 0x5, R16 ;  /* 0x00000005ff007819 */ /* 0x002fe40000011610 */
[----:B------:R-:W-:-:S02]  /*dc10*/  ISETP.NE.AND.EX P1, PT, R3, RZ, PT, P0 ;  /* 0x000000ff0300720c */ /* 0x000fc40003f25300 */
[----:B------:R-:W-:Y:S02]  /*dc20*/  LOP3.LUT R0, R0, 0x3, RZ, 0xc0, !PT ;  /* 0x0000000300007812 */ /* 0x000fe400078ec0ff */
[----:B------:R-:W-:-:S05]  /*dc30*/  P2R R4, PR, RZ, 0x2 ;  /* 0x00000002ff047803 */ /* 0x000fca0000000000 */
[----:B------:R0:W-:Y:S01]  /*dc40*/  STL [R1+0x4], R4 ;  /* 0x0000040401007387 */ /* 0x0001e20000100800 */
[----:B--2---:R-:W-:Y:S02]  /*dc50*/  SHF.R.S32.HI R19, RZ, 0x1f, R18 ;  /* 0x0000001fff137819 */ /* 0x004fe40000011412 */
[----:B------:R-:W-:Y:S01]  /*dc60*/  SEL R16, R18, RZ, !P1 ;  /* 0x000000ff12107207 */ /* 0x000fe20004800000 */
[----:B0-----:R-:W-:Y:S06]  /*dc70*/  BRA.DIV UR4, `(.L_x_43) ;  /* 0x0000003e04e07947 */ /* 0x001fec000b800000 */
[----:B------:R0:W1:Y:S02]  /*dc80*/  SHFL.IDX PT, R14, R0, RZ, 0x1f ;  /* 0x00001fff000e7589 */ /* 0x00006400000e0000 */
.L_x_134:
[----:B------:R-:W-:Y:S02]  /*dc90*/  PLOP3.LUT P2, PT, PT, PT, PT, 0x8, 0x0 ;  /* 0x000000000000781c */ /* 0x000fe40003f4e170 */
[----:B-1----:R-:W-:Y:S02]  /*dca0*/  ISETP.NE.AND P0, PT, R14, RZ, PT ;  /* 0x000000ff0e00720c */ /* 0x002fe40003f05270 */
[----:B0-----:R-:W-:-:S05]  /*dcb0*/  P2R R0, PR, RZ, 0x4 ;  /* 0x00000004ff007803 */ /* 0x001fca0000000000 */
[----:B------:R0:W-:Y:S06]  /*dcc0*/  STL [R1], R0 ;  /* 0x0000000001007387 */ /* 0x0001ec0000100800 */
[----:B------:R-:W-:Y:S05]  /*dcd0*/  @P0 BRA `(.L_x_44) ;  /* 0x00000004002c0947 */ /* 0x000fea0003800000 */
[----:B------:R-:W-:-:S03]  /*dce0*/  UMOV UR4, 0xffffffff ;  /* 0xffffffff00047882 */ /* 0x000fc60000000000 */
[----:B------:R-:W-:Y:S05]  /*dcf0*/  BRA.DIV UR4, `(.L_x_45) ;  /* 0x0000003e04e07947 */ /* 0x000fea000b800000 */
[----:B------:R-:W-:-:S13]  /*dd00*/  ELECT P6, URZ, PT ;  /* 0x00000000003f782f */ /* 0x000fda00038c0000 */
.L_x_137:
[----:B------:R-:W-:Y:S05]  /*dd10*/  @!P6 BRA `(.L_x_44) ;  /* 0x00000004001ce947 */ /* 0x000fea0003800000 */
[----:B------:R-:W-:Y:S01]  /*dd20*/  IMAD.MOV.U32 R16, RZ, RZ, R18 ;  /* 0x000000ffff107224 */ /* 0x000fe200078e0012 */
[----:B------:R-:W-:Y:S06]  /*dd30*/  @!P1 BRA `(.L_x_46) ;  /* 0x0000000000489947 */ /* 0x000fec0003800000 */
[----:B------:R-:W1:Y:S01]  /*dd40*/  LDC R6, c[0x0][0x43c] ;  /* 0x00010f00ff067b82 */ /* 0x000e620000000800 */
[----:B------:R-:W-:Y:S01]  /*dd50*/  ULDC.64 UR4, c[0x0][0x428] ;  /* 0x00010a0000047ab9 */ /* 0x000fe20000000a00 */
[----:B------:R-:W-:Y:S01]  /*dd60*/  ULDC.64 UR6, c[0x0][0x208] ;  /* 0x0000820000067ab9 */ /* 0x000fe20000000a00 */
[----:B------:R-:W-:-:S04]  /*dd70*/  IMAD R7, R19, UR4, RZ ;  /* 0x0000000413077c24 */ /* 0x000fc8000f8e02ff */
[----:B------:R-:W-:Y:S01]  /*dd80*/  IMAD R7, R18, UR5, R7 ;  /* 0x0000000512077c24 */ /* 0x000fe2000f8e0207 */
[----:B-1----:R-:W-:-:S13]  /*dd90*/  ISETP.NE.AND P0, PT, R6, 0x1, PT ;  /* 0x000000010600780c */ /* 0x002fda0003f05270 */
[----:B------:R-:W0:Y:S02]  /*dda0*/  @P0 LDC.64 R4, c[0x0][0x440] ;  /* 0x00011000ff040b82 */ /* 0x000e240000000a00 */
[----:B0-----:R-:W-:Y:S01]  /*ddb0*/  @P0 IMAD.HI.U32 R0, R17, R4, RZ ;  /* 0x0000000411000227 */ /* 0x001fe200078e00ff */
[----:B------:R-:W-:-:S04]  /*ddc0*/  MOV R4, R17 ;  /* 0x0000001100047202 */ /* 0x000fc80000000f00 */
[----:B------:R-:W-:-:S04]  /*ddd0*/  @P0 SHF.R.U32.HI R4, RZ, R5, R0 ;  /* 0x00000005ff040219 */ /* 0x000fc80000011600 */
[--C-:B------:R-:W-:Y:S01]  /*dde0*/  SHF.R.S32.HI R5, RZ, 0x1f, R4.reuse ;  /* 0x0000001fff057819 */ /* 0x100fe20000011404 */
[--C-:B------:R-:W-:Y:S02]  /*ddf0*/  IMAD.MOV R0, RZ, RZ, -R4.reuse ;  /* 0x000000ffff007224 */ /* 0x100fe400078e0a04 */
[----:B------:R-:W-:-:S04]  /*de00*/  IMAD.WIDE.U32 R4, R18, UR4, R4 ;  /* 0x0000000412047c25 */ /* 0x000fc8000f8e0004 */
[----:B------:R-:W-:Y:S01]  /*de10*/  IMAD R17, R6, R0, R17 ;  /* 0x0000000006117224 */ /* 0x000fe200078e0211 */
[----:B------:R-:W-:Y:S01]  /*de20*/  LEA R2, P0, R4, R2, 0x2 ;  /* 0x0000000204027211 */ /* 0x000fe200078010ff */
[----:B------:R-:W-:-:S05]  /*de30*/  IMAD.IADD R0, R5, 0x1, R7 ;  /* 0x0000000105007824 */ /* 0x000fca00078e0207 */
[----:B------:R-:W-:-:S05]  /*de40*/  LEA.HI.X R3, R4, R3, R0, 0x2, P0 ;  /* 0x0000000304037211 */ /* 0x000fca00000f1400 */
[----:B------:R1:W5:Y:S02]  /*de50*/  LDG.E R16, desc[UR6][R2.64] ;  /* 0x0000000602107981 */ /* 0x000364000c1e1900 */
.L_x_46:
[----:B0-----:R-:W-:Y:S01]  /*de60*/  IMAD.MOV.U32 R0, RZ, RZ, 0x1 ;  /* 0x00000001ff007424 */ /* 0x001fe200078e00ff */
[----:B------:R-:W1:Y:S04]  /*de70*/  S2R R8, SR_TID.X ;  /* 0x0000000000087919 */ /* 0x000e680000002100 */
[----:B------:R-:W-:-:S04]  /*de80*/  SHF.L.U32 R0, R0, 0x1f, RZ ;  /* 0x0000001f00007819 */ /* 0x000fc800000006ff */
[----:B------:R-:W0:Y:S01]  /*de90*/  SYNCS.PHASECHK.TRANS64.TRYWAIT P0, [UR38+0x38840], R0 ;  /* 0x03884000ff0075a7 */ /* 0x000e220008000166 */
[----:B-1----:R-:W-:-:S04]  /*dea0*/  LOP3.LUT R2, R8, 0x7f, RZ, 0xc0, !PT ;  /* 0x0000007f08027812 */ /* 0x002fc800078ec0ff */
[----:B------:R-:W-:Y:S01]  /*deb0*/  ISETP.NE.AND P1, PT, R2, RZ, PT ;  /* 0x000000ff0200720c */ /* 0x000fe20003f25270 */
[----:B0-----:R-:W-:-:S12]  /*dec0*/  @!P0 BRA `(.L_x_47) ;  /* 0x0000003c008c8947 */ /* 0x001fd80003800000 */
.L_x_138:
[----:B------:R-:W-:Y:S05]  /*ded0*/  @P1 BRA `(.L_x_48) ;  /* 0x0000000000181947 */ /* 0x000fea0003800000 */
[----:B------:R-:W1:Y:S01]  /*dee0*/  S2R R2, SR_TID.X ;  /* 0x0000000000027919 */ /* 0x000e620000002100 */
[----:B0-----:R-:W-:-:S04]  /*def0*/  MOV R0, 0xa000 ;  /* 0x0000a00000007802 */ /* 0x001fc80000000f00 */
[----:B------:R2:W-:Y:S01]  /*df00*/  SYNCS.ARRIVE.TRANS64 RZ, [UR38+0x38830], R0 ;  /* 0x03883000ffff79a7 */ /* 0x0005e20008000026 */
[----:B-1----:R-:W-:-:S13]  /*df10*/  LOP3.LUT P0, RZ, R2, 0x1f, RZ, 0xc0, !PT ;  /* 0x0000001f02ff7812 */ /* 0x002fda000780c0ff */
[----:B--2---:R-:W-:Y:S05]  /*df20*/  @!P0 BRA `(.L_x_48) ;  /* 0x0000000000048947 */ /* 0x004fea0003800000 */
[----:B------:R-:W-:Y:S01]  /*df30*/  BPT.TRAP 0x1 ;  /* 0x000000040000795c */ /* 0x000fe20000300000 */
.L_x_48:
[----:B------:R-:W-:Y:S01]  /*df40*/  R2UR UR11, R17 ;  /* 0x00000000110b72ca */ /* 0x000fe200000e0000 */
[----:B------:R-:W-:Y:S01]  /*df50*/  ULDC.64 UR4, c[0x0][0x198] ;  /* 0x0000660000047ab9 */ /* 0x000fe20000000a00 */
[----:B-----5:R-:W-:Y:S01]  /*df60*/  R2UR UR13, R16 ;  /* 0x00000000100d72ca */ /* 0x020fe200000e0000 */
[----:B------:R-:W-:Y:S01]  /*df70*/  UIADD3 UR4, UP0, UR4, 0x370, URZ ;  /* 0x0000037004047890 */ /* 0x000fe2000ff1e03f */
[----:B------:R-:W-:Y:S01]  /*df80*/  PLOP3.LUT P0, PT, PT, PT, PT, 0x80, 0x0 ;  /* 0x000000000000781c */ /* 0x000fe20003f0f070 */
[----:B------:R-:W-:Y:S02]  /*df90*/  UIADD3 UR8, UR38, 0x24400, URZ ;  /* 0x0002440026087890 */ /* 0x000fe4000fffe03f */
[----:B------:R-:W-:Y:S01]  /*dfa0*/  UIADD3 UR9, UR38, 0x38830, URZ ;  /* 0x0003883026097890 */ /* 0x000fe2000fffe03f */
[----:B0-----:R-:W-:Y:S01]  /*dfb0*/  P2R R0, PR, RZ, 0x1 ;  /* 0x00000001ff007803 */ /* 0x001fe20000000000 */
[----:B------:R-:W-:Y:S02]  /*dfc0*/  UIADD3.X UR5, URZ, UR5, URZ, UP0, !UPT ;  /* 0x000000053f057290 */ /* 0x000fe400087fe43f */
[----:B------:R-:W-:-:S02]  /*dfd0*/  UIADD3 UR24, UR38, 0x26c00, URZ ;  /* 0x00026c0026187890 */ /* 0x000fc4000fffe03f */
[----:B------:R-:W-:Y:S01]  /*dfe0*/  UIMAD UR11, UR11, 0x50, URZ ;  /* 0x000000500b0b78a4 */ /* 0x000fe2000f8e023f */
[----:B------:R1:W-:Y:S01]  /*dff0*/  STL [R1], R0 ;  /* 0x0000000001007387 */ /* 0x0003e20000100800 */
[----:B------:R-:W-:Y:S02]  /*e000*/  UIADD3 UR16, UR38, 0x29400, URZ ;  /* 0x0002940026107890 */ /* 0x000fe4000fffe03f */
[----:B------:R-:W-:Y:S01]  /*e010*/  UIADD3 UR32, UR38, 0x2bc00, URZ ;  /* 0x0002bc0026207890 */ /* 0x000fe2000fffe03f */
[----:B------:R-:W-:Y:S01]  /*e020*/  UMOV UR6, 0x0 ;  /* 0x0000000000067882 */ /* 0x000fe20000000000 */
[----:B------:R-:W-:Y:S01]  /*e030*/  UMOV UR7, 0x14f00000 ;  /* 0x14f0000000077882 */ /* 0x000fe20000000000 */
[----:B------:R-:W-:Y:S01]  /*e040*/  UMOV UR10, URZ ;  /* 0x0000003f000a7c82 */ /* 0x000fe20008000000 */
[----:B------:R-:W-:Y:S01]  /*e050*/  UMOV UR12, UR36 ;  /* 0x00000024000c7c82 */ /* 0x000fe20008000000 */
[----:B------:R-:W-:Y:S01]  /*e060*/  UMOV UR26, 0x40 ;  /* 0x00000040001a7882 */ /* 0x000fe20000000000 */
[----:B------:R-:W-:Y:S01]  /*e070*/  UMOV UR28, UR36 ;  /* 0x00000024001c7c82 */ /* 0x000fe20008000000 */
[----:B------:R-:W-:Y:S01]  /*e080*/  UMOV UR25, UR9 ;  /* 0x0000000900197c82 */ /* 0x000fe20008000000 */
[----:B------:R-:W-:Y:S01]  /*e090*/  UMOV UR29, UR13 ;  /* 0x0000000d001d7c82 */ /* 0x000fe20008000000 */
[----:B------:R-:W-:Y:S01]  /*e0a0*/  UMOV UR27, UR11 ;  /* 0x0000000b001b7c82 */ /* 0x000fe20008000000 */
[----:B------:R-:W-:Y:S01]  /*e0b0*/  UMOV UR18, 0x80 ;  /* 0x0000008000127882 */ /* 0x000fe20000000000 */
[----:B------:R-:W-:Y:S01]  /*e0c0*/  UMOV UR20, UR36 ;  /* 0x0000002400147c82 */ /* 0x000fe20008000000 */
[----:B------:R1:W-:Y:S01]  /*e0d0*/  UTMALDG.4D [UR8], [UR4], desc[UR6] ;  /* 0x00000608040075b4 */ /* 0x0003e20008019000 */
[----:B------:R-:W-:Y:S01]  /*e0e0*/  UMOV UR17, UR9 ;  /* 0x0000000900117c82 */ /* 0x000fe20008000000 */
[----:B------:R-:W-:Y:S01]  /*e0f0*/  UMOV UR21, UR13 ;  /* 0x0000000d00157c82 */ /* 0x000fe20008000000 */
[----:B------:R-:W-:Y:S01]  /*e100*/  UMOV UR19, UR11 ;  /* 0x0000000b00137c82 */ /* 0x000fe20008000000 */
[----:B------:R-:W-:Y:S01]  /*e110*/  UMOV UR34, 0xc0 ;  /* 0x000000c000227882 */ /* 0x000fe20000000000 */
[----:B------:R-:W-:Y:S01]  /*e120*/  UMOV UR33, UR9 ;  /* 0x0000000900217c82 */ /* 0x000fe20008000000 */
[----:B------:R-:W-:Y:S01]  /*e130*/  UMOV UR37, UR13 ;  /* 0x0000000d00257c82 */ /* 0x000fe20008000000 */
[----:B------:R-:W-:Y:S01]  /*e140*/  UMOV UR35, UR11 ;  /* 0x0000000b00237c82 */ /* 0x000fe20008000000 */
[----:B------:R1:W-:Y:S01]  /*e150*/  UTMALDG.4D [UR24], [UR4], desc[UR6] ;  /* 0x00000618040075b4 */ /* 0x0003e20008019000 */
[----:B------:R1:W-:Y:S01]  /*e160*/  UTMALDG.4D [UR16], [UR4], desc[UR6] ;  /* 0x00000610040075b4 */ /* 0x0003e20008019000 */
[----:B------:R1:W-:Y:S02]  /*e170*/  UTMALDG.4D [UR32], [UR4], desc[UR6] ;  /* 0x00000620040075b4 */ /* 0x0003e40008019000 */
[----:B-1----:R-:W-:Y:S01]  /*e180*/  NOP ;  /* 0x0000000000007918 */ /* 0x002fe20000000000 */
.L_x_44:
[----:B------:R-:W-:Y:S05]  /*e190*/  WARPSYNC.ALL ;  /* 0x0000000000007948 */ /* 0x000fea0003800000 */
[----:B------:R-:W-:Y:S01]  /*e1a0*/  UIADD3 UR4, UR38, 0x14400, URZ ;  /* 0x0001440026047890 */ /* 0x000fe2000fffe03f */
[----:B------:R-:W-:Y:S03]  /*e1b0*/  BAR.SYNC.DEFER_BLOCKING 0x8, 0x180 ;  /* 0x0206000000007b1d */ /* 0x000fe60000010000 */
        /* <DEDUP_REMOVED lines=9> */
[----:B------:R-:W1:Y:S01]  /*e250*/  LDC.64 R2, c[0x4][R2] ;  /* 0x0100000002027b82 */ /* 0x000e620000000a00 */
[----:B------:R-:W-:Y:S01]  /*e260*/  IMAD.U32 R5, RZ, RZ, UR7 ;  /* 0x00000007ff057e24 */ /* 0x000fe2000f8e00ff */
[----:B------:R-:W-:Y:S01]  /*e270*/  MOV R12, 0x1 ;  /* 0x00000001000c7802 */ /* 0x000fe20000000f00 */
[----:B------:R-:W-:Y:S02]  /*e280*/  IMAD.U32 R6, RZ, RZ, UR8 ;  /* 0x00000008ff067e24 */ /* 0x000fe4000f8e00ff */
[----:B------:R-:W-:-:S02]  /*e290*/  IMAD.U32 R10, RZ, RZ, UR4 ;  /* 0x00000004ff0a7e24 */ /* 0x000fc4000f8e00ff */
[----:B------:R-:W-:Y:S02]  /*e2a0*/  IMAD.U32 R11, RZ, RZ, UR5 ;  /* 0x00000005ff0b7e24 */ /* 0x000fe4000f8e00ff */
[----:B------:R-:W-:Y:S02]  /*e2b0*/  IMAD.MOV.U32 R8, RZ, RZ, 0x70 ;  /* 0x00000070ff087424 */ /* 0x000fe400078e00ff */
[----:B------:R-:W-:-:S07]  /*e2c0*/  IMAD.MOV.U32 R13, RZ, RZ, RZ ;  /* 0x000000ffff0d7224 */ /* 0x000fce00078e00ff */
[----:B------:R-:W-:-:S07]  /*e2d0*/  LEPC R20, `(.L_x_49) ;  /* 0x000000001014794e */ /* 0x000fce0000000000 */
[----:B01----:R-:W-:Y:S05]  /*e2e0*/  CALL.ABS.NOINC R2 ;  /* 0x0000000002007343 */ /* 0x003fea0003c00000 */
.L_x_49:
[----:B------:R-:W1:Y:S01]  /*e2f0*/  S2R R4, SR_CTAID.Z ;  /* 0x0000000000047919 */ /* 0x000e620000002700 */
[----:B------:R-:W2:Y:S01]  /*e300*/  LDC R20, c[0x0][0x448] ;  /* 0x00011200ff147b82 */ /* 0x000ea20000000800 */
[----:B------:R-:W-:Y:S01]  /*e310*/  USHF.R.S32.HI UR4, URZ, 0x1f, UR36 ;  /* 0x0000001f3f047899 */ /* 0x000fe20008011424 */
[----:B------:R-:W3:Y:S01]  /*e320*/  S2R R12, SR_TID.X ;  /* 0x00000000000c7919 */ /* 0x000ee20000002100 */
[----:B------:R-:W-:Y:S02]  /*e330*/  ULDC.64 UR8, c[0x0][0x2d8] ;  /* 0x0000b60000087ab9 */ /* 0x000fe40000000a00 */
[----:B------:R-:W-:Y:S01]  /*e340*/  UIMAD UR6, UR4, UR8, URZ ;  /* 0x00000008040672a4 */ /* 0x000fe2000f8e023f */
[----:B------:R-:W4:Y:S02]  /*e350*/  S2R R11, SR_CTAID.X ;  /* 0x00000000000b7919 */ /* 0x000f240000002500 */
[----:B------:R-:W0:Y:S01]  /*e360*/  LDC.64 R2, c[0x0][0x2e0] ;  /* 0x0000b800ff027b82 */ /* 0x000e220000000a00 */
[----:B------:R-:W-:-:S02]  /*e370*/  UIMAD.WIDE.U32 UR4, UR36, UR8, URZ ;  /* 0x00000008240472a5 */ /* 0x000fc4000f8e003f */
[----:B------:R-:W-:-:S04]  /*e380*/  UIMAD UR6, UR36, UR9, UR6 ;  /* 0x00000009240672a4 */ /* 0x000fc8000f8e0206 */
[----:B------:R-:W-:Y:S01]  /*e390*/  UIADD3 UR5, UR5, UR6, URZ ;  /* 0x0000000605057290 */ /* 0x000fe2000fffe03f */
[----:B--2---:R-:W-:Y:S02]  /*e3a0*/  ISETP.NE.AND P0, PT, R20, 0x1, PT ;  /* 0x000000011400780c */ /* 0x004fe40003f05270 */
[----:B-1----:R-:W-:Y:S02]  /*e3b0*/  SHF.R.S32.HI R5, RZ, 0x1f, R4 ;  /* 0x0000001fff057819 */ /* 0x002fe40000011404 */
[----:B---3--:R-:W-:-:S03]  /*e3c0*/  LOP3.LUT R9, R12, 0x7f, RZ, 0xc0, !PT ;  /* 0x0000007f0c097812 */ /* 0x008fc600078ec0ff */
[----:B0-----:R-:W-:-:S06]  /*e3d0*/  IMAD R0, R5, R2, RZ ;  /* 0x0000000205007224 */ /* 0x001fcc00078e02ff */
[----:B------:R-:W0:Y:S01]  /*e3e0*/  @P0 LDC R6, c[0x0][0x44c] ;  /* 0x00011300ff060b82 */ /* 0x000e220000000800 */
[----:B------:R-:W-:Y:S01]  /*e3f0*/  SHF.R.U32.HI R8, RZ, 0x3, R9 ;  /* 0x00000003ff087819 */ /* 0x000fe20000011609 */
[C---:B------:R-:W-:Y:S02]  /*e400*/  IMAD R5, R4.reuse, R3, R0 ;  /* 0x0000000304057224 */ /* 0x040fe400078e0200 */
[----:B------:R-:W-:Y:S01]  /*e410*/  IMAD.WIDE.U32 R2, R4, R2, UR4 ;  /* 0x0000000404027e25 */ /* 0x000fe2000f8e0002 */
[----:B------:R-:W-:-:S03]  /*e420*/  ULDC.64 UR4, c[0x0][0x2d0] ;  /* 0x0000b40000047ab9 */ /* 0x000fc60000000a00 */
[----:B------:R-:W1:Y:S01]  /*e430*/  @P0 LDC R0, c[0x0][0x450] ;  /* 0x00011400ff000b82 */ /* 0x000e620000000800 */
[----:B------:R-:W-:Y:S02]  /*e440*/  IMAD.IADD R3, R3, 0x1, R5 ;  /* 0x0000000103037824 */ /* 0x000fe400078e0205 */
[----:B------:R-:W-:Y:S02]  /*e450*/  IMAD.SHL.U32 R5, R12, 0x10, RZ ;  /* 0x000000100c057824 */ /* 0x000fe400078e00ff */
[----:B------:R-:W-:-:S03]  /*e460*/  IMAD.SHL.U32 R9, R9, 0x8, RZ ;  /* 0x0000000809097824 */ /* 0x000fc600078e00ff */
[----:B------:R-:W-:-:S04]  /*e470*/  LOP3.LUT R5, R8, 0x70, R5, 0xf8, !PT ;  /* 0x0000007008057812 */ /* 0x000fc800078ef805 */
[----:B----4-:R-:W-:-:S05]  /*e480*/  LEA R5, R11, R5, 0x7 ;  /* 0x000000050b057211 */ /* 0x010fca00078e38ff */
[----:B0-----:R-:W-:-:S04]  /*e490*/  @P0 IMAD.HI.U32 R6, R5, R6, RZ ;  /* 0x0000000605060227 */ /* 0x001fc800078e00ff */
[----:B------:R-:W-:Y:S01]  /*e4a0*/  IMAD.MOV.U32 R4, RZ, RZ, R5 ;  /* 0x000000ffff047224 */ /* 0x000fe200078e0005 */
[----:B-1----:R-:W-:-:S05]  /*e4b0*/  @P0 SHF.R.U32.HI R4, RZ, R0, R6 ;  /* 0x00000000ff040219 */ /* 0x002fca0000011606 */
[----:B------:R-:W-:Y:S02]  /*e4c0*/  IMAD.MOV R0, RZ, RZ, -R4 ;  /* 0x000000ffff007224 */ /* 0x000fe400078e0a04 */
[----:B------:R-:W-:-:S04]  /*e4d0*/  IMAD.WIDE.U32 R2, R4, UR4, R2 ;  /* 0x0000000404027c25 */ /* 0x000fc8000f8e0002 */
[----:B------:R-:W-:Y:S01]  /*e4e0*/  IMAD R0, R20, R0, R5 ;  /* 0x0000000014007224 */ /* 0x000fe200078e0205 */
[----:B------:R-:W-:-:S05]  /*e4f0*/  SHF.R.S32.HI R5, RZ, 0x1f, R4 ;  /* 0x0000001fff057819 */ /* 0x000fca0000011404 */
[----:B------:R-:W-:-:S04]  /*e500*/  IMAD R5, R5, UR4, RZ ;  /* 0x0000000405057c24 */ /* 0x000fc8000f8e02ff */
[----:B------:R-:W-:Y:S01]  /*e510*/  IMAD R5, R4, UR5, R5 ;  /* 0x0000000504057c24 */ /* 0x000fe2000f8e0205 */
[----:B------:R-:W-:Y:S01]  /*e520*/  SHF.R.S32.HI R4, RZ, 0x1f, R0 ;  /* 0x0000001fff047819 */ /* 0x000fe20000011400 */
[----:B------:R-:W-:Y:S02]  /*e530*/  ULDC.64 UR4, c[0x0][0x2c8] ;  /* 0x0000b20000047ab9 */ /* 0x000fe40000000a00 */
[----:B------:R-:W-:Y:S02]  /*e540*/  IMAD.IADD R3, R3, 0x1, R5 ;  /* 0x0000000103037824 */ /* 0x000fe400078e0205 */
[----:B------:R-:W-:Y:S02]  /*e550*/  IMAD R5, R4, UR4, RZ ;  /* 0x0000000404057c24 */ /* 0x000fe4000f8e02ff */
[----:B------:R-:W-:-:S04]  /*e560*/  IMAD.WIDE.U32 R2, R0, UR4, R2 ;  /* 0x0000000400027c25 */ /* 0x000fc8000f8e0002 */
[----:B------:R-:W-:Y:S01]  /*e570*/  IMAD R4, R0, UR5, R5 ;  /* 0x0000000500047c24 */ /* 0x000fe2000f8e0205 */
[----:B------:R-:W-:Y:S01]  /*e580*/  ULDC.64 UR4, c[0x0][0x280] ;  /* 0x0000a00000047ab9 */ /* 0x000fe20000000a00 */
[----:B------:R-:W-:Y:S01]  /*e590*/  IMAD.SHL.U32 R0, R12, 0x8, RZ ;  /* 0x000000080c007824 */ /* 0x000fe200078e00ff */
[----:B------:R-:W-:Y:S01]  /*e5a0*/  LEA R7, P0, R2, UR4, 0x1 ;  /* 0x0000000402077c11 */ /* 0x000fe2000f8008ff */
[----:B------:R-:W-:Y:S01]  /*e5b0*/  ULDC UR4, c[0x0][0x2b8] ;  /* 0x0000ae0000047ab9 */ /* 0x000fe20000000800 */
[----:B------:R-:W-:Y:S02]  /*e5c0*/  IADD3 R3, R3, R4, RZ ;  /* 0x0000000403037210 */ /* 0x000fe40007ffe0ff */
[----:B------:R-:W-:Y:S02]  /*e5d0*/  LOP3.LUT R10, R0, 0x38, RZ, 0xc0, !PT ;  /* 0x00000038000a7812 */ /* 0x000fe400078ec0ff */
[----:B------:R-:W-:Y:S02]  /*e5e0*/  LEA.HI.X R6, R2, UR5, R3, 0x1, P0 ;  /* 0x0000000502067c11 */ /* 0x000fe400080f0c03 */
[----:B------:R-:W-:-:S02]  /*e5f0*/  LOP3.LUT R2, R10, 0x40, RZ, 0xfc, !PT ;  /* 0x000000400a027812 */ /* 0x000fc400078efcff */
[----:B------:R-:W-:Y:S02]  /*e600*/  LOP3.LUT R3, R0, 0x1c0, RZ, 0xc0, !PT ;  /* 0x000001c000037812 */ /* 0x000fe400078ec0ff */
[----:B------:R-:W-:Y:S02]  /*e610*/  ISETP.GE.AND P0, PT, R2, UR4, PT ;  /* 0x0000000402007c0c */ /* 0x000fe4000bf06270 */
[----:B------:R-:W-:Y:S02]  /*e620*/  LOP3.LUT R2, R10, 0x80, RZ, 0xfc, !PT ;  /* 0x000000800a027812 */ /* 0x000fe400078efcff */
[----:B------:R-:W-:Y:S02]  /*e630*/  LOP3.LUT R3, R3, 0x38, R0, 0xf8, !PT ;  /* 0x0000003803037812 */ /* 0x000fe400078ef800 */
[----:B------:R-:W-:Y:S02]  /*e640*/  ISETP.GE.AND P1, PT, R2, UR4, PT ;  /* 0x0000000402007c0c */ /* 0x000fe4000bf26270 */
[----:B------:R-:W-:-:S02]  /*e650*/  LOP3.LUT R2, R10, 0xc0, RZ, 0xfc, !PT ;  /* 0x000000c00a027812 */ /* 0x000fc400078efcff */
[----:B------:R-:W-:Y:S02]  /*e660*/  ISETP.GE.AND P3, PT, R10, UR4, PT ;  /* 0x000000040a007c0c */ /* 0x000fe4000bf66270 */
[----:B------:R-:W-:Y:S01]  /*e670*/  ISETP.GE.AND P2, PT, R2, UR4, PT ;  /* 0x0000000402007c0c */ /* 0x000fe2000bf46270 */
[----:B------:R-:W-:Y:S01]  /*e680*/  UMOV UR4, 0xffffffff ;  /* 0xffffffff00047882 */ /* 0x000fe20000000000 */
[----:B------:R-:W-:-:S04]  /*e690*/  LOP3.LUT R0, R3, 0x38, R12, 0x78, !PT ;  /* 0x0000003803007812 */ /* 0x000fc800078e780c */
[----:B------:R-:W-:Y:S01]  /*e6a0*/  LOP3.LUT R9, R0, 0x200, R9, 0xf8, !PT ;  /* 0x0000020000097812 */ /* 0x000fe200078ef809 */
[----:B------:R-:W-:Y:S06]  /*e6b0*/  BRA.DIV UR4, `(.L_x_50) ;  /* 0x0000003604a87947 */ /* 0x000fec000b800000 */
[----:B------:R-:W0:Y:S01]  /*e6c0*/  S2R R2, SR_CTAID.X ;  /* 0x0000000000027919 */ /* 0x000e220000002500 */
[----:B------:R-:W-:Y:S01]  /*e6d0*/  ULDC UR4, c[0x0][0x288] ;  /* 0x0000a20000047ab9 */ /* 0x000fe20000000800 */
[----:B------:R-:W-:Y:S01]  /*e6e0*/  ULDC.64 UR6, c[0x0][0x208] ;  /* 0x0000820000067ab9 */ /* 0x000fe20000000a00 */
[----:B------:R-:W-:Y:S01]  /*e6f0*/  IMAD R0, R20, UR4, RZ ;  /* 0x0000000414007c24 */ /* 0x000fe2000f8e02ff */
[----:B------:R-:W-:Y:S04]  /*e700*/  SHFL.IDX PT, R3, R7, RZ, 0x181f ;  /* 0x00181fff07037589 */ /* 0x000fe800000e0000 */
[----:B------:R-:W-:Y:S04]  /*e710*/  SHFL.IDX PT, R4, R7, 0x1, 0x181f ;  /* 0x00381f0007047f89 */ /* 0x000fe800000e0000 */
[----:B------:R-:W-:Y:S01]  /*e720*/  SHFL.IDX PT, R14, R7, 0x7, 0x181f ;  /* 0x00f81f00070e7f89 */ /* 0x000fe200000e0000 */
[----:B0-----:R-:W-:-:S03]  /*e730*/  IMAD R8, R2, 0x80, R8 ;  /* 0x0000008002087824 */ /* 0x001fc600078e0208 */
[----:B------:R-:W0:Y:S02]  /*e740*/  SHFL.IDX PT, R2, R6, RZ, 0x181f ;  /* 0x00181fff06027589 */ /* 0x000e2400000e0000 */
[C---:B------:R-:W-:Y:S02]  /*e750*/  ISETP.GE.AND P4, PT, R8.reuse, R0, PT ;  /* 0x000000000800720c */ /* 0x040fe40003f86270 */
[----:B------:R-:W-:-:S11]  /*e760*/  IADD3 R5, R8, 0x10, RZ ;  /* 0x0000001008057810 */ /* 0x000fd60007ffe0ff */
[----:B------:R-:W-:Y:S02]  /*e770*/  @!P4 LEA R21, R9, UR38, 0x1 ;  /* 0x000000260915cc11 */ /* 0x000fe4000f8e08ff */
[----:B0-----:R-:W-:-:S04]  /*e780*/  LOP3.LUT R3, R3, R2, RZ, 0x3c, !PT ;  /* 0x0000000203037212 */ /* 0x001fc800078e3cff */
[----:B------:R-:W-:-:S04]  /*e790*/  LOP3.LUT R2, R3, R2, RZ, 0x3c, !PT ;  /* 0x0000000203027212 */ /* 0x000fc800078e3cff */
[----:B------:R-:W-:-:S03]  /*e7a0*/  LOP3.LUT R3, R3, R2, RZ, 0x3c, !PT ;  /* 0x0000000203037212 */ /* 0x000fc600078e3cff */
[----:B------:R-:W-:-:S05]  /*e7b0*/  @!P4 IMAD.WIDE.U32 R2, R10, 0x2, R2 ;  /* 0x000000020a02c825 */ /* 0x000fca00078e0002 */
[----:B------:R-:W-:Y:S04]  /*e7c0*/  @!P4 LDGSTS.E.BYPASS.LTC128B.128 [R21+0x14400], desc[UR6][R2.64], !P3 ;  /* 0x144000000215cfae */ /* 0x000fe8000d901d46 */
[----:B------:R-:W-:Y:S04]  /*e7d0*/  @!P4 LDGSTS.E.BYPASS.LTC128B.128 [R21+0x18400], desc[UR6][R2.64+0x80], !P0 ;  /* 0x184000800215cfae */ /* 0x000fe8000c101d46 */
[----:B------:R-:W-:Y:S04]  /*e7e0*/  @!P4 LDGSTS.E.BYPASS.LTC128B.128 [R21+0x1c400], desc[UR6][R2.64+0x100], !P1 ;  /* 0x1c4001000215cfae */ /* 0x000fe8000c901d46 */
[----:B------:R0:W-:Y:S01]  /*e7f0*/  @!P4 LDGSTS.E.BYPASS.LTC128B.128 [R21+0x20400], desc[UR6][R2.64+0x180], !P2 ;  /* 0x204001800215cfae */ /* 0x0001e2000d101d46 */
[----:B------:R-:W-:-:S03]  /*e800*/  ISETP.GE.AND P4, PT, R5, R0, PT ;  /* 0x000000000500720c */ /* 0x000fc60003f86270 */
[----:B------:R-:W1:Y:S01]  /*e810*/  SHFL.IDX PT, R5, R6, 0x1, 0x181f ;  /* 0x00381f0006057f89 */ /* 0x000e6200000e0000 */
[----:B0-----:R-:W-:-:S03]  /*e820*/  VIADD R3, R8, 0x20 ;  /* 0x0000002008037836 */ /* 0x001fc60000000000 */
[----:B------:R-:W-:Y:S06]  /*e830*/  SHFL.IDX PT, R2, R7, 0x2, 0x181f ;  /* 0x00581f0007027f89 */ /* 0x000fec00000e0000 */
[----:B------:R-:W-:Y:S01]  /*e840*/  @!P4 LEA R20, R9, UR38, 0x1 ;  /* 0x000000260914cc11 */ /* 0x000fe2000f8e08ff */
[----:B-1----:R-:W-:-:S05]  /*e850*/  @!P4 IMAD.WIDE.U32 R4, R10, 0x2, R4 ;  /* 0x000000020a04c825 */ /* 0x002fca00078e0004 */
        /* <DEDUP_REMOVED lines=26> */
[----:B0-----:R-:W-:-:S03]  /*ea00*/  IADD3 R5, R8, 0x50, RZ ;  /* 0x0000005008057810 */ /* 0x001fc60007ffe0ff */
        /* <DEDUP_REMOVED lines=18> */
[----:B------:R-:W1:Y:S04]  /*eb30*/  SHFL.IDX PT, R3, R6, 0x6, 0x181f ;  /* 0x00d81f0006037f89 */ /* 0x000e6800000e0000 */
[----:B0-----:R0:W2:Y:S06]  /*eb40*/  SHFL.IDX PT, R4, R6, 0x7, 0x181f ;  /* 0x00f81f0006047f89 */ /* 0x0010ac00000e0000 */
[----:B------:R-:W-:Y:S01]  /*eb50*/  @!P4 LEA R21, R9, UR38, 0x1 ;  /* 0x000000260915cc11 */ /* 0x000fe2000f8e08ff */
[----:B-1----:R-:W-:-:S05]  /*eb60*/  @!P4 IMAD.WIDE.U32 R2, R10, 0x2, R2 ;  /* 0x000000020a02c825 */ /* 0x002fca00078e0002 */
[----:B------:R0:W-:Y:S04]  /*eb70*/  @!P4 LDGSTS.E.BYPASS.LTC128B.128 [R21+0x17400], desc[UR6][R2.64], !P3 ;  /* 0x174000000215cfae */ /* 0x0001e8000d901d46 */
[----:B------:R0:W-:Y:S04]  /*eb80*/  @!P4 LDGSTS.E.BYPASS.LTC128B.128 [R21+0x1b400], desc[UR6][R2.64+0x80], !P0 ;  /* 0x1b4000800215cfae */ /* 0x0001e8000c101d46 */
[----:B------:R0:W-:Y:S04]  /*eb90*/  @!P4 LDGSTS.E.BYPASS.LTC128B.128 [R21+0x1f400], desc[UR6][R2.64+0x100], !P1 ;  /* 0x1f4001000215cfae */ /* 0x0001e8000c901d46 */
[----:B--2---:R0:W-:Y:S02]  /*eba0*/  @!P4 LDGSTS.E.BYPASS.LTC128B.128 [R21+0x23400], desc[UR6][R2.64+0x180], !P2 ;  /* 0x234001800215cfae */ /* 0x0041e4000d101d46 */
.L_x_155:
[----:B0-----:R-:W-:Y:S01]  /*ebb0*/  VIADD R3, R8, 0x70 ;  /* 0x0000007008037836 */ /* 0x001fe20000000000 */
[----:B------:R-:W-:Y:S01]  /*ebc0*/  BSSY B0, `(.L_x_51) ;  /* 0x000000f000007945 */ /* 0x000fe20003800000 */
[----:B------:R-:W-:-:S03]  /*ebd0*/  IMAD.MOV.U32 R2, RZ, RZ, R14 ;  /* 0x000000ffff027224 */ /* 0x000fc600078e000e */
[----:B------:R-:W-:Y:S02]  /*ebe0*/  ISETP.GE.AND P4, PT, R3, R0, PT ;  /* 0x000000000300720c */ /* 0x000fe40003f86270 */
[----:B------:R-:W-:-:S11]  /*ebf0*/  MOV R3, R4 ;  /* 0x0000000400037202 */ /* 0x000fd60000000f00 */
[----:B------:R-:W-:Y:S05]  /*ec00*/  @P4 BRA `(.L_x_52) ;  /* 0x0000000000284947 */ /* 0x000fea0003800000 */
[----:B------:R-:W-:Y:S01]  /*ec10*/  IMAD.WIDE.U32 R10, R10, 0x2, R2 ;  /* 0x000000020a0a7825 */ /* 0x000fe200078e0002 */
[----:B------:R-:W-:Y:S01]  /*ec20*/  LEA R9, R9, UR38, 0x1 ;  /* 0x0000002609097c11 */ /* 0x000fe2000f8e08ff */
[----:B------:R-:W-:-:S04]  /*ec30*/  ULDC.64 UR4, c[0x0][0x208] ;  /* 0x0000820000047ab9 */ /* 0x000fc80000000a00 */
[----:B------:R-:W-:Y:S01]  /*ec40*/  @!PT LDS RZ, [RZ] ;  /* 0x00000000fffff984 */ /* 0x000fe20000000800 */
[----:B------:R-:W-:Y:S01]  /*ec50*/  @!PT LDS RZ, [RZ] ;  /* 0x00000000fffff984 */ /* 0x000fe20000000800 */
[----:B------:R-:W-:Y:S01]  /*ec60*/  @!PT LDS RZ, [RZ] ;  /* 0x00000000fffff984 */ /* 0x000fe20000000800 */
[----:B------:R0:W-:Y:S04]  /*ec70*/  LDGSTS.E.BYPASS.LTC128B.128 [R9+0x17c00], desc[UR4][R10.64], !P3 ;  /* 0x17c000000a097fae */ /* 0x0001e8000d901d44 */
[----:B------:R0:W-:Y:S04]  /*ec80*/  LDGSTS.E.BYPASS.LTC128B.128 [R9+0x1bc00], desc[UR4][R10.64+0x80], !P0 ;  /* 0x1bc000800a097fae */ /* 0x0001e8000c101d44 */
[----:B------:R0:W-:Y:S04]  /*ec90*/  LDGSTS.E.BYPASS.LTC128B.128 [R9+0x1fc00], desc[UR4][R10.64+0x100], !P1 ;  /* 0x1fc001000a097fae */ /* 0x0001e8000c901d44 */
[----:B------:R0:W-:Y:S02]  /*eca0*/  LDGSTS.E.BYPASS.LTC128B.128 [R9+0x23c00], desc[UR4][R10.64+0x180], !P2 ;  /* 0x23c001800a097fae */ /* 0x0001e4000d101d44 */
.L_x_52:
[----:B------:R-:W-:Y:S05]  /*ecb0*/  BSYNC B0 ;  /* 0x0000000000007941 */ /* 0x000fea0003800000 */
.L_x_51:
[----:B------:R-:W-:Y:S01]  /*ecc0*/  NOP ;  /* 0x0000000000007918 */ /* 0x000fe20000000000 */
[----:B------:R-:W-:Y:S01]  /*ecd0*/  SYNCS.ARRIVE.TRANS64.RED.A0T1 RZ, [UR38+0x38800], RZ ;  /* 0x038800ffffff79a7 */ /* 0x000fe20008200426 */
[----:B------:R-:W-:Y:S01]  /*ece0*/  IMAD.MOV.U32 R2, RZ, RZ, 0x1 ;  /* 0x00000001ff027424 */ /* 0x000fe200078e00ff */
[----:B------:R-:W-:Y:S04]  /*ecf0*/  ARRIVES.LDGSTSBAR.64.TRANSCNT [UR38+0x38800] ;  /* 0x03880000ff0079b0 */ /* 0x000fe80008000aa6 */
[----:B------:R-:W-:Y:S01]  /*ed00*/  SHF.L.U32 R2, R2, 0x1f, RZ ;  /* 0x0000001f02027819 */ /* 0x000fe200000006ff */
[----:B------:R-:W-:Y:S01]  /*ed10*/  NOP ;  /* 0x0000000000007918 */ /* 0x000fe20000000000 */
[----:B------:R-:W2:Y:S01]  /*ed20*/  LDL.LU R4, [R1+0x10] ;  /* 0x0000100001047983 */ /* 0x000ea20000300800 */
[----:B------:R-:W-:Y:S03]  /*ed30*/  SYNCS.ARRIVE.TRANS64.A1T0 RZ, [UR38+0x38800], RZ ;  /* 0x038800ffffff79a7 */ /* 0x000fe60008100026 */
[----:B------:R-:W3:Y:S01]  /*ed40*/  LDL R3, [R1+0x8] ;  /* 0x0000080001037983 */ /* 0x000ee20000100800 */
[----:B------:R-:W1:Y:S01]  /*ed50*/  SYNCS.PHASECHK.TRANS64.TRYWAIT P0, [UR38+0x38820], R2 ;  /* 0x03882002ff0075a7 */ /* 0x000e620008000166 */
[----:B--2---:R-:W-:-:S05]  /*ed60*/  VIADD R0, R4, 0xfffffffe ;  /* 0xfffffffe04007836 */ /* 0x004fca0000000000 */
[----:B---3--:R-:W-:Y:S01]  /*ed70*/  ISETP.GE.AND P1, PT, R0, R3, PT ;  /* 0x000000030000720c */ /* 0x008fe20003f26270 */
[----:B-1----:R-:W-:-:S12]  /*ed80*/  @!P0 BRA `(.L_x_53) ;  /* 0x0000003800c08947 */ /* 0x002fd80003800000 */
.L_x_156:
[----:B0-----:R-:W-:Y:S01]  /*ed90*/  IMAD.MOV.U32 R9, RZ, RZ, 0x1 ;  /* 0x00000001ff097424 */ /* 0x001fe200078e00ff */
[----:B------:R-:W-:Y:S01]  /*eda0*/  MOV R8, RZ ;  /* 0x000000ff00087202 */ /* 0x000fe20000000f00 */
[----:B------:R-:W-:Y:S06]  /*edb0*/  @!P1 BRA `(.L_x_54) ;  /* 0x0000002000e49947 */ /* 0x000fec0003800000 */
[----:B------:R-:W2:Y:S04]  /*edc0*/  LDL.LU R4, [R1+0xc] ;  /* 0x00000c0001047983 */ /* 0x000ea80000300800 */
[----:B-1----:R-:W3:Y:S01]  /*edd0*/  LDL.LU R3, [R1+0x8] ;  /* 0x0000080001037983 */ /* 0x002ee20000300800 */
[----:B------:R-:W-:Y:S01]  /*ede0*/  UIADD3 UR4, UR40, 0x1, URZ ;  /* 0x0000000128047890 */ /* 0x000fe2000fffe03f */
[----:B------:R-:W-:Y:S01]  /*edf0*/  MOV R9, 0x1 ;  /* 0x0000000100097802 */ /* 0x000fe20000000f00 */
[----:B------:R-:W0:Y:S02]  /*ee00*/  S2R R6, SR_TID.X ;  /* 0x0000000000067919 */ /* 0x000e240000002100 */
[----:B0-----:R-:W-:Y:S02]  /*ee10*/  LOP3.LUT R10, R6, 0x1f, RZ, 0xc0, !PT ;  /* 0x0000001f060a7812 */ /* 0x001fe400078ec0ff */
[----:B--2---:R-:W-:Y:S01]  /*ee20*/  IMAD R2, R4, UR4, RZ ;  /* 0x0000000404027c24 */ /* 0x004fe2000f8e02ff */
[----:B---3--:R-:W-:-:S04]  /*ee30*/  LOP3.LUT R3, RZ, R3, RZ, 0x33, !PT ;  /* 0x00000003ff037212 */ /* 0x008fc800078e33ff */
[----:B------:R-:W-:-:S05]  /*ee40*/  VIMNMX R2, R2, UR39, PT ;  /* 0x0000002702027c48 */ /* 0x000fca000bfe0100 */
[----:B------:R-:W-:-:S05]  /*ee50*/  IMAD.MOV R4, RZ, RZ, -R2 ;  /* 0x000000ffff047224 */ /* 0x000fca00078e0a02 */
[----:B------:R-:W-:Y:S02]  /*ee60*/  VIADDMNMX R5, R4, 0x1, R3, !PT ;  /* 0x0000000104057846 */ /* 0x000fe40007800103 */
[----:B------:R-:W-:-:S03]  /*ee70*/  LOP3.LUT R3, RZ, R2, RZ, 0x33, !PT ;  /* 0x00000002ff037212 */ /* 0x000fc600078e33ff */
[----:B------:R-:W-:Y:S02]  /*ee80*/  VIADD R4, R5, 0xfffffffe ;  /* 0xfffffffe05047836 */ /* 0x000fe40000000000 */
[----:B------:R-:W-:-:S03]  /*ee90*/  IMAD.IADD R5, R2, 0x1, R5 ;  /* 0x0000000102057824 */ /* 0x000fc600078e0205 */
[----:B------:R-:W-:Y:S01]  /*eea0*/  ISETP.NE.AND P0, PT, R4, R3, PT ;  /* 0x000000030400720c */ /* 0x000fe20003f05270 */
[----:B------:R-:W-:Y:S01]  /*eeb0*/  IMAD.MOV.U32 R4, RZ, RZ, R16 ;  /* 0x000000ffff047224 */ /* 0x000fe200078e0010 */
[----:B------:R-:W-:-:S11]  /*eec0*/  LOP3.LUT R12, R5, 0x1, RZ, 0xc0, !PT ;  /* 0x00000001050c7812 */ /* 0x000fd600078ec0ff */
[----:B------:R-:W-:Y:S05]  /*eed0*/  @!P0 BRA `(.L_x_55) ;  /* 0x0000001400c88947 */ /* 0x000fea0003800000 */
[----:B------:R-:W-:Y:S01]  /*eee0*/  BSSY B0, `(.L_x_55) ;  /* 0x0000171000007945 */ /* 0x000fe20003800000 */
[----:B------:R-:W-:Y:S01]  /*eef0*/  IMAD.IADD R6, R5, 0x1, -R12 ;  /* 0x0000000105067824 */ /* 0x000fe200078e0a0c */
[----:B------:R-:W-:Y:S01]  /*ef00*/  MOV R4, R16 ;  /* 0x0000001000047202 */ /* 0x000fe20000000f00 */
[----:B------:R-:W-:-:S07]  /*ef10*/  IMAD.MOV.U32 R7, RZ, RZ, 0x1 ;  /* 0x00000001ff077424 */ /* 0x000fce00078e00ff */
.L_x_94:
[----:B------:R-:W2:Y:S01]  /*ef20*/  LDL R2, [R1] ;  /* 0x0000000001027983 */ /* 0x000ea20000100800 */
[----:B------:R-:W-:Y:S01]  /*ef30*/  VIADD R6, R6, 0xfffffffe ;  /* 0xfffffffe06067836 */ /* 0x000fe20000000000 */
[----:B------:R-:W-:Y:S04]  /*ef40*/  BSSY B1, `(.L_x_56) ;  /* 0x00000b3000017945 */ /* 0x000fe80003800000 */
[----:B------:R-:W-:Y:S02]  /*ef50*/  ISETP.NE.AND P2, PT, R6, RZ, PT ;  /* 0x000000ff0600720c */ /* 0x000fe40003f45270 */
[----:B--2---:R-:W-:-:S13]  /*ef60*/  ISETP.NE.AND P0, PT, R2, RZ, PT ;  /* 0x000000ff0200720c */ /* 0x004fda0003f05270 */
[----:B------:R-:W-:Y:S05]  /*ef70*/  @!P0 BRA `(.L_x_57) ;  /* 0x0000000800bc8947 */ /* 0x000fea0003800000 */
[----:B------:R-:W2:Y:S01]  /*ef80*/  LDL R2, [R1+0x4] ;  /* 0x0000040001027983 */ /* 0x000ea20000100800 */
[----:B------:R-:W-:Y:S01]  /*ef90*/  IMAD.MOV.U32 R9, RZ, RZ, R0 ;  /* 0x000000ffff097224 */ /* 0x000fe200078e0000 */
[----:B--2---:R-:W-:-:S13]  /*efa0*/  ISETP.NE.AND P0, PT, R2, RZ, PT ;  /* 0x000000ff0200720c */ /* 0x004fda0003f05270 */
[----:B------:R-:W-:Y:S05]  /*efb0*/  @!P0 BRA `(.L_x_58) ;  /* 0x00000000004c8947 */ /* 0x000fea0003800000 */
[----:B------:R-:W0:Y:S01]  /*efc0*/  LDC R9, c[0x0][0x43c] ;  /* 0x00010f00ff097b82 */ /* 0x000e220000000800 */
[----:B------:R-:W-:Y:S01]  /*efd0*/  ULDC.64 UR4, c[0x0][0x428] ;  /* 0x00010a0000047ab9 */ /* 0x000fe20000000a00 */
[----:B------:R-:W-:Y:S01]  /*efe0*/  ULDC.64 UR6, c[0x0][0x208] ;  /* 0x0000820000067ab9 */ /* 0x000fe20000000a00 */
[----:B------:R-:W-:Y:S01]  /*eff0*/  IMAD R5, R19, UR4, RZ ;  /* 0x0000000413057c24 */ /* 0x000fe2000f8e02ff */
[----:B0-----:R-:W-:-:S13]  /*f000*/  ISETP.NE.AND P0, PT, R9, 0x1, PT ;  /* 0x000000010900780c */ /* 0x001fda0003f05270 */
[----:B------:R-:W0:Y:S02]  /*f010*/  @P0 LDC.64 R2, c[0x0][0x440] ;  /* 0x00011000ff020b82 */ /* 0x000e240000000a00 */
[----:B0-----:R-:W-:-:S04]  /*f020*/  @P0 IMAD.HI.U32 R4, R0, R2, RZ ;  /* 0x0000000200040227 */ /* 0x001fc800078e00ff */
[----:B------:R-:W-:Y:S01]  /*f030*/  IMAD.MOV.U32 R2, RZ, RZ, R0 ;  /* 0x000000ffff027224 */ /* 0x000fe200078e0000 */
[----:B------:R-:W-:Y:S01]  /*f040*/  @P0 SHF.R.U32.HI R2, RZ, R3, R4 ;  /* 0x00000003ff020219 */ /* 0x000fe20000011604 */
[----:B------:R-:W-:-:S03]  /*f050*/  IMAD R4, R18, UR5, R5 ;  /* 0x0000000512047c24 */ /* 0x000fc6000f8e0205 */
[----:B------:R-:W-:-:S05]  /*f060*/  IADD3 R3, -R2, RZ, RZ ;  /* 0x000000ff02037210 */ /* 0x000fca0007ffe1ff */
[----:B------:R-:W-:Y:S01]  /*f070*/  IMAD R9, R9, R3, R0 ;  /* 0x0000000309097224 */ /* 0x000fe200078e0200 */
[----:B------:R-:W-:-:S03]  /*f080*/  SHF.R.S32.HI R3, RZ, 0x1f, R2 ;  /* 0x0000001fff037819 */ /* 0x000fc60000011402 */
[----:B------:R-:W-:Y:S01]  /*f090*/  IMAD.WIDE.U32 R2, R18, UR4, R2 ;  /* 0x0000000412027c25 */ /* 0x000fe2000f8e0002 */
[----:B------:R-:W-:-:S03]  /*f0a0*/  ULDC.64 UR4, c[0x0][0x418] ;  /* 0x0001060000047ab9 */ /* 0x000fc60000000a00 */
[----:B------:R-:W-:Y:S01]  /*f0b0*/  IMAD.IADD R3, R4, 0x1, R3 ;  /* 0x0000000104037824 */ /* 0x000fe200078e0203 */
[----:B------:R-:W-:-:S04]  /*f0c0*/  LEA R4, P0, R2, UR4, 0x2 ;  /* 0x0000000402047c11 */ /* 0x000fc8000f8010ff */
[----:B------:R-:W-:-:S05]  /*f0d0*/  LEA.HI.X R5, R2, UR5, R3, 0x2, P0 ;  /* 0x0000000502057c11 */ /* 0x000fca00080f1403 */
[----:B------:R0:W5:Y:S04]  /*f0e0*/  LDG.E R4, desc[UR6][R4.64] ;  /* 0x0000000604047981 */ /* 0x000168000c1e1900 */
.L_x_58:
[----:B------:R-:W1:Y:S01]  /*f0f0*/  S2R R2, SR_TID.X ;  /* 0x0000000000027919 */ /* 0x000e620000002100 */
[----:B------:R-:W-:Y:S01]  /*f100*/  BSSY B2, `(.L_x_59) ;  /* 0x0000006000027945 */ /* 0x000fe20003800000 */
[----:B-1----:R-:W-:Y:S02]  /*f110*/  LOP3.LUT R3, R2, 0x7f, RZ, 0xc0, !PT ;  /* 0x0000007f02037812 */ /* 0x002fe400078ec0ff */
[----:B------:R-:W-:Y:S02]  /*f120*/  SHF.L.U32 R2, R7, 0x1f, RZ ;  /* 0x0000001f07027819 */ /* 0x000fe400000006ff */
[----:B------:R-:W-:Y:S02]  /*f130*/  ISETP.NE.AND P1, PT, R3, RZ, PT ;  /* 0x000000ff0300720c */ /* 0x000fe40003f25270 */
[----:B------:R-:W1:Y:S02]  /*f140*/  SYNCS.PHASECHK.TRANS64.TRYWAIT P0, [UR38+0x38848], R2 ;  /* 0x03884802ff0075a7 */ /* 0x000e640008000166 */
[----:B-1----:R-:W-:Y:S09]  /*f150*/  @!P0 BRA `(.L_x_60) ;  /* 0x0000003400e48947 */ /* 0x002ff20003800000 */
.L_x_157:
[----:B------:R-:W-:Y:S05]  /*f160*/  BSYNC B2 ;  /* 0x0000000000027941 */ /* 0x000fea0003800000 */
.L_x_59:
[----:B------:R-:W-:Y:S04]  /*f170*/  BSSY B2, `(.L_x_61) ;  /* 0x0000007000027945 */ /* 0x000fe80003800000 */
[----:B------:R-:W-:Y:S05]  /*f180*/  @P1 BRA `(.L_x_62) ;  /* 0x0000000000141947 */ /* 0x000fea0003800000 */
[----:B------:R-:W-:Y:S01]  /*f190*/  ISETP.NE.AND P0, PT, R10, RZ, PT ;  /* 0x000000ff0a00720c */ /* 0x000fe20003f05270 */
[----:B-1----:R-:W-:-:S04]  /*f1a0*/  IMAD.MOV.U32 R3, RZ, RZ, 0xa000 ;  /* 0x0000a000ff037424 */ /* 0x002fc800078e00ff */
[----:B------:R2:W-:Y:S08]  /*f1b0*/  SYNCS.ARRIVE.TRANS64 RZ, [UR38+0x38838], R3 ;  /* 0x03883803ffff79a7 */ /* 0x0005f00008000026 */
[----:B--2---:R-:W-:Y:S05]  /*f1c0*/  @!P0 BRA `(.L_x_62) ;  /* 0x0000000000048947 */ /* 0x004fea0003800000 */
[----:B------:R-:W-:Y:S01]  /*f1d0*/  BPT.TRAP 0x1 ;  /* 0x000000040000795c */ /* 0x000fe20000300000 */
.L_x_62:
[----:B------:R-:W-:Y:S05]  /*f1e0*/  BSYNC B2 ;  /* 0x0000000000027941 */ /* 0x000fea0003800000 */
.L_x_61:
[----:B------:R-:W-:Y:S01]  /*f1f0*/  IMAD.MOV.U32 R14, RZ, RZ, RZ ;  /* 0x000000ffff0e7224 */ /* 0x000fe200078e00ff */
[----:B------:R-:W-:Y:S01]  /*f200*/  ULDC.64 UR4, c[0x0][0x198] ;  /* 0x0000660000047ab9 */ /* 0x000fe20000000a00 */
[----:B------:R-:W-:Y:S01]  /*f210*/  PLOP3.LUT P0, PT, PT, PT, PT, 0x80, 0x0 ;  /* 0x000000000000781c */ /* 0x000fe20003f0f070 */
[----:B------:R-:W-:Y:S01]  /*f220*/  UIADD3 UR4, UP0, UR4, 0x370, URZ ;  /* 0x0000037004047890 */ /* 0x000fe2000ff1e03f */
[----:B-1----:R-:W-:Y:S01]  /*f230*/  IMAD R3, R9, 0x50, RZ ;  /* 0x0000005009037824 */ /* 0x002fe200078e02ff */
[----:B------:R-:W-:Y:S01]  /*f240*/  R2UR UR34, R14 ;  /* 0x000000000e2272ca */ /* 0x000fe200000e0000 */
[----:B------:R-:W-:Y:S02]  /*f250*/  UIADD3 UR32, UR38, 0x2e400, URZ ;  /* 0x0002e40026207890 */ /* 0x000fe4000fffe03f */
[----:B------:R-:W-:Y:S02]  /*f260*/  UIADD3 UR33, UR38, 0x38838, URZ ;  /* 0x0003883826217890 */ /* 0x000fe4000fffe03f */
[----:B------:R-:W-:Y:S01]  /*f270*/  UIADD3.X UR5, URZ, UR5, URZ, UP0, !UPT ;  /* 0x000000053f057290 */ /* 0x000fe200087fe43f */
[----:B------:R-:W-:Y:S01]  /*f280*/  UMOV UR6, 0x0 ;  /* 0x0000000000067882 */ /* 0x000fe20000000000 */
[----:B------:R-:W-:-:S10]  /*f290*/  UMOV UR7, 0x14f00000 ;  /* 0x14f0000000077882 */ /* 0x000fd40000000000 */
.L_x_63:
[----:B------:R-:W-:-:S13]  /*f2a0*/  @P0 ELECT P3, URZ, PT ;  /* 0x00000000003f082f */ /* 0x000fda0003860000 */
[----:B-----5:R-:W-:Y:S02]  /*f2b0*/  @P3 R2UR UR37, R4 ;  /* 0x00000000042532ca */ /* 0x020fe400000e0000 */
[----:B------:R-:W-:Y:S02]  /*f2c0*/  @P3 R2UR UR35, R3 ;  /* 0x00000000032332ca */ /* 0x000fe400000e0000 */
[----:B------:R-:W-:Y:S02]  /*f2d0*/  @P3 PLOP3.LUT P0, PT, P3, PT, PT, 0x8, 0x0 ;  /* 0x000000000000381c */ /* 0x000fe40001f0e170 */
[----:B------:R-:W-:-:S09]  /*f2e0*/  PLOP3.LUT P3, PT, PT, PT, PT, 0x8, 0x0 ;  /* 0x000000000000781c */ /* 0x000fd20003f6e170 */
[----:B------:R1:W-:Y:S02]  /*f2f0*/  UTMALDG.4D [UR32], [UR4], desc[UR6] ;  /* 0x00000620040075b4 */ /* 0x0003e40008019000 */
[----:B-1----:R-:W-:Y:S05]  /*f300*/  @P0 BRA.U.ANY `(.L_x_63) ;  /* 0xfffffffd00e40947 */ /* 0x002fea000393ffff */
[----:B0-----:R-:W-:Y:S01]  /*f310*/  MOV R5, 0x40 ;  /* 0x0000004000057802 */ /* 0x001fe20000000f00 */
[----:B------:R-:W-:Y:S01]  /*f320*/  UIADD3 UR8, UR38, 0x30c00, URZ ;  /* 0x00030c0026087890 */ /* 0x000fe2000fffe03f */
[----:B------:R-:W-:Y:S01]  /*f330*/  PLOP3.LUT P0, PT, PT, PT, PT, 0x80, 0x0 ;  /* 0x000000000000781c */ /* 0x000fe20003f0f070 */
[----:B------:R-:W-:Y:S01]  /*f340*/  UMOV UR6, 0x0 ;  /* 0x0000000000067882 */ /* 0x000fe20000000000 */
[----:B------:R-:W-:Y:S01]  /*f350*/  R2UR UR10, R5 ;  /* 0x00000000050a72ca */ /* 0x000fe200000e0000 */
[----:B------:R-:W-:-:S14]  /*f360*/  UMOV UR7, 0x14f00000 ;  /* 0x14f0000000077882 */ /* 0x000fdc0000000000 */
.L_x_64:
[----:B------:R-:W-:-:S13]  /*f370*/  @P0 ELECT P3, URZ, PT ;  /* 0x00000000003f082f */ /* 0x000fda0003860000 */
[----:B------:R-:W-:Y:S01]  /*f380*/  @P3 R2UR UR13, R4 ;  /* 0x00000000040d32ca */ /* 0x000fe200000e0000 */
[----:B------:R-:W-:Y:S01]  /*f390*/  UMOV UR9, UR33 ;  /* 0x0000002100097c82 */ /* 0x000fe20008000000 */
[----:B------:R-:W-:Y:S01]  /*f3a0*/  @P3 R2UR UR11, R3 ;  /* 0x00000000030b32ca */ /* 0x000fe200000e0000 */
[----:B------:R-:W-:Y:S01]  /*f3b0*/  UMOV UR12, UR36 ;  /* 0x00000024000c7c82 */ /* 0x000fe20008000000 */
[----:B------:R-:W-:Y:S02]  /*f3c0*/  @P3 PLOP3.LUT P0, PT, P3, PT, PT, 0x8, 0x0 ;  /* 0x000000000000381c */ /* 0x000fe40001f0e170 */
[----:B------:R-:W-:-:S09]  /*f3d0*/  PLOP3.LUT P3, PT, PT, PT, PT, 0x8, 0x0 ;  /* 0x000000000000781c */ /* 0x000fd20003f6e170 */
[----:B------:R0:W-:Y:S02]  /*f3e0*/  UTMALDG.4D [UR8], [UR4], desc[UR6] ;  /* 0x00000608040075b4 */ /* 0x0001e40008019000 */
[----:B0-----:R-:W-:Y:S05]  /*f3f0*/  @P0 BRA.U.ANY `(.L_x_64) ;  /* 0xfffffffd00dc0947 */ /* 0x001fea000393ffff */
[----:B------:R-:W-:Y:S01]  /*f400*/  IMAD.MOV.U32 R11, RZ, RZ, 0x80 ;  /* 0x00000080ff0b7424 */ /* 0x000fe200078e00ff */
[----:B------:R-:W-:Y:S01]  /*f410*/  PLOP3.LUT P0, PT, PT, PT, PT, 0x80, 0x0 ;  /* 0x000000000000781c */ /* 0x000fe20003f0f070 */
[----:B------:R-:W-:Y:S01]  /*f420*/  UIADD3 UR8, UR38, 0x33400, URZ ;  /* 0x0003340026087890 */ /* 0x000fe2000fffe03f */
[----:B------:R-:W-:Y:S02]  /*f430*/  UMOV UR6, 0x0 ;  /* 0x0000000000067882 */ /* 0x000fe40000000000 */
[----:B------:R-:W-:Y:S01]  /*f440*/  R2UR UR10, R11 ;  /* 0x000000000b0a72ca */ /* 0x000fe200000e0000 */
[----:B------:R-:W-:-:S14]  /*f450*/  UMOV UR7, 0x14f00000 ;  /* 0x14f0000000077882 */ /* 0x000fdc0000000000 */
.L_x_65:
        /* <DEDUP_REMOVED lines=15> */
.L_x_66:
        /* <DEDUP_REMOVED lines=9> */
[----:B------:R-:W0:Y:S01]  /*f5e0*/  SYNCS.PHASECHK.TRANS64.TRYWAIT P0, [UR38+0x38860], R2 ;  /* 0x03886002ff0075a7 */ /* 0x000e220008000166 */
[----:B------:R-:W-:Y:S04]  /*f5f0*/  BSSY B2, `(.L_x_67) ;  /* 0x0000002000027945 */ /* 0x000fe80003800000 */
[----:B0-----:R-:W-:Y:S05]  /*f600*/  @!P0 BRA `(.L_x_68) ;  /* 0x0000003000d08947 */ /* 0x001fea0003800000 */
.L_x_158:
[----:B------:R-:W-:Y:S05]  /*f610*/  BSYNC B2 ;  /* 0x0000000000027941 */ /* 0x000fea0003800000 */
.L_x_67:
[----:B------:R-:W-:Y:S01]  /*f620*/  BSSY B2, `(.L_x_69) ;  /* 0x0000009000027945 */ /* 0x000fe20003800000 */
[----:B0-----:R-:W-:Y:S01]  /*f630*/  IMAD.MOV.U32 R2, RZ, RZ, 0x0 ;  /* 0x00000000ff027424 */ /* 0x001fe200078e00ff */
[----:B------:R-:W-:Y:S02]  /*f640*/  MOV R3, 0x14f00000 ;  /* 0x14f0000000037802 */ /* 0x000fe40000000f00 */
[----:B------:R-:W-:Y:S05]  /*f650*/  @P1 BRA `(.L_x_70) ;  /* 0x0000000000141947 */ /* 0x000fea0003800000 */
[----:B------:R-:W-:Y:S01]  /*f660*/  ISETP.NE.AND P0, PT, R10, RZ, PT ;  /* 0x000000ff0a00720c */ /* 0x000fe20003f05270 */
[----:B------:R-:W-:-:S04]  /*f670*/  IMAD.MOV.U32 R15, RZ, RZ, 0xa000 ;  /* 0x0000a000ff0f7424 */ /* 0x000fc800078e00ff */
[----:B------:R0:W-:Y:S08]  /*f680*/  SYNCS.ARRIVE.TRANS64 RZ, [UR38+0x38850], R15 ;  /* 0x0388500fffff79a7 */ /* 0x0001f00008000026 */
[----:B0-----:R-:W-:Y:S05]  /*f690*/  @!P0 BRA `(.L_x_70) ;  /* 0x0000000000048947 */ /* 0x001fea0003800000 */
[----:B------:R-:W-:Y:S01]  /*f6a0*/  BPT.TRAP 0x1 ;  /* 0x000000040000795c */ /* 0x000fe20000300000 */
.L_x_70:
[----:B------:R-:W-:Y:S05]  /*f6b0*/  BSYNC B2 ;  /* 0x0000000000027941 */ /* 0x000fea0003800000 */
.L_x_69:
[----:B------:R-:W-:Y:S01]  /*f6c0*/  R2UR UR6, R2 ;  /* 0x00000000020672ca */ /* 0x000fe200000e0000 */
[----:B------:R-:W-:Y:S01]  /*f6d0*/  ULDC.64 UR4, c[0x0][0x198] ;  /* 0x0000660000047ab9 */ /* 0x000fe20000000a00 */
[----:B------:R-:W-:Y:S01]  /*f6e0*/  R2UR UR7, R3 ;  /* 0x00000000030772ca */ /* 0x000fe200000e0000 */
[----:B------:R-:W-:Y:S01]  /*f6f0*/  UIADD3 UR4, UP0, UR4, 0x470, URZ ;  /* 0x0000047004047890 */ /* 0x000fe2000ff1e03f */
[----:B------:R-:W-:Y:S01]  /*f700*/  R2UR UR10, R14 ;  /* 0x000000000e0a72ca */ /* 0x000fe200000e0000 */
[----:B------:R-:W-:Y:S01]  /*f710*/  IMAD R14, R17, 0x50, RZ ;  /* 0x00000050110e7824 */ /* 0x000fe200078e02ff */
[----:B------:R-:W-:Y:S01]  /*f720*/  PLOP3.LUT P0, PT, PT, PT, PT, 0x80, 0x0 ;  /* 0x000000000000781c */ /* 0x000fe20003f0f070 */
[----:B------:R-:W-:Y:S02]  /*f730*/  UIADD3 UR8, UR38, 0x400, URZ ;  /* 0x0000040026087890 */ /* 0x000fe4000fffe03f */
[----:B------:R-:W-:Y:S02]  /*f740*/  UIADD3 UR9, UR38, 0x38850, URZ ;  /* 0x0003885026097890 */ /* 0x000fe4000fffe03f */
[----:B------:R-:W-:-:S12]  /*f750*/  UIADD3.X UR5, URZ, UR5, URZ, UP0, !UPT ;  /* 0x000000053f057290 */ /* 0x000fd800087fe43f */
.L_x_71:
[----:B------:R-:W-:-:S13]  /*f760*/  @P0 ELECT P1, URZ, PT ;  /* 0x00000000003f082f */ /* 0x000fda0003820000 */
[----:B------:R-:W-:Y:S01]  /*f770*/  @P1 R2UR UR13, R16 ;  /* 0x00000000100d12ca */ /* 0x000fe200000e0000 */
[----:B------:R-:W-:Y:S01]  /*f780*/  UMOV UR12, UR36 ;  /* 0x00000024000c7c82 */ /* 0x000fe20008000000 */
[----:B------:R-:W-:Y:S02]  /*f790*/  @P1 R2UR UR11, R14 ;  /* 0x000000000e0b12ca */ /* 0x000fe400000e0000 */
[----:B------:R-:W-:Y:S02]  /*f7a0*/  @P1 PLOP3.LUT P0, PT, P1, PT, PT, 0x8, 0x0 ;  /* 0x000000000000181c */ /* 0x000fe40000f0e170 */
[----:B------:R-:W-:-:S09]  /*f7b0*/  PLOP3.LUT P1, PT, PT, PT, PT, 0x8, 0x0 ;  /* 0x000000000000781c */ /* 0x000fd20003f2e170 */
[----:B------:R0:W-:Y:S02]  /*f7c0*/  UTMALDG.4D [UR8], [UR4], desc[UR6] ;  /* 0x00000608040075b4 */ /* 0x0001e40008019000 */
[----:B0-----:R-:W-:Y:S05]  /*f7d0*/  @P0 BRA.U.ANY `(.L_x_71) ;  /* 0xfffffffd00e00947 */ /* 0x001fea000393ffff */
[----:B------:R-:W-:Y:S01]  /*f7e0*/  R2UR UR10, R5 ;  /* 0x00000000050a72ca */ /* 0x000fe200000e0000 */
[----:B------:R-:W-:Y:S01]  /*f7f0*/  UIADD3 UR8, UR38, 0x2c00, URZ ;  /* 0x00002c0026087890 */ /* 0x000fe2000fffe03f */
[----:B------:R-:W-:Y:S02]  /*f800*/  R2UR UR6, R2 ;  /* 0x00000000020672ca */ /* 0x000fe400000e0000 */
[----:B------:R-:W-:Y:S02]  /*f810*/  R2UR UR7, R3 ;  /* 0x00000000030772ca */ /* 0x000fe400000e0000 */
[----:B------:R-:W-:-:S13]  /*f820*/  PLOP3.LUT P0, PT, PT, PT, PT, 0x80, 0x0 ;  /* 0x000000000000781c */ /* 0x000fda0003f0f070 */
.L_x_72:
        /* <DEDUP_REMOVED lines=13> */
.L_x_73:
        /* <DEDUP_REMOVED lines=13> */
.L_x_74:
        /* <DEDUP_REMOVED lines=8> */
[----:B------:R-:W-:Y:S02]  /*fa50*/  IMAD.MOV.U32 R17, RZ, RZ, R9 ;  /* 0x000000ffff117224 */ /* 0x000fe400078e0009 */
[----:B------:R-:W-:-:S07]  /*fa60*/  IMAD.MOV.U32 R16, RZ, RZ, R4 ;  /* 0x000000ffff107224 */ /* 0x000fce00078e0004 */
.L_x_57:
[----:B------:R-:W-:Y:S05]  /*fa70*/  BSYNC B1 ;  /* 0x0000000000017941 */ /* 0x000fea0003800000 */
.L_x_56:
[----:B------:R-:W2:Y:S01]  /*fa80*/  LDL R2, [R1] ;  /* 0x0000000001027983 */ /* 0x000ea20000100800 */
[----:B------:R-:W-:Y:S01]  /*fa90*/  BSSY B1, `(.L_x_75) ;  /* 0x00000b2000017945 */ /* 0x000fe20003800000 */
[----:B------:R-:W-:Y:S02]  /*faa0*/  LOP3.LUT R9, R7, 0x1, RZ, 0x3c, !PT ;  /* 0x0000000107097812 */ /* 0x000fe400078e3cff */
[----:B--2---:R-:W-:-:S13]  /*fab0*/  ISETP.NE.AND P0, PT, R2, RZ, PT ;  /* 0x000000ff0200720c */ /* 0x004fda0003f05270 */
[----:B------:R-:W-:Y:S05]  /*fac0*/  @!P0 BRA `(.L_x_76) ;  /* 0x0000000800b88947 */ /* 0x000fea0003800000 */
[----:B------:R-:W2:Y:S01]  /*fad0*/  LDL R2, [R1+0x4] ;  /* 0x0000040001027983 */ /* 0x000ea20000100800 */
[----:B------:R-:W-:Y:S02]  /*fae0*/  IADD3 R11, R0, -0x1, RZ ;  /* 0xffffffff000b7810 */ /* 0x000fe40007ffe0ff */
[----:B--2---:R-:W-:-:S13]  /*faf0*/  ISETP.NE.AND P0, PT, R2, RZ, PT ;  /* 0x000000ff0200720c */ /* 0x004fda0003f05270 */
[----:B------:R-:W-:Y:S05]  /*fb00*/  @!P0 BRA `(.L_x_77) ;  /* 0x00000000004c8947 */ /* 0x000fea0003800000 */
[----:B------:R-:W0:Y:S01]  /*fb10*/  LDC R4, c[0x0][0x43c] ;  /* 0x00010f00ff047b82 */ /* 0x000e220000000800 */
[----:B------:R-:W-:Y:S01]  /*fb20*/  ULDC.64 UR4, c[0x0][0x428] ;  /* 0x00010a0000047ab9 */ /* 0x000fe20000000a00 */
[----:B------:R-:W-:Y:S01]  /*fb30*/  ULDC.64 UR6, c[0x0][0x208] ;  /* 0x0000820000067ab9 */ /* 0x000fe20000000a00 */
[----:B0-----:R-:W-:-:S13]  /*fb40*/  ISETP.NE.AND P0, PT, R4, 0x1, PT ;  /* 0x000000010400780c */ /* 0x001fda0003f05270 */
[----:B------:R-:W0:Y:S02]  /*fb50*/  @P0 LDC.64 R2, c[0x0][0x440] ;  /* 0x00011000ff020b82 */ /* 0x000e240000000a00 */
[----:B0-----:R-:W-:-:S04]  /*fb60*/  @P0 IMAD.HI.U32 R5, R11, R2, RZ ;  /* 0x000000020b050227 */ /* 0x001fc800078e00ff */
[----:B------:R-:W-:Y:S01]  /*fb70*/  IMAD.MOV.U32 R2, RZ, RZ, R11 ;  /* 0x000000ffff027224 */ /* 0x000fe200078e000b */
[----:B------:R-:W-:-:S05]  /*fb80*/  @P0 SHF.R.U32.HI R2, RZ, R3, R5 ;  /* 0x00000003ff020219 */ /* 0x000fca0000011605 */
[----:B------:R-:W-:-:S04]  /*fb90*/  IMAD.MOV R3, RZ, RZ, -R2 ;  /* 0x000000ffff037224 */ /* 0x000fc800078e0a02 */
[----:B------:R-:W-:Y:S01]  /*fba0*/  IMAD R11, R4, R3, R11 ;  /* 0x00000003040b7224 */ /* 0x000fe200078e020b */
[----:B------:R-:W-:Y:S01]  /*fbb0*/  SHF.R.S32.HI R3, RZ, 0x1f, R2 ;  /* 0x0000001fff037819 */ /* 0x000fe20000011402 */
[----:B------:R-:W-:-:S04]  /*fbc0*/  IMAD R4, R19, UR4, RZ ;  /* 0x0000000413047c24 */ /* 0x000fc8000f8e02ff */
[C---:B------:R-:W-:Y:S02]  /*fbd0*/  IMAD R4, R18.reuse, UR5, R4 ;  /* 0x0000000512047c24 */ /* 0x040fe4000f8e0204 */
[----:B------:R-:W-:Y:S01]  /*fbe0*/  IMAD.WIDE.U32 R2, R18, UR4, R2 ;  /* 0x0000000412027c25 */ /* 0x000fe2000f8e0002 */
[----:B------:R-:W-:-:S03]  /*fbf0*/  ULDC.64 UR4, c[0x0][0x418] ;  /* 0x0001060000047ab9 */ /* 0x000fc60000000a00 */
[----:B------:R-:W-:Y:S01]  /*fc00*/  IMAD.IADD R3, R4, 0x1, R3 ;  /* 0x0000000104037824 */ /* 0x000fe200078e0203 */
[----:B------:R-:W-:-:S04]  /*fc10*/  LEA R4, P0, R2, UR4, 0x2 ;  /* 0x0000000402047c11 */ /* 0x000fc8000f8010ff */
[----:B------:R-:W-:-:S05]  /*fc20*/  LEA.HI.X R5, R2, UR5, R3, 0x2, P0 ;  /* 0x0000000502057c11 */ /* 0x000fca00080f1403 */
[----:B------:R0:W5:Y:S04]  /*fc30*/  LDG.E R4, desc[UR6][R4.64] ;  /* 0x0000000604047981 */ /* 0x000168000c1e1900 */
.L_x_77:
[----:B------:R-:W1:Y:S01]  /*fc40*/  S2R R2, SR_TID.X ;  /* 0x0000000000027919 */ /* 0x000e620000002100 */
[----:B------:R-:W-:Y:S01]  /*fc50*/  BSSY B2, `(.L_x_78) ;  /* 0x0000006000027945 */ /* 0x000fe20003800000 */
[----:B-1----:R-:W-:Y:S02]  /*fc60*/  LOP3.LUT R3, R2, 0x7f, RZ, 0xc0, !PT ;  /* 0x0000007f02037812 */ /* 0x002fe400078ec0ff */
[----:B------:R-:W-:Y:S02]  /*fc70*/  SHF.L.U32 R2, R9, 0x1f, RZ ;  /* 0x0000001f09027819 */ /* 0x000fe400000006ff */
[----:B------:R-:W-:Y:S02]  /*fc80*/  ISETP.NE.AND P1, PT, R3, RZ, PT ;  /* 0x000000ff0300720c */ /* 0x000fe40003f25270 */
[----:B------:R-:W1:Y:S02]  /*fc90*/  SYNCS.PHASECHK.TRANS64.TRYWAIT P0, [UR38+0x38840], R2 ;  /* 0x03884002ff0075a7 */ /* 0x000e640008000166 */
[----:B-1----:R-:W-:Y:S09]  /*fca0*/  @!P0 BRA `(.L_x_79) ;  /* 0x0000002c00408947 */ /* 0x002ff20003800000 */
.L_x_159:
[----:B------:R-:W-:Y:S05]  /*fcb0*/  BSYNC B2 ;  /* 0x0000000000027941 */ /* 0x000fea0003800000 */
.L_x_78:
[----:B------:R-:W-:Y:S04]  /*fcc0*/  BSSY B2, `(.L_x_80) ;  /* 0x0000007000027945 */ /* 0x000fe80003800000 */
[----:B------:R-:W-:Y:S05]  /*fcd0*/  @P1 BRA `(.L_x_81) ;  /* 0x0000000000141947 */ /* 0x000fea0003800000 */
[----:B------:R-:W-:Y:S02]  /*fce0*/  ISETP.NE.AND P0, PT, R10, RZ, PT ;  /* 0x000000ff0a00720c */ /* 0x000fe40003f05270 */
[----:B-1----:R-:W-:-:S04]  /*fcf0*/  MOV R2, 0xa000 ;  /* 0x0000a00000027802 */ /* 0x002fc80000000f00 */
[----:B------:R2:W-:Y:S07]  /*fd00*/  SYNCS.ARRIVE.TRANS64 RZ, [UR38+0x38830], R2 ;  /* 0x03883002ffff79a7 */ /* 0x0005ee0008000026 */
[----:B------:R-:W-:Y:S05]  /*fd10*/  @!P0 BRA `(.L_x_81) ;  /* 0x0000000000048947 */ /* 0x000fea0003800000 */
[----:B------:R-:W-:Y:S01]  /*fd20*/  BPT.TRAP 0x1 ;  /* 0x000000040000795c */ /* 0x000fe20000300000 */
.L_x_81:
[----:B------:R-:W-:Y:S05]  /*fd30*/  BSYNC B2 ;  /* 0x0000000000027941 */ /* 0x000fea0003800000 */
.L_x_80:
[----:B------:R-:W-:Y:S01]  /*fd40*/  IMAD.MOV.U32 R15, RZ, RZ, RZ ;  /* 0x000000ffff0f7224 */ /* 0x000fe200078e00ff */
[----:B------:R-:W-:Y:S01]  /*fd50*/  ULDC.64 UR4, c[0x0][0x198] ;  /* 0x0000660000047ab9 */ /* 0x000fe20000000a00 */
[----:B------:R-:W-:Y:S01]  /*fd60*/  PLOP3.LUT P0, PT, PT, PT, PT, 0x80, 0x0 ;  /* 0x000000000000781c */ /* 0x000fe20003f0f070 */
[----:B------:R-:W-:Y:S01]  /*fd70*/  UIADD3 UR4, UP0, UR4, 0x370, URZ ;  /* 0x0000037004047890 */ /* 0x000fe2000ff1e03f */
[----:B-12---:R-:W-:Y:S01]  /*fd80*/  IMAD R2, R11, 0x50, RZ ;  /* 0x000000500b027824 */ /* 0x006fe200078e02ff */
[----:B------:R-:W-:Y:S01]  /*fd90*/  R2UR UR10, R15 ;  /* 0x000000000f0a72ca */ /* 0x000fe200000e0000 */
[----:B------:R-:W-:Y:S02]  /*fda0*/  UIADD3 UR8, UR38, 0x24400, URZ ;  /* 0x0002440026087890 */ /* 0x000fe4000fffe03f */
[----:B------:R-:W-:Y:S02]  /*fdb0*/  UIADD3 UR9, UR38, 0x38830, URZ ;  /* 0x0003883026097890 */ /* 0x000fe4000fffe03f */
[----:B------:R-:W-:Y:S01]  /*fdc0*/  UIADD3.X UR5, URZ, UR5, URZ, UP0, !UPT ;  /* 0x000000053f057290 */ /* 0x000fe200087fe43f */
[----:B------:R-:W-:Y:S01]  /*fdd0*/  UMOV UR6, 0x0 ;  /* 0x0000000000067882 */ /* 0x000fe20000000000 */
[----:B------:R-:W-:-:S10]  /*fde0*/  UMOV UR7, 0x14f00000 ;  /* 0x14f0000000077882 */ /* 0x000fd40000000000 */
.L_x_82:
[----:B------:R-:W-:-:S13]  /*fdf0*/  @P0 ELECT P3, URZ, PT ;  /* 0x00000000003f082f */ /* 0x000fda0003860000 */
[----:B-----5:R-:W-:Y:S01]  /*fe00*/  @P3 R2UR UR13, R4 ;  /* 0x00000000040d32ca */ /* 0x020fe200000e0000 */
[----:B------:R-:W-:Y:S01]  /*fe10*/  UMOV UR12, UR36 ;  /* 0x00000024000c7c82 */ /* 0x000fe20008000000 */
[----:B------:R-:W-:Y:S02]  /*fe20*/  @P3 R2UR UR11, R2 ;  /* 0x00000000020b32ca */ /* 0x000fe400000e0000 */
[----:B------:R-:W-:Y:S02]  /*fe30*/  @P3 PLOP3.LUT P0, PT, P3, PT, PT, 0x8, 0x0 ;  /* 0x000000000000381c */ /* 0x000fe40001f0e170 */
[----:B------:R-:W-:-:S09]  /*fe40*/  PLOP3.LUT P3, PT, PT, PT, PT, 0x8, 0x0 ;  /* 0x000000000000781c */ /* 0x000fd20003f6e170 */
[----:B------:R1:W-:Y:S02]  /*fe50*/  UTMALDG.4D [UR8], [UR4], desc[UR6] ;  /* 0x00000608040075b4 */ /* 0x0003e40008019000 */
[----:B-1----:R-:W-:Y:S05]  /*fe60*/  @P0 BRA.U.ANY `(.L_x_82) ;  /* 0xfffffffd00e00947 */ /* 0x002fea000393ffff */
[----:B------:R-:W-:Y:S01]  /*fe70*/  IMAD.MOV.U32 R14, RZ, RZ, 0x40 ;  /* 0x00000040ff0e7424 */ /* 0x000fe200078e00ff */
[----:B------:R-:W-:Y:S01]  /*fe80*/  PLOP3.LUT P0, PT, PT, PT, PT, 0x80, 0x0 ;  /* 0x000000000000781c */ /* 0x000fe20003f0f070 */
[----:B------:R-:W-:Y:S01]  /*fe90*/  UIADD3 UR8, UR38, 0x26c00, URZ ;  /* 0x00026c0026087890 */ /* 0x000fe2000fffe03f */
[----:B------:R-:W-:Y:S02]  /*fea0*/  UMOV UR6, 0x0 ;  /* 0x0000000000067882 */ /* 0x000fe40000000000 */
[----:B------:R-:W-:Y:S01]  /*feb0*/  R2UR UR10, R14 ;  /* 0x000000000e0a72ca */ /* 0x000fe200000e0000 */
[----:B------:R-:W-:-:S14]  /*fec0*/  UMOV UR7, 0x14f00000 ;  /* 0x14f0000000077882 */ /* 0x000fdc0000000000 */
.L_x_83:
[----:B------:R-:W-:-:S13]  /*fed0*/  @P0 ELECT P3, URZ, PT ;  /* 0x00000000003f082f */ /* 0x000fda0003860000 */
[----:B------:R-:W-:Y:S01]  /*fee0*/  @P3 R2UR UR13, R4 ;  /* 0x00000000040d32ca */ /* 0x000fe200000e0000 */
[----:B------:R-:W-:Y:S01]  /*fef0*/  UMOV UR12, UR36 ;  /* 0x00000024000c7c82 */ /* 0x000fe20008000000 */
[----:B------:R-:W-:Y:S02]  /*ff00*/  @P3 R2UR UR11, R2 ;  /* 0x00000000020b32ca */ /* 0x000fe400000e0000 */
[----:B------:R-:W-:Y:S02]  /*ff10*/  @P3 PLOP3.LUT P0, PT, P3, PT, PT, 0x8, 0x0 ;  /* 0x000000000000381c */ /* 0x000fe40001f0e170 */
[----:B------:R-:W-:-:S09]  /*ff20*/  PLOP3.LUT P3, PT, PT, PT, PT, 0x8, 0x0 ;  /* 0x000000000000781c */ /* 0x000fd20003f6e170 */
[----:B------:R1:W-:Y:S02]  /*ff30*/  UTMALDG.4D [UR8], [UR4], desc[UR6] ;  /* 0x00000608040075b4 */ /* 0x0003e40008019000 */
[----:B-1----:R-:W-:Y:S05]  /*ff40*/  @P0 BRA.U.ANY `(.L_x_83) ;  /* 0xfffffffd00e00947 */ /* 0x002fea000393ffff */
[----:B0-----:R-:W-:Y:S01]  /*ff50*/  IMAD.MOV.U32 R5, RZ, RZ, 0x80 ;  /* 0x00000080ff057424 */ /* 0x001fe200078e00ff */
[----:B------:R-:W-:Y:S01]  /*ff60*/  PLOP3.LUT P0, PT, PT, PT, PT, 0x80, 0x0 ;  /* 0x000000000000781c */ /* 0x000fe20003f0f070 */
[----:B------:R-:W-:Y:S01]  /*ff70*/  UIADD3 UR8, UR38, 0x29400, URZ ;  /* 0x0002940026087890 */ /* 0x000fe2000fffe03f */
[----:B------:R-:W-:Y:S02]  /*ff80*/  UMOV UR6, 0x0 ;  /* 0x0000000000067882 */ /* 0x000fe40000000000 */
[----:B------:R-:W-:Y:S01]  /*ff90*/  R2UR UR10, R5 ;  /* 0x00000000050a72ca */ /* 0x000fe200000e0000 */
[----:B------:R-:W-:-:S14]  /*ffa0*/  UMOV UR7, 0x14f00000 ;  /* 0x14f0000000077882 */ /* 0x000fdc0000000000 */
.L_x_84:
        /* <DEDUP_REMOVED lines=8> */
[----:B------:R-:W-:Y:S01]  /*10030*/  MOV R13, 0xc0 ;  /* 0x000000c0000d7802 */ /* 0x000fe20000000f00 */
[----:B------:R-:W-:Y:S01]  /*10040*/  UIADD3 UR8, UR38, 0x2bc00, URZ ;  /* 0x0002bc0026087890 */ /* 0x000fe2000fffe03f */
[----:B------:R-:W-:Y:S01]  /*10050*/  PLOP3.LUT P0, PT, PT, PT, PT, 0x80, 0x0 ;  /* 0x000000000000781c */ /* 0x000fe20003f0f070 */
[----:B------:R-:W-:Y:S01]  /*10060*/  UMOV UR6, 0x0 ;  /* 0x0000000000067882 */ /* 0x000fe20000000000 */
[----:B------:R-:W-:Y:S01]  /*10070*/  R2UR UR10, R13 ;  /* 0x000000000d0a72ca */ /* 0x000fe200000e0000 */
[----:B------:R-:W-:-:S14]  /*10080*/  UMOV UR7, 0x14f00000 ;  /* 0x14f0000000077882 */ /* 0x000fdc0000000000 */
.L_x_85:
        /* <DEDUP_REMOVED lines=8> */
[----:B------:R-:W-:Y:S01]  /*10110*/  SHF.L.U32 R2, R7, 0x1f, RZ ;  /* 0x0000001f07027819 */ /* 0x000fe200000006ff */
[----:B------:R-:W-:Y:S03]  /*10120*/  BSSY B2, `(.L_x_86) ;  /* 0x0000003000027945 */ /* 0x000fe60003800000 */
[----:B------:R-:W0:Y:S02]  /*10130*/  SYNCS.PHASECHK.TRANS64.TRYWAIT P0, [UR38+0x38868], R2 ;  /* 0x03886802ff0075a7 */ /* 0x000e240008000166 */
[----:B0-----:R-:W-:Y:S05]  /*10140*/  @!P0 BRA `(.L_x_87) ;  /* 0x0000002800308947 */ /* 0x001fea0003800000 */
.L_x_160:
[----:B------:R-:W-:Y:S05]  /*10150*/  BSYNC B2 ;  /* 0x0000000000027941 */ /* 0x000fea0003800000 */
.L_x_86:
[----:B------:R-:W-:Y:S01]  /*10160*/  BSSY B2, `(.L_x_88) ;  /* 0x0000009000027945 */ /* 0x000fe20003800000 */
[----:B0-----:R-:W-:Y:S02]  /*10170*/  IMAD.MOV.U32 R2, RZ, RZ, 0x0 ;  /* 0x00000000ff027424 */ /* 0x001fe400078e00ff */
[----:B------:R-:W-:Y:S01]  /*10180*/  IMAD.MOV.U32 R3, RZ, RZ, 0x14f00000 ;  /* 0x14f00000ff037424 */ /* 0x000fe200078e00ff */
[----:B------:R-:W-:Y:S06]  /*10190*/  @P1 BRA `(.L_x_89) ;  /* 0x0000000000141947 */ /* 0x000fec0003800000 */
[----:B------:R-:W-:Y:S01]  /*101a0*/  ISETP.NE.AND P0, PT, R10, RZ, PT ;  /* 0x000000ff0a00720c */ /* 0x000fe20003f05270 */
[----:B------:R-:W-:-:S04]  /*101b0*/  IMAD.MOV.U32 R7, RZ, RZ, 0xa000 ;  /* 0x0000a000ff077424 */ /* 0x000fc800078e00ff */
[----:B------:R0:W-:Y:S08]  /*101c0*/  SYNCS.ARRIVE.TRANS64 RZ, [UR38+0x38858], R7 ;  /* 0x03885807ffff79a7 */ /* 0x0001f00008000026 */
[----:B0-----:R-:W-:Y:S05]  /*101d0*/  @!P0 BRA `(.L_x_89) ;  /* 0x0000000000048947 */ /* 0x001fea0003800000 */
[----:B------:R-:W-:Y:S01]  /*101e0*/  BPT.TRAP 0x1 ;  /* 0x000000040000795c */ /* 0x000fe20000300000 */
.L_x_89:
[----:B------:R-:W-:Y:S05]  /*101f0*/  BSYNC B2 ;  /* 0x0000000000027941 */ /* 0x000fea0003800000 */
.L_x_88:
        /* <DEDUP_REMOVED lines=10> */
.L_x_90:
        /* <DEDUP_REMOVED lines=13> */
.L_x_91:
        /* <DEDUP_REMOVED lines=13> */
.L_x_92:
        /* <DEDUP_REMOVED lines=13> */
.L_x_93:
        /* <DEDUP_REMOVED lines=8> */
[----:B------:R-:W-:Y:S01]  /*10590*/  MOV R17, R11 ;  /* 0x0000000b00117202 */ /* 0x000fe20000000f00 */
[----:B------:R-:W-:-:S07]  /*105a0*/  IMAD.MOV.U32 R16, RZ, RZ, R4 ;  /* 0x000000ffff107224 */ /* 0x000fce00078e0004 */
.L_x_76:
[----:B------:R-:W-:Y:S05]  /*105b0*/  BSYNC B1 ;  /* 0x0000000000017941 */ /* 0x000fea0003800000 */
.L_x_75:
[----:B------:R-:W-:Y:S02]  /*105c0*/  VIADD R0, R0, 0xfffffffe ;  /* 0xfffffffe00007836 */ /* 0x000fe40000000000 */
[----:B------:R-:W-:Y:S01]  /*105d0*/  IMAD.MOV.U32 R7, RZ, RZ, R9 ;  /* 0x000000ffff077224 */ /* 0x000fe200078e0009 */
[----:B------:R-:W-:Y:S06]  /*105e0*/  @P2 BRA `(.L_x_94) ;  /* 0xffffffe8004c2947 */ /* 0x000fec000383ffff */
[----:B------:R-:W-:Y:S05]  /*105f0*/  BSYNC B0 ;  /* 0x0000000000007941 */ /* 0x000fea0003800000 */
.L_x_55:
[----:B------:R-:W-:Y:S01]  /*10600*/  ISETP.NE.AND P0, PT, R12, RZ, PT ;  /* 0x000000ff0c00720c */ /* 0x000fe20003f05270 */
[----:B------:R-:W-:-:S12]  /*10610*/  BSSY B0, `(.L_x_54) ;  /* 0x00000b3000007945 */ /* 0x000fd80003800000 */
[----:B------:R-:W-:Y:S05]  /*10620*/  @!P0 BRA `(.L_x_95) ;  /* 0x0000000800c48947 */ /* 0x000fea0003800000 */
[----:B------:R-:W2:Y:S01]  /*10630*/  LDL R2, [R1] ;  /* 0x0000000001027983 */ /* 0x000ea20000100800 */
[----:B------:R-:W-:Y:S02]  /*10640*/  MOV R8, 0x1 ;  /* 0x0000000100087802 */ /* 0x000fe40000000f00 */
[----:B--2---:R-:W-:-:S13]  /*10650*/  ISETP.NE.AND P1, PT, R2, RZ, PT ;  /* 0x000000ff0200720c */ /* 0x004fda0003f25270 */
[----:B------:R-:W-:Y:S05]  /*10660*/  @!P1 BRA `(.L_x_95) ;  /* 0x0000000800b49947 */ /* 0x000fea0003800000 */
[----:B------:R-:W2:Y:S02]  /*10670*/  LDL.LU R2, [R1+0x4] ;  /* 0x0000040001027983 */ /* 0x000ea40000300800 */
[----:B--2---:R-:W-:-:S13]  /*10680*/  ISETP.NE.AND P1, PT, R2, RZ, PT ;  /* 0x000000ff0200720c */ /* 0x004fda0003f25270 */
[----:B------:R-:W-:Y:S05]  /*10690*/  @!P1 BRA `(.L_x_96) ;  /* 0x0000000000509947 */ /* 0x000fea0003800000 */
[----:B------:R-:W0:Y:S01]  /*106a0*/  LDC R7, c[0x0][0x43c] ;  /* 0x00010f00ff077b82 */ /* 0x000e220000000800 */
[----:B------:R-:W-:Y:S01]  /*106b0*/  IMAD.MOV.U32 R6, RZ, RZ, R0 ;  /* 0x000000ffff067224 */ /* 0x000fe200078e0000 */
[----:B------:R-:W-:Y:S01]  /*106c0*/  ULDC.64 UR4, c[0x0][0x428] ;  /* 0x00010a0000047ab9 */ /* 0x000fe20000000a00 */
[----:B------:R-:W-:Y:S01]  /*106d0*/  ULDC.64 UR6, c[0x0][0x208] ;  /* 0x0000820000067ab9 */ /* 0x000fe20000000a00 */
[----:B------:R-:W-:-:S04]  /*106e0*/  IMAD R19, R19, UR4, RZ ;  /* 0x0000000413137c24 */ /* 0x000fc8000f8e02ff */
[----:B------:R-:W-:Y:S01]  /*106f0*/  IMAD R19, R18, UR5, R19 ;  /* 0x0000000512137c24 */ /* 0x000fe2000f8e0213 */
[----:B0-----:R-:W-:-:S13]  /*10700*/  ISETP.NE.AND P0, PT, R7, 0x1, PT ;  /* 0x000000010700780c */ /* 0x001fda0003f05270 */
[----:B------:R-:W0:Y:S02]  /*10710*/  @P0 LDC.64 R2, c[0x0][0x440] ;  /* 0x00011000ff020b82 */ /* 0x000e240000000a00 */
[----:B0-----:R-:W-:-:S05]  /*10720*/  @P0 IMAD.HI.U32 R2, R0, R2, RZ ;  /* 0x0000000200020227 */ /* 0x001fca00078e00ff */
[----:B------:R-:W-:-:S04]  /*10730*/  @P0 SHF.R.U32.HI R6, RZ, R3, R2 ;  /* 0x00000003ff060219 */ /* 0x000fc80000011602 */
[--C-:B------:R-:W-:Y:S01]  /*10740*/  SHF.R.S32.HI R3, RZ, 0x1f, R6.reuse ;  /* 0x0000001fff037819 */ /* 0x100fe20000011406 */
[----:B------:R-:W-:-:S04]  /*10750*/  IMAD.MOV.U32 R2, RZ, RZ, R6 ;  /* 0x000000ffff027224 */ /* 0x000fc800078e0006 */
[----:B------:R-:W-:Y:S01]  /*10760*/  IMAD.WIDE.U32 R2, R18, UR4, R2 ;  /* 0x0000000412027c25 */ /* 0x000fe2000f8e0002 */
[----:B------:R-:W-:-:S03]  /*10770*/  ULDC.64 UR4, c[0x0][0x418] ;  /* 0x0001060000047ab9 */ /* 0x000fc60000000a00 */
[----:B------:R-:W-:Y:S01]  /*10780*/  IMAD.IADD R3, R19, 0x1, R3 ;  /* 0x0000000113037824 */ /* 0x000fe200078e0203 */
[----:B------:R-:W-:-:S04]  /*10790*/  LEA R4, P0, R2, UR4, 0x2 ;  /* 0x0000000402047c11 */ /* 0x000fc8000f8010ff */
[----:B------:R-:W-:-:S05]  /*107a0*/  LEA.HI.X R5, R2, UR5, R3, 0x2, P0 ;  /* 0x0000000502057c11 */ /* 0x000fca00080f1403 */
[----:B------:R0:W5:Y:S01]  /*107b0*/  LDG.E R4, desc[UR6][R4.64] ;  /* 0x0000000604047981 */ /* 0x000162000c1e1900 */
[----:B------:R-:W-:-:S05]  /*107c0*/  IADD3 R2, -R6, RZ, RZ ;  /* 0x000000ff06027210 */ /* 0x000fca0007ffe1ff */
[----:B------:R-:W-:-:S07]  /*107d0*/  IMAD R0, R7, R2, R0 ;  /* 0x0000000207007224 */ /* 0x000fce00078e0200 */
.L_x_96:
[----:B------:R-:W1:Y:S01]  /*107e0*/  S2R R2, SR_TID.X ;  /* 0x0000000000027919 */ /* 0x000e620000002100 */
[----:B------:R-:W-:Y:S01]  /*107f0*/  BSSY B1, `(.L_x_97) ;  /* 0x0000006000017945 */ /* 0x000fe20003800000 */
[----:B-1----:R-:W-:Y:S02]  /*10800*/  LOP3.LUT R3, R2, 0x7f, RZ, 0xc0, !PT ;  /* 0x0000007f02037812 */ /* 0x002fe400078ec0ff */
[----:B------:R-:W-:Y:S02]  /*10810*/  SHF.L.U32 R2, R9, 0x1f, RZ ;  /* 0x0000001f09027819 */ /* 0x000fe400000006ff */
[----:B------:R-:W-:Y:S02]  /*10820*/  ISETP.NE.AND P1, PT, R3, RZ, PT ;  /* 0x000000ff0300720c */ /* 0x000fe40003f25270 */
[----:B------:R-:W1:Y:S02]  /*10830*/  SYNCS.PHASECHK.TRANS64.TRYWAIT P0, [UR38+0x38848], R2 ;  /* 0x03884802ff0075a7 */ /* 0x000e640008000166 */
[----:B-1----:R-:W-:Y:S09]  /*10840*/  @!P0 BRA `(.L_x_98) ;  /* 0x0000002000888947 */ /* 0x002ff20003800000 */
.L_x_161:
[----:B------:R-:W-:Y:S05]  /*10850*/  BSYNC B1 ;  /* 0x0000000000017941 */ /* 0x000fea0003800000 */
.L_x_97:
[----:B------:R-:W-:Y:S04]  /*10860*/  BSSY B1, `(.L_x_99) ;  /* 0x0000007000017945 */ /* 0x000fe80003800000 */
[----:B------:R-:W-:Y:S05]  /*10870*/  @P1 BRA `(.L_x_100) ;  /* 0x0000000000141947 */ /* 0x000fea0003800000 */
[----:B------:R-:W-:Y:S01]  /*10880*/  ISETP.NE.AND P0, PT, R10, RZ, PT ;  /* 0x000000ff0a00720c */ /* 0x000fe20003f05270 */
[----:B-1----:R-:W-:-:S04]  /*10890*/  IMAD.MOV.U32 R3, RZ, RZ, 0xa000 ;  /* 0x0000a000ff037424 */ /* 0x002fc800078e00ff */
[----:B------:R2:W-:Y:S08]  /*108a0*/  SYNCS.ARRIVE.TRANS64 RZ, [UR38+0x38838], R3 ;  /* 0x03883803ffff79a7 */ /* 0x0005f00008000026 */
[----:B--2---:R-:W-:Y:S05]  /*108b0*/  @!P0 BRA `(.L_x_100) ;  /* 0x0000000000048947 */ /* 0x004fea0003800000 */
[----:B------:R-:W-:Y:S01]  /*108c0*/  BPT.TRAP 0x1 ;  /* 0x000000040000795c */ /* 0x000fe20000300000 */
.L_x_100:
[----:B------:R-:W-:Y:S05]  /*108d0*/  BSYNC B1 ;  /* 0x0000000000017941 */ /* 0x000fea0003800000 */
.L_x_99:
[----:B0-----:R-:W-:Y:S01]  /*108e0*/  IMAD.MOV.U32 R5, RZ, RZ, RZ ;  /* 0x000000ffff057224 */ /* 0x001fe200078e00ff */
        /* <DEDUP_REMOVED lines=10> */
.L_x_101:
[----:B------:R-:W-:-:S13]  /*10990*/  @P0 ELECT P2, URZ, PT ;  /* 0x00000000003f082f */ /* 0x000fda0003840000 */
[----:B-----5:R-:W-:Y:S01]  /*109a0*/  @P2 R2UR UR13, R4 ;  /* 0x00000000040d22ca */ /* 0x020fe200000e0000 */
[----:B------:R-:W-:Y:S01]  /*109b0*/  UMOV UR12, UR36 ;  /* 0x00000024000c7c82 */ /* 0x000fe20008000000 */
[----:B------:R-:W-:Y:S02]  /*109c0*/  @P2 R2UR UR11, R3 ;  /* 0x00000000030b22ca */ /* 0x000fe400000e0000 */
        /* <DEDUP_REMOVED lines=10> */
.L_x_102:
        /* <DEDUP_REMOVED lines=14> */
.L_x_103:
        /* <DEDUP_REMOVED lines=14> */
.L_x_104:
        /* <DEDUP_REMOVED lines=8> */
[----:B------:R-:W0:Y:S01]  /*10cb0*/  SYNCS.PHASECHK.TRANS64.TRYWAIT P0, [UR38+0x38860], R2 ;  /* 0x03886002ff0075a7 */ /* 0x000e220008000166 */
[----:B------:R-:W-:Y:S04]  /*10cc0*/  BSSY B1, `(.L_x_105) ;  /* 0x0000002000017945 */ /* 0x000fe80003800000 */
[----:B0-----:R-:W-:Y:S05]  /*10cd0*/  @!P0 BRA `(.L_x_106) ;  /* 0x0000001c007c8947 */ /* 0x001fea0003800000 */
.L_x_162:
[----:B------:R-:W-:Y:S05]  /*10ce0*/  BSYNC B1 ;  /* 0x0000000000017941 */ /* 0x000fea0003800000 */
.L_x_105:
[----:B------:R-:W-:Y:S01]  /*10cf0*/  BSSY B1, `(.L_x_107) ;  /* 0x0000009000017945 */ /* 0x000fe20003800000 */
[----:B0-----:R-:W-:Y:S02]  /*10d00*/  IMAD.MOV.U32 R2, RZ, RZ, 0x0 ;  /* 0x00000000ff027424 */ /* 0x001fe400078e00ff */
[----:B------:R-:W-:Y:S01]  /*10d10*/  IMAD.MOV.U32 R3, RZ, RZ, 0x14f00000 ;  /* 0x14f00000ff037424 */ /* 0x000fe200078e00ff */
[----:B------:R-:W-:Y:S06]  /*10d20*/  @P1 BRA `(.L_x_108) ;  /* 0x0000000000141947 */ /* 0x000fec0003800000 */
[----:B------:R-:W-:Y:S02]  /*10d30*/  ISETP.NE.AND P0, PT, R10, RZ, PT ;  /* 0x000000ff0a00720c */ /* 0x000fe40003f05270 */
[----:B------:R-:W-:-:S04]  /*10d40*/  MOV R12, 0xa000 ;  /* 0x0000a000000c7802 */ /* 0x000fc80000000f00 */
[----:B------:R0:W-:Y:S07]  /*10d50*/  SYNCS.ARRIVE.TRANS64 RZ, [UR38+0x38850], R12 ;  /* 0x0388500cffff79a7 */ /* 0x0001ee0008000026 */
[----:B------:R-:W-:Y:S05]  /*10d60*/  @!P0 BRA `(.L_x_108) ;  /* 0x0000000000048947 */ /* 0x000fea0003800000 */
[----:B------:R-:W-:Y:S01]  /*10d70*/  BPT.TRAP 0x1 ;  /* 0x000000040000795c */ /* 0x000fe20000300000 */
.L_x_108:
[----:B------:R-:W-:Y:S05]  /*10d80*/  BSYNC B1 ;  /* 0x0000000000017941 */ /* 0x000fea0003800000 */
.L_x_107:
        /* <DEDUP_REMOVED lines=10> */
.L_x_109:
        /* <DEDUP_REMOVED lines=8> */
[----:B------:R-:W-:Y:S01]  /*10eb0*/  R2UR UR10, R6 ;  /* 0x00000000060a72ca */ /* 0x000fe200000e0000 */
[----:B------:R-:W-:Y:S01]  /*10ec0*/  UIADD3 UR8, UR38, 0x2c00, URZ ;  /* 0x00002c0026087890 */ /* 0x000fe2000fffe03f */
[----:B------:R-:W-:Y:S02]  /*10ed0*/  R2UR UR6, R2 ;  /* 0x00000000020672ca */ /* 0x000fe400000e0000 */
[----:B------:R-:W-:Y:S02]  /*10ee0*/  R2UR UR7, R3 ;  /* 0x00000000030772ca */ /* 0x000fe400000e0000 */
[----:B------:R-:W-:-:S13]  /*10ef0*/  PLOP3.LUT P0, PT, PT, PT, PT, 0x80, 0x0 ;  /* 0x000000000000781c */ /* 0x000fda0003f0f070 */
.L_x_110:
        /* <DEDUP_REMOVED lines=13> */
.L_x_111:
        /* <DEDUP_REMOVED lines=13> */
.L_x_112:
        /* <DEDUP_REMOVED lines=8> */
[----:B------:R-:W-:Y:S02]  /*11120*/  IMAD.MOV.U32 R17, RZ, RZ, R0 ;  /* 0x000000ffff117224 */ /* 0x000fe400078e0000 */
[----:B------:R-:W-:-:S07]  /*11130*/  IMAD.MOV.U32 R16, RZ, RZ, R4 ;  /* 0x000000ffff107224 */ /* 0x000fce00078e0004 */
.L_x_95:
[----:B------:R-:W-:Y:S05]  /*11140*/  BSYNC B0 ;  /* 0x0000000000007941 */ /* 0x000fea0003800000 */
.L_x_54:
[----:B------:R-:W2:Y:S01]  /*11150*/  LDL.LU R0, [R1] ;  /* 0x0000000001007983 */ /* 0x000ea20000300800 */
[----:B------:R-:W-:Y:S01]  /*11160*/  BSSY B0, `(.L_x_113) ;  /* 0x0000051000007945 */ /* 0x000fe20003800000 */
[----:B--2---:R-:W-:-:S13]  /*11170*/  ISETP.NE.AND P0, PT, R0, RZ, PT ;  /* 0x000000ff0000720c */ /* 0x004fda0003f05270 */
[----:B------:R-:W-:Y:S05]  /*11180*/  @!P0 BRA `(.L_x_114) ;  /* 0x0000000400388947 */ /* 0x000fea0003800000 */
[----:B------:R-:W2:Y:S01]  /*11190*/  S2R R0, SR_TID.X ;  /* 0x0000000000007919 */ /* 0x000ea20000002100 */
[----:B-1----:R-:W-:Y:S01]  /*111a0*/  LEA R3, R8, UR38, 0x3 ;  /* 0x0000002608037c11 */ /* 0x002fe2000f8e18ff */
[----:B------:R-:W-:Y:S01]  /*111b0*/  BSSY B1, `(.L_x_115) ;  /* 0x0000006000017945 */ /* 0x000fe20003800000 */
[----:B--2---:R-:W-:Y:S02]  /*111c0*/  LOP3.LUT R2, R0, 0x7f, RZ, 0xc0, !PT ;  /* 0x0000007f00027812 */ /* 0x004fe400078ec0ff */
[----:B------:R-:W-:Y:S02]  /*111d0*/  SHF.L.U32 R0, R9, 0x1f, RZ ;  /* 0x0000001f09007819 */ /* 0x000fe400000006ff */
[----:B------:R-:W-:Y:S02]  /*111e0*/  ISETP.NE.AND P1, PT, R2, RZ, PT ;  /* 0x000000ff0200720c */ /* 0x000fe40003f25270 */
[----:B------:R-:W1:Y:S02]  /*111f0*/  SYNCS.PHASECHK.TRANS64.TRYWAIT P0, [R3+URZ+0x38860], R0 ;  /* 0x03886000030075a7 */ /* 0x000e64000800017f */
[----:B-1----:R-:W-:Y:S09]  /*11200*/  @!P0 BRA `(.L_x_116) ;  /* 0x0000001800488947 */ /* 0x002ff20003800000 */
.L_x_163:
[----:B------:R-:W-:Y:S05]  /*11210*/  BSYNC B1 ;  /* 0x0000000000017941 */ /* 0x000fea0003800000 */
.L_x_115:
[----:B------:R-:W-:Y:S04]  /*11220*/  BSSY B1, `(.L_x_117) ;  /* 0x0000008000017945 */ /* 0x000fe80003800000 */
[----:B------:R-:W-:Y:S05]  /*11230*/  @P1 BRA `(.L_x_118) ;  /* 0x0000000000181947 */ /* 0x000fea0003800000 */
[----:B------:R-:W2:Y:S01]  /*11240*/  S2R R2, SR_TID.X ;  /* 0x0000000000027919 */ /* 0x000ea20000002100 */
[----:B-1----:R-:W-:-:S04]  /*11250*/  IMAD.MOV.U32 R0, RZ, RZ, 0xa000 ;  /* 0x0000a000ff007424 */ /* 0x002fc800078e00ff */
[----:B------:R3:W-:Y:S01]  /*11260*/  SYNCS.ARRIVE.TRANS64 RZ, [R3+URZ+0x38850], R0 ;  /* 0x0388500003ff79a7 */ /* 0x0007e2000800003f */
[----:B--2---:R-:W-:-:S13]  /*11270*/  LOP3.LUT P0, RZ, R2, 0x1f, RZ, 0xc0, !PT ;  /* 0x0000001f02ff7812 */ /* 0x004fda000780c0ff */
[----:B---3--:R-:W-:Y:S05]  /*11280*/  @!P0 BRA `(.L_x_118) ;  /* 0x0000000000048947 */ /* 0x008fea0003800000 */
[----:B------:R-:W-:Y:S01]  /*11290*/  BPT.TRAP 0x1 ;  /* 0x000000040000795c */ /* 0x000fe20000300000 */
.L_x_118:
[----:B------:R-:W-:Y:S05]  /*112a0*/  BSYNC B1 ;  /* 0x0000000000017941 */ /* 0x000fea0003800000 */
.L_x_117:
[----:B------:R-:W-:Y:S01]  /*112b0*/  R2UR UR4, R8 ;  /* 0x00000000080472ca */ /* 0x000fe200000e0000 */
[----:B------:R-:W-:Y:S01]  /*112c0*/  ULDC.64 UR6, c[0x0][0x198] ;  /* 0x0000660000067ab9 */ /* 0x000fe20000000a00 */
[----:B------:R-:W-:Y:S01]  /*112d0*/  R2UR UR9, R3 ;  /* 0x00000000030972ca */ /* 0x000fe200000e0000 */
[----:B------:R-:W-:Y:S01]  /*112e0*/  UIADD3 UR6, UP0, UR6, 0x470, URZ ;  /* 0x0000047006067890 */ /* 0x000fe2000ff1e03f */
[----:B------:R-:W-:Y:S01]  /*112f0*/  PLOP3.LUT P0, PT, PT, PT, PT, 0x80, 0x0 ;  /* 0x000000000000781c */ /* 0x000fe20003f0f070 */
[----:B------:R-:W-:Y:S01]  /*11300*/  IMAD R17, R17, 0x50, RZ ;  /* 0x0000005011117824 */ /* 0x000fe200078e02ff */
[----:B------:R-:W-:Y:S01]  /*11310*/  UMOV UR14, 0x0 ;  /* 0x00000000000e7882 */ /* 0x000fe20000000000 */
[----:B------:R-:W-:Y:S01]  /*11320*/  UIADD3.X UR7, URZ, UR7, URZ, UP0, !UPT ;  /* 0x000000073f077290 */ /* 0x000fe200087fe43f */
[----:B------:R-:W-:Y:S01]  /*11330*/  UMOV UR15, 0x14f00000 ;  /* 0x14f00000000f7882 */ /* 0x000fe20000000000 */
[----:B------:R-:W-:-:S04]  /*11340*/  UMOV UR10, URZ ;  /* 0x0000003f000a7c82 */ /* 0x000fc80008000000 */
[----:B------:R-:W-:Y:S02]  /*11350*/  UIMAD UR4, UR4, 0xa000, UR38 ;  /* 0x0000a000040478a4 */ /* 0x000fe4000f8e0226 */
[----:B------:R-:W-:Y:S02]  /*11360*/  UIADD3 UR9, UR9, 0x38850, URZ ;  /* 0x0003885009097890 */ /* 0x000fe4000fffe03f */
[----:B------:R-:W-:-:S12]  /*11370*/  UIADD3 UR8, UR4, 0x400, URZ ;  /* 0x0000040004087890 */ /* 0x000fd8000fffe03f */
.L_x_119:
[----:B------:R-:W-:-:S13]  /*11380*/  @P0 ELECT P1, URZ, PT ;  /* 0x00000000003f082f */ /* 0x000fda0003820000 */
[----:B------:R-:W-:Y:S01]  /*11390*/  @P1 R2UR UR13, R16 ;  /* 0x00000000100d12ca */ /* 0x000fe200000e0000 */
[----:B------:R-:W-:Y:S01]  /*113a0*/  UMOV UR12, UR36 ;  /* 0x00000024000c7c82 */ /* 0x000fe20008000000 */
[----:B------:R-:W-:Y:S02]  /*113b0*/  @P1 R2UR UR11, R17 ;  /* 0x00000000110b12ca */ /* 0x000fe400000e0000 */
[----:B------:R-:W-:Y:S02]  /*113c0*/  @P1 PLOP3.LUT P0, PT, P1, PT, PT, 0x8, 0x0 ;  /* 0x000000000000181c */ /* 0x000fe40000f0e170 */
[----:B------:R-:W-:-:S09]  /*113d0*/  PLOP3.LUT P1, PT, PT, PT, PT, 0x8, 0x0 ;  /* 0x000000000000781c */ /* 0x000fd20003f2e170 */
[----:B------:R2:W-:Y:S02]  /*113e0*/  UTMALDG.4D [UR8], [UR6], desc[UR14] ;  /* 0x00000e08060075b4 */ /* 0x0005e40008019000 */
[----:B--2---:R-:W-:Y:S05]  /*113f0*/  @P0 BRA.U.ANY `(.L_x_119) ;  /* 0xfffffffd00e00947 */ /* 0x004fea000393ffff */
[----:B------:R-:W-:Y:S01]  /*11400*/  PLOP3.LUT P0, PT, PT, PT, PT, 0x80, 0x0 ;  /* 0x000000000000781c */ /* 0x000fe20003f0f070 */
[----:B------:R-:W-:Y:S01]  /*11410*/  UIADD3 UR8, UR4, 0x2c00, URZ ;  /* 0x00002c0004087890 */ /* 0x000fe2000fffe03f */
[----:B------:R-:W-:Y:S01]  /*11420*/  UMOV UR14, 0x0 ;  /* 0x00000000000e7882 */ /* 0x000fe20000000000 */
[----:B------:R-:W-:Y:S01]  /*11430*/  UMOV UR15, 0x14f00000 ;  /* 0x14f00000000f7882 */ /* 0x000fe20000000000 */
[----:B------:R-:W-:-:S09]  /*11440*/  UMOV UR10, 0x40 ;  /* 0x00000040000a7882 */ /* 0x000fd20000000000 */
.L_x_120:
        /* <DEDUP_REMOVED lines=13> */
.L_x_121:
        /* <DEDUP_REMOVED lines=10> */
[----:B------:R-:W-:Y:S02]  /*115c0*/  UMOV UR5, 0x14f00000 ;  /* 0x14f0000000057882 */ /* 0x000fe40000000000 */
[----:B------:R-:W-:Y:S01]  /*115d0*/  UMOV UR4, 0x0 ;  /* 0x0000000000047882 */ /* 0x000fe20000000000 */
[----:B------:R-:W-:-:S08]  /*115e0*/  UMOV UR10, 0xc0 ;  /* 0x000000c0000a7882 */ /* 0x000fd00000000000 */
.L_x_122:
        /* <DEDUP_REMOVED lines=8> */
.L_x_114:
[----:B------:R-:W-:Y:S05]  /*11670*/  BSYNC B0 ;  /* 0x0000000000007941 */ /* 0x000fea0003800000 */
.L_x_113:
[----:B-1----:R-:W-:Y:S01]  /*11680*/  IADD3 R0, R8, 0x1, RZ ;  /* 0x0000000108007810 */ /* 0x002fe20007ffe0ff */
[----:B------:R-:W-:-:S03]  /*11690*/  IMAD.MOV.U32 R3, RZ, RZ, RZ ;  /* 0x000000ffff037224 */ /* 0x000fc600078e00ff */
[----:B------:R-:W-:-:S04]  /*116a0*/  ISETP.NE.AND P0, PT, R0, 0x2, PT ;  /* 0x000000020000780c */ /* 0x000fc80003f05270 */
[----:B------:R-:W-:Y:S02]  /*116b0*/  SEL R2, RZ, 0x1, P0 ;  /* 0x00000001ff027807 */ /* 0x000fe40000000000 */
[----:B------:R-:W-:Y:S02]  /*116c0*/  SEL R0, R0, RZ, P0 ;  /* 0x000000ff00007207 */ /* 0x000fe40000000000 */
[----:B------:R-:W-:-:S07]  /*116d0*/  LOP3.LUT R9, R9, R2, RZ, 0x3c, !PT ;  /* 0x0000000209097212 */ /* 0x000fce00078e3cff */
.L_x_38:
[----:B------:R-:W1:Y:S01]  /*116e0*/  S2R R5, SR_CgaCtaId ;  /* 0x0000000000057919 */ /* 0x000e620000008800 */
[----:B------:R-:W-:Y:S02]  /*116f0*/  MOV R2, 0x400 ;  /* 0x0000040000027802 */ /* 0x000fe40000000f00 */
[----:B------:R-:W-:Y:S02]  /*11700*/  SHF.L.U32 R3, R3, 0x1f, RZ ;  /* 0x0000001f03037819 */ /* 0x000fe400000006ff */
[----:B-1----:R-:W-:-:S04]  /*11710*/  LEA R2, R5, R2, 0x18 ;  /* 0x0000000205027211 */ /* 0x002fc800078ec0ff */
[----:B------:R-:W1:Y:S02]  /*11720*/  SYNCS.PHASECHK.TRANS64.TRYWAIT P0, [R2+URZ+0x38820], R3 ;  /* 0x03882003020075a7 */ /* 0x000e64000800017f */
[----:B-1----:R-:W-:Y:S05]  /*11730*/  @!P0 BRA `(.L_x_123) ;  /* 0x0000001400108947 */ /* 0x002fea0003800000 */
.L_x_164:
[----:B------:R-:W-:-:S03]  /*11740*/  UMOV UR4, 0xffffffff ;  /* 0xffffffff00047882 */ /* 0x000fc60000000000 */
[----:B------:R-:W-:Y:S05]  /*11750*/  BRA.DIV UR4, `(.L_x_124) ;  /* 0x00000016041c7947 */ /* 0x000fea000b800000 */
[----:B-1----:R-:W1:Y:S02]  /*11760*/  S2R R3, SR_TID.X ;  /* 0x0000000000037919 */ /* 0x002e640000002100 */
[----:B-1----:R-:W-:-:S04]  /*11770*/  SHF.R.U32.HI R3, RZ, 0x5, R3 ;  /* 0x00000005ff037819 */ /* 0x002fc80000011603 */
[----:B------:R-:W-:-:S05]  /*11780*/  LOP3.LUT R3, R3, 0x3, RZ, 0xc0, !PT ;  /* 0x0000000303037812 */ /* 0x000fca00078ec0ff */
[----:B------:R1:W2:Y:S02]  /*11790*/  SHFL.IDX PT, R14, R3, RZ, 0x1f ;  /* 0x00001fff030e7589 */ /* 0x0002a400000e0000 */
.L_x_167:
[----:B--2---:R-:W-:-:S13]  /*117a0*/  ISETP.NE.AND P0, PT, R14, RZ, PT ;  /* 0x000000ff0e00720c */ /* 0x004fda0003f05270 */
[----:B------:R-:W-:Y:S05]  /*117b0*/  @P0 BRA `(.L_x_10) ;  /* 0x0000000000880947 */ /* 0x000fea0003800000 */
[----:B------:R-:W-:-:S03]  /*117c0*/  UMOV UR4, 0xffffffff ;  /* 0xffffffff00047882 */ /* 0x000fc60000000000 */
[----:B------:R-:W-:Y:S05]  /*117d0*/  BRA.DIV UR4, `(.L_x_125) ;  /* 0x0000001604307947 */ /* 0x000fea000b800000 */
[----:B------:R-:W-:-:S13]  /*117e0*/  ELECT P6, URZ, PT ;  /* 0x00000000003f782f */ /* 0x000fda00038c0000 */
.L_x_170:
[----:B------:R-:W-:Y:S05]  /*117f0*/  @!P6 BRA `(.L_x_10) ;  /* 0x000000000078e947 */ /* 0x000fea0003800000 */
[----:B-1----:R-:W2:Y:S02]  /*11800*/  LDL.LU R3, [R1+0x14] ;  /* 0x0000140001037983 */ /* 0x002ea40000300800 */
[----:B--2---:R-:W-:-:S04]  /*11810*/  LOP3.LUT R3, R3, 0x2, RZ, 0xfc, !PT ;  /* 0x0000000203037812 */ /* 0x004fc800078efcff */
[----:B------:R-:W-:-:S13]  /*11820*/  ISETP.NE.AND P2, PT, R3, 0x3, PT ;  /* 0x000000030300780c */ /* 0x000fda0003f45270 */
[----:B------:R-:W-:Y:S05]  /*11830*/  @!P2 BRA `(.L_x_126) ;  /* 0x000000000004a947 */ /* 0x000fea0003800000 */
[----:B------:R-:W-:Y:S01]  /*11840*/  BPT.TRAP 0x1 ;  /* 0x000000040000795c */ /* 0x000fe20000300000 */
.L_x_126:
[----:B------:R-:W-:Y:S01]  /*11850*/  VIADD R7, R2, 0x38840 ;  /* 0x0003884002077836 */ /* 0x000fe20000000000 */
[----:B------:R-:W-:Y:S02]  /*11860*/  SHF.L.U32 R5, R9, 0x1f, RZ ;  /* 0x0000001f09057819 */ /* 0x000fe400000006ff */
[C---:B------:R-:W-:Y:S01]  /*11870*/  IADD3 R3, R0.reuse, 0x1, RZ ;  /* 0x0000000100037810 */ /* 0x040fe20007ffe0ff */
[----:B------:R-:W-:-:S03]  /*11880*/  IMAD R6, R0, 0x8, R7 ;  /* 0x0000000800067824 */ /* 0x000fc600078e0207 */
[C---:B------:R-:W-:Y:S01]  /*11890*/  ISETP.NE.AND P1, PT, R3.reuse, 0x2, PT ;  /* 0x000000020300780c */ /* 0x040fe20003f25270 */
[----:B------:R-:W1:Y:S03]  /*118a0*/  SYNCS.PHASECHK.TRANS64.TRYWAIT P0, [R6+URZ], R5 ;  /* 0x00000005060075a7 */ /* 0x000e66000800017f */
[----:B------:R-:W-:Y:S02]  /*118b0*/  SEL R4, RZ, 0x1, P1 ;  /* 0x00000001ff047807 */ /* 0x000fe40000800000 */
[----:B------:R-:W-:Y:S02]  /*118c0*/  SEL R8, R3, RZ, P1 ;  /* 0x000000ff03087207 */ /* 0x000fe40000800000 */
[----:B------:R-:W-:-:S03]  /*118d0*/  LOP3.LUT R4, R9, R4, RZ, 0x3c, !PT ;  /* 0x0000000409047212 */ /* 0x000fc600078e3cff */
[----:B------:R-:W-:Y:S01]  /*118e0*/  IMAD R3, R8, 0x8, R7 ;  /* 0x0000000808037824 */ /* 0x000fe200078e0207 */
[----:B------:R-:W-:Y:S01]  /*118f0*/  SHF.L.U32 R4, R4, 0x1f, RZ ;  /* 0x0000001f04047819 */ /* 0x000fe200000006ff */
[----:B-1----:R-:W-:Y:S06]  /*11900*/  @!P0 BRA `(.L_x_127) ;  /* 0x0000001400048947 */ /* 0x002fec0003800000 */
.L_x_171:
[----:B------:R-:W2:Y:S02]  /*11910*/  SYNCS.PHASECHK.TRANS64.TRYWAIT P0, [R3+URZ], R4 ;  /* 0x00000004030075a7 */ /* 0x000ea4000800017f */
[----:B--2---:R-:W-:Y:S05]  /*11920*/  @!P0 BRA `(.L_x_128) ;  /* 0x0000001400108947 */ /* 0x004fea0003800000 */
.L_x_172:
[----:B------:R-:W-:Y:S05]  /*11930*/  @!P2 BRA `(.L_x_129) ;  /* 0x000000000004a947 */ /* 0x000fea0003800000 */
[----:B------:R-:W-:Y:S01]  /*11940*/  BPT.TRAP 0x1 ;  /* 0x000000040000795c */ /* 0x000fe20000300000 */
.L_x_129:
[----:B--2---:R-:W-:-:S04]  /*11950*/  VIADD R3, R2, 0x38860 ;  /* 0x0003886002037836 */ /* 0x004fc80000000000 */
[----:B------:R-:W-:-:S04]  /*11960*/  IMAD R0, R0, 0x8, R3 ;  /* 0x0000000800007824 */ /* 0x000fc800078e0203 */
[----:B------:R-:W2:Y:S02]  /*11970*/  SYNCS.PHASECHK.TRANS64.TRYWAIT P0, [R0+URZ], R5 ;  /* 0x00000005000075a7 */ /* 0x000ea4000800017f */
[----:B--2---:R-:W-:Y:S05]  /*11980*/  @!P0 BRA `(.L_x_130) ;  /* 0x00000014000c8947 */ /* 0x004fea0003800000 */
.L_x_173:
[----:B------:R-:W-:-:S07]  /*11990*/  LEA R3, R8, R3, 0x3 ;  /* 0x0000000308037211 */ /* 0x000fce00078e18ff */
.L_x_131:
[----:B---3--:R3:W4:Y:S02]  /*119a0*/  SYNCS.PHASECHK.TRANS64.TRYWAIT P0, [R3+URZ], R4 ;  /* 0x00000004030075a7 */ /* 0x008724000800017f */
[----:B----4-:R-:W-:Y:S05]  /*119b0*/  @!P0 NANOSLEEP.SYNCS 0x989680 ;  /* 0x009896800000895d */ /* 0x010fea0003900000 */
[----:B------:R-:W4:Y:S02]  /*119c0*/  @!P0 SYNCS.PHASECHK.TRANS64 P0, [R3+URZ], R4 ;  /* 0x00000004030085a7 */ /* 0x000f24000800007f */
[----:B----4-:R-:W-:Y:S05]  /*119d0*/  @!P0 BRA `(.L_x_131) ;  /* 0xfffffffc00f08947 */ /* 0x010fea000383ffff */
.L_x_10:
[----:B------:R-:W-:Y:S05]  /*119e0*/  BSYNC B6 ;  /* 0x0000000000067941 */ /* 0x000fea0003800000 */
.L_x_7:
[----:B------:R-:W-:Y:S05]  /*119f0*/  EXIT ;  /* 0x000000000000794d */ /* 0x000fea0003800000 */
.L_x_14:
[----:B------:R-:W-:-:S13]  /*11a00*/  R2UR UR4, R16 ;  /* 0x00000000100472ca */ /* 0x000fda00000e0000 */
[----:B0-----:R-:W-:-:S04]  /*11a10*/  IMAD.U32 R3, RZ, RZ, UR4 ;  /* 0x00000004ff037e24 */ /* 0x001fc8000f8e00ff */
[----:B------:R0:W1:Y:S03]  /*11a20*/  SYNCS.PHASECHK.TRANS64.TRYWAIT P1, [R3+URZ+0x38800], R2 ;  /* 0x03880002030075a7 */ /* 0x000066000802017f */
[----:B-1----:R-:W-:Y:S05]  /*11a30*/  @!P1 NANOSLEEP.SYNCS 0x989680 ;  /* 0x009896800000995d */ /* 0x002fea0003900000 */
[----:B------:R-:W1:Y:S02]  /*11a40*/  @!P1 SYNCS.PHASECHK.TRANS64 P1, [R3+URZ+0x38800], R2 ;  /* 0x03880002030095a7 */ /* 0x000e64000802007f */
[----:B-1----:R-:W-:Y:S05]  /*11a50*/  @!P1 BRA `(.L_x_14) ;  /* 0xfffffffc00e89947 */ /* 0x002fea000383ffff */
[----:B------:R-:W-:Y:S05]  /*11a60*/  BRA `(.L_x_132) ;  /* 0xfffffef800847947 */ /* 0x000fea000383ffff */
.L_x_18:
[----:B------:R-:W-:-:S13]  /*11a70*/  R2UR UR4, R16 ;  /* 0x00000000100472ca */ /* 0x000fda00000e0000 */
[----:B0-----:R-:W-:-:S04]  /*11a80*/  IMAD.U32 R3, RZ, RZ, UR4 ;  /* 0x00000004ff037e24 */ /* 0x001fc8000f8e00ff */
[----:B------:R0:W2:Y:S03]  /*11a90*/  SYNCS.PHASECHK.TRANS64.TRYWAIT P2, [R3+URZ+0x38830], R2 ;  /* 0x03883002030075a7 */ /* 0x0000a6000804017f */
[----:B--2---:R-:W-:Y:S05]  /*11aa0*/  @!P2 NANOSLEEP.SYNCS 0x989680 ;  /* 0x009896800000a95d */ /* 0x004fea0003900000 */
[----:B------:R-:W2:Y:S02]  /*11ab0*/  @!P2 SYNCS.PHASECHK.TRANS64 P2, [R3+URZ+0x38830], R2 ;  /* 0x038830020300a5a7 */ /* 0x000ea4000804007f */
[----:B--2---:R-:W-:Y:S05]  /*11ac0*/  @!P2 BRA `(.L_x_18) ;  /* 0xfffffffc00e8a947 */ /* 0x004fea000383ffff */
[----:B------:R-:W-:Y:S05]  /*11ad0*/  BRA `(.L_x_17) ;  /* 0xfffffef800a07947 */ /* 0x000fea000383ffff */
.L_x_23:
[----:B------:R-:W-:-:S13]  /*11ae0*/  R2UR UR6, R215 ;  /* 0x00000000d70672ca */ /* 0x000fda00000e0000 */
[----:B-1----:R-:W-:-:S04]  /*11af0*/  IMAD.U32 R7, RZ, RZ, UR6 ;  /* 0x00000006ff077e24 */ /* 0x002fc8000f8e00ff */
[----:B------:R1:W2:Y:S03]  /*11b00*/  SYNCS.PHASECHK.TRANS64.TRYWAIT P2, [R7+URZ+0x38830], R2 ;  /* 0x03883002070075a7 */ /* 0x0002a6000804017f */
[----:B--2---:R-:W-:Y:S05]  /*11b10*/  @!P2 NANOSLEEP.SYNCS 0x989680 ;  /* 0x009896800000a95d */ /* 0x004fea0003900000 */
[----:B------:R-:W2:Y:S02]  /*11b20*/  @!P2 SYNCS.PHASECHK.TRANS64 P2, [R7+URZ+0x38830], R2 ;  /* 0x038830020700a5a7 */ /* 0x000ea4000804007f */
[----:B--2---:R-:W-:Y:S05]  /*11b30*/  @!P2 BRA `(.L_x_23) ;  /* 0xfffffffc00e8a947 */ /* 0x004fea000383ffff */
[----:B------:R-:W-:Y:S05]  /*11b40*/  BRA `(.L_x_22) ;  /* 0xffffff3c00ec7947 */ /* 0x000fea000383ffff */
.L_x_27:
[----:B-1----:R-:W-:-:S04]  /*11b50*/  MOV R3, UR7 ;  /* 0x0000000700037c02 */ /* 0x002fc80008000f00 */
[----:B------:R1:W2:Y:S03]  /*11b60*/  SYNCS.PHASECHK.TRANS64.TRYWAIT P2, [R3+URZ+0x38850], R0 ;  /* 0x03885000030075a7 */ /* 0x0002a6000804017f */
[----:B--2---:R-:W-:Y:S05]  /*11b70*/  @!P2 NANOSLEEP.SYNCS 0x989680 ;  /* 0x009896800000a95d */ /* 0x004fea0003900000 */
[----:B------:R-:W2:Y:S02]  /*11b80*/  @!P2 SYNCS.PHASECHK.TRANS64 P2, [R3+URZ+0x38850], R0 ;  /* 0x038850000300a5a7 */ /* 0x000ea4000804007f */
[----:B--2---:R-:W-:Y:S05]  /*11b90*/  @!P2 BRA `(.L_x_27) ;  /* 0xfffffffc00eca947 */ /* 0x004fea000383ffff */
[----:B------:R-:W-:Y:S05]  /*11ba0*/  BRA `(.L_x_26) ;  /* 0xffffff6800247947 */ /* 0x000fea000383ffff */
.L_x_32:
[----:B-1----:R1:W2:Y:S02]  /*11bb0*/  SYNCS.PHASECHK.TRANS64.TRYWAIT P0, [R11+URZ+0x38850], R8 ;  /* 0x038850080b0075a7 */ /* 0x0022a4000800017f */
[----:B--2---:R-:W-:Y:S05]  /*11bc0*/  @!P0 NANOSLEEP.SYNCS 0x989680 ;  /* 0x009896800000895d */ /* 0x004fea0003900000 */
[----:B------:R-:W2:Y:S02]  /*11bd0*/  @!P0 SYNCS.PHASECHK.TRANS64 P0, [R11+URZ+0x38850], R8 ;  /* 0x038850080b0085a7 */ /* 0x000ea4000800007f */
[----:B--2---:R-:W-:Y:S05]  /*11be0*/  @!P0 BRA `(.L_x_32) ;  /* 0xfffffffc00f08947 */ /* 0x004fea000383ffff */
[----:B------:R-:W-:Y:S05]  /*11bf0*/  BRA `(.L_x_31) ;  /* 0xffffff84005c7947 */ /* 0x000fea000383ffff */
.L_x_43:
[----:B------:R-:W-:Y:S01]  /*11c00*/  IMAD.MOV.U32 R13, RZ, RZ, R0 ;  /* 0x000000ffff0d7224 */ /* 0x000fe200078e0000 */
[----:B------:R-:W-:Y:S01]  /*11c10*/  MOV R15, 0xffffffff ;  /* 0xffffffff000f7802 */ /* 0x000fe20000000f00 */
[----:B------:R-:W-:Y:S02]  /*11c20*/  IMAD.MOV.U32 R12, RZ, RZ, RZ ;  /* 0x000000ffff0c7224 */ /* 0x000fe400078e00ff */
[----:B------:R-:W-:-:S07]  /*11c30*/  IMAD.MOV.U32 R11, RZ, RZ, 0x1f ;  /* 0x0000001fff0b7424 */ /* 0x000fce00078e00ff */
[----:B------:R-:W-:Y:S05]  /*11c40*/  WARPSYNC.COLLECTIVE R15, `(.L_x_133) ;  /* 0x000000000f087348 */ /* 0x000fea0003c00000 */
[----:B------:R0:W1:Y:S02]  /*11c50*/  SHFL.IDX P6, R14, R13, R12, R11 ;  /* 0x0000000c0d0e7389 */ /* 0x00006400000c000b */
[----:B01----:R-:W-:Y:S01]  /*11c60*/  ENDCOLLECTIVE ;  /* 0x000000000000791b */ /* 0x003fe20003800000 */
.L_x_133:
[----:B------:R-:W-:Y:S05]  /*11c70*/  BRA `(.L_x_134) ;  /* 0xffffffc000047947 */ /* 0x000fea000383ffff */
.L_x_45:
[----:B------:R-:W-:Y:S01]  /*11c80*/  BSSY B0, `(.L_x_135) ;  /* 0x0000006000007945 */ /* 0x000fe20003800000 */
[----:B------:R-:W-:-:S07]  /*11c90*/  IMAD.MOV.U32 R15, RZ, RZ, -0x1 ;  /* 0xffffffffff0f7424 */ /* 0x000fce00078e00ff */
[----:B0-----:R-:W-:Y:S05]  /*11ca0*/  WARPSYNC.COLLECTIVE R15, `(.L_x_136) ;  /* 0x000000000f0c7348 */ /* 0x001fea0003c00000 */
[----:B------:R-:W-:Y:S02]  /*11cb0*/  ELECT P6, UR62, PT ;  /* 0x00000000003e782f */ /* 0x000fe400038c0000 */
[----:B------:R-:W-:Y:S01]  /*11cc0*/  MOV R14, UR62 ;  /* 0x0000003e000e7c02 */ /* 0x000fe20008000f00 */
[----:B0-----:R-:W-:Y:S10]  /*11cd0*/  ENDCOLLECTIVE ;  /* 0x000000000000791b */ /* 0x001ff40003800000 */
.L_x_136:
[----:B------:R-:W-:Y:S05]  /*11ce0*/  BSYNC B0 ;  /* 0x0000000000007941 */ /* 0x000fea0003800000 */
.L_x_135:
[----:B------:R-:W-:Y:S05]  /*11cf0*/  BRA `(.L_x_137) ;  /* 0xffffffc000047947 */ /* 0x000fea000383ffff */
.L_x_47:
[----:B0-----:R-:W-:-:S04]  /*11d00*/  IMAD.U32 R3, RZ, RZ, UR38 ;  /* 0x00000026ff037e24 */ /* 0x001fc8000f8e00ff */
[----:B------:R0:W1:Y:S03]  /*11d10*/  SYNCS.PHASECHK.TRANS64.TRYWAIT P0, [R3+URZ+0x38840], R0 ;  /* 0x03884000030075a7 */ /* 0x000066000800017f */
[----:B-1----:R-:W-:Y:S05]  /*11d20*/  @!P0 NANOSLEEP.SYNCS 0x989680 ;  /* 0x009896800000895d */ /* 0x002fea0003900000 */
[----:B------:R-:W1:Y:S02]  /*11d30*/  @!P0 SYNCS.PHASECHK.TRANS64 P0, [R3+URZ+0x38840], R0 ;  /* 0x03884000030085a7 */ /* 0x000e64000800007f */
[----:B-1----:R-:W-:Y:S05]  /*11d40*/  @!P0 BRA `(.L_x_47) ;  /* 0xfffffffc00ec8947 */ /* 0x002fea000383ffff */
[----:B------:R-:W-:Y:S05]  /*11d50*/  BRA `(.L_x_138) ;  /* 0xffffffc0005c7947 */ /* 0x000fea000383ffff */
.L_x_50:
[----:B------:R-:W-:Y:S01]  /*11d60*/  IMAD R8, R11, 0x80, R8 ;  /* 0x000000800b087824 */ /* 0x000fe200078e0208 */
[----:B------:R-:W-:Y:S01]  /*11d70*/  MOV R13, R6 ;  /* 0x00000006000d7202 */ /* 0x000fe20000000f00 */
[----:B------:R-:W-:Y:S02]  /*11d80*/  IMAD.MOV.U32 R12, RZ, RZ, RZ ;  /* 0x000000ffff0c7224 */ /* 0x000fe400078e00ff */
[----:B------:R-:W-:Y:S02]  /*11d90*/  IMAD.MOV.U32 R11, RZ, RZ, 0x181f ;  /* 0x0000181fff0b7424 */ /* 0x000fe400078e00ff */
[----:B------:R-:W-:Y:S02]  /*11da0*/  IMAD.MOV.U32 R15, RZ, RZ, -0x1 ;  /* 0xffffffffff0f7424 */ /* 0x000fe400078e00ff */
[----:B------:R-:W-:-:S07]  /*11db0*/  VIADD R5, R8, 0x10 ;  /* 0x0000001008057836 */ /* 0x000fce0000000000 */
[----:B------:R-:W-:Y:S05]  /*11dc0*/  WARPSYNC.COLLECTIVE R15, `(.L_x_139) ;  /* 0x000000000f087348 */ /* 0x000fea0003c00000 */
[----:B------:R0:W1:Y:S02]  /*11dd0*/  SHFL.IDX P6, R14, R13, R12, R11 ;  /* 0x0000000c0d0e7389 */ /* 0x00006400000c000b */
[----:B01----:R-:W-:Y:S01]  /*11de0*/  ENDCOLLECTIVE ;  /* 0x000000000000791b */ /* 0x003fe20003800000 */
.L_x_139:
[----:B------:R-:W-:Y:S01]  /*11df0*/  IMAD.MOV.U32 R13, RZ, RZ, R7 ;  /* 0x000000ffff0d7224 */ /* 0x000fe200078e0007 */
[----:B------:R-:W-:-:S07]  /*11e00*/  MOV R2, R14 ;  /* 0x0000000e00027202 */ /* 0x000fce0000000f00 */
[----:B------:R-:W-:Y:S05]  /*11e10*/  WARPSYNC.COLLECTIVE R15, `(.L_x_140) ;  /* 0x000000000f087348 */ /* 0x000fea0003c00000 */
[----:B------:R0:W1:Y:S02]  /*11e20*/  SHFL.IDX P6, R14, R13, R12, R11 ;  /* 0x0000000c0d0e7389 */ /* 0x00006400000c000b */
[----:B01----:R-:W-:Y:S01]  /*11e30*/  ENDCOLLECTIVE ;  /* 0x000000000000791b */ /* 0x003fe20003800000 */
.L_x_140:
[----:B------:R-:W-:Y:S01]  /*11e40*/  ULDC UR4, c[0x0][0x288] ;  /* 0x0000a20000047ab9 */ /* 0x000fe20000000800 */
[----:B------:R-:W-:Y:S01]  /*11e50*/  ULDC.64 UR6, c[0x0][0x208] ;  /* 0x0000820000067ab9 */ /* 0x000fe20000000a00 */
[----:B------:R-:W-:-:S05]  /*11e60*/  IMAD R0, R20, UR4, RZ ;  /* 0x0000000414007c24 */ /* 0x000fca000f8e02ff */
[----:B------:R-:W-:Y:S02]  /*11e70*/  ISETP.GE.AND P4, PT, R8, R0, PT ;  /* 0x000000000800720c */ /* 0x000fe40003f86270 */
[----:B------:R-:W-:Y:S01]  /*11e80*/  MOV R13, R6 ;  /* 0x00000006000d7202 */ /* 0x000fe20000000f00 */
[----:B------:R-:W-:-:S10]  /*11e90*/  IMAD.MOV.U32 R12, RZ, RZ, 0x1 ;  /* 0x00000001ff0c7424 */ /* 0x000fd400078e00ff */
[----:B------:R-:W-:Y:S01]  /*11ea0*/  @!P4 LEA R21, R9, UR38, 0x1 ;  /* 0x000000260915cc11 */ /* 0x000fe2000f8e08ff */
[----:B------:R-:W-:-:S05]  /*11eb0*/  IMAD.MOV.U32 R3, RZ, RZ, R14 ;  /* 0x000000ffff037224 */ /* 0x000fca00078e000e */
[----:B------:R-:W-:-:S04]  /*11ec0*/  LOP3.LUT R3, R3, R2, RZ, 0x3c, !PT ;  /* 0x0000000203037212 */ /* 0x000fc800078e3cff */
[----:B------:R-:W-:-:S04]  /*11ed0*/  LOP3.LUT R2, R3, R2, RZ, 0x3c, !PT ;  /* 0x0000000203027212 */ /* 0x000fc800078e3cff */
[----:B------:R-:W-:-:S03]  /*11ee0*/  LOP3.LUT R3, R3, R2, RZ, 0x3c, !PT ;  /* 0x0000000203037212 */ /* 0x000fc600078e3cff */
[----:B------:R-:W-:-:S05]  /*11ef0*/  @!P4 IMAD.WIDE.U32 R2, R10, 0x2, R2 ;  /* 0x000000020a02c825 */ /* 0x000fca00078e0002 */
[----:B------:R-:W-:Y:S01]  /*11f00*/  @!PT LDS RZ, [RZ] ;  /* 0x00000000fffff984 */ /* 0x000fe20000000800 */
[----:B------:R-:W-:Y:S01]  /*11f10*/  @!PT LDS RZ, [RZ] ;  /* 0x00000000fffff984 */ /* 0x000fe20000000800 */
[----:B------:R-:W-:Y:S01]  /*11f20*/  @!PT LDS RZ, [RZ] ;  /* 0x00000000fffff984 */ /* 0x000fe20000000800 */
[----:B------:R0:W-:Y:S04]  /*11f30*/  @!P4 LDGSTS.E.BYPASS.LTC128B.128 [R21+0x14400], desc[UR6][R2.64], !P3 ;  /* 0x144000000215cfae */ /* 0x0001e8000d901d46 */
[----:B------:R0:W-:Y:S04]  /*11f40*/  @!P4 LDGSTS.E.BYPASS.LTC128B.128 [R21+0x18400], desc[UR6][R2.64+0x80], !P0 ;  /* 0x184000800215cfae */ /* 0x0001e8000c101d46 */
[----:B------:R0:W-:Y:S04]  /*11f50*/  @!P4 LDGSTS.E.BYPASS.LTC128B.128 [R21+0x1c400], desc[UR6][R2.64+0x100], !P1 ;  /* 0x1c4001000215cfae */ /* 0x0001e8000c901d46 */
[----:B------:R0:W-:Y:S01]  /*11f60*/  @!P4 LDGSTS.E.BYPASS.LTC128B.128 [R21+0x20400], desc[UR6][R2.64+0x180], !P2 ;  /* 0x204001800215cfae */ /* 0x0001e2000d101d46 */
[----:B------:R-:W-:-:S13]  /*11f70*/  ISETP.GE.AND P4, PT, R5, R0, PT ;  /* 0x000000000500720c */ /* 0x000fda0003f86270 */
[----:B0-----:R-:W-:Y:S05]  /*11f80*/  WARPSYNC.COLLECTIVE R15, `(.L_x_141) ;  /* 0x000000000f087348 */ /* 0x001fea0003c00000 */
[----:B------:R1:W2:Y:S02]  /*11f90*/  SHFL.IDX P6, R14, R13, R12, R11 ;  /* 0x0000000c0d0e7389 */ /* 0x0002a400000c000b */
[----:B012---:R-:W-:Y:S01]  /*11fa0*/  ENDCOLLECTIVE ;  /* 0x000000000000791b */ /* 0x007fe20003800000 */
.L_x_141:
[----:B------:R-:W-:Y:S01]  /*11fb0*/  VIADD R3, R8, 0x20 ;  /* 0x0000002008037836 */ /* 0x000fe20000000000 */
[----:B------:R-:W-:Y:S01]  /*11fc0*/  @!P4 LEA R20, R9, UR38, 0x1 ;  /* 0x000000260914cc11 */ /* 0x000fe2000f8e08ff */
[----:B------:R-:W-:Y:S02]  /*11fd0*/  IMAD.MOV.U32 R13, RZ, RZ, R7 ;  /* 0x000000ffff0d7224 */ /* 0x000fe400078e0007 */
[----:B------:R-:W-:-:S07]  /*11fe0*/  IMAD.MOV.U32 R5, RZ, RZ, R14 ;  /* 0x000000ffff057224 */ /* 0x000fce00078e000e */
[----:B------:R-:W-:Y:S05]  /*11ff0*/  WARPSYNC.COLLECTIVE R15, `(.L_x_142) ;  /* 0x000000000f087348 */ /* 0x000fea0003c00000 */
[----:B------:R0:W1:Y:S02]  /*12000*/  SHFL.IDX P6, R14, R13, R12, R11 ;  /* 0x0000000c0d0e7389 */ /* 0x00006400000c000b */
[----:B01----:R-:W-:Y:S01]  /*12010*/  ENDCOLLECTIVE ;  /* 0x000000000000791b */ /* 0x003fe20003800000 */
.L_x_142:
[----:B------:R-:W-:Y:S01]  /*12020*/  ULDC.64 UR4, c[0x0][0x208] ;  /* 0x0000820000047ab9 */ /* 0x000fe20000000a00 */
[----:B------:R-:W-:Y:S02]  /*12030*/  IMAD.MOV.U32 R13, RZ, RZ, R6 ;  /* 0x000000ffff0d7224 */ /* 0x000fe400078e0006 */
[----:B------:R-:W-:Y:S01]  /*12040*/  IMAD.MOV.U32 R12, RZ, RZ, 0x2 ;  /* 0x00000002ff0c7424 */ /* 0x000fe200078e00ff */
[----:B------:R-:W-:-:S05]  /*12050*/  MOV R4, R14 ;  /* 0x0000000e00047202 */ /* 0x000fca0000000f00 */
        /* <DEDUP_REMOVED lines=12> */
.L_x_143:
[----:B------:R-:W-:Y:S01]  /*12120*/  VIADD R5, R8, 0x30 ;  /* 0x0000003008057836 */ /* 0x000fe20000000000 */
[----:B------:R-:W-:Y:S01]  /*12130*/  @!P4 LEA R21, R9, UR38, 0x1 ;  /* 0x000000260915cc11 */ /* 0x000fe2000f8e08ff */
[----:B------:R-:W-:Y:S01]  /*12140*/  IMAD.MOV.U32 R13, RZ, RZ, R7 ;  /* 0x000000ffff0d7224 */ /* 0x000fe200078e0007 */
[----:B------:R-:W-:-:S07]  /*12150*/  MOV R3, R14 ;  /* 0x0000000e00037202 */ /* 0x000fce0000000f00 */
[----:B------:R-:W-:Y:S05]  /*12160*/  WARPSYNC.COLLECTIVE R15, `(.L_x_144) ;  /* 0x000000000f087348 */ /* 0x000fea0003c00000 */
[----:B------:R0:W1:Y:S02]  /*12170*/  SHFL.IDX P6, R14, R13, R12, R11 ;  /* 0x0000000c0d0e7389 */ /* 0x00006400000c000b */
[----:B01----:R-:W-:Y:S01]  /*12180*/  ENDCOLLECTIVE ;  /* 0x000000000000791b */ /* 0x003fe20003800000 */
.L_x_144:
[----:B------:R-:W-:Y:S01]  /*12190*/  ULDC.64 UR4, c[0x0][0x208] ;  /* 0x0000820000047ab9 */ /* 0x000fe20000000a00 */
[----:B------:R-:W-:Y:S01]  /*121a0*/  MOV R13, R6 ;  /* 0x00000006000d7202 */ /* 0x000fe20000000f00 */
[----:B------:R-:W-:Y:S02]  /*121b0*/  IMAD.MOV.U32 R12, RZ, RZ, 0x3 ;  /* 0x00000003ff0c7424 */ /* 0x000fe400078e00ff */
[----:B------:R-:W-:-:S04]  /*121c0*/  IMAD.MOV.U32 R2, RZ, RZ, R14 ;  /* 0x000000ffff027224 */ /* 0x000fc800078e000e */
        /* <DEDUP_REMOVED lines=12> */
.L_x_145:
[----:B------:R-:W-:Y:S01]  /*12290*/  VIADD R3, R8, 0x40 ;  /* 0x0000004008037836 */ /* 0x000fe20000000000 */
[----:B------:R-:W-:Y:S01]  /*122a0*/  @!P4 LEA R20, R9, UR38, 0x1 ;  /* 0x000000260914cc11 */ /* 0x000fe2000f8e08ff */
[----:B------:R-:W-:Y:S02]  /*122b0*/  IMAD.MOV.U32 R13, RZ, RZ, R7 ;  /* 0x000000ffff0d7224 */ /* 0x000fe400078e0007 */
[----:B------:R-:W-:-:S07]  /*122c0*/  IMAD.MOV.U32 R5, RZ, RZ, R14 ;  /* 0x000000ffff057224 */ /* 0x000fce00078e000e */
[----:B------:R-:W-:Y:S05]  /*122d0*/  WARPSYNC.COLLECTIVE R15, `(.L_x_146) ;  /* 0x000000000f087348 */ /* 0x000fea0003c00000 */
[----:B------:R0:W1:Y:S02]  /*122e0*/  SHFL.IDX P6, R14, R13, R12, R11 ;  /* 0x0000000c0d0e7389 */ /* 0x00006400000c000b */
[----:B01----:R-:W-:Y:S01]  /*122f0*/  ENDCOLLECTIVE ;  /* 0x000000000000791b */ /* 0x003fe20003800000 */
.L_x_146:
        /* <DEDUP_REMOVED lines=16> */
.L_x_147:
[----:B------:R-:W-:Y:S01]  /*12400*/  VIADD R5, R8, 0x50 ;  /* 0x0000005008057836 */ /* 0x000fe20000000000 */
[----:B------:R-:W-:Y:S01]  /*12410*/  @!P4 LEA R21, R9, UR38, 0x1 ;  /* 0x000000260915cc11 */ /* 0x000fe2000f8e08ff */
[----:B------:R-:W-:Y:S01]  /*12420*/  IMAD.MOV.U32 R13, RZ, RZ, R7 ;  /* 0x000000ffff0d7224 */ /* 0x000fe200078e0007 */
[----:B------:R-:W-:-:S07]  /*12430*/  MOV R3, R14 ;  /* 0x0000000e00037202 */ /* 0x000fce0000000f00 */
[----:B------:R-:W-:Y:S05]  /*12440*/  WARPSYNC.COLLECTIVE R15, `(.L_x_148) ;  /* 0x000000000f087348 */ /* 0x000fea0003c00000 */
[----:B------:R0:W1:Y:S02]  /*12450*/  SHFL.IDX P6, R14, R13, R12, R11 ;  /* 0x0000000c0d0e7389 */ /* 0x00006400000c000b */
[----:B01----:R-:W-:Y:S01]  /*12460*/  ENDCOLLECTIVE ;  /* 0x000000000000791b */ /* 0x003fe20003800000 */
.L_x_148:
        /* <DEDUP_REMOVED lines=16> */
.L_x_149:
[----:B------:R-:W-:Y:S01]  /*12570*/  VIADD R3, R8, 0x60 ;  /* 0x0000006008037836 */ /* 0x000fe20000000000 */
[----:B------:R-:W-:Y:S01]  /*12580*/  @!P4 LEA R20, R9, UR38, 0x1 ;  /* 0x000000260914cc11 */ /* 0x000fe2000f8e08ff */
[----:B------:R-:W-:Y:S02]  /*12590*/  IMAD.MOV.U32 R13, RZ, RZ, R7 ;  /* 0x000000ffff0d7224 */ /* 0x000fe400078e0007 */
[----:B------:R-:W-:-:S07]  /*125a0*/  IMAD.MOV.U32 R5, RZ, RZ, R14 ;  /* 0x000000ffff057224 */ /* 0x000fce00078e000e */
[----:B------:R-:W-:Y:S05]  /*125b0*/  WARPSYNC.COLLECTIVE R15, `(.L_x_150) ;  /* 0x000000000f087348 */ /* 0x000fea0003c00000 */
[----:B------:R0:W1:Y:S02]  /*125c0*/  SHFL.IDX P6, R14, R13, R12, R11 ;  /* 0x0000000c0d0e7389 */ /* 0x00006400000c000b */
[----:B01----:R-:W-:Y:S01]  /*125d0*/  ENDCOLLECTIVE ;  /* 0x000000000000791b */ /* 0x003fe20003800000 */
.L_x_150:
        /* <DEDUP_REMOVED lines=16> */
.L_x_151:
[----:B------:R-:W-:Y:S01]  /*126e0*/  @!P4 LEA R21, R9, UR38, 0x1 ;  /* 0x000000260915cc11 */ /* 0x000fe2000f8e08ff */
[----:B------:R-:W-:Y:S01]  /*126f0*/  IMAD.MOV.U32 R13, RZ, RZ, R7 ;  /* 0x000000ffff0d7224 */ /* 0x000fe200078e0007 */
[----:B------:R-:W-:-:S07]  /*12700*/  MOV R3, R14 ;  /* 0x0000000e00037202 */ /* 0x000fce0000000f00 */
[----:B------:R-:W-:Y:S05]  /*12710*/  WARPSYNC.COLLECTIVE R15, `(.L_x_152) ;  /* 0x000000000f087348 */ /* 0x000fea0003c00000 */
[----:B------:R0:W1:Y:S02]  /*12720*/  SHFL.IDX P6, R14, R13, R12, R11 ;  /* 0x0000000c0d0e7389 */ /* 0x00006400000c000b */
[----:B01----:R-:W-:Y:S01]  /*12730*/  ENDCOLLECTIVE ;  /* 0x000000000000791b */ /* 0x003fe20003800000 */
.L_x_152:
[----:B------:R-:W-:Y:S01]  /*12740*/  ULDC.64 UR4, c[0x0][0x208] ;  /* 0x0000820000047ab9 */ /* 0x000fe20000000a00 */
[----:B------:R-:W-:Y:S01]  /*12750*/  IMAD.MOV.U32 R13, RZ, RZ, R6 ;  /* 0x000000ffff0d7224 */ /* 0x000fe200078e0006 */
[----:B------:R-:W-:Y:S01]  /*12760*/  MOV R12, 0x7 ;  /* 0x00000007000c7802 */ /* 0x000fe20000000f00 */
        /* <DEDUP_REMOVED lines=8> */
[----:B------:R0:W-:Y:S02]  /*127f0*/  @!P4 LDGSTS.E.BYPASS.LTC128B.128 [R21+0x23400], desc[UR4][R2.64+0x180], !P2 ;  /* 0x234001800215cfae */ /* 0x0001e4000d101d44 */
[----:B0-----:R-:W-:Y:S05]  /*12800*/  WARPSYNC.COLLECTIVE R15, `(.L_x_153) ;  /* 0x000000000f087348 */ /* 0x001fea0003c00000 */
[----:B------:R1:W2:Y:S02]  /*12810*/  SHFL.IDX P6, R14, R13, R12, R11 ;  /* 0x0000000c0d0e7389 */ /* 0x0002a400000c000b */
[----:B012---:R-:W-:Y:S01]  /*12820*/  ENDCOLLECTIVE ;  /* 0x000000000000791b */ /* 0x007fe20003800000 */
.L_x_153:
[----:B------:R-:W-:Y:S02]  /*12830*/  IMAD.MOV.U32 R13, RZ, RZ, R7 ;  /* 0x000000ffff0d7224 */ /* 0x000fe400078e0007 */
[----:B------:R-:W-:-:S07]  /*12840*/  IMAD.MOV.U32 R4, RZ, RZ, R14 ;  /* 0x000000ffff047224 */ /* 0x000fce00078e000e */
[----:B------:R-:W-:Y:S05]  /*12850*/  WARPSYNC.COLLECTIVE R15, `(.L_x_154) ;  /* 0x000000000f087348 */ /* 0x000fea0003c00000 */
[----:B------:R0:W1:Y:S02]  /*12860*/  SHFL.IDX P6, R14, R13, R12, R11 ;  /* 0x0000000c0d0e7389 */ /* 0x00006400000c000b */
[----:B01----:R-:W-:Y:S01]  /*12870*/  ENDCOLLECTIVE ;  /* 0x000000000000791b */ /* 0x003fe20003800000 */
.L_x_154:
[----:B------:R-:W-:Y:S05]  /*12880*/  BRA `(.L_x_155) ;  /* 0xffffffc000c87947 */ /* 0x000fea000383ffff */
.L_x_53:
[----:B-1----:R-:W-:-:S04]  /*12890*/  IMAD.U32 R3, RZ, RZ, UR38 ;  /* 0x00000026ff037e24 */ /* 0x002fc8000f8e00ff */
[----:B------:R1:W2:Y:S03]  /*128a0*/  SYNCS.PHASECHK.TRANS64.TRYWAIT P0, [R3+URZ+0x38820], R2 ;  /* 0x03882002030075a7 */ /* 0x0002a6000800017f */
[----:B--2---:R-:W-:Y:S05]  /*128b0*/  @!P0 NANOSLEEP.SYNCS 0x989680 ;  /* 0x009896800000895d */ /* 0x004fea0003900000 */
[----:B------:R-:W2:Y:S02]  /*128c0*/  @!P0 SYNCS.PHASECHK.TRANS64 P0, [R3+URZ+0x38820], R2 ;  /* 0x03882002030085a7 */ /* 0x000ea4000800007f */
[----:B--2---:R-:W-:Y:S05]  /*128d0*/  @!P0 BRA `(.L_x_53) ;  /* 0xfffffffc00ec8947 */ /* 0x004fea000383ffff */
[----:B------:R-:W-:Y:S05]  /*128e0*/  BRA `(.L_x_156) ;  /* 0xffffffc400287947 */ /* 0x000fea000383ffff */
.L_x_60:
[----:B-1----:R-:W-:-:S04]  /*128f0*/  MOV R3, UR38 ;  /* 0x0000002600037c02 */ /* 0x002fc80008000f00 */
[----:B------:R1:W2:Y:S03]  /*12900*/  SYNCS.PHASECHK.TRANS64.TRYWAIT P0, [R3+URZ+0x38848], R2 ;  /* 0x03884802030075a7 */ /* 0x0002a6000800017f */
[----:B--2---:R-:W-:Y:S05]  /*12910*/  @!P0 NANOSLEEP.SYNCS 0x989680 ;  /* 0x009896800000895d */ /* 0x004fea0003900000 */
[----:B------:R-:W2:Y:S02]  /*12920*/  @!P0 SYNCS.PHASECHK.TRANS64 P0, [R3+URZ+0x38848], R2 ;  /* 0x03884802030085a7 */ /* 0x000ea4000800007f */
[----:B--2---:R-:W-:Y:S05]  /*12930*/  @!P0 BRA `(.L_x_60) ;  /* 0xfffffffc00ec8947 */ /* 0x004fea000383ffff */
[----:B------:R-:W-:Y:S05]  /*12940*/  BRA `(.L_x_157) ;  /* 0xffffffc800047947 */ /* 0x000fea000383ffff */
.L_x_68:
[----:B0-----:R-:W-:-:S04]  /*12950*/  IMAD.U32 R3, RZ, RZ, UR38 ;  /* 0x00000026ff037e24 */ /* 0x001fc8000f8e00ff */
[----:B------:R0:W1:Y:S03]  /*12960*/  SYNCS.PHASECHK.TRANS64.TRYWAIT P0, [R3+URZ+0x38860], R2 ;  /* 0x03886002030075a7 */ /* 0x000066000800017f */
[----:B-1----:R-:W-:Y:S05]  /*12970*/  @!P0 NANOSLEEP.SYNCS 0x989680 ;  /* 0x009896800000895d */ /* 0x002fea0003900000 */
[----:B------:R-:W1:Y:S02]  /*12980*/  @!P0 SYNCS.PHASECHK.TRANS64 P0, [R3+URZ+0x38860], R2 ;  /* 0x03886002030085a7 */ /* 0x000e64000800007f */
[----:B-1----:R-:W-:Y:S05]  /*12990*/  @!P0 BRA `(.L_x_68) ;  /* 0xfffffffc00ec8947 */ /* 0x002fea000383ffff */
[----:B------:R-:W-:Y:S05]  /*129a0*/  BRA `(.L_x_158) ;  /* 0xffffffcc00187947 */ /* 0x000fea000383ffff */
.L_x_79:
[----:B-1----:R-:W-:-:S04]  /*129b0*/  IMAD.U32 R3, RZ, RZ, UR38 ;  /* 0x00000026ff037e24 */ /* 0x002fc8000f8e00ff */
[----:B------:R1:W2:Y:S03]  /*129c0*/  SYNCS.PHASECHK.TRANS64.TRYWAIT P0, [R3+URZ+0x38840], R2 ;  /* 0x03884002030075a7 */ /* 0x0002a6000800017f */
[----:B--2---:R-:W-:Y:S05]  /*129d0*/  @!P0 NANOSLEEP.SYNCS 0x989680 ;  /* 0x009896800000895d */ /* 0x004fea0003900000 */
[----:B------:R-:W2:Y:S02]  /*129e0*/  @!P0 SYNCS.PHASECHK.TRANS64 P0, [R3+URZ+0x38840], R2 ;  /* 0x03884002030085a7 */ /* 0x000ea4000800007f */
[----:B--2---:R-:W-:Y:S05]  /*129f0*/  @!P0 BRA `(.L_x_79) ;  /* 0xfffffffc00ec8947 */ /* 0x004fea000383ffff */
[----:B------:R-:W-:Y:S05]  /*12a00*/  BRA `(.L_x_159) ;  /* 0xffffffd000a87947 */ /* 0x000fea000383ffff */
.L_x_87:
[----:B0-----:R-:W-:-:S04]  /*12a10*/  IMAD.U32 R3, RZ, RZ, UR38 ;  /* 0x00000026ff037e24 */ /* 0x001fc8000f8e00ff */
[----:B------:R0:W1:Y:S03]  /*12a20*/  SYNCS.PHASECHK.TRANS64.TRYWAIT P0, [R3+URZ+0x38868], R2 ;  /* 0x03886802030075a7 */ /* 0x000066000800017f */
[----:B-1----:R-:W-:Y:S05]  /*12a30*/  @!P0 NANOSLEEP.SYNCS 0x989680 ;  /* 0x009896800000895d */ /* 0x002fea0003900000 */
[----:B------:R-:W1:Y:S02]  /*12a40*/  @!P0 SYNCS.PHASECHK.TRANS64 P0, [R3+URZ+0x38868], R2 ;  /* 0x03886802030085a7 */ /* 0x000e64000800007f */
[----:B-1----:R-:W-:Y:S05]  /*12a50*/  @!P0 BRA `(.L_x_87) ;  /* 0xfffffffc00ec8947 */ /* 0x002fea000383ffff */
[----:B------:R-:W-:Y:S05]  /*12a60*/  BRA `(.L_x_160) ;  /* 0xffffffd400b87947 */ /* 0x000fea000383ffff */
.L_x_98:
[----:B-1----:R-:W-:-:S04]  /*12a70*/  MOV R3, UR38 ;  /* 0x0000002600037c02 */ /* 0x002fc80008000f00 */
[----:B------:R1:W2:Y:S03]  /*12a80*/  SYNCS.PHASECHK.TRANS64.TRYWAIT P0, [R3+URZ+0x38848], R2 ;  /* 0x03884802030075a7 */ /* 0x0002a6000800017f */
[----:B--2---:R-:W-:Y:S05]  /*12a90*/  @!P0 NANOSLEEP.SYNCS 0x989680 ;  /* 0x009896800000895d */ /* 0x004fea0003900000 */
[----:B------:R-:W2:Y:S02]  /*12aa0*/  @!P0 SYNCS.PHASECHK.TRANS64 P0, [R3+URZ+0x38848], R2 ;  /* 0x03884802030085a7 */ /* 0x000ea4000800007f */
[----:B--2---:R-:W-:Y:S05]  /*12ab0*/  @!P0 BRA `(.L_x_98) ;  /* 0xfffffffc00ec8947 */ /* 0x004fea000383ffff */
[----:B------:R-:W-:Y:S05]  /*12ac0*/  BRA `(.L_x_161) ;  /* 0xffffffdc00607947 */ /* 0x000fea000383ffff */
.L_x_106:
[----:B0-----:R-:W-:-:S04]  /*12ad0*/  IMAD.U32 R3, RZ, RZ, UR38 ;  /* 0x00000026ff037e24 */ /* 0x001fc8000f8e00ff */
[----:B------:R0:W1:Y:S03]  /*12ae0*/  SYNCS.PHASECHK.TRANS64.TRYWAIT P0, [R3+URZ+0x38860], R2 ;  /* 0x03886002030075a7 */ /* 0x000066000800017f */
[----:B-1----:R-:W-:Y:S05]  /*12af0*/  @!P0 NANOSLEEP.SYNCS 0x989680 ;  /* 0x009896800000895d */ /* 0x002fea0003900000 */
[----:B------:R-:W1:Y:S02]  /*12b00*/  @!P0 SYNCS.PHASECHK.TRANS64 P0, [R3+URZ+0x38860], R2 ;  /* 0x03886002030085a7 */ /* 0x000e64000800007f */
[----:B-1----:R-:W-:Y:S05]  /*12b10*/  @!P0 BRA `(.L_x_106) ;  /* 0xfffffffc00ec8947 */ /* 0x002fea000383ffff */
[----:B------:R-:W-:Y:S05]  /*12b20*/  BRA `(.L_x_162) ;  /* 0xffffffe0006c7947 */ /* 0x000fea000383ffff */
.L_x_116:
[----:B-1----:R1:W2:Y:S02]  /*12b30*/  SYNCS.PHASECHK.TRANS64.TRYWAIT P0, [R3+URZ+0x38860], R0 ;  /* 0x03886000030075a7 */ /* 0x0022a4000800017f */
[----:B--2---:R-:W-:Y:S05]  /*12b40*/  @!P0 NANOSLEEP.SYNCS 0x989680 ;  /* 0x009896800000895d */ /* 0x004fea0003900000 */
[----:B------:R-:W2:Y:S02]  /*12b50*/  @!P0 SYNCS.PHASECHK.TRANS64 P0, [R3+URZ+0x38860], R0 ;  /* 0x03886000030085a7 */ /* 0x000ea4000800007f */
[----:B--2---:R-:W-:Y:S05]  /*12b60*/  @!P0 BRA `(.L_x_116) ;  /* 0xfffffffc00f08947 */ /* 0x004fea000383ffff */
[----:B------:R-:W-:Y:S05]  /*12b70*/  BRA `(.L_x_163) ;  /* 0xffffffe400a47947 */ /* 0x000fea000383ffff */
.L_x_123:
[----:B-1----:R1:W2:Y:S02]  /*12b80*/  SYNCS.PHASECHK.TRANS64.TRYWAIT P0, [R2+URZ+0x38820], R3 ;  /* 0x03882003020075a7 */ /* 0x0022a4000800017f */
[----:B--2---:R-:W-:Y:S05]  /*12b90*/  @!P0 NANOSLEEP.SYNCS 0x989680 ;  /* 0x009896800000895d */ /* 0x004fea0003900000 */
[----:B------:R-:W2:Y:S02]  /*12ba0*/  @!P0 SYNCS.PHASECHK.TRANS64 P0, [R2+URZ+0x38820], R3 ;  /* 0x03882003020085a7 */ /* 0x000ea4000800007f */
[----:B--2---:R-:W-:Y:S05]  /*12bb0*/  @!P0 BRA `(.L_x_123) ;  /* 0xfffffffc00f08947 */ /* 0x004fea000383ffff */
[----:B------:R-:W-:Y:S05]  /*12bc0*/  BRA `(.L_x_164) ;  /* 0xffffffe800dc7947 */ /* 0x000fea000383ffff */
.L_x_124:
[----:B------:R-:W2:Y:S01]  /*12bd0*/  S2R R4, SR_TID.X ;  /* 0x0000000000047919 */ /* 0x000ea20000002100 */
[----:B------:R-:W-:Y:S01]  /*12be0*/  BSSY B0, `(.L_x_165) ;  /* 0x000000a000007945 */ /* 0x000fe20003800000 */
[----:B0-----:R-:W-:Y:S01]  /*12bf0*/  IMAD.MOV.U32 R12, RZ, RZ, RZ ;  /* 0x000000ffff0c7224 */ /* 0x001fe200078e00ff */
[----:B------:R-:W-:Y:S01]  /*12c00*/  MOV R11, 0x1f ;  /* 0x0000001f000b7802 */ /* 0x000fe20000000f00 */
[----:B------:R-:W-:Y:S01]  /*12c10*/  IMAD.MOV.U32 R15, RZ, RZ, -0x1 ;  /* 0xffffffffff0f7424 */ /* 0x000fe200078e00ff */
[----:B--2---:R-:W-:-:S04]  /*12c20*/  SHF.R.U32.HI R4, RZ, 0x5, R4 ;  /* 0x00000005ff047819 */ /* 0x004fc80000011604 */
[----:B------:R-:W-:-:S05]  /*12c30*/  LOP3.LUT R4, R4, 0x3, RZ, 0xc0, !PT ;  /* 0x0000000304047812 */ /* 0x000fca00078ec0ff */
[----:B------:R-:W-:-:S07]  /*12c40*/  IMAD.MOV.U32 R13, RZ, RZ, R4 ;  /* 0x000000ffff0d7224 */ /* 0x000fce00078e0004 */
[----:B-1----:R-:W-:Y:S05]  /*12c50*/  WARPSYNC.COLLECTIVE R15, `(.L_x_166) ;  /* 0x000000000f087348 */ /* 0x002fea0003c00000 */
[----:B------:R0:W2:Y:S02]  /*12c60*/  SHFL.IDX P6, R14, R13, R12, R11 ;  /* 0x0000000c0d0e7389 */ /* 0x0000a400000c000b */
[----:B012---:R-:W-:Y:S01]  /*12c70*/  ENDCOLLECTIVE ;  /* 0x000000000000791b */ /* 0x007fe20003800000 */
.L_x_166:
[----:B------:R-:W-:Y:S05]  /*12c80*/  BSYNC B0 ;  /* 0x0000000000007941 */ /* 0x000fea0003800000 */
.L_x_165:
[----:B------:R-:W-:Y:S05]  /*12c90*/  BRA `(.L_x_167) ;  /* 0xffffffe800c07947 */ /* 0x000fea000383ffff */
.L_x_125:
[----:B------:R-:W-:Y:S01]  /*12ca0*/  BSSY B0, `(.L_x_168) ;  /* 0x0000006000007945 */ /* 0x000fe20003800000 */
[----:B------:R-:W-:-:S07]  /*12cb0*/  IMAD.MOV.U32 R15, RZ, RZ, -0x1 ;  /* 0xffffffffff0f7424 */ /* 0x000fce00078e00ff */
[----:B01----:R-:W-:Y:S05]  /*12cc0*/  WARPSYNC.COLLECTIVE R15, `(.L_x_169) ;  /* 0x000000000f0c7348 */ /* 0x003fea0003c00000 */
[----:B------:R-:W-:Y:S02]  /*12cd0*/  ELECT P6, UR62, PT ;  /* 0x00000000003e782f */ /* 0x000fe400038c0000 */
[----:B------:R-:W-:Y:S01]  /*12ce0*/  MOV R14, UR62 ;  /* 0x0000003e000e7c02 */ /* 0x000fe20008000f00 */
[----:B01----:R-:W-:Y:S10]  /*12cf0*/  ENDCOLLECTIVE ;  /* 0x000000000000791b */ /* 0x003ff40003800000 */
.L_x_169:
[----:B------:R-:W-:Y:S05]  /*12d00*/  BSYNC B0 ;  /* 0x0000000000007941 */ /* 0x000fea0003800000 */
.L_x_168:
[----:B------:R-:W-:Y:S05]  /*12d10*/  BRA `(.L_x_170) ;  /* 0xffffffe800b47947 */ /* 0x000fea000383ffff */
.L_x_127:
[----:B-1----:R1:W2:Y:S02]  /*12d20*/  SYNCS.PHASECHK.TRANS64.TRYWAIT P0, [R6+URZ], R5 ;  /* 0x00000005060075a7 */ /* 0x0022a4000800017f */
[----:B--2---:R-:W-:Y:S05]  /*12d30*/  @!P0 NANOSLEEP.SYNCS 0x989680 ;  /* 0x009896800000895d */ /* 0x004fea0003900000 */
[----:B------:R-:W2:Y:S02]  /*12d40*/  @!P0 SYNCS.PHASECHK.TRANS64 P0, [R6+URZ], R5 ;  /* 0x00000005060085a7 */ /* 0x000ea4000800007f */
[----:B--2---:R-:W-:Y:S05]  /*12d50*/  @!P0 BRA `(.L_x_127) ;  /* 0xfffffffc00f08947 */ /* 0x004fea000383ffff */
[----:B------:R-:W-:Y:S05]  /*12d60*/  BRA `(.L_x_171) ;  /* 0xffffffe800e87947 */ /* 0x000fea000383ffff */
.L_x_128:
[----:B--2---:R2:W3:Y:S02]  /*12d70*/  SYNCS.PHASECHK.TRANS64.TRYWAIT P0, [R3+URZ], R4 ;  /* 0x00000004030075a7 */ /* 0x0044e4000800017f */
[----:B---3--:R-:W-:Y:S05]  /*12d80*/  @!P0 NANOSLEEP.SYNCS 0x989680 ;  /* 0x009896800000895d */ /* 0x008fea0003900000 */
[----:B------:R-:W3:Y:S02]  /*12d90*/  @!P0 SYNCS.PHASECHK.TRANS64 P0, [R3+URZ], R4 ;  /* 0x00000004030085a7 */ /* 0x000ee4000800007f */
[----:B---3--:R-:W-:Y:S05]  /*12da0*/  @!P0 BRA `(.L_x_128) ;  /* 0xfffffffc00f08947 */ /* 0x008fea000383ffff */
[----:B------:R-:W-:Y:S05]  /*12db0*/  BRA `(.L_x_172) ;  /* 0xffffffe800dc7947 */ /* 0x000fea000383ffff */
.L_x_130:
[----:B--2---:R2:W3:Y:S02]  /*12dc0*/  SYNCS.PHASECHK.TRANS64.TRYWAIT P0, [R0+URZ], R5 ;  /* 0x00000005000075a7 */ /* 0x0044e4000800017f */
[----:B---3--:R-:W-:Y:S05]  /*12dd0*/  @!P0 NANOSLEEP.SYNCS 0x989680 ;  /* 0x009896800000895d */ /* 0x008fea0003900000 */
[----:B------:R-:W3:Y:S02]  /*12de0*/  @!P0 SYNCS.PHASECHK.TRANS64 P0, [R0+URZ], R5 ;  /* 0x00000005000085a7 */ /* 0x000ee4000800007f */
[----:B---3--:R-:W-:Y:S05]  /*12df0*/  @!P0 BRA `(.L_x_130) ;  /* 0xfffffffc00f08947 */ /* 0x008fea000383ffff */
[----:B------:R-:W-:Y:S05]  /*12e00*/  BRA `(.L_x_173) ;  /* 0xffffffe800e07947 */ /* 0x000fea000383ffff */
.L_x_174:
[----:B------:R-:W-:-:S00]  /*12e10*/  BRA `(.L_x_174) ;  /* 0xfffffffc00fc7947 */ /* 0x000fc0000383ffff */
[----:B------:R-:W-:-:S00]  /*12e20*/  NOP ;  /* 0x0000000000007918 */ /* 0x000fc00000000000 */
        /* <DEDUP_REMOVED lines=13> */
.L_x_3200:


//--------------------- .text._ZN7cutlass13device_kernelIN5flash11enable_sm90INS1_16FlashAttnFwdSm90INS1_25CollectiveMainloopFwdSm90ILi2EN4cute5tupleIJNS5_1CILi1EEES8_S8_EEENS6_IJNS7_ILi128EEENS7_ILi80EEENS7_ILi256EEEEEELi256ENS_6half_tEfNS_4arch4Sm90ELb0ELb0ELb1ELb1ELb0ELb0ELb0ELb1ELb1ELb1ELb1ELb0EEENS1_21CollectiveEpilogueFwdINS6_IJSA_SC_SB_EEES9_SE_SG_Li256ELb1ELb1ELb1ELb0EEENS1_36VarlenDynamicPersistentTileSchedulerILi128ELi80ELi256ELi128ELb1ELb1ELb1ELb0ELb1ELb1EEEEEEEEEvNT_6ParamsE --------------------------
	.section	.text._ZN7cutlass13device_kernelIN5flash11enable_sm90INS1_16FlashAttnFwdSm90INS1_25CollectiveMainloopFwdSm90ILi2EN4cute5tupleIJNS5_1CILi1EEES8_S8_EEENS6_IJNS7_ILi128EEENS7_ILi80EEENS7_ILi256EEEEEELi256ENS_6half_tEfNS_4arch4Sm90ELb0ELb0ELb1ELb1ELb0ELb0ELb0ELb1ELb1ELb1ELb1ELb0EEENS1_21CollectiveEpilogueFwdINS6_IJSA_SC_SB_EEES9_SE_SG_Li256ELb1ELb1ELb1ELb0EEENS1_36VarlenDynamicPersistentTileSchedulerILi128ELi80ELi256ELi128ELb1ELb1ELb1ELb0ELb1ELb1EEEEEEEEEvNT_6ParamsE,"ax",@progbits
	.align	128
.text._ZN7cutlass13device_kernelIN5flash11enable_sm90INS1_16FlashAttnFwdSm90INS1_25CollectiveMainloopFwdSm90ILi2EN4cute5tupleIJNS5_1CILi1EEES8_S8_EEENS6_IJNS7_ILi128EEENS7_ILi80EEENS7_ILi256EEEEEELi256ENS_6half_tEfNS_4arch4Sm90ELb0ELb0ELb1ELb1ELb0ELb0ELb0ELb1ELb1ELb1ELb1ELb0EEENS1_21CollectiveEpilogueFwdINS6_IJSA_SC_SB_EEES9_SE_SG_Li256ELb1ELb1ELb1ELb0EEENS1_36VarlenDynamicPersistentTileSchedulerILi128ELi80ELi256ELi128ELb1ELb1ELb1ELb0ELb1ELb1EEEEEEEEEvNT_6ParamsE:
        .type           _ZN7cutlass13device_kernelIN5flash11enable_sm90INS1_16FlashAttnFwdSm90INS1_25CollectiveMainloopFwdSm90ILi2EN4cute5tupleIJNS5_1CILi1EEES8_S8_EEENS6_IJNS7_ILi128EEENS7_ILi80EEENS7_ILi256EEEEEELi256ENS_6half_tEfNS_4arch4Sm90ELb0ELb0ELb1ELb1ELb0ELb0ELb0ELb1ELb1ELb1ELb1ELb0EEENS1_21CollectiveEpilogueFwdINS6_IJSA_SC_SB_EEES9_SE_SG_Li256ELb1ELb1ELb1ELb0EEENS1_36VarlenDynamicPersistentTileSchedulerILi128ELi80ELi256ELi128ELb1ELb1ELb1ELb0ELb1ELb1EEEEEEEEEvNT_6ParamsE,@function
        .size           _ZN7cutlass13device_kernelIN5flash11enable_sm90INS1_16FlashAttnFwdSm90INS1_25CollectiveMainloopFwdSm90ILi2EN4cute5tupleIJNS5_1CILi1EEES8_S8_EEENS6_IJNS7_ILi128EEENS7_ILi80EEENS7_ILi256EEEEEELi256ENS_6half_tEfNS_4arch4Sm90ELb0ELb0ELb1ELb1ELb0ELb0ELb0ELb1ELb1ELb1ELb1ELb0EEENS1_21CollectiveEpilogueFwdINS6_IJSA_SC_SB_EEES9_SE_SG_Li256ELb1ELb1ELb1ELb0EEENS1_36VarlenDynamicPersistentTileSchedulerILi128ELi80ELi256ELi128ELb1ELb1ELb1ELb0ELb1ELb1EEEEEEEEEvNT_6ParamsE,(.L_x_3201 - _ZN7cutlass13device_kernelIN5flash11enable_sm90INS1_16FlashAttnFwdSm90INS1_25CollectiveMainloopFwdSm90ILi2EN4cute5tupleIJNS5_1CILi1EEES8_S8_EEENS6_IJNS7_ILi128EEENS7_ILi80EEENS7_ILi256EEEEEELi256ENS_6half_tEfNS_4arch4Sm90ELb0ELb0ELb1ELb1ELb0ELb0ELb0ELb1ELb1ELb1ELb1ELb0EEENS1_21CollectiveEpilogueFwdINS6_IJSA_SC_SB_EEES9_SE_SG_Li256ELb1ELb1ELb1ELb0EEENS1_36VarlenDynamicPersistentTileSchedulerILi128ELi80ELi256ELi128ELb1ELb1ELb1ELb0ELb1ELb1EEEEEEEEEvNT_6ParamsE)
        .other          _ZN7cutlass13device_kernelIN5flash11enable_sm90INS1_16FlashAttnFwdSm90INS1_25CollectiveMainloopFwdSm90ILi2EN4cute5tupleIJNS5_1CILi1EEES8_S8_EEENS6_IJNS7_ILi128EEENS7_ILi80EEENS7_ILi256EEEEEELi256ENS_6half_tEfNS_4arch4Sm90ELb0ELb0ELb1ELb1ELb0ELb0ELb0ELb1ELb1ELb1ELb1ELb0EEENS1_21CollectiveEpilogueFwdINS6_IJSA_SC_SB_EEES9_SE_SG_Li256ELb1ELb1ELb1ELb0EEENS1_36VarlenDynamicPersistentTileSchedulerILi128ELi80ELi256ELi128ELb1ELb1ELb1ELb0ELb1ELb1EEEEEEEEEvNT_6ParamsE,@"STO_CUDA_ENTRY STV_DEFAULT"
_ZN7cutlass13device_kernelIN5flash11enable_sm90INS1_16FlashAttnFwdSm90INS1_25CollectiveMainloopFwdSm90ILi2EN4cute5tupleIJNS5_1CILi1EEES8_S8_EEENS6_IJNS7_ILi128EEENS7_ILi80EEENS7_ILi256EEEEEELi256ENS_6half_tEfNS_4arch4Sm90ELb0ELb0ELb1ELb1ELb0ELb0ELb0ELb1ELb1ELb1ELb1ELb0EEENS1_21CollectiveEpilogueFwdINS6_IJSA_SC_SB_EEES9_SE_SG_Li256ELb1ELb1ELb1ELb0EEENS1_36VarlenDynamicPersistentTileSchedulerILi128ELi80ELi256ELi128ELb1ELb1ELb1ELb0ELb1ELb1EEEEEEEEEvNT_6ParamsE:
[----:B------:R-:W0:Y:S02]  /*0000*/  LDC R1, c[0x0][0x28] ;  /* 0x00000a00ff017b82 */ /* 0x000e240000000800 */
[----:B0-----:R-:W-:Y:S01]  /*0010*/  VIADD R1, R1, 0xffffff88 ;  /* 0xffffff8801017836 */ /* 0x001fe20000000000 */
[----:B------:R-:W0:Y:S01]  /*0020*/  S2R R6, SR_TID.X ;  /* 0x0000000000067919 */ /* 0x000e220000002100 */
[----:B------:R-:W-:Y:S01]  /*0030*/  ELECT P0, URZ, PT ;  /* 0x00000000003f782f */ /* 0x000fe20003800000 */
[----:B------:R-:W-:Y:S01]  /*0040*/  BSSY B0, `(.L_x_175) ;  /* 0x000000e000007945 */ /* 0x000fe20003800000 */
[----:B0-----:R-:W-:-:S05]  /*0050*/  SHF.R.U32.HI R0, RZ, 0x5, R6 ;  /* 0x00000005ff007819 */ /* 0x001fca0000011606 */
[----:B------:R-:W0:Y:S02]  /*0060*/  SHFL.IDX PT, R2, R0, RZ, 0x1f ;  /* 0x00001fff00027589 */ /* 0x000e2400000e0000 */
[----:B0-----:R-:W-:Y:S02]  /*0070*/  ISETP.EQ.AND P0, PT, R2, RZ, P0 ;  /* 0x000000ff0200720c */ /* 0x001fe40000702270 */
[----:B------:R-:W-:-:S11]  /*0080*/  SHF.R.U32.HI R2, RZ, 0x7, R6 ;  /* 0x00000007ff027819 */ /* 0x000fd60000011606 */
        /* <DEDUP_REMOVED lines=9> */
.L_x_176:
[----:B------:R-:W-:Y:S05]  /*0120*/  BSYNC B0 ;  /* 0x0000000000007941 */ /* 0x000fea0003800000 */
.L_x_175:
[----:B------:R-:W-:Y:S01]  /*0130*/  VOTEU.ANY UP0, P0 ;  /* 0x00000000003f7886 */ /* 0x000fe20000000100 */
[----:B------:R-:W0:Y:S01]  /*0140*/  SHFL.IDX PT, R2, R2, RZ, 0x1f ;  /* 0x00001fff02027589 */ /* 0x000e2200000e0000 */
[----:B------:R-:W-:Y:S01]  /*0150*/  UMOV UR4, 0x80 ;  /* 0x0000008000047882 */ /* 0x000fe20000000000 */
[----:B------:R-:W-:Y:S01]  /*0160*/  UMOV UR7, 0x100 ;  /* 0x0000010000077882 */ /* 0x000fe20000000000 */
[----:B------:R-:W-:Y:S01]  /*0170*/  VOTEU.ANY UP1, P0 ;  /* 0x00000000003f7886 */ /* 0x000fe20000020100 */
[----:B------:R-:W1:Y:S01]  /*0180*/  @UP0 S2UR UR8, SR_CgaCtaId ;  /* 0x00000000000809c3 */ /* 0x000e620000008800 */
[----:B------:R-:W2:Y:S01]  /*0190*/  SHFL.IDX PT, R3, R0, RZ, 0x1f ;  /* 0x00001fff00037589 */ /* 0x000ea200000e0000 */
[----:B------:R-:W-:Y:S01]  /*01a0*/  @UP0 UMOV UR6, 0x400 ;  /* 0x0000040000060882 */ /* 0x000fe20000000000 */
[----:B------:R-:W-:-:S04]  /*01b0*/  @UP0 UIADD3 UR4, -UR4, 0x100000, URZ ;  /* 0x0010000004040890 */ /* 0x000fc8000fffe13f */
[----:B------:R-:W-:Y:S02]  /*01c0*/  @UP0 USHF.L.U32 UR5, UR4, 0xb, URZ ;  /* 0x0000000b04050899 */ /* 0x000fe4000800063f */
[----:B------:R-:W-:Y:S01]  /*01d0*/  @UP0 USHF.L.U32 UR4, UR4, 0x1, URZ ;  /* 0x0000000104040899 */ /* 0x000fe2000800063f */
[----:B------:R-:W-:Y:S01]  /*01e0*/  VOTEU.ANY UP2, P0 ;  /* 0x00000000003f7886 */ /* 0x000fe20000040100 */
[----:B0-----:R-:W-:Y:S01]  /*01f0*/  R2UR UR9, R2 ;  /* 0x00000000020972ca */ /* 0x001fe200000e0000 */
[----:B-1----:R-:W-:Y:S01]  /*0200*/  @UP0 ULEA UR8, UR8, UR6, 0x18 ;  /* 0x0000000608080291 */ /* 0x002fe2000f8ec03f */
[----:B--2---:R-:W-:Y:S01]  /*0210*/  ISETP.NE.AND P1, PT, R3, RZ, PT ;  /* 0x000000ff0300720c */ /* 0x004fe20003f25270 */
[----:B------:R-:W-:-:S04]  /*0220*/  @UP0 UIADD3 UR6, -UR7, 0x100000, URZ ;  /* 0x0010000007060890 */ /* 0x000fc8000fffe13f */
[----:B------:R-:W-:Y:S02]  /*0230*/  @UP0 USHF.L.U32 UR7, UR6, 0xb, URZ ;  /* 0x0000000b06070899 */ /* 0x000fe4000800063f */
[----:B------:R-:W-:-:S04]  /*0240*/  @UP0 USHF.L.U32 UR6, UR6, 0x1, URZ ;  /* 0x0000000106060899 */ /* 0x000fc8000800063f */
[----:B------:R-:W-:Y:S01]  /*0250*/  UISETP.NE.AND UP0, UPT, UR9, URZ, UPT ;  /* 0x0000003f0900728c */ /* 0x000fe2000bf05270 */
[----:B------:R-:W0:Y:S02]  /*0260*/  FENCE.VIEW.ASYNC.S ;  /* 0x00000000000073c6 */ /* 0x000e240000000000 */
[----:B0-----:R0:W1:Y:S05]  /*0270*/  @UP1 SYNCS.EXCH.64 URZ, [UR8+0x38800], UR4 ;  /* 0x03880004083f15b2 */ /* 0x00106a0008000100 */
[----:B------:R0:W2:Y:S01]  /*0280*/  @UP2 SYNCS.EXCH.64 URZ, [UR8+0x38820], UR6 ;  /* 0x03882006083f25b2 */ /* 0x0000a20008000100 */
[----:B------:R-:W-:Y:S05]  /*0290*/  @P1 BRA `(.L_x_177) ;  /* 0x0000000000481947 */ /* 0x000fea0003800000 */
[----:B0-----:R-:W0:Y:S01]  /*02a0*/  S2UR UR5, SR_CgaCtaId ;  /* 0x00000000000579c3 */ /* 0x001e220000008800 */
[----:B------:R-:W-:Y:S01]  /*02b0*/  UMOV UR4, 0x400 ;  /* 0x0000040000047882 */ /* 0x000fe20000000000 */
[----:B------:R-:W-:Y:S01]  /*02c0*/  UMOV UR6, 0x1 ;  /* 0x0000000100067882 */ /* 0x000fe20000000000 */
[----:B------:R-:W-:Y:S01]  /*02d0*/  UMOV UR7, 0x2 ;  /* 0x0000000200077882 */ /* 0x000fe20000000000 */
[----:B------:R-:W-:Y:S01]  /*02e0*/  ELECT P0, URZ, PT ;  /* 0x00000000003f782f */ /* 0x000fe20003800000 */
[----:B0-----:R-:W-:Y:S02]  /*02f0*/  ULEA UR8, UR5, UR4, 0x18 ;  /* 0x0000000405087291 */ /* 0x001fe4000f8ec03f */
[----:B------:R-:W-:-:S04]  /*0300*/  UIADD3 UR4, -UR6, 0x100000, URZ ;  /* 0x0010000006047890 */ /* 0x000fc8000fffe13f */
[----:B------:R-:W-:Y:S02]  /*0310*/  USHF.L.U32 UR5, UR4, 0xb, URZ ;  /* 0x0000000b04057899 */ /* 0x000fe4000800063f */
[----:B------:R-:W-:Y:S02]  /*0320*/  USHF.L.U32 UR4, UR4, 0x1, URZ ;  /* 0x0000000104047899 */ /* 0x000fe4000800063f */
[----:B------:R-:W-:-:S04]  /*0330*/  UIADD3 UR6, -UR7, 0x100000, URZ ;  /* 0x0010000007067890 */ /* 0x000fc8000fffe13f */
[----:B------:R-:W-:Y:S02]  /*0340*/  USHF.L.U32 UR7, UR6, 0xb, URZ ;  /* 0x0000000b06077899 */ /* 0x000fe4000800063f */
[----:B------:R-:W-:Y:S01]  /*0350*/  USHF.L.U32 UR6, UR6, 0x1, URZ ;  /* 0x0000000106067899 */ /* 0x000fe2000800063f */
[----:B------:R-:W0:Y:S03]  /*0360*/  FENCE.VIEW.ASYNC.S ;  /* 0x00000000000073c6 */ /* 0x000e260000000000 */
[----:B0-----:R3:W4:Y:S08]  /*0370*/  SYNCS.EXCH.64 URZ, [UR8+0x38830], UR4 ;  /* 0x03883004083f75b2 */ /* 0x0017300008000100 */
[----:B------:R3:W0:Y:S01]  /*0380*/  SYNCS.EXCH.64 URZ, [UR8+0x38840], UR6 ;  /* 0x03884006083f75b2 */ /* 0x0006220008000100 */
[----:B------:R3:W0:Y:S01]  /*0390*/  SYNCS.EXCH.64 URZ, [UR8+0x38838], UR4 ;  /* 0x03883804083f75b2 */ /* 0x0006220008000100 */
[----:B------:R3:W0:Y:S02]  /*03a0*/  SYNCS.EXCH.64 URZ, [UR8+0x38848], UR6 ;  /* 0x03884806083f75b2 */ /* 0x0006240008000100 */
[----:B---3--:R-:W-:Y:S01]  /*03b0*/  NOP ;  /* 0x0000000000007918 */ /* 0x008fe20000000000 */
.L_x_177:
[----:B------:R-:W3:Y:S01]  /*03c0*/  SHFL.IDX PT, R2, R0, RZ, 0x1f ;  /* 0x00001fff00027589 */ /* 0x000ee200000e0000 */
[----:B------:R-:W-:Y:S01]  /*03d0*/  NOP ;  /* 0x0000000000007918 */ /* 0x000fe20000000000 */
[----:B---3--:R-:W-:-:S13]  /*03e0*/  ISETP.NE.AND P0, PT, R2, RZ, PT ;  /* 0x000000ff0200720c */ /* 0x008fda0003f05270 */
        /* <DEDUP_REMOVED lines=14> */
[----:B0-----:R3:W0:Y:S08]  /*04d0*/  SYNCS.EXCH.64 URZ, [UR8+0x38850], UR4 ;  /* 0x03885004083f75b2 */ /* 0x0016300008000100 */
[----:B------:R3:W0:Y:S01]  /*04e0*/  SYNCS.EXCH.64 URZ, [UR8+0x38860], UR6 ;  /* 0x03886006083f75b2 */ /* 0x0006220008000100 */
[----:B------:R3:W0:Y:S01]  /*04f0*/  SYNCS.EXCH.64 URZ, [UR8+0x38858], UR4 ;  /* 0x03885804083f75b2 */ /* 0x0006220008000100 */
[----:B------:R3:W0:Y:S02]  /*0500*/  SYNCS.EXCH.64 URZ, [UR8+0x38868], UR6 ;  /* 0x03886806083f75b2 */ /* 0x0006240008000100 */
[----:B---3--:R-:W-:Y:S01]  /*0510*/  NOP ;  /* 0x0000000000007918 */ /* 0x008fe20000000000 */
.L_x_178:
[----:B------:R-:W3:Y:S01]  /*0520*/  SHFL.IDX PT, R2, R0, RZ, 0x1f ;  /* 0x00001fff00027589 */ /* 0x000ee200000e0000 */
[----:B------:R-:W-:Y:S01]  /*0530*/  NOP ;  /* 0x0000000000007918 */ /* 0x000fe20000000000 */
[----:B---3--:R-:W-:-:S13]  /*0540*/  ISETP.NE.AND P0, PT, R2, RZ, PT ;  /* 0x000000ff0200720c */ /* 0x008fda0003f05270 */
[----:B------:R-:W-:Y:S05]  /*0550*/  @P0 BRA `(.L_x_179) ;  /* 0x0000000000380947 */ /* 0x000fea0003800000 */
[----:B0-----:R-:W0:Y:S01]  /*0560*/  S2UR UR5, SR_CgaCtaId ;  /* 0x00000000000579c3 */ /* 0x001e220000008800 */
[----:B------:R-:W-:Y:S01]  /*0570*/  UMOV UR4, 0x400 ;  /* 0x0000040000047882 */ /* 0x000fe20000000000 */
[----:B------:R-:W-:Y:S01]  /*0580*/  UMOV UR7, 0x1 ;  /* 0x0000000100077882 */ /* 0x000fe20000000000 */
[----:B------:R-:W-:Y:S01]  /*0590*/  ELECT P0, URZ, PT ;  /* 0x00000000003f782f */ /* 0x000fe20003800000 */
[----:B0-----:R-:W-:Y:S02]  /*05a0*/  ULEA UR6, UR5, UR4, 0x18 ;  /* 0x0000000405067291 */ /* 0x001fe4000f8ec03f */
[----:B------:R-:W-:-:S04]  /*05b0*/  UIADD3 UR4, -UR7, 0x100000, URZ ;  /* 0x0010000007047890 */ /* 0x000fc8000fffe13f */
[----:B------:R-:W-:Y:S02]  /*05c0*/  USHF.L.U32 UR5, UR4, 0xb, URZ ;  /* 0x0000000b04057899 */ /* 0x000fe4000800063f */
[----:B------:R-:W-:Y:S01]  /*05d0*/  USHF.L.U32 UR4, UR4, 0x1, URZ ;  /* 0x0000000104047899 */ /* 0x000fe2000800063f */
[----:B------:R-:W0:Y:S11]  /*05e0*/  FENCE.VIEW.ASYNC.S ;  /* 0x00000000000073c6 */ /* 0x000e360000000000 */
[----:B0-----:R3:W0:Y:S01]  /*05f0*/  SYNCS.EXCH.64 URZ, [UR6+0x38870], UR4 ;  /* 0x03887004063f75b2 */ /* 0x0016220008000100 */
[----:B------:R3:W0:Y:S01]  /*0600*/  SYNCS.EXCH.64 URZ, [UR6+0x38880], UR4 ;  /* 0x03888004063f75b2 */ /* 0x0006220008000100 */
[----:B------:R3:W0:Y:S01]  /*0610*/  SYNCS.EXCH.64 URZ, [UR6+0x38878], UR4 ;  /* 0x03887804063f75b2 */ /* 0x0006220008000100 */
[----:B------:R3:W0:Y:S02]  /*0620*/  SYNCS.EXCH.64 URZ, [UR6+0x38888], UR4 ;  /* 0x03888804063f75b2 */ /* 0x0006240008000100 */
[----:B---3--:R-:W-:Y:S01]  /*0630*/  NOP ;  /* 0x0000000000007918 */ /* 0x008fe20000000000 */
.L_x_179:
        /* <DEDUP_REMOVED lines=22> */
.L_x_180:
        /* <DEDUP_REMOVED lines=22> */
.L_x_181:
[----:B0-----:R-:W-:Y:S01]  /*0900*/  UMOV UR4, 0x1 ;  /* 0x0000000100047882 */ /* 0x001fe20000000000 */
[----:B------:R-:W-:Y:S01]  /*0910*/  PLOP3.LUT P0, PT, PT, PT, UP0, 0x80, 0x0 ;  /* 0x000000000000781c */ /* 0x000fe20003f0f008 */
[----:B------:R-:W-:Y:S01]  /*0920*/  USEL UR4, UR4, 0x2, !UP0 ;  /* 0x0000000204047887 */ /* 0x000fe2000c000000 */
[----:B------:R-:W-:-:S05]  /*0930*/  NOP ;  /* 0x0000000000007918 */ /* 0x000fca0000000000 */
[----:B------:R-:W-:-:S05]  /*0940*/  IMAD.U32 R2, RZ, RZ, UR4 ;  /* 0x00000004ff027e24 */ /* 0x000fca000f8e00ff */
[----:B------:R0:W-:Y:S01]  /*0950*/  STL [R1+0x70], R2 ;  /* 0x0000700201007387 */ /* 0x0001e20000100800 */
[----:B-12-4-:R-:W-:Y:S06]  /*0960*/  BAR.SYNC.DEFER_BLOCKING 0x0 ;  /* 0x0000000000007b1d */ /* 0x016fec0000010000 */
[----:B------:R-:W-:Y:S05]  /*0970*/  @!P0 BRA `(.L_x_182) ;  /* 0x000000fc00b08947 */ /* 0x000fea0003800000 */
.L_x_183:
[----:B------:R-:W-:-:S08]  /*0980*/  NOP ;  /* 0x0000000000007918 */ /* 0x000fd00000000000 */
[----:B------:R-:W1:Y:S02]  /*0990*/  USETMAXREG.TRY_ALLOC.CTAPOOL UP0, 0xf0 ;  /* 0x000000f0000079c8 */ /* 0x000e640008000600 */
[----:B-1----:R-:W-:-:S13]  /*09a0*/  PLOP3.LUT P0, PT, PT, PT, UP0, 0x80, 0x0 ;  /* 0x000000000000781c */ /* 0x002fda0003f0f008 */
[----:B------:R-:W-:Y:S05]  /*09b0*/  @!P0 BRA `(.L_x_183) ;  /* 0xfffffffc00f08947 */ /* 0x000fea000383ffff */
[----:B------:R-:W1:Y:S08]  /*09c0*/  S2UR UR5, SR_CgaCtaId ;  /* 0x00000000000579c3 */ /* 0x000e700000008800 */
[----:B------:R-:W-:Y:S06]  /*09d0*/  BAR.ARV 0x8, 0x180 ;  /* 0x0206000000007b1d */ /* 0x000fec0000002000 */
[----:B------:R-:W-:-:S02]  /*09e0*/  UMOV UR4, 0x400 ;  /* 0x0000040000047882 */ /* 0x000fc40000000000 */
[----:B------:R-:W-:Y:S01]  /*09f0*/  BAR.SYNC.DEFER_BLOCKING 0x5, 0x180 ;  /* 0x0146000000007b1d */ /* 0x000fe20000010000 */
[----:B-1----:R-:W-:-:S09]  /*0a00*/  ULEA UR4, UR5, UR4, 0x18 ;  /* 0x0000000405047291 */ /* 0x002fd2000f8ec03f */
[----:B------:R-:W1:Y:S01]  /*0a10*/  LDS.128 R8, [UR4+0x388d0] ;  /* 0x0388d004ff087984 */ /* 0x000e620008000c00 */
[----:B------:R-:W-:Y:S01]  /*0a20*/  ULDC UR4, c[0x0][0xc3c] ;  /* 0x00030f0000047ab9 */ /* 0x000fe20000000800 */
[----:B------:R-:W-:Y:S06]  /*0a30*/  BAR.ARV 0x4, 0x180 ;  /* 0x0106000000007b1d */ /* 0x000fec0000002000 */
[----:B-1----:R-:W-:-:S13]  /*0a40*/  ISETP.GE.AND P0, PT, R11, UR4, PT ;  /* 0x000000040b007c0c */ /* 0x002fda000bf06270 */
[----:B------:R-:W-:Y:S05]  /*0a50*/  @P0 EXIT ;  /* 0x000000000000094d */ /* 0x000fea0003800000 */
[----:B------:R-:W2:Y:S01]  /*0a60*/  LDL R0, [R1+0x70] ;  /* 0x0000700001007983 */ /* 0x000ea20000100800 */
[----:B------:R-:W-:Y:S01]  /*0a70*/  VIADD R6, R6, 0xffffff80 ;  /* 0xffffff8006067836 */ /* 0x000fe20000000000 */
[----:B------:R-:W-:Y:S02]  /*0a80*/  R2UR UR6, R9 ;  /* 0x00000000090672ca */ /* 0x000fe400000e0000 */
[----:B------:R-:W-:Y:S02]  /*0a90*/  CS2R R16, SRZ ;  /* 0x0000000000107805 */ /* 0x000fe4000001ff00 */
[----:B------:R-:W-:Y:S02]  /*0aa0*/  R2UR UR5, R10 ;  /* 0x000000000a0572ca */ /* 0x000fe400000e0000 */
[----:B------:R-:W-:Y:S02]  /*0ab0*/  SHF.R.S32.HI R3, RZ, 0x1f, R6 ;  /* 0x0000001fff037819 */ /* 0x000fe40000011406 */
[----:B------:R-:W-:-:S02]  /*0ac0*/  R2UR UR7, R11 ;  /* 0x000000000b0772ca */ /* 0x000fc400000e0000 */
[CC--:B0-----:R-:W-:Y:S02]  /*0ad0*/  LEA.HI R2, R3.reuse, R6.reuse, RZ, 0x4 ;  /* 0x0000000603027211 */ /* 0x0c1fe400078f20ff */
[----:B------:R-:W-:-:S04]  /*0ae0*/  LEA.HI R4, R3, R6, RZ, 0x2 ;  /* 0x0000000603047211 */ /* 0x000fc800078f10ff */
[----:B------:R-:W-:-:S05]  /*0af0*/  LOP3.LUT R7, R4, 0xfffffffc, RZ, 0xc0, !PT ;  /* 0xfffffffc04077812 */ /* 0x000fca00078ec0ff */
[----:B------:R-:W-:Y:S01]  /*0b00*/  IMAD.IADD R10, R6, 0x1, -R7 ;  /* 0x00000001060a7824 */ /* 0x000fe200078e0a07 */
[----:B------:R-:W-:Y:S02]  /*0b10*/  SHF.R.S32.HI R7, RZ, 0x4, R2 ;  /* 0x00000004ff077819 */ /* 0x000fe40000011402 */
[----:B--2---:R-:W-:Y:S02]  /*0b20*/  R2UR UR4, R0 ;  /* 0x00000000000472ca */ /* 0x004fe400000e0000 */
[CC--:B------:R-:W-:Y:S02]  /*0b30*/  LEA.HI R0, R3.reuse, R6.reuse, RZ, 0x7 ;  /* 0x0000000603007211 */ /* 0x0c0fe400078f38ff */
[----:B------:R-:W-:Y:S02]  /*0b40*/  LEA.HI R3, R3, R6, RZ, 0x5 ;  /* 0x0000000603037211 */ /* 0x000fe400078f28ff */
[----:B------:R-:W-:-:S03]  /*0b50*/  LOP3.LUT R5, R0, 0xffffff80, RZ, 0xc0, !PT ;  /* 0xffffff8000057812 */ /* 0x000fc600078ec0ff */
[----:B------:R-:W-:Y:S02]  /*0b60*/  IMAD.SHL.U32 R3, R3, 0x20, RZ ;  /* 0x0000002003037824 */ /* 0x000fe400078e00ff */
[----:B------:R-:W-:Y:S01]  /*0b70*/  IMAD.IADD R12, R6, 0x1, -R5 ;  /* 0x00000001060c7824 */ /* 0x000fe200078e0a05 */
[----:B------:R-:W-:Y:S01]  /*0b80*/  LOP3.LUT R5, R2, 0x3fffff0, RZ, 0xc0, !PT ;  /* 0x03fffff002057812 */ /* 0x000fe200078ec0ff */
[----:B------:R-:W-:Y:S01]  /*0b90*/  ULOP3.LUT UR4, UR4, 0x1, URZ, 0xfc, !UPT ;  /* 0x0000000104047892 */ /* 0x000fe2000f8efc3f */
[----:B------:R-:W-:Y:S02]  /*0ba0*/  LOP3.LUT R4, R3, 0xfffffc00, RZ, 0xc0, !PT ;  /* 0xfffffc0003047812 */ /* 0x000fe400078ec0ff */
[----:B------:R-:W-:Y:S01]  /*0bb0*/  SHF.R.S32.HI R8, RZ, 0x1f, R12 ;  /* 0x0000001fff087819 */ /* 0x000fe2000001140c */
[----:B------:R-:W-:Y:S01]  /*0bc0*/  IMAD.IADD R5, R6, 0x1, -R5 ;  /* 0x0000000106057824 */ /* 0x000fe200078e0a05 */
[----:B------:R-:W-:Y:S01]  /*0bd0*/  SHF.R.S32.HI R3, RZ, 0x7, R0 ;  /* 0x00000007ff037819 */ /* 0x000fe20000011400 */
[----:B------:R-:W-:Y:S01]  /*0be0*/  STL [R1+0x20], R12 ;  /* 0x0000200c01007387 */ /* 0x000fe20000100800 */
[----:B------:R-:W-:Y:S01]  /*0bf0*/  LEA.HI R9, R8, R12, RZ, 0x2 ;  /* 0x0000000c08097211 */ /* 0x000fe200078f10ff */
[----:B------:R-:W-:Y:S01]  /*0c00*/  IMAD R5, R5, 0x40, R4 ;  /* 0x0000004005057824 */ /* 0x000fe200078e0204 */
[----:B------:R-:W-:-:S02]  /*0c10*/  LEA.HI R2, R2, R7, RZ, 0x1 ;  /* 0x0000000702027211 */ /* 0x000fc400078f08ff */
[--C-:B------:R-:W-:Y:S02]  /*0c20*/  SHF.R.S32.HI R6, RZ, 0x2, R9.reuse ;  /* 0x00000002ff067819 */ /* 0x100fe40000011409 */
[----:B------:R-:W-:Y:S02]  /*0c30*/  SHF.R.S32.HI R11, RZ, 0x1f, R9 ;  /* 0x0000001fff0b7819 */ /* 0x000fe40000011409 */
[----:B------:R-:W-:Y:S02]  /*0c40*/  LEA.HI R0, R0, R3, RZ, 0x1 ;  /* 0x0000000300007211 */ /* 0x000fe400078f08ff */
[----:B------:R-:W-:Y:S02]  /*0c50*/  LEA.HI R11, R11, R6, RZ, 0x3 ;  /* 0x000000060b0b7211 */ /* 0x000fe400078f18ff */
[----:B------:R-:W-:Y:S02]  /*0c60*/  LEA.HI R8, R8, R12, RZ, 0x5 ;  /* 0x0000000c08087211 */ /* 0x000fe400078f28ff */
[----:B------:R-:W-:-:S02]  /*0c70*/  LOP3.LUT R11, R11, 0xfffffff8, RZ, 0xc0, !PT ;  /* 0xfffffff80b0b7812 */ /* 0x000fc400078ec0ff */
[----:B------:R-:W-:Y:S02]  /*0c80*/  LOP3.LUT R2, R2, 0x1ffffffe, RZ, 0xc0, !PT ;  /* 0x1ffffffe02027812 */ /* 0x000fe400078ec0ff */
[----:B------:R-:W-:Y:S01]  /*0c90*/  LOP3.LUT R0, R0, 0x3fffffe, RZ, 0xc0, !PT ;  /* 0x03fffffe00007812 */ /* 0x000fe200078ec0ff */
[----:B------:R-:W-:Y:S01]  /*0ca0*/  IMAD.IADD R11, R6, 0x1, -R11 ;  /* 0x00000001060b7824 */ /* 0x000fe200078e0a0b */
[----:B------:R-:W-:Y:S01]  /*0cb0*/  SHF.R.S32.HI R8, RZ, 0x5, R8 ;  /* 0x00000005ff087819 */ /* 0x000fe20000011408 */
[----:B------:R-:W-:Y:S01]  /*0cc0*/  IMAD.IADD R2, R7, 0x1, -R2 ;  /* 0x0000000107027824 */ /* 0x000fe200078e0a02 */
[----:B------:R-:W-:Y:S01]  /*0cd0*/  LEA.HI R4, R10, R10, RZ, 0x1 ;  /* 0x0000000a0a047211 */ /* 0x000fe200078f08ff */
[----:B------:R-:W-:Y:S01]  /*0ce0*/  IMAD.IADD R0, R3, 0x1, -R0 ;  /* 0x0000000103007824 */ /* 0x000fe200078e0a00 */
[----:B------:R-:W-:Y:S01]  /*0cf0*/  LOP3.LUT R9, R9, 0x7ffffffc, RZ, 0xc0, !PT ;  /* 0x7ffffffc09097812 */ /* 0x000fe200078ec0ff */
[----:B------:R-:W-:Y:S01]  /*0d00*/  IMAD R11, R8, 0x10, R11 ;  /* 0x00000010080b7824 */ /* 0x000fe200078e020b */
[----:B------:R-:W-:Y:S01]  /*0d10*/  LOP3.LUT R3, R4, 0x1ffffffe, RZ, 0xc0, !PT ;  /* 0x1ffffffe04037812 */ /* 0x000fe200078ec0ff */
[----:B------:R-:W-:-:S02]  /*0d20*/  IMAD R2, R2, 0x8, R5 ;  /* 0x0000000802027824 */ /* 0x000fc400078e0205 */
[----:B------:R-:W-:Y:S02]  /*0d30*/  IMAD R0, R0, 0x40, R11 ;  /* 0x0000004000007824 */ /* 0x000fe400078e020b */
[----:B------:R-:W-:Y:S01]  /*0d40*/  IMAD.IADD R3, R10, 0x1, -R3 ;  /* 0x000000010a037824 */ /* 0x000fe200078e0a03 */
[----:B------:R0:W-:Y:S01]  /*0d50*/  STL [R1+0x68], R2 ;  /* 0x0000680201007387 */ /* 0x0001e20000100800 */
[----:B------:R-:W-:-:S03]  /*0d60*/  IMAD.IADD R9, R12, 0x1, -R9 ;  /* 0x000000010c097824 */ /* 0x000fc600078e0a09 */
[----:B------:R-:W-:Y:S01]  /*0d70*/  STL [R1+0x18], RZ ;  /* 0x000018ff01007387 */ /* 0x000fe20000100800 */
[----:B------:R-:W-:-:S03]  /*0d80*/  IMAD.SHL.U32 R19, R9, 0x2, RZ ;  /* 0x0000000209137824 */ /* 0x000fc600078e00ff */
[----:B------:R1:W-:Y:S01]  /*0d90*/  STL [R1+0x60], R0 ;  /* 0x0000600001007387 */ /* 0x0003e20000100800 */
[C---:B------:R-:W-:Y:S02]  /*0da0*/  VIADD R6, R19.reuse, 0x8 ;  /* 0x0000000813067836 */ /* 0x040fe40000000000 */
[----:B0-----:R-:W-:Y:S02]  /*0db0*/  IMAD.U32 R2, RZ, RZ, UR4 ;  /* 0x00000004ff027e24 */ /* 0x001fe4000f8e00ff */
[C---:B------:R-:W-:Y:S01]  /*0dc0*/  VIADD R5, R19.reuse, 0x10 ;  /* 0x0000001013057836 */ /* 0x040fe20000000000 */
[----:B------:R-:W-:Y:S01]  /*0dd0*/  SHF.R.S32.HI R8, RZ, 0x1f, R6 ;  /* 0x0000001fff087819 */ /* 0x000fe20000011406 */
[C---:B------:R-:W-:Y:S01]  /*0de0*/  VIADD R4, R19.reuse, 0x18 ;  /* 0x0000001813047836 */ /* 0x040fe20000000000 */
[----:B------:R0:W-:Y:S01]  /*0df0*/  STL [R1+0x6c], R2 ;  /* 0x00006c0201007387 */ /* 0x0001e20000100800 */
[----:B------:R-:W-:Y:S01]  /*0e00*/  VIADD R236, R19, 0x28 ;  /* 0x0000002813ec7836 */ /* 0x000fe20000000000 */
[----:B------:R-:W-:Y:S01]  /*0e10*/  SHF.R.S32.HI R7, RZ, 0x1f, R5 ;  /* 0x0000001fff077819 */ /* 0x000fe20000011405 */
[----:B-1----:R-:W-:Y:S01]  /*0e20*/  IMAD R0, R3, 0x8, R0 ;  /* 0x0000000803007824 */ /* 0x002fe200078e0200 */
[----:B------:R-:W-:Y:S01]  /*0e30*/  SHF.R.S32.HI R6, RZ, 0x1f, R4 ;  /* 0x0000001fff067819 */ /* 0x000fe20000011404 */
[C---:B------:R-:W-:Y:S01]  /*0e40*/  VIADD R235, R19.reuse, 0x30 ;  /* 0x0000003013eb7836 */ /* 0x040fe20000000000 */
[----:B------:R-:W-:Y:S01]  /*0e50*/  SHF.R.S32.HI R4, RZ, 0x1f, R236 ;  /* 0x0000001fff047819 */ /* 0x000fe200000114ec */
[C---:B------:R-:W-:Y:S01]  /*0e60*/  VIADD R234, R19.reuse, 0x38 ;  /* 0x0000003813ea7836 */ /* 0x040fe20000000000 */
[----:B------:R1:W-:Y:S01]  /*0e70*/  STL [R1+0x64], R0 ;  /* 0x0000640001007387 */ /* 0x0003e20000100800 */
[----:B------:R-:W-:-:S02]  /*0e80*/  VIADD R233, R19, 0x40 ;  /* 0x0000004013e97836 */ /* 0x000fc40000000000 */
[C---:B0-----:R-:W-:Y:S02]  /*0e90*/  VIADD R2, R19.reuse, 0x20 ;  /* 0x0000002013027836 */ /* 0x041fe40000000000 */
[C---:B------:R-:W-:Y:S01]  /*0ea0*/  VIADD R232, R19.reuse, 0x48 ;  /* 0x0000004813e87836 */ /* 0x040fe20000000000 */
[----:B------:R-:W-:Y:S01]  /*0eb0*/  SHF.R.S32.HI R4, RZ, 0x1f, R233 ;  /* 0x0000001fff047819 */ /* 0x000fe200000114e9 */
        /* <DEDUP_REMOVED lines=36> */
[----:B------:R-:W-:Y:S01]  /*1100*/  VIADD R23, R19, 0xe0 ;  /* 0x000000e013177836 */ /* 0x000fe20000000000 */
[----:B------:R-:W-:-:S02]  /*1110*/  SHF.R.S32.HI R2, RZ, 0x1f, R217 ;  /* 0x0000001fff027819 */ /* 0x000fc400000114d9 */
[----:B------:R-:W-:Y:S02]  /*1120*/  SHF.R.S32.HI R5, RZ, 0x1f, R216 ;  /* 0x0000001fff057819 */ /* 0x000fe400000114d8 */
[----:B------:R-:W-:Y:S02]  /*1130*/  SHF.R.S32.HI R4, RZ, 0x1f, R215 ;  /* 0x0000001fff047819 */ /* 0x000fe400000114d7 */
[----:B-1----:R-:W-:-:S07]  /*1140*/  SHF.R.S32.HI R2, RZ, 0x1f, R214 ;  /* 0x0000001fff027819 */ /* 0x002fce00000114d6 */
.L_x_230:
[----:B------:R-:W-:Y:S01]  /*1150*/  ULDC.64 UR8, c[0x0][0xc88] ;  /* 0x0003220000087ab9 */ /* 0x000fe20000000a00 */
[----:B------:R-:W-:Y:S01]  /*1160*/  ULDC.64 UR12, c[0x0][0x208] ;  /* 0x00008200000c7ab9 */ /* 0x000fe20000000a00 */
[----:B------:R-:W-:Y:S01]  /*1170*/  UIMAD.WIDE UR8, UR7, 0x4, UR8 ;  /* 0x00000004070878a5 */ /* 0x000fe2000f8e0208 */
[----:B------:R-:W-:Y:S02]  /*1180*/  ULDC.64 UR10, c[0x0][0xa20] ;  /* 0x00028800000a7ab9 */ /* 0x000fe40000000a00 */
[----:B------:R-:W-:-:S03]  /*1190*/  ULDC UR7, c[0x0][0x2f0] ;  /* 0x0000bc0000077ab9 */ /* 0x000fc60000000800 */
[----:B0-23--:R-:W-:Y:S02]  /*11a0*/  IMAD.U32 R2, RZ, RZ, UR8 ;  /* 0x00000008ff027e24 */ /* 0x00dfe4000f8e00ff */
[----:B-1----:R-:W-:Y:S01]  /*11b0*/  IMAD.U32 R3, RZ, RZ, UR9 ;  /* 0x00000009ff037e24 */ /* 0x002fe2000f8e00ff */
[----:B------:R-:W-:-:S04]  /*11c0*/  ULDC.64 UR8, c[0x0][0xa28] ;  /* 0x00028a0000087ab9 */ /* 0x000fc80000000a00 */
[----:B------:R-:W2:Y:S01]  /*11d0*/  LDG.E R2, desc[UR12][R2.64] ;  /* 0x0000000c02027981 */ /* 0x000ea2000c1e1900 */
[----:B------:R-:W-:Y:S02]  /*11e0*/  UISETP.NE.U32.AND UP0, UPT, UR8, URZ, UPT ;  /* 0x0000003f0800728c */ /* 0x000fe4000bf05070 */
[----:B------:R-:W-:Y:S02]  /*11f0*/  UISETP.NE.U32.AND UP1, UPT, UR10, URZ, UPT ;  /* 0x0000003f0a00728c */ /* 0x000fe4000bf25070 */
[----:B------:R-:W-:Y:S02]  /*1200*/  UISETP.NE.AND.EX UP0, UPT, UR9, URZ, UPT, UP0 ;  /* 0x0000003f0900728c */ /* 0x000fe4000bf05300 */
[----:B------:R-:W-:-:S04]  /*1210*/  UISETP.NE.AND.EX UP1, UPT, UR11, URZ, UPT, UP1 ;  /* 0x0000003f0b00728c */ /* 0x000fc8000bf25310 */
[----:B------:R-:W-:Y:S02]  /*1220*/  PLOP3.LUT P0, PT, PT, PT, UP0, 0x80, 0x0 ;  /* 0x000000000000781c */ /* 0x000fe40003f0f008 */
[----:B------:R-:W-:Y:S02]  /*1230*/  PLOP3.LUT P1, PT, PT, PT, UP1, 0x80, 0x0 ;  /* 0x000000000000781c */ /* 0x000fe40003f2f018 */
[----:B--2---:R-:W-:-:S13]  /*1240*/  R2UR UR4, R2 ;  /* 0x00000000020472ca */ /* 0x004fda00000e0000 */
[----:B------:R-:W-:Y:S02]  /*1250*/  USHF.R.S32.HI UR14, URZ, 0x1f, UR4 ;  /* 0x0000001f3f0e7899 */ /* 0x000fe40008011404 */
[----:B-----5:R-:W-:Y:S01]  /*1260*/  IMAD.U32 R0, RZ, RZ, UR4 ;  /* 0x00000004ff007e24 */ /* 0x020fe2000f8e00ff */
[----:B------:R-:W-:-:S04]  /*1270*/  @UP0 ULEA UR8, UP2, UR4, UR8, 0x2 ;  /* 0x0000000804080291 */ /* 0x000fc8000f84103f */
[----:B------:R-:W-:Y:S02]  /*1280*/  @UP0 ULEA.HI.X UR9, UR4, UR9, UR14, 0x2, UP2 ;  /* 0x0000000904090291 */ /* 0x000fe400090f140e */
[----:B------:R-:W-:Y:S01]  /*1290*/  IMAD.U32 R2, RZ, RZ, UR14 ;  /* 0x0000000eff027e24 */ /* 0x000fe2000f8e00ff */
[----:B------:R-:W-:Y:S01]  /*12a0*/  @UP1 ULEA UR10, UP0, UR4, UR10, 0x2 ;  /* 0x0000000a040a1291 */ /* 0x000fe2000f80103f */
[----:B------:R-:W-:Y:S03]  /*12b0*/  STL [R1+0x14], R0 ;  /* 0x0000140001007387 */ /* 0x000fe60000100800 */
[----:B------:R-:W-:Y:S01]  /*12c0*/  @UP1 ULEA.HI.X UR11, UR4, UR11, UR14, 0x2, UP0 ;  /* 0x0000000b040b1291 */ /* 0x000fe200080f140e */
[----:B------:R0:W-:Y:S01]  /*12d0*/  STL [R1+0x1c], R2 ;  /* 0x00001c0201007387 */ /* 0x0001e20000100800 */
[----:B------:R-:W-:Y:S01]  /*12e0*/  IMAD.U32 R4, RZ, RZ, UR10 ;  /* 0x0000000aff047e24 */ /* 0x000fe2000f8e00ff */
[----:B------:R-:W-:Y:S01]  /*12f0*/  ULDC UR4, c[0x0][0x424] ;  /* 0x0001090000047ab9 */ /* 0x000fe20000000800 */
[----:B------:R-:W-:-:S02]  /*1300*/  IMAD.U32 R3, RZ, RZ, UR9 ;  /* 0x00000009ff037e24 */ /* 0x000fc4000f8e00ff */
[----:B------:R-:W-:Y:S02]  /*1310*/  IMAD.U32 R5, RZ, RZ, UR11 ;  /* 0x0000000bff057e24 */ /* 0x000fe4000f8e00ff */
[----:B0-----:R-:W-:-:S03]  /*1320*/  IMAD.U32 R2, RZ, RZ, UR8 ;  /* 0x00000008ff027e24 */ /* 0x001fc6000f8e00ff */
[----:B------:R-:W2:Y:S01]  /*1330*/  @P1 LDG.E R4, desc[UR12][R4.64] ;  /* 0x0000000c04041981 */ /* 0x000ea2000c1e1900 */
[----:B------:R-:W-:-:S03]  /*1340*/  ULDC.64 UR8, c[0x0][0x418] ;  /* 0x0001060000087ab9 */ /* 0x000fc60000000a00 */
[----:B------:R0:W3:Y:S01]  /*1350*/  @P0 LDG.E R2, desc[UR12][R2.64] ;  /* 0x0000000c02020981 */ /* 0x0000e2000c1e1900 */
[----:B------:R-:W-:Y:S01]  /*1360*/  UISETP.NE.U32.AND UP0, UPT, UR8, URZ, UPT ;  /* 0x0000003f0800728c */ /* 0x000fe2000bf05070 */
[----:B0-----:R-:W-:-:S03]  /*1370*/  IMAD.U32 R3, RZ, RZ, UR6 ;  /* 0x00000006ff037e24 */ /* 0x001fc6000f8e00ff */
[----:B------:R-:W-:Y:S02]  /*1380*/  UISETP.NE.AND.EX UP0, UPT, UR9, URZ, UPT, UP0 ;  /* 0x0000003f0900728c */ /* 0x000fe4000bf05300 */
[----:B------:R0:W-:Y:S02]  /*1390*/  STL [R1+0x10], R3 ;  /* 0x0000100301007387 */ /* 0x0001e40000100800 */
[----:B------:R-:W-:Y:S02]  /*13a0*/  USEL UR4, UR4, 0x1, UP0 ;  /* 0x0000000104047887 */ /* 0x000fe40008000000 */
[----:B------:R-:W-:Y:S02]  /*13b0*/  ULOP3.LUT UR6, UR5, 0xffff, URZ, 0xc0, !UPT ;  /* 0x0000ffff05067892 */ /* 0x000fe4000f8ec03f */
[----:B------:R-:W-:Y:S01]  /*13c0*/  UIMAD UR4, UR4, UR7, URZ ;  /* 0x00000007040472a4 */ /* 0x000fe2000f8e023f */
[----:B------:R-:W-:Y:S01]  /*13d0*/  UMOV UR54, URZ ;  /* 0x0000003f00367c82 */ /* 0x000fe20008000000 */
[----:B------:R-:W-:-:S02]  /*13e0*/  ULOP3.LUT UR7, UR5, 0xff000000, URZ, 0xc0, !UPT ;  /* 0xff00000005077892 */ /* 0x000fc4000f8ec03f */
[----:B------:R-:W-:Y:S01]  /*13f0*/  IMAD.U32 R213, RZ, RZ, UR6 ;  /* 0x00000006ffd57e24 */ /* 0x000fe2000f8e00ff */
[----:B------:R-:W-:Y:S02]  /*1400*/  ULOP3.LUT UR6, UR5, 0xff0000, URZ, 0xc0, !UPT ;  /* 0x00ff000005067892 */ /* 0x000fe4000f8ec03f */
[----:B--2---:R-:W-:Y:S02]  /*1410*/  @P1 R2UR UR4, R4 ;  /* 0x00000000040412ca */ /* 0x004fe400000e0000 */
[----:B---3--:R-:W-:Y:S01]  /*1420*/  @P0 R2UR UR54, R2 ;  /* 0x00000000023602ca */ /* 0x008fe200000e0000 */
[----:B0---4-:R-:W-:-:S14]  /*1430*/  @P1 BRA `(.L_x_184) ;  /* 0x00000000003c1947 */ /* 0x011fdc0003800000 */
[----:B------:R-:W-:Y:S02]  /*1440*/  ULDC.64 UR8, c[0x0][0xa08] ;  /* 0x0002820000087ab9 */ /* 0x000fe40000000a00 */
[----:B------:R-:W-:-:S04]  /*1450*/  ISETP.NE.U32.AND P0, PT, RZ, UR8, PT ;  /* 0x00000008ff007c0c */ /* 0x000fc8000bf05070 */
[----:B------:R-:W-:-:S13]  /*1460*/  ISETP.NE.AND.EX P0, PT, RZ, UR9, PT, P0 ;  /* 0x00000009ff007c0c */ /* 0x000fda000bf05300 */
[----:B------:R-:W-:Y:S05]  /*1470*/  @!P0 BRA `(.L_x_184) ;  /* 0x00000000002c8947 */ /* 0x000fea0003800000 */
[----:B------:R-:W-:Y:S01]  /*1480*/  R2UR UR10, R0 ;  /* 0x00000000000a72ca */ /* 0x000fe200000e0000 */
[----:B------:R-:W-:Y:S01]  /*1490*/  ULDC.64 UR4, c[0x0][0xa08] ;  /* 0x0002820000047ab9 */ /* 0x000fe20000000a00 */
[----:B------:R-:W-:-:S11]  /*14a0*/  ULDC.64 UR8, c[0x0][0x208] ;  /* 0x0000820000087ab9 */ /* 0x000fd60000000a00 */
[----:B------:R-:W-:-:S06]  /*14b0*/  UIMAD.WIDE UR4, UR10, 0x4, UR4 ;  /* 0x000000040a0478a5 */ /* 0x000fcc000f8e0204 */
[----:B------:R-:W-:Y:S02]  /*14c0*/  IMAD.U32 R2, RZ, RZ, UR4 ;  /* 0x00000004ff027e24 */ /* 0x000fe4000f8e00ff */
[----:B------:R-:W-:-:S05]  /*14d0*/  IMAD.U32 R3, RZ, RZ, UR5 ;  /* 0x00000005ff037e24 */ /* 0x000fca000f8e00ff */
[----:B------:R-:W2:Y:S04]  /*14e0*/  LDG.E R4, desc[UR8][R2.64] ;  /* 0x0000000802047981 */ /* 0x000ea8000c1e1900 */
[----:B------:R-:W3:Y:S01]  /*14f0*/  LDG.E R0, desc[UR8][R2.64+0x4] ;  /* 0x0000040802007981 */ /* 0x000ee2000c1e1900 */
[----:B--2---:R-:W-:Y:S02]  /*1500*/  R2UR UR4, R4 ;  /* 0x00000000040472ca */ /* 0x004fe400000e0000 */
[----:B---3--:R-:W-:-:S13]  /*1510*/  R2UR UR5, R0 ;  /* 0x00000000000572ca */ /* 0x008fda00000e0000 */
[----:B------:R-:W-:-:S12]  /*1520*/  UIADD3 UR4, -UR4, UR5, URZ ;  /* 0x0000000504047290 */ /* 0x000fd8000fffe13f */
.L_x_184:
[----:B------:R-:W-:Y:S02]  /*1530*/  UIADD3 UR54, -UR54, UR4, URZ ;  /* 0x0000000436367290 */ /* 0x000fe4000fffe13f */
[----:B------:R-:W-:Y:S02]  /*1540*/  USHF.R.U32.HI UR7, URZ, 0x8, UR7 ;  /* 0x000000083f077899 */ /* 0x000fe40008011607 */
[----:B------:R-:W-:Y:S02]  /*1550*/  UISETP.GE.AND UP0, UPT, UR54, 0x1, UPT ;  /* 0x000000013600788c */ /* 0x000fe4000bf06270 */
[----:B------:R-:W-:Y:S02]  /*1560*/  UIADD3 UR4, UR54, 0x4f, URZ ;  /* 0x0000004f36047890 */ /* 0x000fe4000fffe03f */
[----:B------:R-:W-:Y:S02]  /*1570*/  ULEA.HI UR7, UR6, UR7, URZ, 0x10 ;  /* 0x0000000706077291 */ /* 0x000fe4000f8f803f */
[----:B------:R-:W-:Y:S01]  /*1580*/  PLOP3.LUT P0, PT, PT, PT, UP0, 0x80, 0x0 ;  /* 0x000000000000781c */ /* 0x000fe20003f0f008 */
[----:B------:R-:W-:-:S02]  /*1590*/  UIMAD.WIDE UR4, UR4, 0x66666667, URZ ;  /* 0x66666667040478a5 */ /* 0x000fc4000f8e023f */
[----:B------:R-:W-:Y:S02]  /*15a0*/  ULOP3.LUT UR8, UR7, 0xff, URZ, 0xc0, !UPT ;  /* 0x000000ff07087892 */ /* 0x000fe4000f8ec03f */
[----:B------:R-:W-:Y:S02]  /*15b0*/  USHF.R.U32.HI UR7, URZ, 0x10, UR7 ;  /* 0x000000103f077899 */ /* 0x000fe40008011607 */
[----:B------:R-:W-:Y:S02]  /*15c0*/  USHF.R.U32.HI UR6, URZ, 0x1f, UR5 ;  /* 0x0000001f3f067899 */ /* 0x000fe40008011605 */
[----:B------:R-:W-:Y:S01]  /*15d0*/  IMAD.U32 R212, RZ, RZ, UR8 ;  /* 0x00000008ffd47e24 */ /* 0x000fe2000f8e00ff */
[----:B------:R-:W-:Y:S01]  /*15e0*/  UMOV UR4, URZ ;  /* 0x0000003f00047c82 */ /* 0x000fe20008000000 */
[----:B------:R-:W-:Y:S01]  /*15f0*/  ULEA.HI.SX32 UR9, UR5, UR6, 0x1b ;  /* 0x0000000605097291 */ /* 0x000fe2000f8fda3f */
[----:B------:R-:W-:Y:S01]  /*1600*/  IMAD.U32 R22, RZ, RZ, UR7 ;  /* 0x00000007ff167e24 */ /* 0x000fe2000f8e00ff */
[----:B------:R-:W-:Y:S10]  /*1610*/  @!P0 BRA `(.L_x_185) ;  /* 0x0000000000948947 */ /* 0x000ff40003800000 */
[----:B------:R-:W-:Y:S01]  /*1620*/  R2UR UR5, R22 ;  /* 0x00000000160572ca */ /* 0x000fe200000e0000 */
[----:B------:R-:W-:-:S12]  /*1630*/  ULDC UR4, c[0x0][0x9f0] ;  /* 0x00027c0000047ab9 */ /* 0x000fd80000000800 */
[----:B------:R-:W-:-:S04]  /*1640*/  UISETP.NE.AND UP0, UPT, UR5, URZ, UPT ;  /* 0x0000003f0500728c */ /* 0x000fc8000bf05270 */
[----:B------:R-:W-:-:S03]  /*1650*/  USEL UR10, UR5, UR4, UP0 ;  /* 0x00000004050a7287 */ /* 0x000fc60008000000 */
[----:B------:R-:W-:Y:S01]  /*1660*/  UMOV UR4, URZ ;  /* 0x0000003f00047c82 */ /* 0x000fe20008000000 */
[----:B------:R-:W-:Y:S02]  /*1670*/  UIADD3 UR6, UR9, -0x1, UR10 ;  /* 0xffffffff09067890 */ /* 0x000fe4000fffe00a */
[----:B------:R-:W-:-:S04]  /*1680*/  IMAD.U32 R3, RZ, RZ, UR10 ;  /* 0x0000000aff037e24 */ /* 0x000fc8000f8e00ff */
[----:B------:R-:W-:Y:S01]  /*1690*/  IMAD.U32 R4, RZ, RZ, UR6 ;  /* 0x00000006ff047e24 */ /* 0x000fe2000f8e00ff */
[-C--:B------:R-:W-:Y:S01]  /*16a0*/  IABS R0, R3.reuse ;  /* 0x0000000300007213 */ /* 0x080fe20000000000 */
[----:B------:R-:W-:Y:S01]  /*16b0*/  ULOP3.LUT UR6, UR6, UR10, URZ, 0x3c, !UPT ;  /* 0x0000000a06067292 */ /* 0x000fe2000f8e3c3f */
[----:B------:R-:W-:Y:S02]  /*16c0*/  IABS R5, R3 ;  /* 0x0000000300057213 */ /* 0x000fe40000000000 */
[----:B------:R-:W-:Y:S02]  /*16d0*/  R2UR UR11, R0 ;  /* 0x00000000000b72ca */ /* 0x000fe400000e0000 */
[----:B------:R-:W-:-:S05]  /*16e0*/  IABS R4, R4 ;  /* 0x0000000400047213 */ /* 0x000fca0000000000 */
[----:B------:R-:W-:-:S05]  /*16f0*/  IMAD.MOV.U32 R3, RZ, RZ, R4 ;  /* 0x000000ffff037224 */ /* 0x000fca00078e0004 */
[----:B------:R-:W-:Y:S01]  /*1700*/  R2UR UR8, R3 ;  /* 0x00000000030872ca */ /* 0x000fe200000e0000 */
[----:B------:R-:W0:Y:S08]  /*1710*/  I2F.RP R0, UR11 ;  /* 0x0000000b00007d06 */ /* 0x000e300008209400 */
[----:B0-----:R-:W0:Y:S02]  /*1720*/  MUFU.RCP R0, R0 ;  /* 0x0000000000007308 */ /* 0x001e240000001000 */
[----:B0-----:R-:W-:-:S02]  /*1730*/  VIADD R2, R0, 0xffffffe ;  /* 0x0ffffffe00027836 */ /* 0x001fc40000000000 */
[----:B------:R-:W-:-:S04]  /*1740*/  IMAD.MOV R0, RZ, RZ, -R5 ;  /* 0x000000ffff007224 */ /* 0x000fc800078e0a05 */
[----:B------:R-:W0:Y:S02]  /*1750*/  F2I.FTZ.U32.TRUNC.NTZ R2, R2 ;  /* 0x0000000200027305 */ /* 0x000e24000021f000 */
[----:B0-----:R-:W-:-:S13]  /*1760*/  R2UR UR5, R2 ;  /* 0x00000000020572ca */ /* 0x001fda00000e0000 */
[----:B------:R-:W-:-:S04]  /*1770*/  UIADD3 UR7, URZ, -UR5, URZ ;  /* 0x800000053f077290 */ /* 0x000fc8000fffe03f */
[----:B------:R-:W-:-:S04]  /*1780*/  UIMAD UR7, UR7, UR11, URZ ;  /* 0x0000000b070772a4 */ /* 0x000fc8000f8e023f */
[----:B------:R-:W-:-:S03]  /*1790*/  UIMAD.WIDE.U32 UR4, UR5, UR7, UR4 ;  /* 0x00000007050472a5 */ /* 0x000fc6000f8e0004 */
[----:B------:R-:W-:Y:S01]  /*17a0*/  R2UR UR7, R0 ;  /* 0x00000000000772ca */ /* 0x000fe200000e0000 */
[----:B------:R-:W-:-:S12]  /*17b0*/  UIMAD.WIDE.U32 UR4, UR5, UR8, URZ ;  /* 0x00000008050472a5 */ /* 0x000fd8000f8e003f */
[----:B------:R-:W-:-:S04]  /*17c0*/  UIMAD UR4, UR5, UR7, UR8 ;  /* 0x00000007050472a4 */ /* 0x000fc8000f8e0208 */
[----:B------:R-:W-:-:S11]  /*17d0*/  UISETP.GT.U32.AND UP1, UPT, UR11, UR4, UPT ;  /* 0x000000040b00728c */ /* 0x000fd6000bf24070 */
[----:B------:R-:W-:Y:S02]  /*17e0*/  @!UP1 UIADD3 UR4, UR4, -UR11, URZ ;  /* 0x8000000b04049290 */ /* 0x000fe4000fffe03f */
[----:B------:R-:W-:Y:S02]  /*17f0*/  @!UP1 UIADD3 UR5, UR5, 0x1, URZ ;  /* 0x0000000105059890 */ /* 0x000fe4000fffe03f */
[----:B------:R-:W-:Y:S02]  /*1800*/  UISETP.GE.U32.AND UP0, UPT, UR4, UR11, UPT ;  /* 0x0000000b0400728c */ /* 0x000fe4000bf06070 */
[----:B------:R-:W-:-:S09]  /*1810*/  UISETP.GE.AND UP1, UPT, UR6, URZ, UPT ;  /* 0x0000003f0600728c */ /* 0x000fd2000bf26270 */
[----:B------:R-:W-:Y:S02]  /*1820*/  @UP0 UIADD3 UR5, UR5, 0x1, URZ ;  /* 0x0000000105050890 */ /* 0x000fe4000fffe03f */
[----:B------:R-:W-:-:S05]  /*1830*/  UISETP.NE.AND UP0, UPT, UR10, URZ, UPT ;  /* 0x0000003f0a00728c */ /* 0x000fca000bf05270 */
[----:B------:R-:W-:Y:S02]  /*1840*/  UMOV UR4, UR5 ;  /* 0x0000000500047c82 */ /* 0x000fe40008000000 */
[----:B------:R-:W-:-:S04]  /*1850*/  @!UP1 UIADD3 UR4, -UR4, URZ, URZ ;  /* 0x0000003f04049290 */ /* 0x000fc8000fffe13f */
[----:B------:R-:W-:-:S12]  /*1860*/  @!UP0 ULOP3.LUT UR4, URZ, UR10, URZ, 0x33, !UPT ;  /* 0x0000000a3f048292 */ /* 0x000fd8000f8e333f */
.L_x_185:
[----:B------:R-:W-:Y:S01]  /*1870*/  R2UR UR5, R212 ;  /* 0x00000000d40572ca */ /* 0x000fe200000e0000 */
[----:B------:R-:W-:Y:S01]  /*1880*/  IMAD.U32 R0, RZ, RZ, UR9 ;  /* 0x00000009ff007e24 */ /* 0x000fe2000f8e00ff */
[----:B------:R-:W-:Y:S01]  /*1890*/  PLOP3.LUT P0, PT, PT, PT, PT, 0x80, 0x0 ;  /* 0x000000000000781c */ /* 0x000fe20003f0f070 */
[----:B------:R-:W-:Y:S01]  /*18a0*/  IMAD.U32 R3, RZ, RZ, UR4 ;  /* 0x00000004ff037e24 */ /* 0x000fe2000f8e00ff */
[----:B------:R-:W-:Y:S01]  /*18b0*/  CS2R R150, SRZ ;  /* 0x0000000000967805 */ /* 0x000fe2000001ff00 */
[----:B------:R-:W-:Y:S01]  /*18c0*/  IMAD.MOV.U32 R2, RZ, RZ, RZ ;  /* 0x000000ffff027224 */ /* 0x000fe200078e00ff */
[----:B------:R-:W-:Y:S02]  /*18d0*/  CS2R R148, SRZ ;  /* 0x0000000000947805 */ /* 0x000fe4000001ff00 */
[----:B------:R-:W-:Y:S02]  /*18e0*/  CS2R R146, SRZ ;  /* 0x0000000000927805 */ /* 0x000fe4000001ff00 */
[----:B------:R-:W-:-:S02]  /*18f0*/  CS2R R144, SRZ ;  /* 0x0000000000907805 */ /* 0x000fc4000001ff00 */
[----:B------:R-:W-:Y:S02]  /*1900*/  CS2R R142, SRZ ;  /* 0x00000000008e7805 */ /* 0x000fe4000001ff00 */
[----:B------:R-:W-:Y:S02]  /*1910*/  CS2R R140, SRZ ;  /* 0x00000000008c7805 */ /* 0x000fe4000001ff00 */
[----:B------:R-:W-:Y:S02]  /*1920*/  CS2R R138, SRZ ;  /* 0x00000000008a7805 */ /* 0x000fe4000001ff00 */
[----:B------:R-:W-:Y:S01]  /*1930*/  CS2R R136, SRZ ;  /* 0x0000000000887805 */ /* 0x000fe2000001ff00 */
[----:B------:R-:W-:Y:S01]  /*1940*/  UIMAD UR5, UR5, UR4, URZ ;  /* 0x00000004050572a4 */ /* 0x000fe2000f8e023f */
[----:B------:R-:W-:Y:S02]  /*1950*/  CS2R R134, SRZ ;  /* 0x0000000000867805 */ /* 0x000fe4000001ff00 */
[----:B------:R-:W-:-:S02]  /*1960*/  CS2R R132, SRZ ;  /* 0x0000000000847805 */ /* 0x000fc4000001ff00 */
[----:B------:R-:W-:Y:S02]  /*1970*/  CS2R R130, SRZ ;  /* 0x0000000000827805 */ /* 0x000fe4000001ff00 */
[----:B------:R-:W-:Y:S02]  /*1980*/  CS2R R128, SRZ ;  /* 0x0000000000807805 */ /* 0x000fe4000001ff00 */
[----:B------:R-:W-:Y:S02]  /*1990*/  CS2R R126, SRZ ;  /* 0x00000000007e7805 */ /* 0x000fe4000001ff00 */
[----:B------:R-:W-:Y:S01]  /*19a0*/  VIADDMNMX R3, R3, UR5, R0, PT ;  /* 0x0000000503037c46 */ /* 0x000fe2000b800100 */
[----:B------:R-:W-:Y:S01]  /*19b0*/  IMAD.U32 R18, RZ, RZ, UR5 ;  /* 0x00000005ff127e24 */ /* 0x000fe2000f8e00ff */
[----:B------:R-:W-:Y:S01]  /*19c0*/  CS2R R124, SRZ ;  /* 0x00000000007c7805 */ /* 0x000fe2000001ff00 */
[----:B------:R-:W-:Y:S01]  /*19d0*/  IMAD.MOV.U32 R0, RZ, RZ, RZ ;  /* 0x000000ffff007224 */ /* 0x000fe200078e00ff */
[----:B------:R-:W-:-:S02]  /*19e0*/  R2UR UR60, R3 ;  /* 0x00000000033c72ca */ /* 0x000fc400000e0000 */
        /* <DEDUP_REMOVED lines=12> */
[----:B------:R-:W-:Y:S01]  /*1ab0*/  UISETP.GT.AND UP0, UPT, UR60, UR5, UPT ;  /* 0x000000053c00728c */ /* 0x000fe2000bf04270 */
[----:B------:R-:W-:-:S02]  /*1ac0*/  CS2R R98, SRZ ;  /* 0x0000000000627805 */ /* 0x000fc4000001ff00 */
[----:B------:R-:W-:Y:S02]  /*1ad0*/  CS2R R96, SRZ ;  /* 0x0000000000607805 */ /* 0x000fe4000001ff00 */
[----:B------:R-:W-:Y:S02]  /*1ae0*/  CS2R R94, SRZ ;  /* 0x00000000005e7805 */ /* 0x000fe4000001ff00 */
[----:B------:R-:W-:Y:S02]  /*1af0*/  CS2R R92, SRZ ;  /* 0x00000000005c7805 */ /* 0x000fe4000001ff00 */
[----:B------:R-:W-:Y:S02]  /*1b00*/  CS2R R90, SRZ ;  /* 0x00000000005a7805 */ /* 0x000fe4000001ff00 */
[----:B------:R-:W-:Y:S02]  /*1b10*/  PLOP3.LUT P1, PT, PT, PT, UP0, 0x80, 0x0 ;  /* 0x000000000000781c */ /* 0x000fe40003f2f008 */
        /* <DEDUP_REMOVED lines=34> */
[----:B------:R-:W0:Y:S01]  /*1d40*/  S2R R0, SR_TID.X ;  /* 0x0000000000007919 */ /* 0x000e220000002100 */
[----:B------:R-:W1:Y:S01]  /*1d50*/  S2UR UR7, SR_CgaCtaId ;  /* 0x00000000000779c3 */ /* 0x000e620000008800 */
[----:B------:R-:W-:Y:S02]  /*1d60*/  UMOV UR6, 0x400 ;  /* 0x0000040000067882 */ /* 0x000fe40000000000 */
[----:B-1----:R-:W-:-:S04]  /*1d70*/  ULEA UR6, UR7, UR6, 0x18 ;  /* 0x0000000607067291 */ /* 0x002fc8000f8ec03f */
[----:B------:R-:W-:Y:S01]  /*1d80*/  UIADD3 UR6, UR6, 0x14400, URZ ;  /* 0x0001440006067890 */ /* 0x000fe2000fffe03f */
[----:B0-----:R-:W-:-:S03]  /*1d90*/  VIADD R0, R0, 0xffffff80 ;  /* 0xffffff8000007836 */ /* 0x001fc60000000000 */
[----:B------:R-:W-:Y:S02]  /*1da0*/  ULOP3.LUT UP0, URZ, UR6, 0x9f, URZ, 0xc0, !UPT ;  /* 0x0000009f063f7892 */ /* 0x000fe4000f80c03f */
[----:B------:R-:W-:-:S04]  /*1db0*/  SHF.R.S32.HI R3, RZ, 0x1f, R0 ;  /* 0x0000001fff037819 */ /* 0x000fc80000011400 */
[----:B------:R-:W-:Y:S02]  /*1dc0*/  PLOP3.LUT P0, PT, PT, PT, UP0, 0x80, 0x0 ;  /* 0x000000000000781c */ /* 0x000fe40003f0f008 */
[----:B------:R-:W-:-:S04]  /*1dd0*/  LEA.HI R3, R3, R0, RZ, 0x7 ;  /* 0x0000000003037211 */ /* 0x000fc800078f38ff */
[----:B------:R-:W-:-:S06]  /*1de0*/  SHF.R.S32.HI R3, RZ, 0x7, R3 ;  /* 0x00000007ff037819 */ /* 0x000fcc0000011403 */
[----:B------:R-:W0:Y:S02]  /*1df0*/  SHFL.IDX PT, R3, R3, RZ, 0x1f ;  /* 0x00001fff03037589 */ /* 0x000e2400000e0000 */
[----:B0-----:R-:W-:-:S13]  /*1e00*/  R2UR UR4, R3 ;  /* 0x00000000030472ca */ /* 0x001fda00000e0000 */
        /* <DEDUP_REMOVED lines=14> */
[----:B------:R-:W-:Y:S02]  /*1ef0*/  IMAD.U32 R10, RZ, RZ, UR6 ;  /* 0x00000006ff0a7e24 */ /* 0x000fe4000f8e00ff */
        /* <DEDUP_REMOVED lines=8> */
.L_x_187:
[----:B------:R-:W2:Y:S04]  /*1f80*/  LDL R2, [R1+0x18] ;  /* 0x0000180001027983 */ /* 0x000ea80000100800 */
[----:B------:R-:W3:Y:S01]  /*1f90*/  LDL R20, [R1+0x6c] ;  /* 0x00006c0001147983 */ /* 0x000ee20000100800 */
[----:B------:R-:W0:Y:S01]  /*1fa0*/  S2UR UR5, SR_CgaCtaId ;  /* 0x00000000000579c3 */ /* 0x000e220000008800 */
[----:B------:R-:W-:Y:S02]  /*1fb0*/  UMOV UR4, 0x400 ;  /* 0x0000040000047882 */ /* 0x000fe40000000000 */
[----:B0-----:R-:W-:-:S06]  /*1fc0*/  ULEA UR4, UR5, UR4, 0x18 ;  /* 0x0000000405047291 */ /* 0x001fcc000f8ec03f */
[----:B------:R-:W-:Y:S01]  /*1fd0*/  IMAD.U32 R5, RZ, RZ, UR4 ;  /* 0x00000004ff057e24 */ /* 0x000fe2000f8e00ff */
[----:B------:R-:W-:Y:S01]  /*1fe0*/  BSSY B0, `(.L_x_188) ;  /* 0x000000a000007945 */ /* 0x000fe20003800000 */
[----:B--2---:R-:W-:-:S04]  /*1ff0*/  LEA.HI R0, R2, R2, RZ, 0x1 ;  /* 0x0000000202007211 */ /* 0x004fc800078f08ff */
[----:B------:R-:W-:-:S05]  /*2000*/  LOP3.LUT R0, R0, 0xfffffffe, RZ, 0xc0, !PT ;  /* 0xfffffffe00007812 */ /* 0x000fca00078ec0ff */
[----:B------:R-:W-:-:S05]  /*2010*/  IMAD.IADD R0, R2, 0x1, -R0 ;  /* 0x0000000102007824 */ /* 0x000fca00078e0a00 */
[----:B------:R-:W-:-:S04]  /*2020*/  SHF.L.U32 R0, R0, 0x1f, RZ ;  /* 0x0000001f00007819 */ /* 0x000fc800000006ff */
[----:B------:R-:W0:Y:S01]  /*2030*/  SYNCS.PHASECHK.TRANS64.TRYWAIT P1, [R5+URZ+0x38800], R0 ;  /* 0x03880000050075a7 */ /* 0x000e22000802017f */
[----:B---3--:R-:W-:-:S13]  /*2040*/  R2UR UR6, R20 ;  /* 0x00000000140672ca */ /* 0x008fda00000e0000 */
[----:B------:R-:W-:-:S05]  /*2050*/  IMAD.U32 R2, RZ, RZ, UR6 ;  /* 0x00000006ff027e24 */ /* 0x000fca000f8e00ff */
[----:B------:R-:W-:Y:S01]  /*2060*/  ISETP.NE.AND P0, PT, R2, 0x3, PT ;  /* 0x000000030200780c */ /* 0x000fe20003f05270 */
[----:B0-----:R-:W-:-:S12]  /*2070*/  @!P1 BRA `(.L_x_189) ;  /* 0x0000015c00089947 */ /* 0x001fd80003800000 */
.L_x_364:
[----:B------:R-:W-:Y:S05]  /*2080*/  BSYNC B0 ;  /* 0x0000000000007941 */ /* 0x000fea0003800000 */
.L_x_188:
[----:B------:R-:W-:Y:S05]  /*2090*/  @!P0 BRA `(.L_x_190) ;  /* 0x0000000000048947 */ /* 0x000fea0003800000 */
[----:B------:R-:W-:Y:S01]  /*20a0*/  BPT.TRAP 0x1 ;  /* 0x000000040000795c */ /* 0x000fe20000300000 */
.L_x_190:
[----:B0-----:R-:W-:Y:S01]  /*20b0*/  IMAD R0, R16, 0x8, R5 ;  /* 0x0000000810007824 */ /* 0x001fe200078e0205 */
[----:B------:R-:W-:-:S04]  /*20c0*/  SHF.L.U32 R3, R17, 0x1f, RZ ;  /* 0x0000001f11037819 */ /* 0x000fc800000006ff */
[----:B------:R0:W1:Y:S01]  /*20d0*/  SYNCS.PHASECHK.TRANS64.TRYWAIT P2, [R0+URZ+0x38830], R3 ;  /* 0x03883003000075a7 */ /* 0x000062000804017f */
[----:B------:R-:W-:Y:S05]  /*20e0*/  @!P0 BRA `(.L_x_191) ;  /* 0x0000000000048947 */ /* 0x000fea0003800000 */
[----:B------:R-:W-:Y:S01]  /*20f0*/  BPT.TRAP 0x1 ;  /* 0x000000040000795c */ /* 0x000fe20000300000 */
.L_x_191:
[----:B------:R-:W2:Y:S01]  /*2100*/  S2R R2, SR_TID.X ;  /* 0x0000000000027919 */ /* 0x000ea20000002100 */
[----:B------:R-:W-:Y:S01]  /*2110*/  IMAD.MOV.U32 R151, RZ, RZ, RZ ;  /* 0x000000ffff977224 */ /* 0x000fe200078e00ff */
[----:B--2---:R-:W-:-:S04]  /*2120*/  LOP3.LUT R2, R2, 0x7f, RZ, 0xc0, !PT ;  /* 0x0000007f02027812 */ /* 0x004fc800078ec0ff */
[----:B------:R-:W-:Y:S01]  /*2130*/  ISETP.NE.AND P1, PT, R2, RZ, PT ;  /* 0x000000ff0200720c */ /* 0x000fe20003f25270 */
[----:B-1----:R-:W-:-:S12]  /*2140*/  @P2 BRA `(.L_x_192) ;  /* 0x0000000000082947 */ /* 0x002fd80003800000 */
[----:B------:R-:W1:Y:S02]  /*2150*/  SYNCS.PHASECHK.TRANS64.TRYWAIT P2, [R0+URZ+0x38830], R3 ;  /* 0x03883003000075a7 */ /* 0x000e64000804017f */
[----:B-1----:R-:W-:Y:S05]  /*2160*/  @!P2 BRA `(.L_x_193) ;  /* 0x0000015800e0a947 */ /* 0x002fea0003800000 */
.L_x_192:
[----:B------:R-:W-:Y:S05]  /*2170*/  WARPSYNC.ALL ;  /* 0x0000000000007948 */ /* 0x000fea0003800000 */
[----:B------:R-:W-:Y:S01]  /*2180*/  R2UR UR4, R5 ;  /* 0x00000000050472ca */ /* 0x000fe200000e0000 */
[----:B------:R-:W-:Y:S01]  /*2190*/  ULOP3.LUT UR53, UR53, 0x10000, URZ, 0xfc, !UPT ;  /* 0x0001000035357892 */ /* 0x000fe2000f8efc3f */
[----:B------:R-:W-:Y:S01]  /*21a0*/  R2UR UR52, R16 ;  /* 0x00000000103472ca */ /* 0x000fe200000e0000 */
[----:B------:R-:W-:Y:S01]  /*21b0*/  WARPGROUP.ARRIVE ;  /* 0x00000000000079c5 */ /* 0x000fe20000000000 */
[----:B------:R-:W-:Y:S01]  /*21c0*/  UMOV UR57, 0x40000040 ;  /* 0x4000004000397882 */ /* 0x000fe20000000000 */
[----:B------:R-:W-:Y:S01]  /*21d0*/  UMOV UR59, 0x40000040 ;  /* 0x40000040003b7882 */ /* 0x000fe20000000000 */
[----:B------:R-:W-:Y:S01]  /*21e0*/  UMOV UR7, 0x40000040 ;  /* 0x4000004000077882 */ /* 0x000fe20000000000 */
[----:B------:R-:W-:Y:S01]  /*21f0*/  UMOV UR9, UR57 ;  /* 0x0000003900097c82 */ /* 0x000fe20008000000 */
[----:B------:R-:W-:Y:S01]  /*2200*/  UMOV UR56, UR53 ;  /* 0x0000003500387c82 */ /* 0x000fe20008000000 */
[----:B------:R-:W-:Y:S01]  /*2210*/  UMOV UR11, 0x40000040 ;  /* 0x40000040000b7882 */ /* 0x000fe20000000000 */
[----:B------:R-:W-:Y:S01]  /*2220*/  UMOV UR8, UR56 ;  /* 0x0000003800087c82 */ /* 0x000fe20008000000 */
[----:B------:R-:W-:Y:S01]  /*2230*/  UMOV UR12, UR56 ;  /* 0x00000038000c7c82 */ /* 0x000fe20008000000 */
[----:B------:R-:W-:Y:S01]  /*2240*/  UMOV UR13, UR57 ;  /* 0x00000039000d7c82 */ /* 0x000fe20008000000 */
[----:B------:R-:W-:Y:S01]  /*2250*/  UIADD3 UR4, UR4, 0x24400, URZ ;  /* 0x0002440004047890 */ /* 0x000fe2000fffe03f */
[----:B------:R-:W-:Y:S01]  /*2260*/  MOV R4, UR57 ;  /* 0x0000003900047c02 */ /* 0x000fe20008000f00 */
[----:B------:R-:W-:Y:S01]  /*2270*/  UMOV UR15, 0x40000040 ;  /* 0x40000040000f7882 */ /* 0x000fe20000000000 */
[----:B------:R-:W-:Y:S01]  /*2280*/  UIADD3 UR16, UR53, 0x2, URZ ;  /* 0x0000000235107890 */ /* 0x000fe2000fffe03f */
[----:B------:R-:W-:Y:S01]  /*2290*/  MOV R65, UR56 ;  /* 0x0000003800417c02 */ /* 0x000fe20008000f00 */
[----:B------:R-:W-:Y:S01]  /*22a0*/  USHF.R.U32.HI UR4, URZ, 0x4, UR4 ;  /* 0x000000043f047899 */ /* 0x000fe20008011604 */
[----:B------:R-:W-:Y:S01]  /*22b0*/  P2R R64, PR, RZ, 0x1 ;  /* 0x00000001ff407803 */ /* 0x000fe20000000000 */
[----:B------:R-:W-:Y:S01]  /*22c0*/  UMOV UR21, 0x40000040 ;  /* 0x4000004000157882 */ /* 0x000fe20000000000 */
[----:B------:R-:W-:Y:S01]  /*22d0*/  UMOV UR23, 0x40000040 ;  /* 0x4000004000177882 */ /* 0x000fe20000000000 */
[----:B------:R-:W-:Y:S01]  /*22e0*/  ULOP3.LUT UR4, UR4, 0x3fff, URZ, 0xc0, !UPT ;  /* 0x00003fff04047892 */ /* 0x000fe2000f8ec03f */
[----:B------:R-:W-:Y:S01]  /*22f0*/  IMAD.U32 R11, RZ, RZ, UR21 ;  /* 0x00000015ff0b7e24 */ /* 0x000fe2000f8e00ff */
[----:B------:R-:W-:Y:S01]  /*2300*/  UMOV UR20, UR16 ;  /* 0x0000001000147c82 */ /* 0x000fe20008000000 */
[----:B------:R-:W-:Y:S01]  /*2310*/  UMOV UR19, UR21 ;  /* 0x0000001500137c82 */ /* 0x000fe20008000000 */
[----:B------:R-:W-:Y:S01]  /*2320*/  ULOP3.LUT UR5, UR4, 0x10000, URZ, 0xfc, !UPT ;  /* 0x0001000004057892 */ /* 0x000fe2000f8efc3f */
[----:B------:R-:W-:Y:S01]  /*2330*/  IMAD.U32 R10, RZ, RZ, UR20 ;  /* 0x00000014ff0a7e24 */ /* 0x000fe2000f8e00ff */
[----:B------:R-:W-:Y:S01]  /*2340*/  UMOV UR18, UR20 ;  /* 0x0000001400127c82 */ /* 0x000fe20008000000 */
[----:B------:R-:W-:Y:S01]  /*2350*/  UMOV UR4, UR56 ;  /* 0x0000003800047c82 */ /* 0x000fe20008000000 */
[----:B------:R-:W-:Y:S01]  /*2360*/  UIMAD UR52, UR52, 0xa00, UR5 ;  /* 0x00000a00343478a4 */ /* 0x000fe2000f8e0205 */
[----:B01----:R-:W-:Y:S01]  /*2370*/  @!P1 VIADD R0, R0, 0x38840 ;  /* 0x0003884000009836 */ /* 0x003fe20000000000 */
[----:B------:R-:W-:Y:S01]  /*2380*/  UIADD3 UR16, UR53, 0x4, URZ ;  /* 0x0000000435107890 */ /* 0x000fe2000fffe03f */
[----:B------:R-:W-:Y:S01]  /*2390*/  IMAD.U32 R14, RZ, RZ, UR5 ;  /* 0x00000005ff0e7e24 */ /* 0x000fe2000f8e00ff */
[----:B------:R-:W-:Y:S01]  /*23a0*/  UIADD3 UR6, UR52, 0x80, URZ ;  /* 0x0000008034067890 */ /* 0x000fe2000fffe03f */
[--C-:B------:R-:W-:Y:S01]  /*23b0*/  IMAD.MOV.U32 R150, RZ, RZ, R151.reuse ;  /* 0x000000ffff967224 */ /* 0x100fe200078e0097 */
[----:B------:R-:W-:Y:S01]  /*23c0*/  UMOV UR5, UR57 ;  /* 0x0000003900057c82 */ /* 0x000fe20008000000 */
[----:B------:R-:W-:Y:S01]  /*23d0*/  UMOV UR58, UR52 ;  /* 0x00000034003a7c82 */ /* 0x000fe20008000000 */
[----:B------:R-:W-:Y:S01]  /*23e0*/  UIADD3 UR10, UR52, 0x100, URZ ;  /* 0x00000100340a7890 */ /* 0x000fe2000fffe03f */
[----:B------:R-:W-:Y:S01]  /*23f0*/  HGMMA.64x16x16.F32 R56, gdesc[UR56], RZ, !UPT, gsb0 ;  /* 0x00200000383879f0 */ /* 0x000fe2000c0008ff */
[----:B------:R-:W-:Y:S01]  /*2400*/  UIADD3 UR14, UR52, 0x180, URZ ;  /* 0x00000180340e7890 */ /* 0x000fe2000fffe03f */
[----:B------:R-:W-:Y:S01]  /*2410*/  @!P1 PRMT R0, RZ, 0x654, R0 ;  /* 0x00000654ff009816 */ /* 0x000fe20000000000 */
[----:B------:R-:W-:Y:S01]  /*2420*/  UIADD3 UR26, UR52, 0x404, URZ ;  /* 0x00000404341a7890 */ /* 0x000fe2000fffe03f */
[--C-:B------:R-:W-:Y:S01]  /*2430*/  IMAD.MOV.U32 R149, RZ, RZ, R151.reuse ;  /* 0x000000ffff957224 */ /* 0x100fe200078e0097 */
[----:B------:R-:W-:Y:S01]  /*2440*/  UMOV UR27, 0x40000040 ;  /* 0x40000040001b7882 */ /* 0x000fe20000000000 */
        /* <DEDUP_REMOVED lines=32> */
[----:B------:R-:W-:Y:S01]  /*2650*/  IMAD.MOV.U32 R130, RZ, RZ, R151 ;  /* 0x000000ffff827224 */ /* 0x000fe200078e0097 */
[----:B------:R-:W-:-:S02]  /*2660*/  WARPGROUP.DEPBAR.LE gsb0, 0x0 ;  /* 0x00008000000079c5 */ /* 0x000fc40000010000 */
[----:B------:R-:W-:Y:S01]  /*2670*/  WARPGROUP.ARRIVE ;  /* 0x00000000000079c5 */ /* 0x000fe20000000000 */
[--C-:B------:R-:W-:Y:S02]  /*2680*/  IMAD.MOV.U32 R129, RZ, RZ, R151.reuse ;  /* 0x000000ffff817224 */ /* 0x100fe400078e0097 */
[--C-:B------:R-:W-:Y:S02]  /*2690*/  IMAD.MOV.U32 R128, RZ, RZ, R151.reuse ;  /* 0x000000ffff807224 */ /* 0x100fe400078e0097 */
[--C-:B------:R-:W-:Y:S01]  /*26a0*/  IMAD.MOV.U32 R127, RZ, RZ, R151.reuse ;  /* 0x000000ffff7f7224 */ /* 0x100fe200078e0097 */
[----:B------:R-:W-:Y:S01]  /*26b0*/  HGMMA.64x16x16.F32 R48, gdesc[UR4], RZ, !UPT, gsb0 ;  /* 0x00200000043079f0 */ /* 0x000fe2000c0008ff */
[----:B------:R-:W-:Y:S01]  /*26c0*/  UIADD3 UR6, UR52, 0x200, URZ ;  /* 0x0000020034067890 */ /* 0x000fe2000fffe03f */
[--C-:B------:R-:W-:Y:S01]  /*26d0*/  IMAD.MOV.U32 R126, RZ, RZ, R151.reuse ;  /* 0x000000ffff7e7224 */ /* 0x100fe200078e0097 */
[----:B------:R-:W-:Y:S01]  /*26e0*/  UMOV UR4, UR56 ;  /* 0x0000003800047c82 */ /* 0x000fe20008000000 */
[----:B------:R-:W-:Y:S01]  /*26f0*/  UMOV UR5, UR57 ;  /* 0x0000003900057c82 */ /* 0x000fe20008000000 */
        /* <DEDUP_REMOVED lines=28> */
[--C-:B------:R-:W-:Y:S01]  /*28c0*/  IMAD.MOV.U32 R100, RZ, RZ, R151.reuse ;  /* 0x000000ffff647224 */ /* 0x100fe200078e0097 */
[----:B------:R-:W-:Y:S01]  /*28d0*/  HGMMA.64x16x16.F32 R40, gdesc[UR8], RZ, !UPT, gsb0 ;  /* 0x00200000082879f0 */ /* 0x000fe2000c0008ff */
[----:B------:R-:W-:Y:S01]  /*28e0*/  UIADD3 UR8, UR52, 0x2, URZ ;  /* 0x0000000234087890 */ /* 0x000fe2000fffe03f */
[--C-:B------:R-:W-:Y:S01]  /*28f0*/  IMAD.MOV.U32 R99, RZ, RZ, R151.reuse ;  /* 0x000000ffff637224 */ /* 0x100fe200078e0097 */
[----:B------:R-:W-:Y:S01]  /*2900*/  UIADD3 UR10, UR52, 0x102, URZ ;  /* 0x00000102340a7890 */ /* 0x000fe2000fffe03f */
[--C-:B------:R-:W-:Y:S01]  /*2910*/  IMAD.MOV.U32 R98, RZ, RZ, R151.reuse ;  /* 0x000000ffff627224 */ /* 0x100fe200078e0097 */
[----:B------:R-:W-:Y:S01]  /*2920*/  UMOV UR9, UR19 ;  /* 0x0000001300097c82 */ /* 0x000fe20008000000 */
[----:B------:R-:W-:Y:S01]  /*2930*/  UMOV UR11, 0x40000040 ;  /* 0x40000040000b7882 */ /* 0x000fe20000000000 */
[--C-:B------:R-:W-:Y:S01]  /*2940*/  IMAD.MOV.U32 R97, RZ, RZ, R151.reuse ;  /* 0x000000ffff617224 */ /* 0x100fe200078e0097 */
[----:B------:R-:W-:Y:S01]  /*2950*/  UMOV UR22, UR8 ;  /* 0x0000000800167c82 */ /* 0x000fe20008000000 */
[----:B------:R-:W-:Y:S01]  /*2960*/  UMOV UR8, UR18 ;  /* 0x0000001200087c82 */ /* 0x000fe20008000000 */
        /* <DEDUP_REMOVED lines=37> */
[----:B------:R-:W-:Y:S01]  /*2bc0*/  IMAD.MOV.U32 R66, RZ, RZ, R151 ;  /* 0x000000ffff427224 */ /* 0x000fe200078e0097 */
[----:B------:R-:W-:Y:S02]  /*2bd0*/  WARPGROUP.DEPBAR.LE gsb0, 0x0 ;  /* 0x00008000000079c5 */ /* 0x000fe40000010000 */
        /* <DEDUP_REMOVED lines=21> */
[----:B------:R-:W-:Y:S02]  /*2d30*/  UIADD3 UR8, UR52, 0x4, URZ ;  /* 0x0000000434087890 */ /* 0x000fe4000fffe03f */
[----:B------:R-:W-:Y:S01]  /*2d40*/  UIADD3 UR10, UR52, 0x104, URZ ;  /* 0x00000104340a7890 */ /* 0x000fe2000fffe03f */
[----:B------:R-:W-:Y:S01]  /*2d50*/  UMOV UR11, 0x40000040 ;  /* 0x40000040000b7882 */ /* 0x000fe20000000000 */
[----:B------:R-:W-:Y:S02]  /*2d60*/  WARPGROUP.DEPBAR.LE gsb0, 0x0 ;  /* 0x00008000000079c5 */ /* 0x000fe40000010000 */
[----:B------:R-:W-:-:S06]  /*2d70*/  WARPGROUP.ARRIVE ;  /* 0x00000000000079c5 */ /* 0x000fcc0000000000 */
[----:B------:R-:W-:Y:S01]  /*2d80*/  HGMMA.64x16x16.F32 R32, gdesc[UR12], R32, gsb0 ;  /* 0x002000000c2079f0 */ /* 0x000fe20008000820 */
[----:B------:R-:W-:Y:S01]  /*2d90*/  UMOV UR12, UR16 ;  /* 0x00000010000c7c82 */ /* 0x000fe20008000000 */
[----:B------:R-:W-:Y:S01]  /*2da0*/  UMOV UR13, 0x40000040 ;  /* 0x40000040000d7882 */ /* 0x000fe20000000000 */
[----:B------:R-:W-:Y:S01]  /*2db0*/  UMOV UR14, UR8 ;  /* 0x00000008000e7c82 */ /* 0x000fe20008000000 */
[----:B------:R-:W-:Y:S01]  /*2dc0*/  UMOV UR15, 0x40000040 ;  /* 0x40000040000f7882 */ /* 0x000fe20000000000 */
[----:B------:R-:W-:Y:S01]  /*2dd0*/  UMOV UR18, UR12 ;  /* 0x0000000c00127c82 */ /* 0x000fe20008000000 */
[----:B------:R-:W-:Y:S01]  /*2de0*/  UMOV UR19, UR13 ;  /* 0x0000000d00137c82 */ /* 0x000fe20008000000 */
[----:B------:R-:W-:Y:S01]  /*2df0*/  UMOV UR8, UR18 ;  /* 0x0000001200087c82 */ /* 0x000fe20008000000 */
[----:B------:R-:W-:Y:S01]  /*2e00*/  UMOV UR9, UR19 ;  /* 0x0000001300097c82 */ /* 0x000fe20008000000 */
[----:B------:R-:W-:Y:S01]  /*2e10*/  IMAD.U32 R8, RZ, RZ, UR12 ;  /* 0x0000000cff087e24 */ /* 0x000fe2000f8e00ff */
[----:B------:R-:W-:Y:S01]  /*2e20*/  UIADD3 UR16, UR53, 0x6, URZ ;  /* 0x0000000635107890 */ /* 0x000fe2000fffe03f */
[----:B------:R-:W-:Y:S01]  /*2e30*/  IMAD.U32 R9, RZ, RZ, UR13 ;  /* 0x0000000dff097e24 */ /* 0x000fe2000f8e00ff */
[----:B------:R-:W-:-:S02]  /*2e40*/  WARPGROUP.DEPBAR.LE gsb0, 0x0 ;  /* 0x00008000000079c5 */ /* 0x000fc40000010000 */
        /* <DEDUP_REMOVED lines=20> */
[----:B------:R-:W-:Y:S01]  /*2f90*/  UIADD3 UR18, UR52, 0x400, URZ ;  /* 0x0000040034127890 */ /* 0x000fe2000fffe03f */
        /* <DEDUP_REMOVED lines=39> */
[----:B------:R-:W-:Y:S01]  /*3210*/  UMOV UR9, 0x40000040 ;  /* 0x4000004000097882 */ /* 0x000fe20000000000 */
[----:B------:R-:W-:Y:S01]  /*3220*/  UMOV UR11, 0x40000040 ;  /* 0x40000040000b7882 */ /* 0x000fe20000000000 */
[----:B------:R-:W-:Y:S01]  /*3230*/  UMOV UR16, UR8 ;  /* 0x0000000800107c82 */ /* 0x000fe20008000000 */
[----:B------:R-:W-:Y:S01]  /*3240*/  UMOV UR17, UR9 ;  /* 0x0000000900117c82 */ /* 0x000fe20008000000 */
        /* <DEDUP_REMOVED lines=31> */
[----:B------:R-:W-:Y:S01]  /*3440*/  UIADD3 UR6, UR53, 0x404, URZ ;  /* 0x0000040435067890 */ /* 0x000fe2000fffe03f */
[----:B------:R-:W-:Y:S02]  /*3450*/  MOV R2, UR13 ;  /* 0x0000000d00027c02 */ /* 0x000fe40008000f00 */
[----:B------:R-:W-:Y:S01]  /*3460*/  MOV R3, UR12 ;  /* 0x0000000c00037c02 */ /* 0x000fe20008000f00 */
        /* <DEDUP_REMOVED lines=41> */
[----:B------:R-:W-:Y:S02]  /*3700*/  UMOV UR15, 0x40000040 ;  /* 0x40000040000f7882 */ /* 0x000fe40000000000 */
        /* <DEDUP_REMOVED lines=177> */
[----:B------:R-:W-:Y:S02]  /*4220*/  UIADD3 UR6, UR53, 0xc02, URZ ;  /* 0x00000c0235067890 */ /* 0x000fe4000fffe03f */
[----:B------:R-:W-:Y:S01]  /*4230*/  UIADD3 UR10, UR52, 0x884, URZ ;  /* 0x00000884340a7890 */ /* 0x000fe2000fffe03f */
[----:B------:R-:W-:-:S02]  /*4240*/  WARPGROUP.DEPBAR.LE gsb0, 0x0 ;  /* 0x00008000000079c5 */ /* 0x000fc40000010000 */
        /* <DEDUP_REMOVED lines=77> */
[----:B------:R-:W-:Y:S02]  /*4720*/  R2UR UR12, R3 ;  /* 0x00000000030c72ca */ /* 0x000fe400000e0000 */
[----:B------:R-:W-:Y:S01]  /*4730*/  R2UR UR13, R2 ;  /* 0x00000000020d72ca */ /* 0x000fe200000e0000 */
        /* <DEDUP_REMOVED lines=8> */
[----:B------:R-:W-:Y:S01]  /*47c0*/  IMAD.U32 R6, RZ, RZ, UR56 ;  /* 0x00000038ff067e24 */ /* 0x000fe2000f8e00ff */
[----:B------:R-:W-:Y:S01]  /*47d0*/  UMOV UR10, UR56 ;  /* 0x00000038000a7c82 */ /* 0x000fe20008000000 */
[----:B------:R-:W-:Y:S01]  /*47e0*/  UMOV UR11, UR57 ;  /* 0x00000039000b7c82 */ /* 0x000fe20008000000 */
[----:B------:R-:W-:Y:S01]  /*47f0*/  IMAD.U32 R7, RZ, RZ, UR57 ;  /* 0x00000039ff077e24 */ /* 0x000fe2000f8e00ff */
[----:B------:R-:W-:Y:S01]  /*4800*/  UMOV UR53, UR11 ;  /* 0x0000000b00357c82 */ /* 0x000fe20008000000 */
[----:B------:R-:W-:-:S02]  /*4810*/  WARPGROUP.DEPBAR.LE gsb0, 0x0 ;  /* 0x00008000000079c5 */ /* 0x000fc40000010000 */
        /* <DEDUP_REMOVED lines=14> */
[----:B------:R-:W-:Y:S01]  /*4900*/  UMOV UR59, 0x40000040 ;  /* 0x40000040003b7882 */ /* 0x000fe20000000000 */
[----:B------:R-:W-:Y:S01]  /*4910*/  ULDC UR6, c[0x0][0x9d8] ;  /* 0x0002760000067ab9 */ /* 0x000fe20000000800 */
        /* <DEDUP_REMOVED lines=8> */
[----:B------:R-:W-:Y:S01]  /*49a0*/  UMOV UR56, UR10 ;  /* 0x0000000a00387c82 */ /* 0x000fe20008000000 */
[----:B------:R-:W-:Y:S01]  /*49b0*/  UMOV UR57, UR11 ;  /* 0x0000000b00397c82 */ /* 0x000fe20008000000 */
[----:B------:R-:W-:Y:S01]  /*49c0*/  UMOV UR58, UR7 ;  /* 0x00000007003a7c82 */ /* 0x000fe20008000000 */
[----:B------:R-:W-:Y:S01]  /*49d0*/  UMOV UR59, 0x40000040 ;  /* 0x40000040003b7882 */ /* 0x000fe20000000000 */
[----:B------:R-:W-:Y:S01]  /*49e0*/  UIADD3 UR7, UR52, 0x906, URZ ;  /* 0x0000090634077890 */ /* 0x000fe2000fffe03f */
[----:B------:R-:W0:Y:S01]  /*49f0*/  MUFU.TANH R56, R56 ;  /* 0x0000003800387308 */ /* 0x000e220000002400 */
[----:B------:R-:W-:Y:S01]  /*4a00*/  FMUL.FTZ R62, R62, UR6 ;  /* 0x000000063e3e7c20 */ /* 0x000fe20008410000 */
[----:B------:R-:W-:Y:S01]  /*4a10*/  FMUL.FTZ R59, R59, UR6 ;  /* 0x000000063b3b7c20 */ /* 0x000fe20008410000 */
[----:B------:R-:W-:-:S05]  /*4a20*/  FMUL.FTZ R63, R63, UR6 ;  /* 0x000000063f3f7c20 */ /* 0x000fca0008410000 */
[----:B------:R-:W1:Y:S08]  /*4a30*/  MUFU.TANH R57, R57 ;  /* 0x0000003900397308 */ /* 0x000e700000002400 */
[----:B------:R-:W2:Y:S08]  /*4a40*/  MUFU.TANH R60, R60 ;  /* 0x0000003c003c7308 */ /* 0x000eb00000002400 */
[----:B------:R-:W3:Y:S08]  /*4a50*/  MUFU.TANH R61, R61 ;  /* 0x0000003d003d7308 */ /* 0x000ef00000002400 */
[----:B------:R-:W4:Y:S08]  /*4a60*/  MUFU.TANH R2, R58 ;  /* 0x0000003a00027308 */ /* 0x000f300000002400 */
[----:B------:R-:W-:Y:S01]  /*4a70*/  MUFU.TANH R12, R62 ;  /* 0x0000003e000c7308 */ /* 0x000fe20000002400 */
[----:B------:R-:W-:-:S02]  /*4a80*/  WARPGROUP.DEPBAR.LE gsb0, 0x0 ;  /* 0x00008000000079c5 */ /* 0x000fc40000010000 */
[----:B------:R-:W-:Y:S01]  /*4a90*/  WARPGROUP.ARRIVE ;  /* 0x00000000000079c5 */ /* 0x000fe20000000000 */
[----:B------:R-:W-:Y:S01]  /*4aa0*/  FMUL.FTZ R50, R50, UR6 ;  /* 0x0000000632327c20 */ /* 0x000fe20008410000 */
[----:B------:R-:W-:Y:S01]  /*4ab0*/  FMUL.FTZ R51, R51, UR6 ;  /* 0x0000000633337c20 */ /* 0x000fe20008410000 */
[----:B------:R-:W-:Y:S01]  /*4ac0*/  FMUL.FTZ R48, R48, UR6 ;  /* 0x0000000630307c20 */ /* 0x000fe20008410000 */
[----:B------:R-:W-:Y:S01]  /*4ad0*/  FMUL.FTZ R49, R49, UR6 ;  /* 0x0000000631317c20 */ /* 0x000fe20008410000 */
[----:B------:R5:W-:Y:S01]  /*4ae0*/  MUFU.TANH R20, R50 ;  /* 0x0000003200147308 */ /* 0x000be20000002400 */
[----:B------:R-:W-:Y:S01]  /*4af0*/  HGMMA.64x16x16.F32 R40, gdesc[UR56], R40, gsb0 ;  /* 0x00200000382879f0 */ /* 0x000fe20008000828 */
[----:B------:R-:W-:Y:S01]  /*4b00*/  UMOV UR56, UR10 ;  /* 0x0000000a00387c82 */ /* 0x000fe20008000000 */
[----:B------:R-:W-:Y:S01]  /*4b10*/  UMOV UR57, UR11 ;  /* 0x0000000b00397c82 */ /* 0x000fe20008000000 */
[----:B------:R-:W-:Y:S01]  /*4b20*/  UMOV UR58, UR7 ;  /* 0x00000007003a7c82 */ /* 0x000fe20008000000 */
[----:B------:R-:W-:Y:S01]  /*4b30*/  UMOV UR59, 0x40000040 ;  /* 0x40000040003b7882 */ /* 0x000fe20000000000 */
[----:B------:R-:W-:Y:S01]  /*4b40*/  FMUL.FTZ R55, R55, UR6 ;  /* 0x0000000637377c20 */ /* 0x000fe20008410000 */
[----:B------:R-:W-:Y:S01]  /*4b50*/  FMUL.FTZ R52, R52, UR6 ;  /* 0x0000000634347c20 */ /* 0x000fe20008410000 */
[----:B------:R-:W-:Y:S01]  /*4b60*/  MUFU.TANH R21, R51 ;  /* 0x0000003300157308 */ /* 0x000fe20000002400 */
[----:B-----5:R-:W-:-:S02]  /*4b70*/  IMAD.U32 R50, RZ, RZ, UR60 ;  /* 0x0000003cff327e24 */ /* 0x020fc4000f8e00ff */
[----:B------:R-:W-:Y:S01]  /*4b80*/  FMUL.FTZ R53, R53, UR6 ;  /* 0x0000000635357c20 */ /* 0x000fe20008410000 */
[----:B------:R-:W-:Y:S01]  /*4b90*/  FMUL.FTZ R54, R54, UR6 ;  /* 0x0000000636367c20 */ /* 0x000fe20008410000 */
[----:B------:R-:W-:Y:S01]  /*4ba0*/  R2UR UR7, R18 ;  /* 0x00000000120772ca */ /* 0x000fe200000e0000 */
[--C-:B------:R-:W-:Y:S02]  /*4bb0*/  IMAD.MOV.U32 R62, RZ, RZ, R151.reuse ;  /* 0x000000ffff3e7224 */ /* 0x100fe400078e0097 */
[----:B------:R-:W5:Y:S08]  /*4bc0*/  MUFU.TANH R48, R48 ;  /* 0x0000003000307308 */ /* 0x000f700000002400 */
[----:B------:R0:W5:Y:S08]  /*4bd0*/  MUFU.TANH R13, R59 ;  /* 0x0000003b000d7308 */ /* 0x0001700000002400 */
[----:B------:R-:W5:Y:S01]  /*4be0*/  MUFU.TANH R49, R49 ;  /* 0x0000003100317308 */ /* 0x000f620000002400 */
[----:B0-----:R-:W-:-:S07]  /*4bf0*/  IMAD.MOV.U32 R59, RZ, RZ, R151 ;  /* 0x000000ffff3b7224 */ /* 0x001fce00078e0097 */
[----:B------:R-:W-:Y:S08]  /*4c00*/  MUFU.TANH R55, R55 ;  /* 0x0000003700377308 */ /* 0x000ff00000002400 */
[----:B------:R-:W0:Y:S01]  /*4c10*/  MUFU.TANH R52, R52 ;  /* 0x0000003400347308 */ /* 0x000e220000002400 */
[----:B------:R-:W-:Y:S02]  /*4c20*/  WARPGROUP.DEPBAR.LE gsb0, 0x0 ;  /* 0x00008000000079c5 */ /* 0x000fe40000010000 */
[----:B------:R-:W-:Y:S01]  /*4c30*/  WARPGROUP.ARRIVE ;  /* 0x00000000000079c5 */ /* 0x000fe20000000000 */
[----:B------:R-:W-:-:S04]  /*4c40*/  FMUL.FTZ R42, R42, UR6 ;  /* 0x000000062a2a7c20 */ /* 0x000fc80008410000 */
[----:B------:R1:W0:Y:S01]  /*4c50*/  MUFU.TANH R15, R63 ;  /* 0x0000003f000f7308 */ /* 0x0002220000002400 */
[----:B------:R-:W-:Y:S01]  /*4c60*/  FMUL.FTZ R40, R40, UR6 ;  /* 0x0000000628287c20 */ /* 0x000fe20008410000 */
[----:B------:R-:W-:Y:S01]  /*4c70*/  FMUL.FTZ R43, R43, UR6 ;  /* 0x000000062b2b7c20 */ /* 0x000fe20008410000 */
[----:B------:R-:W-:Y:S01]  /*4c80*/  FMUL.FTZ R41, R41, UR6 ;  /* 0x0000000629297c20 */ /* 0x000fe20008410000 */
[----:B------:R-:W-:Y:S01]  /*4c90*/  HGMMA.64x16x16.F32 R32, gdesc[UR56], R32, gsb0 ;  /* 0x00200000382079f0 */ /* 0x000fe20008000820 */
[----:B------:R-:W-:Y:S01]  /*4ca0*/  R2UR UR57, R4 ;  /* 0x00000000043972ca */ /* 0x000fe200000e0000 */
[----:B------:R-:W-:Y:S01]  /*4cb0*/  IMAD.U32 R4, RZ, RZ, UR54 ;  /* 0x00000036ff047e24 */ /* 0x000fe2000f8e00ff */
[----:B------:R-:W-:Y:S01]  /*4cc0*/  UIADD3 UR54, UR52, 0x986, URZ ;  /* 0x0000098634367890 */ /* 0x000fe2000fffe03f */
[----:B------:R-:W0:Y:S01]  /*4cd0*/  MUFU.TANH R53, R53 ;  /* 0x0000003500357308 */ /* 0x000e220000002400 */
[----:B------:R-:W-:Y:S01]  /*4ce0*/  FMUL.FTZ R44, R44, UR6 ;  /* 0x000000062c2c7c20 */ /* 0x000fe20008410000 */
[----:B------:R-:W-:Y:S01]  /*4cf0*/  UMOV UR52, UR10 ;  /* 0x0000000a00347c82 */ /* 0x000fe20008000000 */
[----:B------:R-:W-:Y:S01]  /*4d00*/  IADD3 R3, R4, 0x50, -R19 ;  /* 0x0000005004037810 */ /* 0x000fe20007ffe813 */
[----:B------:R-:W-:Y:S01]  /*4d10*/  FMUL.FTZ R45, R45, UR6 ;  /* 0x000000062d2d7c20 */ /* 0x000fe20008410000 */
[----:B------:R-:W-:Y:S01]  /*4d20*/  FMUL.FTZ R46, R46, UR6 ;  /* 0x000000062e2e7c20 */ /* 0x000fe20008410000 */
[----:B------:R-:W-:Y:S01]  /*4d30*/  FMUL.FTZ R47, R47, UR6 ;  /* 0x000000062f2f7c20 */ /* 0x000fe20008410000 */
[----:B------:R-:W-:Y:S01]  /*4d40*/  ULDC UR10, c[0x0][0x988] ;  /* 0x00026200000a7ab9 */ /* 0x000fe20000000800 */
[----:B------:R-:W-:Y:S01]  /*4d50*/  IMAD R51, R50, -0x50, R3 ;  /* 0xffffffb032337824 */ /* 0x000fe200078e0203 */
[----:B------:R-:W-:Y:S01]  /*4d60*/  MUFU.TANH R42, R42 ;  /* 0x0000002a002a7308 */ /* 0x000fe20000002400 */
[----:B------:R-:W-:Y:S01]  /*4d70*/  R2UR UR56, R65 ;  /* 0x00000000413872ca */ /* 0x000fe200000e0000 */
[----:B------:R-:W-:-:S02]  /*4d80*/  IMAD.MOV.U32 R65, RZ, RZ, R151 ;  /* 0x000000ffff417224 */ /* 0x000fc400078e0097 */
[C---:B------:R-:W-:Y:S01]  /*4d90*/  ISETP.GT.AND P6, PT, R51.reuse, RZ, PT ;  /* 0x000000ff3300720c */ /* 0x040fe20003fc4270 */
[----:B-1----:R-:W-:Y:S01]  /*4da0*/  IMAD.MOV.U32 R63, RZ, RZ, R151 ;  /* 0x000000ffff3f7224 */ /* 0x002fe200078e0097 */
[C---:B------:R-:W-:Y:S02]  /*4db0*/  ISETP.GT.AND P5, PT, R51.reuse, 0x1, PT ;  /* 0x000000013300780c */ /* 0x040fe40003fa4270 */
[----:B------:R-:W-:Y:S01]  /*4dc0*/  ISETP.GT.AND P4, PT, R51, 0x8, PT ;  /* 0x000000083300780c */ /* 0x000fe20003f84270 */
[----:B------:R-:W-:Y:S01]  /*4dd0*/  MUFU.TANH R40, R40 ;  /* 0x0000002800287308 */ /* 0x000fe20000002400 */
[----:B------:R-:W-:Y:S02]  /*4de0*/  FSEL R56, R56, -INF , P6 ;  /* 0xff80000038387808 */ /* 0x000fe40003000000 */
[----:B------:R-:W-:Y:S02]  /*4df0*/  FSEL R57, R57, -INF , P5 ;  /* 0xff80000039397808 */ /* 0x000fe40002800000 */
[----:B------:R-:W-:-:S02]  /*4e00*/  ISETP.GT.AND P2, PT, R51, 0x9, PT ;  /* 0x000000093300780c */ /* 0x000fc40003f44270 */
[----:B--2---:R-:W-:Y:S01]  /*4e10*/  FSEL R60, R60, -INF , P4 ;  /* 0xff8000003c3c7808 */ /* 0x004fe20002000000 */
[----:B------:R-:W-:Y:S01]  /*4e20*/  MUFU.TANH R54, R54 ;  /* 0x0000003600367308 */ /* 0x000fe20000002400 */
[----:B------:R-:W-:Y:S02]  /*4e30*/  ISETP.GT.AND P3, PT, R51, 0x10, PT ;  /* 0x000000103300780c */ /* 0x000fe40003f64270 */
[----:B---3--:R-:W-:Y:S02]  /*4e40*/  FSEL R61, R61, -INF , P2 ;  /* 0xff8000003d3d7808 */ /* 0x008fe40001000000 */
[----:B----4-:R-:W-:Y:S02]  /*4e50*/  FSEL R2, R2, -INF , P6 ;  /* 0xff80000002027808 */ /* 0x010fe40003000000 */
[----:B------:R-:W-:Y:S01]  /*4e60*/  ISETP.GT.AND P6, PT, R51, 0x11, PT ;  /* 0x000000113300780c */ /* 0x000fe20003fc4270 */
[----:B------:R-:W-:Y:S01]  /*4e70*/  MUFU.TANH R43, R43 ;  /* 0x0000002b002b7308 */ /* 0x000fe20000002400 */
[----:B-----5:R-:W-:-:S02]  /*4e80*/  FSEL R58, R48, -INF , P3 ;  /* 0xff800000303a7808 */ /* 0x020fc40001800000 */
[----:B------:R-:W-:Y:S02]  /*4e90*/  FSEL R12, R12, -INF , P4 ;  /* 0xff8000000c0c7808 */ /* 0x000fe40002000000 */
[----:B------:R-:W-:Y:S02]  /*4ea0*/  FSEL R13, R13, -INF , P5 ;  /* 0xff8000000d0d7808 */ /* 0x000fe40002800000 */
[C---:B------:R-:W-:Y:S01]  /*4eb0*/  ISETP.GT.AND P4, PT, R51.reuse, 0x19, PT ;  /* 0x000000193300780c */ /* 0x040fe20003f84270 */
[----:B------:R-:W-:Y:S01]  /*4ec0*/  MUFU.TANH R41, R41 ;  /* 0x0000002900297308 */ /* 0x000fe20000002400 */
[----:B------:R-:W-:Y:S02]  /*4ed0*/  ISETP.GT.AND P5, PT, R51, 0x18, PT ;  /* 0x000000183300780c */ /* 0x000fe40003fa4270 */
[----:B------:R-:W-:Y:S02]  /*4ee0*/  FSEL R49, R49, -INF , P6 ;  /* 0xff80000031317808 */ /* 0x000fe40003000000 */
[----:B0-----:R-:W-:Y:S01]  /*4ef0*/  FSEL R52, R52, -INF , P5 ;  /* 0xff80000034347808 */ /* 0x001fe20002800000 */
[----:B------:R-:W-:-:S02]  /*4f00*/  WARPGROUP.DEPBAR.LE gsb0, 0x0 ;  /* 0x00008000000079c5 */ /* 0x000fc40000010000 */
[----:B------:R-:W-:Y:S01]  /*4f10*/  WARPGROUP.ARRIVE ;  /* 0x00000000000079c5 */ /* 0x000fe20000000000 */
[----:B------:R-:W-:Y:S01]  /*4f20*/  FMUL.FTZ R33, R33, UR6 ;  /* 0x0000000621217c20 */ /* 0x000fe20008410000 */
[----:B------:R-:W-:Y:S01]  /*4f30*/  FMUL.FTZ R32, R32, UR6 ;  /* 0x0000000620207c20 */ /* 0x000fe20008410000 */
[----:B------:R-:W-:Y:S01]  /*4f40*/  FMUL.FTZ R34, R34, UR6 ;  /* 0x0000000622227c20 */ /* 0x000fe20008410000 */
[----:B------:R-:W0:Y:S01]  /*4f50*/  MUFU.TANH R44, R44 ;  /* 0x0000002c002c7308 */ /* 0x000e220000002400 */
[----:B------:R-:W-:Y:S01]  /*4f60*/  FSEL R15, R15, -INF , P2 ;  /* 0xff8000000f0f7808 */ /* 0x000fe20001000000 */
[----:B------:R-:W-:Y:S01]  /*4f70*/  HGMMA.64x16x16.F32 R24, gdesc[UR52], R24, gsb0 ;  /* 0x00200000341879f0 */ /* 0x000fe20008000818 */
[----:B------:R-:W-:Y:S01]  /*4f80*/  ISETP.GT.AND P2, PT, R51, 0x20, PT ;  /* 0x000000203300780c */ /* 0x000fe20003f44270 */
[----:B------:R-:W-:Y:S01]  /*4f90*/  FMUL.FTZ R36, R36, UR6 ;  /* 0x0000000624247c20 */ /* 0x000fe20008410000 */
[----:B------:R-:W-:Y:S01]  /*4fa0*/  FSEL R53, R53, -INF , P4 ;  /* 0xff80000035357808 */ /* 0x000fe20002000000 */
[----:B------:R-:W-:Y:S01]  /*4fb0*/  FMUL.FTZ R37, R37, UR6 ;  /* 0x0000000625257c20 */ /* 0x000fe20008410000 */
[----:B------:R-:W-:Y:S01]  /*4fc0*/  FSEL R20, R20, -INF , P3 ;  /* 0xff80000014147808 */ /* 0x000fe20001800000 */
[----:B------:R1:W-:Y:S01]  /*4fd0*/  MUFU.TANH R4, R33 ;  /* 0x0000002100047308 */ /* 0x0003e20000002400 */
[----:B------:R-:W-:Y:S01]  /*4fe0*/  ISETP.GT.AND P3, PT, R51, 0x21, PT ;  /* 0x000000213300780c */ /* 0x000fe20003f64270 */
[----:B------:R-:W-:Y:S01]  /*4ff0*/  FMUL.FTZ R35, R35, UR6 ;  /* 0x0000000623237c20 */ /* 0x000fe20008410000 */
[----:B------:R-:W-:Y:S01]  /*5000*/  FSEL R21, R21, -INF , P6 ;  /* 0xff80000015157808 */ /* 0x000fe20003000000 */
[----:B------:R-:W-:Y:S01]  /*5010*/  FMUL.FTZ R38, R38, UR6 ;  /* 0x0000000626267c20 */ /* 0x000fe20008410000 */
[----:B------:R-:W-:Y:S01]  /*5020*/  ISETP.GT.AND P6, PT, R51, 0x28, PT ;  /* 0x000000283300780c */ /* 0x000fe20003fc4270 */
[----:B------:R-:W-:-:S02]  /*5030*/  FMUL.FTZ R39, R39, UR6 ;  /* 0x0000000627277c20 */ /* 0x000fc40008410000 */
[----:B------:R2:W-:Y:S01]  /*5040*/  MUFU.TANH R3, R32 ;  /* 0x0000002000037308 */ /* 0x0005e20000002400 */
[----:B-1----:R-:W-:Y:S02]  /*5050*/  FMNMX.FTZ R33, R56, R57, !PT ;  /* 0x0000003938217209 */ /* 0x002fe40007810000 */
[----:B0-----:R-:W-:-:S05]  /*5060*/  FSEL R44, R44, -INF , P6 ;  /* 0xff8000002c2c7808 */ /* 0x001fca0003000000 */
[----:B------:R0:W-:Y:S01]  /*5070*/  MUFU.TANH R50, R34 ;  /* 0x0000002200327308 */ /* 0x0001e20000002400 */
[----:B--2---:R-:W-:-:S04]  /*5080*/  FMNMX.FTZ R32, R60, R33, !PT ;  /* 0x000000213c207209 */ /* 0x004fc80007810000 */
[----:B------:R-:W-:Y:S02]  /*5090*/  FMNMX.FTZ R33, R61, R32, !PT ;  /* 0x000000203d217209 */ /* 0x000fe40007810000 */
[----:B------:R-:W-:Y:S01]  /*50a0*/  FSEL R32, R54, -INF , P5 ;  /* 0xff80000036207808 */ /* 0x000fe20002800000 */
[----:B------:R-:W1:Y:S01]  /*50b0*/  MUFU.TANH R45, R45 ;  /* 0x0000002d002d7308 */ /* 0x000e620000002400 */
[----:B0-----:R-:W-:Y:S02]  /*50c0*/  FMNMX.FTZ R34, R58, R33, !PT ;  /* 0x000000213a227209 */ /* 0x001fe40007810000 */
[----:B------:R-:W-:Y:S02]  /*50d0*/  FSEL R33, R55, -INF , P4 ;  /* 0xff80000037217808 */ /* 0x000fe40002000000 */
[----:B------:R-:W-:Y:S02]  /*50e0*/  FMNMX.FTZ R55, R49, R34, !PT ;  /* 0x0000002231377209 */ /* 0x000fe40007810000 */
[----:B------:R-:W-:Y:S01]  /*50f0*/  ISETP.GT.AND P5, PT, R51, 0x29, PT ;  /* 0x000000293300780c */ /* 0x000fe20003fa4270 */
[----:B------:R-:W-:Y:S01]  /*5100*/  MUFU.TANH R46, R46 ;  /* 0x0000002e002e7308 */ /* 0x000fe20000002400 */
[----:B------:R-:W-:-:S02]  /*5110*/  FMNMX.FTZ R34, R52, R55, !PT ;  /* 0x0000003734227209 */ /* 0x000fc40007810000 */
[----:B------:R-:W-:Y:S02]  /*5120*/  ISETP.GT.AND P4, PT, R51, 0x30, PT ;  /* 0x000000303300780c */ /* 0x000fe40003f84270 */
[----:B------:R-:W-:Y:S02]  /*5130*/  FMNMX.FTZ R55, R53, R34, !PT ;  /* 0x0000002235377209 */ /* 0x000fe40007810000 */
[----:B------:R-:W-:Y:S01]  /*5140*/  FSEL R34, R43, -INF , P3 ;  /* 0xff8000002b227808 */ /* 0x000fe20001800000 */
[----:B------:R-:W0:Y:S01]  /*5150*/  MUFU.TANH R47, R47 ;  /* 0x0000002f002f7308 */ /* 0x000e220000002400 */
[----:B------:R-:W-:Y:S02]  /*5160*/  FSEL R43, R41, -INF , P3 ;  /* 0xff800000292b7808 */ /* 0x000fe40001800000 */
[----:B-1----:R-:W-:Y:S02]  /*5170*/  FSEL R45, R45, -INF , P5 ;  /* 0xff8000002d2d7808 */ /* 0x002fe40002800000 */
[----:B------:R-:W-:Y:S01]  /*5180*/  ISETP.GT.AND P3, PT, R51, 0x31, PT ;  /* 0x000000313300780c */ /* 0x000fe20003f64270 */
[----:B------:R-:W-:-:S02]  /*5190*/  WARPGROUP.DEPBAR.LE gsb0, 0x0 ;  /* 0x00008000000079c5 */ /* 0x000fc40000010000 */
[----:B------:R-:W-:Y:S01]  /*51a0*/  FMUL.FTZ R48, R24, UR6 ;  /* 0x0000000618307c20 */ /* 0x000fe20008410000 */
[----:B------:R-:W-:Y:S01]  /*51b0*/  FSEL R24, R42, -INF , P2 ;  /* 0xff8000002a187808 */ /* 0x000fe20001000000 */
[----:B------:R-:W1:Y:S01]  /*51c0*/  MUFU.TANH R36, R36 ;  /* 0x0000002400247308 */ /* 0x000e620000002400 */
[----:B------:R-:W-:Y:S01]  /*51d0*/  FSEL R42, R40, -INF , P2 ;  /* 0xff800000282a7808 */ /* 0x000fe20001000000 */
[----:B------:R-:W-:Y:S01]  /*51e0*/  FMUL.FTZ R40, R25, UR6 ;  /* 0x0000000619287c20 */ /* 0x000fe20008410000 */
[----:B------:R-:W-:Y:S01]  /*51f0*/  FMUL.FTZ R41, R28, UR6 ;  /* 0x000000061c297c20 */ /* 0x000fe20008410000 */
[----:B------:R-:W-:Y:S01]  /*5200*/  ISETP.GT.AND P2, PT, R51, 0x38, PT ;  /* 0x000000383300780c */ /* 0x000fe20003f44270 */
[----:B------:R-:W-:Y:S01]  /*5210*/  FMUL.FTZ R27, R27, UR6 ;  /* 0x000000061b1b7c20 */ /* 0x000fe20008410000 */
[----:B------:R-:W-:Y:S01]  /*5220*/  FMNMX.FTZ R54, R42, R55, !PT ;  /* 0x000000372a367209 */ /* 0x000fe20007810000 */
[----:B------:R-:W-:Y:S01]  /*5230*/  FMUL.FTZ R26, R26, UR6 ;  /* 0x000000061a1a7c20 */ /* 0x000fe20008410000 */
[----:B------:R-:W2:Y:S01]  /*5240*/  MUFU.TANH R37, R37 ;  /* 0x0000002500257308 */ /* 0x000ea20000002400 */
[----:B0-----:R-:W-:Y:S01]  /*5250*/  FSEL R28, R47, -INF , P5 ;  /* 0xff8000002f1c7808 */ /* 0x001fe20002800000 */
[----:B------:R-:W-:Y:S01]  /*5260*/  FMUL.FTZ R30, R30, UR6 ;  /* 0x000000061e1e7c20 */ /* 0x000fe20008410000 */
[----:B------:R-:W-:Y:S01]  /*5270*/  FMNMX.FTZ R25, R43, R54, !PT ;  /* 0x000000362b197209 */ /* 0x000fe20007810000 */
[----:B------:R-:W-:Y:S01]  /*5280*/  FMUL.FTZ R31, R31, UR6 ;  /* 0x000000061f1f7c20 */ /* 0x000fe20008410000 */
[----:B------:R-:W-:Y:S01]  /*5290*/  ISETP.GT.AND P5, PT, R51, 0x40, PT ;  /* 0x000000403300780c */ /* 0x000fe20003fa4270 */
[----:B------:R0:W-:Y:S01]  /*52a0*/  @!P1 SYNCS.ARRIVE.TRANS64.RED.A1T0 RZ, [R0+URZ], RZ ;  /* 0x000000ff00ff99a7 */ /* 0x0001e2000810043f */
[----:B------:R-:W-:Y:S01]  /*52b0*/  FMNMX.FTZ R54, R44, R25, !PT ;  /* 0x000000192c367209 */ /* 0x000fe20007810000 */
[----:B------:R-:W3:Y:S01]  /*52c0*/  MUFU.TANH R48, R48 ;  /* 0x0000003000307308 */ /* 0x000ee20000002400 */
[----:B------:R-:W-:-:S02]  /*52d0*/  FSEL R25, R46, -INF , P6 ;  /* 0xff8000002e197808 */ /* 0x000fc40003000000 */
[----:B------:R-:W-:Y:S02]  /*52e0*/  FSEL R46, R3, -INF , P4 ;  /* 0xff800000032e7808 */ /* 0x000fe40002000000 */
[----:B------:R-:W-:Y:S02]  /*52f0*/  FMNMX.FTZ R3, R45, R54, !PT ;  /* 0x000000362d037209 */ /* 0x000fe40007810000 */
[----:B------:R-:W-:Y:S01]  /*5300*/  FSEL R54, R4, -INF , P3 ;  /* 0xff80000004367808 */ /* 0x000fe20001800000 */
[----:B------:R-:W4:Y:S01]  /*5310*/  MUFU.TANH R35, R35 ;  /* 0x0000002300237308 */ /* 0x000f220000002400 */
[----:B------:R-:W-:Y:S01]  /*5320*/  FMNMX.FTZ R55, R46, R3, !PT ;  /* 0x000000032e377209 */ /* 0x000fe20007810000 */
[----:B------:R-:W-:Y:S01]  /*5330*/  FMUL.FTZ R3, R29, UR6 ;  /* 0x000000061d037c20 */ /* 0x000fe20008410000 */
[----:B------:R-:W-:Y:S01]  /*5340*/  ISETP.GT.AND P6, PT, R51, 0x39, PT ;  /* 0x000000393300780c */ /* 0x000fe20003fc4270 */
[----:B------:R-:W-:Y:S01]  /*5350*/  UIADD3 UR6, UR60, -0x2, URZ ;  /* 0xfffffffe3c067890 */ /* 0x000fe2000fffe03f */
[----:B-1----:R-:W-:-:S02]  /*5360*/  FSEL R47, R36, -INF , P2 ;  /* 0xff800000242f7808 */ /* 0x002fc40001000000 */
[----:B------:R-:W-:Y:S01]  /*5370*/  FMNMX.FTZ R4, R54, R55, !PT ;  /* 0x0000003736047209 */ /* 0x000fe20007810000 */
[----:B------:R-:W1:Y:S01]  /*5380*/  MUFU.TANH R40, R40 ;  /* 0x0000002800287308 */ /* 0x000e620000002400 */
[----:B--2---:R-:W-:Y:S01]  /*5390*/  FSEL R37, R37, -INF , P6 ;  /* 0xff80000025257808 */ /* 0x004fe20003000000 */
[----:B------:R-:W-:Y:S01]  /*53a0*/  UISETP.GE.AND UP0, UPT, UR6, UR7, UPT ;  /* 0x000000070600728c */ /* 0x000fe2000bf06270 */
[----:B------:R-:W-:Y:S02]  /*53b0*/  FMNMX.FTZ R4, R47, R4, !PT ;  /* 0x000000042f047209 */ /* 0x000fe40007810000 */
[----:B------:R-:W-:Y:S02]  /*53c0*/  FSEL R29, R50, -INF , P4 ;  /* 0xff800000321d7808 */ /* 0x000fe40002000000 */
[----:B------:R-:W-:Y:S01]  /*53d0*/  ISETP.GT.AND P4, PT, R51, 0x41, PT ;  /* 0x000000413300780c */ /* 0x000fe20003f84270 */
[----:B------:R-:W2:Y:S01]  /*53e0*/  MUFU.TANH R38, R38 ;  /* 0x0000002600267308 */ /* 0x000ea20000002400 */
[----:B---3--:R-:W-:-:S02]  /*53f0*/  FSEL R48, R48, -INF , P5 ;  /* 0xff80000030307808 */ /* 0x008fc40002800000 */
[----:B------:R-:W-:Y:S02]  /*5400*/  FMNMX.FTZ R55, R37, R4, !PT ;  /* 0x0000000425377209 */ /* 0x000fe40007810000 */
[----:B----4-:R-:W-:Y:S02]  /*5410*/  FSEL R35, R35, -INF , P3 ;  /* 0xff80000023237808 */ /* 0x010fe40001800000 */
[----:B------:R-:W-:Y:S01]  /*5420*/  ISETP.GT.AND P3, PT, R51, 0x48, PT ;  /* 0x000000483300780c */ /* 0x000fe20003f64270 */
[----:B------:R-:W3:Y:S01]  /*5430*/  MUFU.TANH R41, R41 ;  /* 0x0000002900297308 */ /* 0x000ee20000002400 */
[----:B-1----:R-:W-:Y:S02]  /*5440*/  FSEL R40, R40, -INF , P4 ;  /* 0xff80000028287808 */ /* 0x002fe40002000000 */
[----:B------:R-:W-:-:S04]  /*5450*/  FMNMX.FTZ R55, R48, R55, !PT ;  /* 0x0000003730377209 */ /* 0x000fc80007810000 */
[----:B------:R-:W-:Y:S01]  /*5460*/  FMNMX.FTZ R4, R40, R55, !PT ;  /* 0x0000003728047209 */ /* 0x000fe20007810000 */
[----:B------:R-:W1:Y:S01]  /*5470*/  MUFU.TANH R3, R3 ;  /* 0x0000000300037308 */ /* 0x000e620000002400 */
[----:B--2---:R-:W-:Y:S02]  /*5480*/  FSEL R36, R38, -INF , P2 ;  /* 0xff80000026247808 */ /* 0x004fe40001000000 */
[----:B------:R-:W-:-:S05]  /*5490*/  ISETP.GT.AND P2, PT, R51, 0x49, PT ;  /* 0x000000493300780c */ /* 0x000fca0003f44270 */
[----:B------:R-:W2:Y:S01]  /*54a0*/  MUFU.TANH R39, R39 ;  /* 0x0000002700277308 */ /* 0x000ea20000002400 */
[----:B---3--:R-:W-:-:S07]  /*54b0*/  FSEL R41, R41, -INF , P3 ;  /* 0xff80000029297808 */ /* 0x008fce0001800000 */
[----:B------:R-:W3:Y:S01]  /*54c0*/  MUFU.TANH R26, R26 ;  /* 0x0000001a001a7308 */ /* 0x000ee20000002400 */
[----:B-1----:R-:W-:Y:S02]  /*54d0*/  FSEL R50, R3, -INF , P2 ;  /* 0xff80000003327808 */ /* 0x002fe40001000000 */
[----:B------:R-:W-:-:S04]  /*54e0*/  FMNMX.FTZ R3, R41, R4, !PT ;  /* 0x0000000429037209 */ /* 0x000fc80007810000 */
[----:B------:R-:W-:Y:S01]  /*54f0*/  FMNMX.FTZ R3, R50, R3, !PT ;  /* 0x0000000332037209 */ /* 0x000fe20007810000 */
[----:B------:R-:W1:Y:S01]  /*5500*/  MUFU.TANH R30, R30 ;  /* 0x0000001e001e7308 */ /* 0x000e620000002400 */
[----:B--2---:R-:W-:-:S03]  /*5510*/  FSEL R39, R39, -INF , P6 ;  /* 0xff80000027277808 */ /* 0x004fc60003000000 */
[----:B------:R-:W2:Y:S04]  /*5520*/  SHFL.BFLY PT, R4, R3, 0x2, 0x1f ;  /* 0x0c401f0003047f89 */ /* 0x000ea800000e0000 */
[----:B------:R-:W4:Y:S01]  /*5530*/  MUFU.TANH R31, R31 ;  /* 0x0000001f001f7308 */ /* 0x000f220000002400 */
[----:B---3--:R-:W-:Y:S02]  /*5540*/  FSEL R26, R26, -INF , P5 ;  /* 0xff8000001a1a7808 */ /* 0x008fe40002800000 */
[----:B-1----:R-:W-:Y:S02]  /*5550*/  FSEL R30, R30, -INF , P3 ;  /* 0xff8000001e1e7808 */ /* 0x002fe40001800000 */
[----:B----4-:R-:W-:Y:S02]  /*5560*/  FSEL R31, R31, -INF , P2 ;  /* 0xff8000001f1f7808 */ /* 0x010fe40001000000 */
[----:B--2---:R-:W-:-:S02]  /*5570*/  FMNMX.FTZ R38, R3, R4, !PT ;  /* 0x0000000403267209 */ /* 0x004fc40007810000 */
[----:B------:R1:W2:Y:S03]  /*5580*/  MUFU.TANH R3, R27 ;  /* 0x0000001b00037308 */ /* 0x0002a60000002400 */
[----:B------:R-:W3:Y:S02]  /*5590*/  SHFL.BFLY PT, R51, R38, 0x1, 0x1f ;  /* 0x0c201f0026337f89 */ /* 0x000ee400000e0000 */
[----:B---3--:R-:W-:-:S04]  /*55a0*/  FMNMX.FTZ R4, R38, R51, !PT ;  /* 0x0000003326047209 */ /* 0x008fc80007810000 */
[C---:B------:R-:W-:Y:S01]  /*55b0*/  FSETP.NEU.FTZ.AND P0, PT, R4.reuse, -INF , PT ;  /* 0xff8000000400780b */ /* 0x040fe20003f1d000 */
[----:B------:R-:W-:-:S05]  /*55c0*/  FMUL.FTZ R51, R4, UR10 ;  /* 0x0000000a04337c20 */ /* 0x000fca0008410000 */
[----:B------:R-:W-:Y:S02]  /*55d0*/  FSEL R55, R51, RZ, P0 ;  /* 0x000000ff33377208 */ /* 0x000fe40000000000 */
[----:B------:R-:W-:Y:S02]  /*55e0*/  FMNMX.FTZ R51, R2, R13, !PT ;  /* 0x0000000d02337209 */ /* 0x000fe40007810000 */
[----:B------:R-:W-:Y:S01]  /*55f0*/  ISETP.NE.AND P0, PT, R64, RZ, PT ;  /* 0x000000ff4000720c */ /* 0x000fe20003f05270 */
[--C-:B------:R-:W-:Y:S01]  /*5600*/  FFMA.FTZ R208, R56, UR10, -R55.reuse ;  /* 0x0000000a38d07c23 */ /* 0x100fe20008010837 */
[----:B------:R-:W-:Y:S01]  /*5610*/  FMNMX.FTZ R38, R12, R51, !PT ;  /* 0x000000330c267209 */ /* 0x000fe20007810000 */
[--C-:B------:R-:W-:Y:S01]  /*5620*/  FFMA.FTZ R57, R57, UR10, -R55.reuse ;  /* 0x0000000a39397c23 */ /* 0x100fe20008010837 */
[--C-:B------:R-:W-:Y:S01]  /*5630*/  FFMA.FTZ R37, R37, UR10, -R55.reuse ;  /* 0x0000000a25257c23 */ /* 0x100fe20008010837 */
[--C-:B------:R-:W-:Y:S01]  /*5640*/  FFMA.FTZ R210, R60, UR10, -R55.reuse ;  /* 0x0000000a3cd27c23 */ /* 0x100fe20008010837 */
[----:B------:R-:W-:Y:S01]  /*5650*/  FMNMX.FTZ R51, R15, R38, !PT ;  /* 0x000000260f337209 */ /* 0x000fe20007810000 */
[----:B------:R-:W-:Y:S01]  /*5660*/  MUFU.EX2 R208, R208 ;  /* 0x000000d000d07308 */ /* 0x000fe20000000800 */
[--C-:B------:R-:W-:Y:S01]  /*5670*/  FFMA.FTZ R61, R61, UR10, -R55.reuse ;  /* 0x0000000a3d3d7c23 */ /* 0x100fe20008010837 */
        /* <DEDUP_REMOVED lines=13> */
[----:B-1----:R-:W-:Y:S01]  /*5750*/  FMNMX.FTZ R27, R33, R38, !PT ;  /* 0x00000026211b7209 */ /* 0x002fe20007810000 */
[----:B------:R-:W-:Y:S01]  /*5760*/  MUFU.EX2 R210, R210 ;  /* 0x000000d200d27308 */ /* 0x000fe20000000800 */
[--C-:B------:R-:W-:Y:S01]  /*5770*/  FFMA.FTZ R54, R54, UR10, -R55.reuse ;  /* 0x0000000a36367c23 */ /* 0x100fe20008010837 */
[--C-:B------:R-:W-:Y:S01]  /*5780*/  FFMA.FTZ R47, R47, UR10, -R55.reuse ;  /* 0x0000000a2f2f7c23 */ /* 0x100fe20008010837 */
[----:B------:R-:W-:Y:S01]  /*5790*/  FMNMX.FTZ R27, R24, R27, !PT ;  /* 0x0000001b181b7209 */ /* 0x000fe20007810000 */
[--C-:B------:R-:W-:Y:S01]  /*57a0*/  FFMA.FTZ R48, R48, UR10, -R55.reuse ;  /* 0x0000000a30307c23 */ /* 0x100fe20008010837 */
[--C-:B------:R-:W-:Y:S01]  /*57b0*/  FFMA.FTZ R41, R41, UR10, -R55.reuse ;  /* 0x0000000a29297c23 */ /* 0x100fe20008010837 */
[----:B------:R-:W-:Y:S01]  /*57c0*/  FFMA.FTZ R50, R50, UR10, -R55 ;  /* 0x0000000a32327c23 */ /* 0x000fe20008010837 */
[----:B------:R-:W-:Y:S01]  /*57d0*/  FMNMX.FTZ R38, R34, R27, !PT ;  /* 0x0000001b22267209 */ /* 0x000fe20007810000 */
[----:B------:R-:W-:Y:S01]  /*57e0*/  MUFU.EX2 R61, R61 ;  /* 0x0000003d003d7308 */ /* 0x000fe20000000800 */
[----:B------:R-:W-:-:S02]  /*57f0*/  IMAD.MOV.U32 R64, RZ, RZ, R151 ;  /* 0x000000ffff407224 */ /* 0x000fc400078e0097 */
[----:B------:R-:W-:Y:S01]  /*5800*/  FMNMX.FTZ R51, R25, R38, !PT ;  /* 0x0000002619337209 */ /* 0x000fe20007810000 */
[----:B------:R-:W-:-:S03]  /*5810*/  IMAD.MOV.U32 R60, RZ, RZ, R151 ;  /* 0x000000ffff3c7224 */ /* 0x000fc600078e0097 */
[----:B------:R-:W-:Y:S01]  /*5820*/  FMNMX.FTZ R38, R28, R51, !PT ;  /* 0x000000331c267209 */ /* 0x000fe20007810000 */
[----:B------:R-:W-:Y:S03]  /*5830*/  MUFU.EX2 R27, R57 ;  /* 0x00000039001b7308 */ /* 0x000fe60000000800 */
[----:B------:R-:W-:-:S04]  /*5840*/  FMNMX.FTZ R38, R29, R38, !PT ;  /* 0x000000261d267209 */ /* 0x000fc80007810000 */
[----:B------:R-:W-:Y:S01]  /*5850*/  FMNMX.FTZ R51, R35, R38, !PT ;  /* 0x0000002623337209 */ /* 0x000fe20007810000 */
[----:B------:R-:W-:Y:S03]  /*5860*/  MUFU.EX2 R58, R58 ;  /* 0x0000003a003a7308 */ /* 0x000fe60000000800 */
[----:B------:R-:W-:-:S04]  /*5870*/  FMNMX.FTZ R38, R36, R51, !PT ;  /* 0x0000003324267209 */ /* 0x000fc80007810000 */
[----:B------:R-:W-:Y:S01]  /*5880*/  FMNMX.FTZ R51, R39, R38, !PT ;  /* 0x0000002627337209 */ /* 0x000fe20007810000 */
[----:B------:R-:W1:Y:S01]  /*5890*/  MUFU.EX2 R49, R49 ;  /* 0x0000003100317308 */ /* 0x000e620000000800 */
[----:B--2---:R-:W-:Y:S02]  /*58a0*/  FSEL R38, R3, -INF , P4 ;  /* 0xff80000003267808 */ /* 0x004fe40002000000 */
[----:B------:R-:W-:-:S04]  /*58b0*/  FMNMX.FTZ R51, R26, R51, !PT ;  /* 0x000000331a337209 */ /* 0x000fc80007810000 */
[----:B------:R-:W-:Y:S01]  /*58c0*/  FMNMX.FTZ R51, R38, R51, !PT ;  /* 0x0000003326337209 */ /* 0x000fe20007810000 */
[----:B------:R-:W-:Y:S03]  /*58d0*/  MUFU.EX2 R200, R43 ;  /* 0x0000002b00c87308 */ /* 0x000fe60000000800 */
[----:B------:R-:W-:Y:S01]  /*58e0*/  FMNMX.FTZ R56, R30, R51, !PT ;  /* 0x000000331e387209 */ /* 0x000fe20007810000 */
[----:B------:R-:W-:-:S03]  /*58f0*/  FFMA.FTZ R51, R42, UR10, -R55 ;  /* 0x0000000a2a337c23 */ /* 0x000fc60008010837 */
[----:B------:R-:W-:Y:S01]  /*5900*/  FMNMX.FTZ R56, R31, R56, !PT ;  /* 0x000000381f387209 */ /* 0x000fe20007810000 */
[----:B------:R-:W-:Y:S01]  /*5910*/  MUFU.EX2 R52, R52 ;  /* 0x0000003400347308 */ /* 0x000fe20000000800 */
[----:B-1----:R-:W-:-:S03]  /*5920*/  F2FP.F16.F32.PACK_AB R204, R49, R58 ;  /* 0x0000003a31cc723e */ /* 0x002fc600000000ff */
[----:B------:R-:W1:Y:S04]  /*5930*/  SHFL.BFLY PT, R3, R56, 0x2, 0x1f ;  /* 0x0c401f0038037f89 */ /* 0x000e6800000e0000 */
[----:B------:R-:W-:Y:S08]  /*5940*/  MUFU.EX2 R43, R40 ;  /* 0x00000028002b7308 */ /* 0x000ff00000000800 */
[----:B------:R-:W2:Y:S08]  /*5950*/  MUFU.EX2 R53, R53 ;  /* 0x0000003500357308 */ /* 0x000eb00000000800 */
[----:B------:R-:W-:Y:S01]  /*5960*/  MUFU.EX2 R51, R51 ;  /* 0x0000003300337308 */ /* 0x000fe20000000800 */
[----:B-1----:R-:W-:Y:S01]  /*5970*/  FMNMX.FTZ R42, R56, R3, !PT ;  /* 0x00000003382a7209 */ /* 0x002fe20007810000 */
[----:B------:R-:W-:-:S06]  /*5980*/  IMAD.MOV.U32 R56, RZ, RZ, R151 ;  /* 0x000000ffff387224 */ /* 0x000fcc00078e0097 */
[----:B------:R-:W-:Y:S01]  /*5990*/  MUFU.EX2 R44, R44 ;  /* 0x0000002c002c7308 */ /* 0x000fe20000000800 */
[----:B------:R-:W1:Y:S01]  /*59a0*/  SHFL.BFLY PT, R3, R42, 0x1, 0x1f ;  /* 0x0c201f002a037f89 */ /* 0x000e6200000e0000 */
[----:B--2---:R-:W-:-:S06]  /*59b0*/  F2FP.F16.F32.PACK_AB R206, R53, R52 ;  /* 0x0000003435ce723e */ /* 0x004fcc00000000ff */
[----:B------:R-:W2:Y:S08]  /*59c0*/  MUFU.EX2 R45, R45 ;  /* 0x0000002d002d7308 */ /* 0x000eb00000000800 */
[----:B------:R-:W-:Y:S08]  /*59d0*/  MUFU.EX2 R46, R46 ;  /* 0x0000002e002e7308 */ /* 0x000ff00000000800 */
[----:B------:R3:W-:Y:S01]  /*59e0*/  MUFU.EX2 R57, R54 ;  /* 0x0000003600397308 */ /* 0x0007e20000000800 */
[----:B-1----:R-:W-:-:S02]  /*59f0*/  FMNMX.FTZ R3, R42, R3, !PT ;  /* 0x000000032a037209 */ /* 0x002fc40007810000 */
[----:B--2---:R-:W-:Y:S02]  /*5a00*/  F2FP.F16.F32.PACK_AB R202, R45, R44 ;  /* 0x0000002c2dca723e */ /* 0x004fe400000000ff */
[C---:B------:R-:W-:Y:S01]  /*5a10*/  FSETP.NEU.FTZ.AND P2, PT, R3.reuse, -INF , PT ;  /* 0xff8000000300780b */ /* 0x040fe20003f5d000 */
[----:B------:R-:W-:Y:S02]  /*5a20*/  FMUL.FTZ R42, R3, UR10 ;  /* 0x0000000a032a7c20 */ /* 0x000fe40008410000 */
[----:B------:R-:W-:Y:S01]  /*5a30*/  MUFU.EX2 R47, R47 ;  /* 0x0000002f002f7308 */ /* 0x000fe20000000800 */
[----:B---3--:R-:W-:Y:S02]  /*5a40*/  IMAD.MOV.U32 R54, RZ, RZ, R151 ;  /* 0x000000ffff367224 */ /* 0x008fe400078e0097 */
[----:B------:R-:W-:Y:S02]  /*5a50*/  FSEL R37, R42, RZ, P2 ;  /* 0x000000ff2a257208 */ /* 0x000fe40001000000 */
[----:B------:R-:W-:-:S03]  /*5a60*/  PLOP3.LUT P2, PT, PT, PT, UP0, 0x80, 0x0 ;  /* 0x000000000000781c */ /* 0x000fc60003f4f008 */
[--C-:B------:R-:W-:Y:S01]  /*5a70*/  FFMA.FTZ R2, R2, UR10, -R37.reuse ;  /* 0x0000000a02027c23 */ /* 0x100fe20008010825 */
[--C-:B------:R-:W-:Y:S01]  /*5a80*/  FFMA.FTZ R13, R13, UR10, -R37.reuse ;  /* 0x0000000a0d0d7c23 */ /* 0x100fe20008010825 */
[--C-:B------:R-:W-:Y:S01]  /*5a90*/  FFMA.FTZ R12, R12, UR10, -R37.reuse ;  /* 0x0000000a0c0c7c23 */ /* 0x100fe20008010825 */
[--C-:B------:R-:W-:Y:S01]  /*5aa0*/  FFMA.FTZ R15, R15, UR10, -R37.reuse ;  /* 0x0000000a0f0f7c23 */ /* 0x100fe20008010825 */
[--C-:B------:R-:W-:Y:S01]  /*5ab0*/  FFMA.FTZ R20, R20, UR10, -R37.reuse ;  /* 0x0000000a14147c23 */ /* 0x100fe20008010825 */
[----:B------:R1:W-:Y:S01]  /*5ac0*/  MUFU.EX2 R209, R13 ;  /* 0x0000000d00d17308 */ /* 0x0003e20000000800 */
[--C-:B------:R-:W-:Y:S01]  /*5ad0*/  FFMA.FTZ R21, R21, UR10, -R37.reuse ;  /* 0x0000000a15157c23 */ /* 0x100fe20008010825 */
[--C-:B------:R-:W-:Y:S01]  /*5ae0*/  FFMA.FTZ R32, R32, UR10, -R37.reuse ;  /* 0x0000000a20207c23 */ /* 0x100fe20008010825 */
[--C-:B------:R-:W-:Y:S01]  /*5af0*/  FFMA.FTZ R33, R33, UR10, -R37.reuse ;  /* 0x0000000a21217c23 */ /* 0x100fe20008010825 */
[--C-:B------:R-:W-:Y:S01]  /*5b00*/  FFMA.FTZ R24, R24, UR10, -R37.reuse ;  /* 0x0000000a18187c23 */ /* 0x100fe20008010825 */
[--C-:B------:R-:W-:Y:S01]  /*5b10*/  FFMA.FTZ R34, R34, UR10, -R37.reuse ;  /* 0x0000000a22227c23 */ /* 0x100fe20008010825 */
[--C-:B------:R-:W-:Y:S01]  /*5b20*/  FFMA.FTZ R25, R25, UR10, -R37.reuse ;  /* 0x0000000a19197c23 */ /* 0x100fe20008010825 */
[----:B------:R-:W-:Y:S01]  /*5b30*/  FFMA.FTZ R28, R28, UR10, -R37 ;  /* 0x0000000a1c1c7c23 */ /* 0x000fe20008010825 */
[----:B------:R-:W2:Y:S01]  /*5b40*/  MUFU.EX2 R2, R2 ;  /* 0x0000000200027308 */ /* 0x000ea20000000800 */
[----:B-1----:R-:W-:Y:S01]  /*5b50*/  FADD.FTZ R13, R208, R27 ;  /* 0x0000001bd00d7221 */ /* 0x002fe20000010000 */
[--C-:B------:R-:W-:Y:S01]  /*5b60*/  FFMA.FTZ R29, R29, UR10, -R37.reuse ;  /* 0x0000000a1d1d7c23 */ /* 0x100fe20008010825 */
[--C-:B------:R-:W-:Y:S01]  /*5b70*/  FFMA.FTZ R35, R35, UR10, -R37.reuse ;  /* 0x0000000a23237c23 */ /* 0x100fe20008010825 */
[----:B------:R-:W-:Y:S01]  /*5b80*/  FFMA.FTZ R36, R36, UR10, -R37 ;  /* 0x0000000a24247c23 */ /* 0x000fe20008010825 */
[----:B------:R-:W-:Y:S01]  /*5b90*/  FADD.FTZ R40, R210, R13 ;  /* 0x0000000dd2287221 */ /* 0x000fe20000010000 */
[--C-:B------:R-:W-:Y:S01]  /*5ba0*/  FFMA.FTZ R39, R39, UR10, -R37.reuse ;  /* 0x0000000a27277c23 */ /* 0x100fe20008010825 */
[--C-:B------:R-:W-:Y:S01]  /*5bb0*/  FFMA.FTZ R26, R26, UR10, -R37.reuse ;  /* 0x0000000a1a1a7c23 */ /* 0x100fe20008010825 */
[----:B------:R-:W1:Y:S01]  /*5bc0*/  MUFU.EX2 R12, R12 ;  /* 0x0000000c000c7308 */ /* 0x000e620000000800 */
[----:B------:R-:W-:Y:S01]  /*5bd0*/  FADD.FTZ R13, R61, R40 ;  /* 0x000000283d0d7221 */ /* 0x000fe20000010000 */
[----:B------:R-:W-:Y:S01]  /*5be0*/  F2FP.F16.F32.PACK_AB R208, R27, R208 ;  /* 0x000000d01bd0723e */ /* 0x000fe200000000ff */
[--C-:B------:R-:W-:Y:S01]  /*5bf0*/  FFMA.FTZ R38, R38, UR10, -R37.reuse ;  /* 0x0000000a26267c23 */ /* 0x100fe20008010825 */
[----:B------:R-:W-:Y:S01]  /*5c00*/  FFMA.FTZ R30, R30, UR10, -R37 ;  /* 0x0000000a1e1e7c23 */ /* 0x000fe20008010825 */
[----:B------:R-:W-:Y:S01]  /*5c10*/  FADD.FTZ R40, R58, R13 ;  /* 0x0000000d3a287221 */ /* 0x000fe20000010000 */
[----:B------:R-:W-:Y:S01]  /*5c20*/  FFMA.FTZ R31, R31, UR10, -R37 ;  /* 0x0000000a1f1f7c23 */ /* 0x000fe20008010825 */
[----:B------:R-:W-:Y:S01]  /*5c30*/  F2FP.F16.F32.PACK_AB R210, R61, R210 ;  /* 0x000000d23dd2723e */ /* 0x000fe200000000ff */
[----:B------:R-:W3:Y:S01]  /*5c40*/  MUFU.EX2 R15, R15 ;  /* 0x0000000f000f7308 */ /* 0x000ee20000000800 */
[----:B--2---:R-:W-:Y:S01]  /*5c50*/  FADD.FTZ R13, R2, R209 ;  /* 0x000000d1020d7221 */ /* 0x004fe20000010000 */
[----:B------:R-:W-:Y:S01]  /*5c60*/  FADD.FTZ R55, R49, R40 ;  /* 0x0000002831377221 */ /* 0x000fe20000010000 */
[----:B------:R-:W-:Y:S01]  /*5c70*/  F2FP.F16.F32.PACK_AB R196, R57, R46 ;  /* 0x0000002e39c4723e */ /* 0x000fe200000000ff */
[----:B------:R-:W-:Y:S01]  /*5c80*/  IMAD.MOV.U32 R61, RZ, RZ, R151 ;  /* 0x000000ffff3d7224 */ /* 0x000fe200078e0097 */
[----:B------:R-:W-:Y:S01]  /*5c90*/  F2FP.F16.F32.PACK_AB R209, R209, R2 ;  /* 0x00000002d1d1723e */ /* 0x000fe200000000ff */
[----:B------:R-:W-:Y:S01]  /*5ca0*/  FADD.FTZ R42, R52, R55 ;  /* 0x00000037342a7221 */ /* 0x000fe20000010000 */
[----:B------:R-:W-:Y:S01]  /*5cb0*/  IMAD.MOV.U32 R2, RZ, RZ, 0x3f800000 ;  /* 0x3f800000ff027424 */ /* 0x000fe200078e00ff */
[----:B------:R-:W2:Y:S01]  /*5cc0*/  MUFU.EX2 R20, R20 ;  /* 0x0000001400147308 */ /* 0x000ea20000000800 */
[----:B-1----:R-:W-:Y:S01]  /*5cd0*/  FADD.FTZ R40, R12, R13 ;  /* 0x0000000d0c287221 */ /* 0x002fe20000010000 */
[----:B------:R-:W-:Y:S01]  /*5ce0*/  FADD.FTZ R42, R53, R42 ;  /* 0x0000002a352a7221 */ /* 0x000fe20000010000 */
[----:B------:R-:W-:-:S02]  /*5cf0*/  IMAD.MOV.U32 R58, RZ, RZ, R151 ;  /* 0x000000ffff3a7224 */ /* 0x000fc400078e0097 */
[--C-:B------:R-:W-:Y:S02]  /*5d00*/  IMAD.MOV.U32 R53, RZ, RZ, R151.reuse ;  /* 0x000000ffff357224 */ /* 0x100fe400078e0097 */
[----:B------:R-:W-:Y:S01]  /*5d10*/  FADD.FTZ R55, R51, R42 ;  /* 0x0000002a33377221 */ /* 0x000fe20000010000 */
[----:B------:R-:W-:Y:S01]  /*5d20*/  IMAD.MOV.U32 R52, RZ, RZ, R151 ;  /* 0x000000ffff347224 */ /* 0x000fe200078e0097 */
[----:B------:R-:W1:Y:S01]  /*5d30*/  MUFU.EX2 R21, R21 ;  /* 0x0000001500157308 */ /* 0x000e620000000800 */
[C---:B---3--:R-:W-:Y:S01]  /*5d40*/  FADD.FTZ R13, R15.reuse, R40 ;  /* 0x000000280f0d7221 */ /* 0x048fe20000010000 */
[C---:B------:R-:W-:Y:S01]  /*5d50*/  FADD.FTZ R55, R200.reuse, R55 ;  /* 0x00000037c8377221 */ /* 0x040fe20000010000 */
[----:B------:R-:W-:Y:S01]  /*5d60*/  F2FP.F16.F32.PACK_AB R211, R15, R12 ;  /* 0x0000000c0fd3723e */ /* 0x000fe200000000ff */
[----:B------:R-:W-:Y:S01]  /*5d70*/  IMAD.MOV.U32 R49, RZ, RZ, R151 ;  /* 0x000000ffff317224 */ /* 0x000fe200078e0097 */
[----:B------:R-:W-:Y:S01]  /*5d80*/  F2FP.F16.F32.PACK_AB R200, R200, R51 ;  /* 0x00000033c8c8723e */ /* 0x000fe200000000ff */
[----:B0-----:R-:W-:Y:S01]  /*5d90*/  FADD.FTZ R0, R44, R55 ;  /* 0x000000372c007221 */ /* 0x001fe20000010000 */
[----:B------:R-:W-:Y:S01]  /*5da0*/  IMAD.MOV.U32 R55, RZ, RZ, R151 ;  /* 0x000000ffff377224 */ /* 0x000fe200078e0097 */
[----:B------:R-:W0:Y:S01]  /*5db0*/  MUFU.EX2 R32, R32 ;  /* 0x0000002000207308 */ /* 0x000e220000000800 */
[----:B--2---:R-:W-:Y:S01]  /*5dc0*/  FADD.FTZ R40, R20, R13 ;  /* 0x0000000d14287221 */ /* 0x004fe20000010000 */
[----:B------:R-:W-:-:S02]  /*5dd0*/  IMAD.MOV.U32 R51, RZ, RZ, R151 ;  /* 0x000000ffff337224 */ /* 0x000fc400078e0097 */
[--C-:B------:R-:W-:Y:S02]  /*5de0*/  IMAD.MOV.U32 R44, RZ, RZ, R151.reuse ;  /* 0x000000ffff2c7224 */ /* 0x100fe400078e0097 */
[--C-:B------:R-:W-:Y:S02]  /*5df0*/  IMAD.MOV.U32 R42, RZ, RZ, R151.reuse ;  /* 0x000000ffff2a7224 */ /* 0x100fe400078e0097 */
[----:B------:R-:W2:Y:S01]  /*5e00*/  MUFU.EX2 R33, R33 ;  /* 0x0000002100217308 */ /* 0x000ea20000000800 */
[C---:B-1----:R-:W-:Y:S01]  /*5e10*/  FADD.FTZ R13, R21.reuse, R40 ;  /* 0x00000028150d7221 */ /* 0x042fe20000010000 */
[----:B------:R-:W-:Y:S01]  /*5e20*/  F2FP.F16.F32.PACK_AB R205, R21, R20 ;  /* 0x0000001415cd723e */ /* 0x000fe200000000ff */
[----:B------:R-:W-:-:S05]  /*5e30*/  IMAD.MOV.U32 R37, RZ, RZ, R151 ;  /* 0x000000ffff257224 */ /* 0x000fca00078e0097 */
[----:B------:R-:W1:Y:S01]  /*5e40*/  MUFU.EX2 R24, R24 ;  /* 0x0000001800187308 */ /* 0x000e620000000800 */
[----:B0-----:R-:W-:-:S07]  /*5e50*/  FADD.FTZ R40, R32, R13 ;  /* 0x0000000d20287221 */ /* 0x001fce0000010000 */
[----:B------:R-:W-:Y:S01]  /*5e60*/  MUFU.EX2 R201, R34 ;  /* 0x0000002200c97308 */ /* 0x000fe20000000800 */
[C---:B--2---:R-:W-:Y:S01]  /*5e70*/  FADD.FTZ R13, R33.reuse, R40 ;  /* 0x00000028210d7221 */ /* 0x044fe20000010000 */
[----:B------:R-:W-:Y:S01]  /*5e80*/  F2FP.F16.F32.PACK_AB R207, R33, R32 ;  /* 0x0000002021cf723e */ /* 0x000fe200000000ff */
[--C-:B------:R-:W-:Y:S02]  /*5e90*/  IMAD.MOV.U32 R33, RZ, RZ, R151.reuse ;  /* 0x000000ffff217224 */ /* 0x100fe400078e0097 */
[----:B------:R-:W-:-:S03]  /*5ea0*/  IMAD.MOV.U32 R32, RZ, RZ, R151 ;  /* 0x000000ffff207224 */ /* 0x000fc600078e0097 */
[----:B------:R-:W-:Y:S08]  /*5eb0*/  MUFU.EX2 R25, R25 ;  /* 0x0000001900197308 */ /* 0x000ff00000000800 */
[----:B------:R-:W0:Y:S08]  /*5ec0*/  MUFU.EX2 R28, R28 ;  /* 0x0000001c001c7308 */ /* 0x000e300000000800 */
[----:B------:R2:W-:Y:S08]  /*5ed0*/  MUFU.EX2 R34, R35 ;  /* 0x0000002300227308 */ /* 0x0005f00000000800 */
[----:B------:R-:W3:Y:S01]  /*5ee0*/  MUFU.EX2 R29, R29 ;  /* 0x0000001d001d7308 */ /* 0x000ee20000000800 */
[----:B--2---:R-:W-:Y:S01]  /*5ef0*/  FADD.FTZ R35, R45, R0 ;  /* 0x000000002d237221 */ /* 0x004fe20000010000 */
[----:B-1----:R-:W-:Y:S01]  /*5f00*/  FADD.FTZ R0, R24, R13 ;  /* 0x0000000d18007221 */ /* 0x002fe20000010000 */
[----:B0-----:R-:W-:Y:S01]  /*5f10*/  F2FP.F16.F32.PACK_AB R203, R28, R25 ;  /* 0x000000191ccb723e */ /* 0x001fe200000000ff */
[----:B------:R-:W-:-:S02]  /*5f20*/  IMAD.MOV.U32 R45, RZ, RZ, R151 ;  /* 0x000000ffff2d7224 */ /* 0x000fc400078e0097 */
[----:B------:R-:W-:Y:S01]  /*5f30*/  FADD.FTZ R40, R46, R35 ;  /* 0x000000232e287221 */ /* 0x000fe20000010000 */
[C---:B------:R-:W-:Y:S01]  /*5f40*/  FADD.FTZ R0, R201.reuse, R0 ;  /* 0x00000000c9007221 */ /* 0x040fe20000010000 */
[----:B------:R-:W-:Y:S01]  /*5f50*/  F2FP.F16.F32.PACK_AB R201, R201, R24 ;  /* 0x00000018c9c9723e */ /* 0x000fe200000000ff */
[----:B------:R-:W0:Y:S01]  /*5f60*/  MUFU.EX2 R48, R48 ;  /* 0x0000003000307308 */ /* 0x000e220000000800 */
[----:B------:R-:W-:Y:S01]  /*5f70*/  FADD.FTZ R40, R57, R40 ;  /* 0x0000002839287221 */ /* 0x000fe20000010000 */
[----:B------:R-:W-:Y:S01]  /*5f80*/  FADD.FTZ R13, R25, R0 ;  /* 0x00000000190d7221 */ /* 0x000fe20000010000 */
[----:B------:R-:W-:Y:S02]  /*5f90*/  IMAD.MOV.U32 R57, RZ, RZ, R151 ;  /* 0x000000ffff397224 */ /* 0x000fe400078e0097 */
[----:B------:R-:W-:Y:S01]  /*5fa0*/  FADD.FTZ R27, R47, R40 ;  /* 0x000000282f1b7221 */ /* 0x000fe20000010000 */
[----:B------:R-:W-:Y:S01]  /*5fb0*/  FADD.FTZ R0, R28, R13 ;  /* 0x0000000d1c007221 */ /* 0x000fe20000010000 */
[----:B------:R-:W-:Y:S01]  /*5fc0*/  IMAD.MOV.U32 R46, RZ, RZ, R151 ;  /* 0x000000ffff2e7224 */ /* 0x000fe200078e0097 */
[----:B------:R-:W-:Y:S01]  /*5fd0*/  MUFU.EX2 R36, R36 ;  /* 0x0000002400247308 */ /* 0x000fe20000000800 */
[C---:B------:R-:W-:Y:S01]  /*5fe0*/  FADD.FTZ R27, R198.reuse, R27 ;  /* 0x0000001bc61b7221 */ /* 0x040fe20000010000 */
[----:B---3--:R-:W-:Y:S01]  /*5ff0*/  FADD.FTZ R13, R29, R0 ;  /* 0x000000001d0d7221 */ /* 0x008fe20000010000 */
[----:B------:R-:W-:Y:S01]  /*6000*/  F2FP.F16.F32.PACK_AB R198, R198, R47 ;  /* 0x0000002fc6c6723e */ /* 0x000fe200000000ff */
[----:B------:R-:W-:Y:S01]  /*6010*/  IMAD.MOV.U32 R47, RZ, RZ, R151 ;  /* 0x000000ffff2f7224 */ /* 0x000fe200078e0097 */
[C---:B------:R-:W-:Y:S01]  /*6020*/  F2FP.F16.F32.PACK_AB R197, R34.reuse, R29 ;  /* 0x0000001d22c5723e */ /* 0x040fe200000000ff */
[----:B------:R-:W-:Y:S01]  /*6030*/  FADD.FTZ R13, R34, R13 ;  /* 0x0000000d220d7221 */ /* 0x000fe20000010000 */
[----:B------:R-:W-:Y:S01]  /*6040*/  IMAD.MOV.U32 R40, RZ, RZ, R151 ;  /* 0x000000ffff287224 */ /* 0x000fe200078e0097 */
[----:B------:R-:W1:Y:S01]  /*6050*/  MUFU.EX2 R39, R39 ;  /* 0x0000002700277308 */ /* 0x000e620000000800 */
[----:B0-----:R-:W-:Y:S01]  /*6060*/  FADD.FTZ R0, R48, R27 ;  /* 0x0000001b30007221 */ /* 0x001fe20000010000 */
[----:B------:R-:W-:Y:S01]  /*6070*/  F2FP.F16.F32.PACK_AB R192, R43, R48 ;  /* 0x000000302bc0723e */ /* 0x000fe200000000ff */
[----:B------:R-:W-:-:S02]  /*6080*/  IMAD.MOV.U32 R48, RZ, RZ, R151 ;  /* 0x000000ffff307224 */ /* 0x000fc400078e0097 */
[--C-:B------:R-:W-:Y:S02]  /*6090*/  IMAD.MOV.U32 R35, RZ, RZ, R151.reuse ;  /* 0x000000ffff237224 */ /* 0x100fe400078e0097 */
[--C-:B------:R-:W-:Y:S01]  /*60a0*/  IMAD.MOV.U32 R34, RZ, RZ, R151.reuse ;  /* 0x000000ffff227224 */ /* 0x100fe200078e0097 */
[----:B------:R-:W0:Y:S01]  /*60b0*/  MUFU.EX2 R26, R26 ;  /* 0x0000001a001a7308 */ /* 0x000e220000000800 */
[--C-:B------:R-:W-:Y:S02]  /*60c0*/  IMAD.MOV.U32 R29, RZ, RZ, R151.reuse ;  /* 0x000000ffff1d7224 */ /* 0x100fe400078e0097 */
[--C-:B------:R-:W-:Y:S02]  /*60d0*/  IMAD.MOV.U32 R28, RZ, RZ, R151.reuse ;  /* 0x000000ffff1c7224 */ /* 0x100fe400078e0097 */
[--C-:B------:R-:W-:Y:S02]  /*60e0*/  IMAD.MOV.U32 R25, RZ, RZ, R151.reuse ;  /* 0x000000ffff197224 */ /* 0x100fe400078e0097 */
[----:B------:R-:W-:Y:S01]  /*60f0*/  IMAD.MOV.U32 R24, RZ, RZ, R151 ;  /* 0x000000ffff187224 */ /* 0x000fe200078e0097 */
[----:B------:R2:W3:Y:S01]  /*6100*/  MUFU.EX2 R193, R38 ;  /* 0x0000002600c17308 */ /* 0x0004e20000000800 */
[----:B-1----:R-:W-:-:S07]  /*6110*/  F2FP.F16.F32.PACK_AB R199, R39, R36 ;  /* 0x0000002427c7723e */ /* 0x002fce00000000ff */
[----:B------:R-:W1:Y:S01]  /*6120*/  MUFU.EX2 R41, R41 ;  /* 0x0000002900297308 */ /* 0x000e620000000800 */
[----:B--2---:R-:W-:Y:S01]  /*6130*/  FADD.FTZ R38, R43, R0 ;  /* 0x000000002b267221 */ /* 0x004fe20000010000 */
[----:B------:R-:W-:Y:S01]  /*6140*/  FADD.FTZ R0, R36, R13 ;  /* 0x0000000d24007221 */ /* 0x000fe20000010000 */
[--C-:B------:R-:W-:Y:S02]  /*6150*/  IMAD.MOV.U32 R43, RZ, RZ, R151.reuse ;  /* 0x000000ffff2b7224 */ /* 0x100fe400078e0097 */
[--C-:B------:R-:W-:Y:S02]  /*6160*/  IMAD.MOV.U32 R36, RZ, RZ, R151.reuse ;  /* 0x000000ffff247224 */ /* 0x100fe400078e0097 */
[----:B------:R-:W-:Y:S01]  /*6170*/  FADD.FTZ R27, R39, R0 ;  /* 0x00000000271b7221 */ /* 0x000fe20000010000 */
[----:B------:R-:W-:Y:S01]  /*6180*/  IMAD.MOV.U32 R39, RZ, RZ, R151 ;  /* 0x000000ffff277224 */ /* 0x000fe200078e0097 */
[----:B------:R-:W2:Y:S02]  /*6190*/  MUFU.EX2 R30, R30 ;  /* 0x0000001e001e7308 */ /* 0x000ea40000000800 */
[----:B0-----:R-:W-:Y:S01]  /*61a0*/  FADD.FTZ R0, R26, R27 ;  /* 0x0000001b1a007221 */ /* 0x001fe20000010000 */
[----:B------:R-:W-:-:S03]  /*61b0*/  IMAD.MOV.U32 R27, RZ, RZ, R151 ;  /* 0x000000ffff1b7224 */ /* 0x000fc600078e0097 */
[C---:B---3--:R-:W-:Y:S01]  /*61c0*/  FADD.FTZ R15, R193.reuse, R0 ;  /* 0x00000000c10f7221 */ /* 0x048fe20000010000 */
[----:B------:R-:W-:Y:S01]  /*61d0*/  F2FP.F16.F32.PACK_AB R193, R193, R26 ;  /* 0x0000001ac1c1723e */ /* 0x000fe200000000ff */
[----:B------:R-:W0:Y:S01]  /*61e0*/  MUFU.EX2 R50, R50 ;  /* 0x0000003200327308 */ /* 0x000e220000000800 */
[----:B-1----:R-:W-:Y:S01]  /*61f0*/  FADD.FTZ R13, R41, R38 ;  /* 0x00000026290d7221 */ /* 0x002fe20000010000 */
[----:B------:R-:W-:Y:S02]  /*6200*/  IMAD.MOV.U32 R0, RZ, RZ, 0x3f800000 ;  /* 0x3f800000ff007424 */ /* 0x000fe400078e00ff */
[--C-:B------:R-:W-:Y:S02]  /*6210*/  IMAD.MOV.U32 R38, RZ, RZ, R151.reuse ;  /* 0x000000ffff267224 */ /* 0x100fe400078e0097 */
[----:B------:R-:W-:Y:S02]  /*6220*/  IMAD.MOV.U32 R26, RZ, RZ, R151 ;  /* 0x000000ffff1a7224 */ /* 0x000fe400078e0097 */
[----:B------:R-:W1:Y:S01]  /*6230*/  MUFU.EX2 R31, R31 ;  /* 0x0000001f001f7308 */ /* 0x000e620000000800 */
[----:B--2---:R-:W-:Y:S01]  /*6240*/  FADD.FTZ R12, R30, R15 ;  /* 0x0000000f1e0c7221 */ /* 0x004fe20000010000 */
[C---:B0-----:R-:W-:Y:S01]  /*6250*/  FADD.FTZ R13, R50.reuse, R13 ;  /* 0x0000000d320d7221 */ /* 0x041fe20000010000 */
[----:B------:R-:W-:Y:S01]  /*6260*/  F2FP.F16.F32.PACK_AB R194, R50, R41 ;  /* 0x0000002932c2723e */ /* 0x000fe200000000ff */
[----:B------:R-:W-:-:S02]  /*6270*/  IMAD.MOV.U32 R50, RZ, RZ, R151 ;  /* 0x000000ffff327224 */ /* 0x000fc400078e0097 */
[--C-:B------:R-:W-:Y:S02]  /*6280*/  IMAD.MOV.U32 R41, RZ, RZ, R151.reuse ;  /* 0x000000ffff297224 */ /* 0x100fe400078e0097 */
[C---:B-1----:R-:W-:Y:S01]  /*6290*/  FADD.FTZ R12, R31.reuse, R12 ;  /* 0x0000000c1f0c7221 */ /* 0x042fe20000010000 */
[----:B------:R-:W-:Y:S01]  /*62a0*/  F2FP.F16.F32.PACK_AB R195, R31, R30 ;  /* 0x0000001e1fc3723e */ /* 0x000fe200000000ff */
[--C-:B------:R-:W-:Y:S02]  /*62b0*/  IMAD.MOV.U32 R31, RZ, RZ, R151.reuse ;  /* 0x000000ffff1f7224 */ /* 0x100fe400078e0097 */
[----:B------:R-:W-:Y:S01]  /*62c0*/  IMAD.MOV.U32 R30, RZ, RZ, R151 ;  /* 0x000000ffff1e7224 */ /* 0x000fe200078e0097 */
[----:B------:R-:W-:Y:S06]  /*62d0*/  @!P2 BRA `(.L_x_194) ;  /* 0x0000004000d4a947 */ /* 0x000fec0003800000 */
[----:B------:R-:W-:Y:S01]  /*62e0*/  R2UR UR60, R16 ;  /* 0x00000000103c72ca */ /* 0x000fe200000e0000 */
[----:B------:R-:W-:Y:S01]  /*62f0*/  IMAD.U32 R15, RZ, RZ, UR6 ;  /* 0x00000006ff0f7e24 */ /* 0x000fe2000f8e00ff */
[----:B------:R-:W-:Y:S01]  /*6300*/  CS2R R150, SRZ ;  /* 0x0000000000967805 */ /* 0x000fe2000001ff00 */
[----:B------:R-:W-:Y:S01]  /*6310*/  IMAD.MOV.U32 R20, RZ, RZ, R3 ;  /* 0x000000ffff147224 */ /* 0x000fe200078e0003 */
[----:B------:R-:W-:Y:S01]  /*6320*/  CS2R R146, SRZ ;  /* 0x0000000000927805 */ /* 0x000fe2000001ff00 */
[----:B------:R-:W-:Y:S01]  /*6330*/  IMAD.MOV.U32 R21, RZ, RZ, R4 ;  /* 0x000000ffff157224 */ /* 0x000fe200078e0004 */
[----:B------:R-:W-:Y:S01]  /*6340*/  CS2R R142, SRZ ;  /* 0x00000000008e7805 */ /* 0x000fe2000001ff00 */
[----:B------:R-:W-:Y:S01]  /*6350*/  IMAD.MOV.U32 R237, RZ, RZ, R17 ;  /* 0x000000ffffed7224 */ /* 0x000fe200078e0011 */
[----:B------:R-:W-:Y:S01]  /*6360*/  CS2R R138, SRZ ;  /* 0x00000000008a7805 */ /* 0x000fe2000001ff00 */
[----:B------:R-:W-:Y:S01]  /*6370*/  IMAD.MOV.U32 R0, RZ, RZ, 0x3f800000 ;  /* 0x3f800000ff007424 */ /* 0x000fe200078e00ff */
        /* <DEDUP_REMOVED lines=60> */
[----:B------:R-:W-:-:S06]  /*6740*/  ULDC UR7, c[0x0][0x9d8] ;  /* 0x0002760000077ab9 */ /* 0x000fcc0000000800 */
.L_x_203:
        /* <DEDUP_REMOVED lines=8> */
.L_x_195:
[----:B------:R-:W0:Y:S01]  /*67d0*/  S2UR UR11, SR_CgaCtaId ;  /* 0x00000000000b79c3 */ /* 0x000e220000008800 */
[----:B------:R-:W-:Y:S01]  /*67e0*/  UMOV UR10, 0x400 ;  /* 0x00000400000a7882 */ /* 0x000fe20000000000 */
[----:B------:R-:W-:Y:S01]  /*67f0*/  SHF.L.U32 R3, R17, 0x1f, RZ ;  /* 0x0000001f11037819 */ /* 0x000fe200000006ff */
[----:B0-----:R-:W-:-:S06]  /*6800*/  ULEA UR10, UR11, UR10, 0x18 ;  /* 0x0000000a0b0a7291 */ /* 0x001fcc000f8ec03f */
[----:B------:R-:W-:-:S05]  /*6810*/  IMAD.U32 R5, RZ, RZ, UR10 ;  /* 0x0000000aff057e24 */ /* 0x000fca000f8e00ff */
[----:B------:R-:W-:-:S13]  /*6820*/  R2UR UR61, R5 ;  /* 0x00000000053d72ca */ /* 0x000fda00000e0000 */
[----:B------:R-:W-:-:S09]  /*6830*/  ULEA UR61, UR6, UR61, 0x3 ;  /* 0x0000003d063d7291 */ /* 0x000fd2000f8e183f */
[----:B------:R0:W1:Y:S01]  /*6840*/  SYNCS.PHASECHK.TRANS64.TRYWAIT P2, [UR61+0x38830], R3 ;  /* 0x03883003ff0075a7 */ /* 0x000062000804017d */
[----:B------:R-:W-:Y:S05]  /*6850*/  @!P0 BRA `(.L_x_196) ;  /* 0x0000000000048947 */ /* 0x000fea0003800000 */
[----:B------:R-:W-:Y:S01]  /*6860*/  BPT.TRAP 0x1 ;  /* 0x000000040000795c */ /* 0x000fe20000300000 */
.L_x_196:
[----:B-1----:R-:W-:Y:S05]  /*6870*/  @P2 BRA `(.L_x_197) ;  /* 0x0000000000082947 */ /* 0x002fea0003800000 */
[----:B------:R-:W1:Y:S02]  /*6880*/  SYNCS.PHASECHK.TRANS64.TRYWAIT P2, [UR61+0x38830], R3 ;  /* 0x03883003ff0075a7 */ /* 0x000e64000804017d */
[----:B-1----:R-:W-:Y:S05]  /*6890*/  @!P2 BRA `(.L_x_198) ;  /* 0x000001140028a947 */ /* 0x002fea0003800000 */
.L_x_197:
[----:B------:R-:W-:Y:S01]  /*68a0*/  R2UR UR10, R14 ;  /* 0x000000000e0a72ca */ /* 0x000fe200000e0000 */
[----:B------:R-:W-:Y:S01]  /*68b0*/  WARPGROUP.ARRIVE ;  /* 0x00000000000079c5 */ /* 0x000fe20000000000 */
[----:B------:R-:W-:Y:S01]  /*68c0*/  R2UR UR6, R16 ;  /* 0x00000000100672ca */ /* 0x000fe200000e0000 */
[----:B------:R-:W-:Y:S01]  /*68d0*/  UMOV UR52, UR56 ;  /* 0x0000003800347c82 */ /* 0x000fe20008000000 */
[----:B------:R-:W-:Y:S01]  /*68e0*/  UMOV UR53, UR57 ;  /* 0x0000003900357c82 */ /* 0x000fe20008000000 */
[----:B------:R-:W-:Y:S01]  /*68f0*/  UMOV UR55, 0x40000040 ;  /* 0x4000004000377882 */ /* 0x000fe20000000000 */
[----:B------:R-:W-:Y:S01]  /*6900*/  UMOV UR59, 0x40000040 ;  /* 0x40000040003b7882 */ /* 0x000fe20000000000 */
[----:B------:R-:W-:Y:S01]  /*6910*/  R2UR UR18, R10 ;  /* 0x000000000a1272ca */ /* 0x000fe200000e0000 */
[----:B------:R-:W-:Y:S01]  /*6920*/  UMOV UR23, 0x40000040 ;  /* 0x4000004000177882 */ /* 0x000fe20000000000 */
[----:B------:R-:W-:Y:S01]  /*6930*/  R2UR UR19, R11 ;  /* 0x000000000b1372ca */ /* 0x000fe200000e0000 */
[----:B------:R-:W-:Y:S01]  /*6940*/  UMOV UR27, 0x40000040 ;  /* 0x40000040001b7882 */ /* 0x000fe20000000000 */
[----:B------:R-:W-:Y:S01]  /*6950*/  R2UR UR14, R8 ;  /* 0x00000000080e72ca */ /* 0x000fe200000e0000 */
[----:B------:R-:W-:Y:S01]  /*6960*/  UMOV UR31, 0x40000040 ;  /* 0x40000040001f7882 */ /* 0x000fe20000000000 */
[----:B------:R-:W-:Y:S01]  /*6970*/  R2UR UR15, R9 ;  /* 0x00000000090f72ca */ /* 0x000fe200000e0000 */
[----:B------:R-:W-:Y:S01]  /*6980*/  UMOV UR35, 0x40000040 ;  /* 0x4000004000237882 */ /* 0x000fe20000000000 */
[----:B------:R-:W-:Y:S01]  /*6990*/  UIMAD UR6, UR6, 0xa00, UR10 ;  /* 0x00000a00060678a4 */ /* 0x000fe2000f8e020a */
[-C--:B------:R-:W-:Y:S01]  /*69a0*/  FMUL.FTZ R24, R24, R2.reuse ;  /* 0x0000000218187220 */ /* 0x080fe20000410000 */
[----:B------:R-:W-:Y:S01]  /*69b0*/  UMOV UR39, 0x40000040 ;  /* 0x4000004000277882 */ /* 0x000fe20000000000 */
[----:B------:R-:W-:Y:S01]  /*69c0*/  UMOV UR43, 0x40000040 ;  /* 0x40000040002b7882 */ /* 0x000fe20000000000 */
[----:B------:R-:W-:Y:S01]  /*69d0*/  UIADD3 UR58, UR6, 0x80, URZ ;  /* 0x00000080063a7890 */ /* 0x000fe2000fffe03f */
[-C--:B------:R-:W-:Y:S01]  /*69e0*/  FMUL.FTZ R25, R25, R2.reuse ;  /* 0x0000000219197220 */ /* 0x080fe20000410000 */
[----:B------:R-:W-:Y:S01]  /*69f0*/  UIADD3 UR10, UR6, 0x180, URZ ;  /* 0x00000180060a7890 */ /* 0x000fe2000fffe03f */
[-C--:B------:R-:W-:Y:S01]  /*6a00*/  FMUL.FTZ R28, R28, R2.reuse ;  /* 0x000000021c1c7220 */ /* 0x080fe20000410000 */
[----:B------:R-:W-:Y:S01]  /*6a10*/  UMOV UR54, UR6 ;  /* 0x0000000600367c82 */ /* 0x000fe20008000000 */
[----:B------:R-:W-:Y:S01]  /*6a20*/  UIADD3 UR11, UR6, 0x200, URZ ;  /* 0x00000200060b7890 */ /* 0x000fe2000fffe03f */
[----:B------:R-:W-:Y:S01]  /*6a30*/  HGMMA.64x16x16.F32 R184, gdesc[UR52], RZ, !UPT, gsb0 ;  /* 0x0020000034b879f0 */ /* 0x000fe2000c0008ff */
[----:B------:R-:W-:Y:S01]  /*6a40*/  UIADD3 UR54, UR6, 0x100, URZ ;  /* 0x0000010006367890 */ /* 0x000fe2000fffe03f */
[-C--:B------:R-:W-:Y:S01]  /*6a50*/  FMUL.FTZ R29, R29, R2.reuse ;  /* 0x000000021d1d7220 */ /* 0x080fe20000410000 */
[----:B------:R-:W-:Y:S01]  /*6a60*/  UMOV UR52, UR56 ;  /* 0x0000003800347c82 */ /* 0x000fe20008000000 */
[----:B------:R-:W-:Y:S01]  /*6a70*/  UMOV UR53, UR57 ;  /* 0x0000003900357c82 */ /* 0x000fe20008000000 */
[----:B------:R-:W-:Y:S01]  /*6a80*/  UMOV UR55, 0x40000040 ;  /* 0x4000004000377882 */ /* 0x000fe20000000000 */
[----:B------:R-:W-:Y:S01]  /*6a90*/  UIADD3 UR22, UR6, 0x286, URZ ;  /* 0x0000028606167890 */ /* 0x000fe2000fffe03f */
[-C--:B------:R-:W-:Y:S01]  /*6aa0*/  FMUL.FTZ R32, R32, R2.reuse ;  /* 0x0000000220207220 */ /* 0x080fe20000410000 */
        /* <DEDUP_REMOVED lines=52> */
[----:B------:R-:W-:Y:S01]  /*6df0*/  UMOV UR58, UR10 ;  /* 0x0000000a003a7c82 */ /* 0x000fe20008000000 */
[----:B------:R-:W-:Y:S01]  /*6e00*/  UMOV UR59, 0x40000040 ;  /* 0x40000040003b7882 */ /* 0x000fe20000000000 */
[----:B------:R-:W-:Y:S01]  /*6e10*/  UIADD3 UR10, UR6, 0x102, URZ ;  /* 0x00000102060a7890 */ /* 0x000fe2000fffe03f */
        /* <DEDUP_REMOVED lines=57> */
[----:B------:R-:W-:Y:S01]  /*71b0*/  UMOV UR53, UR57 ;  /* 0x0000003900357c82 */ /* 0x000fe20008000000 */
        /* <DEDUP_REMOVED lines=34> */
[----:B------:R-:W-:-:S06]  /*73e0*/  WARPGROUP.ARRIVE ;  /* 0x00000000000079c5 */ /* 0x000fcc0000000000 */
[----:B------:R-:W-:Y:S01]  /*73f0*/  HGMMA.64x16x16.F32 R160, gdesc[UR56], RZ, !UPT, gsb0 ;  /* 0x0020000038a079f0 */ /* 0x000fe2000c0008ff */
[----:B------:R-:W-:Y:S02]  /*7400*/  R2UR UR58, R6 ;  /* 0x00000000063a72ca */ /* 0x000fe400000e0000 */
[----:B------:R-:W-:Y:S01]  /*7410*/  R2UR UR59, R7 ;  /* 0x00000000073b72ca */ /* 0x000fe200000e0000 */
        /* <DEDUP_REMOVED lines=463> */
.L_x_199:
[----:B------:R-:W-:Y:S02]  /*9110*/  R2UR UR6, R5 ;  /* 0x00000000050672ca */ /* 0x000fe400000e0000 */
[----:B------:R-:W-:-:S11]  /*9120*/  SHF.L.U32 R0, R237, 0x1f, RZ ;  /* 0x0000001fed007819 */ /* 0x000fd600000006ff */
[----:B------:R-:W-:-:S09]  /*9130*/  ULEA UR6, UR60, UR6, 0x3 ;  /* 0x000000063c067291 */ /* 0x000fd2000f8e183f */
[----:B------:R2:W3:Y:S01]  /*9140*/  SYNCS.PHASECHK.TRANS64.TRYWAIT P2, [UR6+0x38850], R0 ;  /* 0x03885000ff0075a7 */ /* 0x0004e20008040146 */
[----:B------:R-:W-:Y:S05]  /*9150*/  @!P0 BRA `(.L_x_200) ;  /* 0x0000000000048947 */ /* 0x000fea0003800000 */
[----:B------:R-:W-:Y:S01]  /*9160*/  BPT.TRAP 0x1 ;  /* 0x000000040000795c */ /* 0x000fe20000300000 */
.L_x_200:
[----:B---3--:R-:W-:Y:S05]  /*9170*/  @P2 BRA `(.L_x_201) ;  /* 0x0000000000082947 */ /* 0x008fea0003800000 */
[----:B------:R-:W3:Y:S02]  /*9180*/  SYNCS.PHASECHK.TRANS64.TRYWAIT P2, [UR6+0x38850], R0 ;  /* 0x03885000ff0075a7 */ /* 0x000ee40008040146 */
[----:B---3--:R-:W-:Y:S05]  /*9190*/  @!P2 BRA `(.L_x_202) ;  /* 0x000000ec0000a947 */ /* 0x008fea0003800000 */
.L_x_201:
[----:B------:R-:W-:Y:S01]  /*91a0*/  R2UR UR10, R5 ;  /* 0x00000000050a72ca */ /* 0x000fe200000e0000 */
[----:B------:R-:W-:Y:S01]  /*91b0*/  WARPGROUP.ARRIVE ;  /* 0x00000000000079c5 */ /* 0x000fe20000000000 */
[----:B------:R-:W-:Y:S01]  /*91c0*/  UMOV UR11, 0x40000040 ;  /* 0x40000040000b7882 */ /* 0x000fe20000000000 */
[----:B--23--:R-:W-:Y:S01]  /*91d0*/  FMUL.FTZ R0, R184, UR7 ;  /* 0x00000007b8007c20 */ /* 0x00cfe20008410000 */
[----:B01----:R-:W-:Y:S01]  /*91e0*/  FMUL.FTZ R3, R185, UR7 ;  /* 0x00000007b9037c20 */ /* 0x003fe20008410000 */
[----:B------:R-:W-:Y:S01]  /*91f0*/  FMUL.FTZ R185, R187, UR7 ;  /* 0x00000007bbb97c20 */ /* 0x000fe20008410000 */
[----:B------:R-:W-:Y:S01]  /*9200*/  FMUL.FTZ R187, R188, UR7 ;  /* 0x00000007bcbb7c20 */ /* 0x000fe20008410000 */
[----:B------:R-:W-:Y:S01]  /*9210*/  FMUL.FTZ R188, R189, UR7 ;  /* 0x00000007bdbc7c20 */ /* 0x000fe20008410000 */
[----:B------:R-:W-:Y:S01]  /*9220*/  FMUL.FTZ R184, R186, UR7 ;  /* 0x00000007bab87c20 */ /* 0x000fe20008410000 */
[----:B------:R-:W0:Y:S01]  /*9230*/  MUFU.TANH R0, R0 ;  /* 0x0000000000007308 */ /* 0x000e220000002400 */
[----:B------:R-:W-:Y:S01]  /*9240*/  FMUL.FTZ R186, R190, UR7 ;  /* 0x00000007beba7c20 */ /* 0x000fe20008410000 */
        /* <DEDUP_REMOVED lines=15> */
[----:B------:R-:W2:Y:S01]  /*9340*/  MUFU.TANH R187, R187 ;  /* 0x000000bb00bb7308 */ /* 0x000ea20000002400 */
[----:B0-----:R-:W-:Y:S01]  /*9350*/  FMNMX.FTZ R2, R0, R21, !PT ;  /* 0x0000001500027209 */ /* 0x001fe20007810000 */
[----:B------:R-:W-:Y:S01]  /*9360*/  FMUL.FTZ R164, R164, UR7 ;  /* 0x00000007a4a47c20 */ /* 0x000fe20008410000 */
[----:B------:R-:W-:Y:S01]  /*9370*/  UIMAD UR60, UR60, 0xa00, UR10 ;  /* 0x00000a003c3c78a4 */ /* 0x000fe2000f8e020a */
[----:B------:R-:W-:Y:S01]  /*9380*/  FMUL.FTZ R165, R165, UR7 ;  /* 0x00000007a5a57c20 */ /* 0x000fe20008410000 */
[----:B------:R-:W-:Y:S01]  /*9390*/  FMUL.FTZ R152, R152, UR7 ;  /* 0x0000000798987c20 */ /* 0x000fe20008410000 */
[----:B------:R-:W-:Y:S01]  /*93a0*/  FMUL.FTZ R176, R178, UR7 ;  /* 0x00000007b2b07c20 */ /* 0x000fe20008410000 */
[----:B------:R-:W-:Y:S01]  /*93b0*/  FMUL.FTZ R178, R179, UR7 ;  /* 0x00000007b3b27c20 */ /* 0x000fe20008410000 */
[----:B------:R-:W0:Y:S01]  /*93c0*/  MUFU.TANH R188, R188 ;  /* 0x000000bc00bc7308 */ /* 0x000e220000002400 */
[----:B-1----:R-:W-:Y:S01]  /*93d0*/  FMNMX.FTZ R2, R3, R2, !PT ;  /* 0x0000000203027209 */ /* 0x002fe20007810000 */
[----:B------:R-:W-:Y:S01]  /*93e0*/  UMOV UR10, UR60 ;  /* 0x0000003c000a7c82 */ /* 0x000fe20008000000 */
[----:B------:R-:W-:Y:S01]  /*93f0*/  FMUL.FTZ R179, R182, UR7 ;  /* 0x00000007b6b37c20 */ /* 0x000fe20008410000 */
[----:B------:R-:W-:Y:S01]  /*9400*/  HGMMA.64x256x16.F32 R24, R208, gdesc[UR8].tnspB, R24, gsb0 ;  /* 0x43e00008d0187df0 */ /* 0x000fe20008000818 */
[----:B------:R-:W-:Y:S01]  /*9410*/  UIADD3 UR10, UR60, 0x80, URZ ;  /* 0x000000803c0a7890 */ /* 0x000fe2000fffe03f */
[----:B------:R-:W-:Y:S01]  /*9420*/  FMUL.FTZ R182, R153, UR7 ;  /* 0x0000000799b67c20 */ /* 0x000fe20008410000 */
[----:B------:R-:W-:Y:S01]  /*9430*/  UMOV UR11, 0x40000040 ;  /* 0x40000040000b7882 */ /* 0x000fe20000000000 */
[----:B------:R-:W1:Y:S01]  /*9440*/  MUFU.TANH R190, R190 ;  /* 0x000000be00be7308 */ /* 0x000e620000002400 */
[----:B--2---:R-:W-:Y:S01]  /*9450*/  FMNMX.FTZ R2, R187, R2, !PT ;  /* 0x00000002bb027209 */ /* 0x004fe20007810000 */
[----:B------:R-:W-:Y:S01]  /*9460*/  FMUL.FTZ R153, R156, UR7 ;  /* 0x000000079c997c20 */ /* 0x000fe20008410000 */
[----:B------:R-:W-:Y:S01]  /*9470*/  FMUL.FTZ R157, R157, UR7 ;  /* 0x000000079d9d7c20 */ /* 0x000fe20008410000 */
[----:B------:R-:W-:Y:S01]  /*9480*/  FMUL.FTZ R189, R191, UR7 ;  /* 0x00000007bfbd7c20 */ /* 0x000fe20008410000 */
[----:B------:R-:W-:Y:S01]  /*9490*/  FMUL.FTZ R156, R183, UR7 ;  /* 0x00000007b79c7c20 */ /* 0x000fe20008410000 */
[----:B------:R-:W-:Y:S01]  /*94a0*/  ULDC UR14, c[0x0][0x988] ;  /* 0x00026200000e7ab9 */ /* 0x000fe20000000800 */
[----:B------:R-:W-:Y:S01]  /*94b0*/  FMUL.FTZ R170, R170, UR7 ;  /* 0x00000007aaaa7c20 */ /* 0x000fe20008410000 */
[----:B------:R-:W2:Y:S01]  /*94c0*/  MUFU.TANH R177, R177 ;  /* 0x000000b100b17308 */ /* 0x000ea20000002400 */
[----:B0-----:R-:W-:Y:S01]  /*94d0*/  FMNMX.FTZ R2, R188, R2, !PT ;  /* 0x00000002bc027209 */ /* 0x001fe20007810000 */
[----:B------:R-:W-:Y:S01]  /*94e0*/  FMUL.FTZ R171, R171, UR7 ;  /* 0x00000007abab7c20 */ /* 0x000fe20008410000 */
[----:B------:R-:W-:Y:S01]  /*94f0*/  FMUL.FTZ R174, R174, UR7 ;  /* 0x00000007aeae7c20 */ /* 0x000fe20008410000 */
[----:B------:R-:W-:Y:S01]  /*9500*/  FMUL.FTZ R175, R175, UR7 ;  /* 0x00000007afaf7c20 */ /* 0x000fe20008410000 */
[----:B------:R-:W-:Y:S01]  /*9510*/  FMUL.FTZ R162, R162, UR7 ;  /* 0x00000007a2a27c20 */ /* 0x000fe20008410000 */
[----:B------:R-:W-:Y:S01]  /*9520*/  FMUL.FTZ R163, R163, UR7 ;  /* 0x00000007a3a37c20 */ /* 0x000fe20008410000 */
[----:B------:R-:W-:Y:S01]  /*9530*/  FMUL.FTZ R166, R166, UR7 ;  /* 0x00000007a6a67c20 */ /* 0x000fe20008410000 */
[----:B------:R-:W0:Y:S01]  /*9540*/  MUFU.TANH R180, R180 ;  /* 0x000000b400b47308 */ /* 0x000e220000002400 */
[----:B-1----:R-:W-:Y:S01]  /*9550*/  FMNMX.FTZ R2, R190, R2, !PT ;  /* 0x00000002be027209 */ /* 0x002fe20007810000 */
[----:B------:R-:W-:Y:S01]  /*9560*/  FMUL.FTZ R167, R167, UR7 ;  /* 0x00000007a7a77c20 */ /* 0x000fe20008410000 */
[----:B------:R-:W-:Y:S01]  /*9570*/  FMUL.FTZ R154, R154, UR7 ;  /* 0x000000079a9a7c20 */ /* 0x000fe20008410000 */
[----:B------:R-:W-:Y:S01]  /*9580*/  FMUL.FTZ R155, R155, UR7 ;  /* 0x000000079b9b7c20 */ /* 0x000fe20008410000 */
[----:B------:R-:W-:Y:S01]  /*9590*/  FMUL.FTZ R158, R158, UR7 ;  /* 0x000000079e9e7c20 */ /* 0x000fe20008410000 */
[----:B------:R-:W-:Y:S01]  /*95a0*/  FMUL.FTZ R159, R159, UR7 ;  /* 0x000000079f9f7c20 */ /* 0x000fe20008410000 */
[----:B------:R-:W-:Y:S01]  /*95b0*/  VOTEU.ALL UP0, P1 ;  /* 0x00000000003f7886 */ /* 0x000fe20000800000 */
[----:B------:R-:W1:Y:S01]  /*95c0*/  MUFU.TANH R181, R181 ;  /* 0x000000b500b57308 */ /* 0x000e620000002400 */
[----:B--2---:R-:W-:Y:S01]  /*95d0*/  FMNMX.FTZ R2, R177, R2, !PT ;  /* 0x00000002b1027209 */ /* 0x004fe20007810000 */
[----:B------:R-:W-:-:S02]  /*95e0*/  IMAD.MOV.U32 R237, RZ, RZ, R17 ;  /* 0x000000ffffed7224 */ /* 0x000fc400078e0011 */
[----:B------:R-:W-:Y:S02]  /*95f0*/  @!UP0 UIADD3 UR61, UR61, 0x38840, URZ ;  /* 0x000388403d3d8890 */ /* 0x000fe4000fffe03f */
[----:B------:R-:W-:Y:S02]  /*9600*/  @!UP0 UIADD3 UR6, UR6, 0x38860, URZ ;  /* 0x0003886006068890 */ /* 0x000fe4000fffe03f */
[----:B------:R-:W2:Y:S01]  /*9610*/  MUFU.TANH R168, R168 ;  /* 0x000000a800a87308 */ /* 0x000ea20000002400 */
[----:B0-----:R-:W-:Y:S01]  /*9620*/  FMNMX.FTZ R2, R180, R2, !PT ;  /* 0x00000002b4027209 */ /* 0x001fe20007810000 */
[----:B------:R-:W-:Y:S02]  /*9630*/  @!UP0 UPRMT UR61, URZ, 0x654, UR61 ;  /* 0x000006543f3d8896 */ /* 0x000fe4000800003d */
[----:B------:R-:W-:-:S04]  /*9640*/  @!UP0 UPRMT UR6, URZ, 0x654, UR6 ;  /* 0x000006543f068896 */ /* 0x000fc80008000006 */
[----:B------:R-:W0:Y:S01]  /*9650*/  MUFU.TANH R169, R169 ;  /* 0x000000a900a97308 */ /* 0x000e220000002400 */
[----:B-1----:R-:W-:-:S07]  /*9660*/  FMNMX.FTZ R2, R181, R2, !PT ;  /* 0x00000002b5027209 */ /* 0x002fce0007810000 */
[----:B------:R-:W1:Y:S01]  /*9670*/  MUFU.TANH R172, R172 ;  /* 0x000000ac00ac7308 */ /* 0x000e620000002400 */
[----:B--2---:R-:W-:-:S07]  /*9680*/  FMNMX.FTZ R2, R168, R2, !PT ;  /* 0x00000002a8027209 */ /* 0x004fce0007810000 */
[----:B------:R-:W2:Y:S01]  /*9690*/  MUFU.TANH R173, R173 ;  /* 0x000000ad00ad7308 */ /* 0x000ea20000002400 */
[----:B0-----:R-:W-:-:S07]  /*96a0*/  FMNMX.FTZ R2, R169, R2, !PT ;  /* 0x00000002a9027209 */ /* 0x001fce0007810000 */
        /* <DEDUP_REMOVED lines=19> */
[----:B-1----:R-:W-:-:S05]  /*97e0*/  FMNMX.FTZ R4, R157, R2, !PT ;  /* 0x000000029d047209 */ /* 0x002fca0007810000 */
[----:B------:R-:W1:Y:S02]  /*97f0*/  SHFL.BFLY PT, R2, R4, 0x2, 0x1f ;  /* 0x0c401f0004027f89 */ /* 0x000e6400000e0000 */
[----:B------:R-:W3:Y:S08]  /*9800*/  MUFU.TANH R186, R186 ;  /* 0x000000ba00ba7308 */ /* 0x000ef00000002400 */
[----:B------:R-:W4:Y:S08]  /*9810*/  MUFU.TANH R189, R189 ;  /* 0x000000bd00bd7308 */ /* 0x000f300000002400 */
[----:B------:R-:W5:Y:S01]  /*9820*/  MUFU.TANH R176, R176 ;  /* 0x000000b000b07308 */ /* 0x000f620000002400 */
[----:B-1----:R-:W-:-:S07]  /*9830*/  FMNMX.FTZ R4, R4, R2, !PT ;  /* 0x0000000204047209 */ /* 0x002fce0007810000 */
[----:B------:R-:W1:Y:S01]  /*9840*/  MUFU.TANH R178, R178 ;  /* 0x000000b200b27308 */ /* 0x000e620000002400 */
[----:B------:R-:W2:Y:S07]  /*9850*/  SHFL.BFLY PT, R2, R4, 0x1, 0x1f ;  /* 0x0c201f0004027f89 */ /* 0x000eae00000e0000 */
[----:B------:R-:W1:Y:S08]  /*9860*/  MUFU.TANH R179, R179 ;  /* 0x000000b300b37308 */ /* 0x000e700000002400 */
[----:B------:R-:W1:Y:S08]  /*9870*/  MUFU.TANH R156, R156 ;  /* 0x0000009c009c7308 */ /* 0x000e700000002400 */
[----:B------:R-:W1:Y:S01]  /*9880*/  MUFU.TANH R170, R170 ;  /* 0x000000aa00aa7308 */ /* 0x000e620000002400 */
[----:B--2---:R-:W-:-:S02]  /*9890*/  FMNMX.FTZ R4, R4, R2, !PT ;  /* 0x0000000204047209 */ /* 0x004fc40007810000 */
[----:B------:R-:W-:-:S03]  /*98a0*/  FMNMX.FTZ R2, R184, R20, !PT ;  /* 0x00000014b8027209 */ /* 0x000fc60007810000 */
[----:B------:R-:W-:Y:S01]  /*98b0*/  FADD.FTZ R21, -R4, R21 ;  /* 0x0000001504157221 */ /* 0x000fe20000010100 */
[----:B0-----:R-:W-:Y:S01]  /*98c0*/  FMNMX.FTZ R2, R185, R2, !PT ;  /* 0x00000002b9027209 */ /* 0x001fe20007810000 */
[----:B------:R-:W0:Y:S03]  /*98d0*/  MUFU.TANH R171, R171 ;  /* 0x000000ab00ab7308 */ /* 0x000e260000002400 */
[----:B---3--:R-:W-:-:S05]  /*98e0*/  FMNMX.FTZ R2, R186, R2, !PT ;  /* 0x00000002ba027209 */ /* 0x008fca0007810000 */
[----:B------:R-:W2:Y:S08]  /*98f0*/  MUFU.TANH R174, R174 ;  /* 0x000000ae00ae7308 */ /* 0x000eb00000002400 */
[----:B------:R-:W3:Y:S08]  /*9900*/  MUFU.TANH R175, R175 ;  /* 0x000000af00af7308 */ /* 0x000ef00000002400 */
[----:B------:R-:W3:Y:S08]  /*9910*/  MUFU.TANH R162, R162 ;  /* 0x000000a200a27308 */ /* 0x000ef00000002400 */
[----:B------:R-:W3:Y:S08]  /*9920*/  MUFU.TANH R163, R163 ;  /* 0x000000a300a37308 */ /* 0x000ef00000002400 */
[----:B------:R-:W3:Y:S08]  /*9930*/  MUFU.TANH R166, R166 ;  /* 0x000000a600a67308 */ /* 0x000ef00000002400 */
[----:B------:R-:W3:Y:S08]  /*9940*/  MUFU.TANH R167, R167 ;  /* 0x000000a700a77308 */ /* 0x000ef00000002400 */
[----:B------:R-:W3:Y:S01]  /*9950*/  MUFU.TANH R154, R154 ;  /* 0x0000009a009a7308 */ /* 0x000ee20000002400 */
[----:B------:R-:W-:-:S02]  /*9960*/  WARPGROUP.DEPBAR.LE gsb0, 0x0 ;  /* 0x00008000000079c5 */ /* 0x000fc40000010000 */
[----:B------:R-:W-:-:S05]  /*9970*/  WARPGROUP.ARRIVE ;  /* 0x00000000000079c5 */ /* 0x000fca0000000000 */
[----:B------:R-:W3:Y:S01]  /*9980*/  MUFU.TANH R155, R155 ;  /* 0x0000009b009b7308 */ /* 0x000ee20000002400 */
[----:B------:R-:W-:Y:S01]  /*9990*/  HGMMA.64x256x16.F32 R24, R204, gdesc[UR8].tnspB, R24, gsb0 ;  /* 0x43e00008cc187df0 */ /* 0x000fe20008000818 */
[----:B------:R-:W-:Y:S01]  /*99a0*/  UIADD3 UR10, UR60, 0x100, URZ ;  /* 0x000001003c0a7890 */ /* 0x000fe2000fffe03f */
[----:B------:R-:W-:-:S05]  /*99b0*/  UMOV UR11, 0x40000040 ;  /* 0x40000040000b7882 */ /* 0x000fca0000000000 */
[----:B------:R-:W3:Y:S08]  /*99c0*/  MUFU.TANH R158, R158 ;  /* 0x0000009e009e7308 */ /* 0x000ef00000002400 */
[----:B------:R-:W3:Y:S01]  /*99d0*/  MUFU.TANH R159, R159 ;  /* 0x0000009f009f7308 */ /* 0x000ee20000002400 */
[----:B------:R-:W-:Y:S02]  /*99e0*/  WARPGROUP.DEPBAR.LE gsb0, 0x0 ;  /* 0x00008000000079c5 */ /* 0x000fe40000010000 */
[----:B------:R-:W-:-:S10]  /*99f0*/  WARPGROUP.ARRIVE ;  /* 0x00000000000079c5 */ /* 0x000fd40000000000 */
        /* <DEDUP_REMOVED lines=8> */
[----:B------:R-:W-:Y:S01]  /*9a80*/  R2UR UR60, R16 ;  /* 0x00000000103c72ca */ /* 0x000fe200000e0000 */
[----:B------:R-:W-:Y:S01]  /*9a90*/  UMOV UR11, 0x40000040 ;  /* 0x40000040000b7882 */ /* 0x000fe20000000000 */
[----:B------:R-:W-:Y:S02]  /*9aa0*/  WARPGROUP.DEPBAR.LE gsb0, 0x0 ;  /* 0x00008000000079c5 */ /* 0x000fe40000010000 */
[----:B------:R-:W-:-:S15]  /*9ab0*/  WARPGROUP.ARRIVE ;  /* 0x00000000000079c5 */ /* 0x000fde0000000000 */
[----:B------:R-:W-:-:S07]  /*9ac0*/  NOP ;  /* 0x0000000000007918 */ /* 0x000fce0000000000 */
[----:B------:R-:W-:Y:S01]  /*9ad0*/  HGMMA.64x256x16.F32 R24, R192, gdesc[UR8].tnspB, R24, gsb0 ;  /* 0x43e00008c0187df0 */ /* 0x000fe20008000818 */
[----:B------:R-:W-:Y:S01]  /*9ae0*/  UMOV UR10, UR14 ;  /* 0x0000000e000a7c82 */ /* 0x000fe20008000000 */
[----:B------:R-:W-:Y:S01]  /*9af0*/  R2UR UR11, R15 ;  /* 0x000000000f0b72ca */ /* 0x000fe200000e0000 */
[----:B------:R-:W-:Y:S01]  /*9b00*/  FMUL.FTZ R15, R21, UR10 ;  /* 0x0000000a150f7c20 */ /* 0x000fe20008410000 */
[----:B----4-:R-:W-:Y:S02]  /*9b10*/  FMNMX.FTZ R21, R189, R2, !PT ;  /* 0x00000002bd157209 */ /* 0x010fe40007810000 */
[----:B------:R-:W-:Y:S01]  /*9b20*/  R2UR UR14, R18 ;  /* 0x00000000120e72ca */ /* 0x000fe200000e0000 */
[----:B------:R4:W-:Y:S01]  /*9b30*/  MUFU.EX2 R2, R15 ;  /* 0x0000000f00027308 */ /* 0x0009e20000000800 */
[----:B-----5:R-:W-:-:S04]  /*9b40*/  FMNMX.FTZ R21, R176, R21, !PT ;  /* 0x00000015b0157209 */ /* 0x020fc80007810000 */
[----:B-1----:R-:W-:Y:S01]  /*9b50*/  FMNMX.FTZ R21, R178, R21, !PT ;  /* 0x00000015b2157209 */ /* 0x002fe20007810000 */
[----:B----4-:R-:W-:-:S06]  /*9b60*/  FMUL.FTZ R15, R4, UR10 ;  /* 0x0000000a040f7c20 */ /* 0x010fcc0008410000 */
[----:B------:R-:W-:Y:S01]  /*9b70*/  UISETP.GT.AND UP0, UPT, UR11, UR14, UPT ;  /* 0x0000000e0b00728c */ /* 0x000fe2000bf04270 */
[--C-:B------:R-:W-:Y:S01]  /*9b80*/  FFMA.FTZ R208, R0, UR10, -R15.reuse ;  /* 0x0000000a00d07c23 */ /* 0x100fe2000801080f */
[----:B------:R-:W-:Y:S01]  /*9b90*/  FMNMX.FTZ R0, R179, R21, !PT ;  /* 0x00000015b3007209 */ /* 0x000fe20007810000 */
[--C-:B------:R-:W-:Y:S01]  /*9ba0*/  FFMA.FTZ R3, R3, UR10, -R15.reuse ;  /* 0x0000000a03037c23 */ /* 0x100fe2000801080f */
[--C-:B------:R-:W-:Y:S01]  /*9bb0*/  FFMA.FTZ R210, R187, UR10, -R15.reuse ;  /* 0x0000000abbd27c23 */ /* 0x100fe2000801080f */
[--C-:B------:R-:W-:Y:S01]  /*9bc0*/  FFMA.FTZ R183, R188, UR10, -R15.reuse ;  /* 0x0000000abcb77c23 */ /* 0x100fe2000801080f */
[----:B------:R-:W-:Y:S01]  /*9bd0*/  FMNMX.FTZ R0, R156, R0, !PT ;  /* 0x000000009c007209 */ /* 0x000fe20007810000 */
[----:B------:R1:W-:Y:S01]  /*9be0*/  MUFU.EX2 R21, R3 ;  /* 0x0000000300157308 */ /* 0x0003e20000000800 */
[--C-:B------:R-:W-:Y:S01]  /*9bf0*/  FFMA.FTZ R200, R168, UR10, -R15.reuse ;  /* 0x0000000aa8c87c23 */ /* 0x100fe2000801080f */
[--C-:B------:R-:W-:Y:S01]  /*9c00*/  FFMA.FTZ R196, R160, UR10, -R15.reuse ;  /* 0x0000000aa0c47c23 */ /* 0x100fe2000801080f */
[----:B------:R-:W-:Y:S01]  /*9c10*/  FMNMX.FTZ R0, R170, R0, !PT ;  /* 0x00000000aa007209 */ /* 0x000fe20007810000 */
[--C-:B------:R-:W-:Y:S01]  /*9c20*/  FFMA.FTZ R206, R180, UR10, -R15.reuse ;  /* 0x0000000ab4ce7c23 */ /* 0x100fe2000801080f */
[--C-:B------:R-:W-:Y:S01]  /*9c30*/  FFMA.FTZ R168, R169, UR10, -R15.reuse ;  /* 0x0000000aa9a87c23 */ /* 0x100fe2000801080f */
[--C-:B------:R-:W-:Y:S01]  /*9c40*/  FFMA.FTZ R160, R161, UR10, -R15.reuse ;  /* 0x0000000aa1a07c23 */ /* 0x100fe2000801080f */
[----:B0-----:R-:W-:Y:S01]  /*9c50*/  FMNMX.FTZ R0, R171, R0, !PT ;  /* 0x00000000ab007209 */ /* 0x001fe20007810000 */
[----:B------:R-:W0:Y:S01]  /*9c60*/  MUFU.EX2 R208, R208 ;  /* 0x000000d000d07308 */ /* 0x000e220000000800 */
[--C-:B------:R-:W-:Y:S01]  /*9c70*/  FFMA.FTZ R204, R190, UR10, -R15.reuse ;  /* 0x0000000abecc7c23 */ /* 0x100fe2000801080f */
[--C-:B------:R-:W-:Y:S01]  /*9c80*/  FFMA.FTZ R177, R177, UR10, -R15.reuse ;  /* 0x0000000ab1b17c23 */ /* 0x100fe2000801080f */
[----:B--2---:R-:W-:Y:S01]  /*9c90*/  FMNMX.FTZ R0, R174, R0, !PT ;  /* 0x00000000ae007209 */ /* 0x004fe20007810000 */
[--C-:B------:R-:W-:Y:S01]  /*9ca0*/  FFMA.FTZ R180, R181, UR10, -R15.reuse ;  /* 0x0000000ab5b47c23 */ /* 0x100fe2000801080f */
[--C-:B------:R-:W-:Y:S01]  /*9cb0*/  FFMA.FTZ R202, R172, UR10, -R15.reuse ;  /* 0x0000000aacca7c23 */ /* 0x100fe2000801080f */
[--C-:B------:R-:W-:Y:S01]  /*9cc0*/  FFMA.FTZ R169, R173, UR10, -R15.reuse ;  /* 0x0000000aada97c23 */ /* 0x100fe2000801080f */
[----:B---3--:R-:W-:Y:S01]  /*9cd0*/  FMNMX.FTZ R0, R175, R0, !PT ;  /* 0x00000000af007209 */ /* 0x008fe20007810000 */
[----:B------:R-:W-:Y:S01]  /*9ce0*/  MUFU.EX2 R210, R210 ;  /* 0x000000d200d27308 */ /* 0x000fe20000000800 */
[--C-:B------:R-:W-:Y:S01]  /*9cf0*/  FFMA.FTZ R198, R164, UR10, -R15.reuse ;  /* 0x0000000aa4c67c23 */ /* 0x100fe2000801080f */
[----:B------:R-:W-:Y:S01]  /*9d00*/  FFMA.FTZ R161, R165, UR10, -R15 ;  /* 0x0000000aa5a17c23 */ /* 0x000fe2000801080f */
[----:B------:R-:W-:-:S02]  /*9d10*/  FMNMX.FTZ R0, R162, R0, !PT ;  /* 0x00000000a2007209 */ /* 0x000fc40007810000 */
[----:B------:R-:W-:Y:S02]  /*9d20*/  PLOP3.LUT P2, PT, PT, PT, UP0, 0x80, 0x0 ;  /* 0x000000000000781c */ /* 0x000fe40003f4f008 */
[----:B------:R-:W-:Y:S01]  /*9d30*/  FMNMX.FTZ R0, R163, R0, !PT ;  /* 0x00000000a3007209 */ /* 0x000fe20007810000 */
[----:B------:R-:W-:Y:S03]  /*9d40*/  MUFU.EX2 R183, R183 ;  /* 0x000000b700b77308 */ /* 0x000fe60000000800 */
[----:B------:R-:W-:-:S04]  /*9d50*/  FMNMX.FTZ R0, R166, R0, !PT ;  /* 0x00000000a6007209 */ /* 0x000fc80007810000 */
[----:B------:R-:W-:Y:S01]  /*9d60*/  FMNMX.FTZ R0, R167, R0, !PT ;  /* 0x00000000a7007209 */ /* 0x000fe20007810000 */
[----:B------:R-:W-:Y:S03]  /*9d70*/  MUFU.EX2 R204, R204 ;  /* 0x000000cc00cc7308 */ /* 0x000fe60000000800 */
[----:B------:R-:W-:-:S04]  /*9d80*/  FMNMX.FTZ R0, R154, R0, !PT ;  /* 0x000000009a007209 */ /* 0x000fc80007810000 */
[----:B------:R-:W-:Y:S01]  /*9d90*/  FMNMX.FTZ R0, R155, R0, !PT ;  /* 0x000000009b007209 */ /* 0x000fe20007810000 */
[----:B------:R-:W-:Y:S03]  /*9da0*/  MUFU.EX2 R177, R177 ;  /* 0x000000b100b17308 */ /* 0x000fe60000000800 */
[----:B------:R-:W-:-:S04]  /*9db0*/  FMNMX.FTZ R0, R158, R0, !PT ;  /* 0x000000009e007209 */ /* 0x000fc80007810000 */
[----:B------:R-:W-:Y:S01]  /*9dc0*/  FMNMX.FTZ R0, R159, R0, !PT ;  /* 0x000000009f007209 */ /* 0x000fe20007810000 */
[----:B------:R-:W-:Y:S04]  /*9dd0*/  MUFU.EX2 R206, R206 ;  /* 0x000000ce00ce7308 */ /* 0x000fe80000000800 */
[----:B-1----:R-:W1:Y:S04]  /*9de0*/  SHFL.BFLY PT, R3, R0, 0x2, 0x1f ;  /* 0x0c401f0000037f89 */ /* 0x002e6800000e0000 */
[----:B------:R-:W-:Y:S08]  /*9df0*/  MUFU.EX2 R180, R180 ;  /* 0x000000b400b47308 */ /* 0x000ff00000000800 */
[----:B------:R-:W-:Y:S08]  /*9e00*/  MUFU.EX2 R200, R200 ;  /* 0x000000c800c87308 */ /* 0x000ff00000000800 */
[----:B------:R-:W-:Y:S01]  /*9e10*/  MUFU.EX2 R168, R168 ;  /* 0x000000a800a87308 */ /* 0x000fe20000000800 */
[----:B-1----:R-:W-:-:S07]  /*9e20*/  FMNMX.FTZ R0, R0, R3, !PT ;  /* 0x0000000300007209 */ /* 0x002fce0007810000 */
[----:B------:R-:W-:Y:S01]  /*9e30*/  MUFU.EX2 R202, R202 ;  /* 0x000000ca00ca7308 */ /* 0x000fe20000000800 */
[----:B------:R-:W1:Y:S07]  /*9e40*/  SHFL.BFLY PT, R3, R0, 0x1, 0x1f ;  /* 0x0c201f0000037f89 */ /* 0x000e6e00000e0000 */
[----:B------:R-:W-:Y:S08]  /*9e50*/  MUFU.EX2 R169, R169 ;  /* 0x000000a900a97308 */ /* 0x000ff00000000800 */
[----:B------:R-:W-:Y:S08]  /*9e60*/  MUFU.EX2 R196, R196 ;  /* 0x000000c400c47308 */ /* 0x000ff00000000800 */
[----:B------:R-:W-:Y:S01]  /*9e70*/  MUFU.EX2 R160, R160 ;  /* 0x000000a000a07308 */ /* 0x000fe20000000800 */
[----:B-1----:R-:W-:-:S05]  /*9e80*/  FMNMX.FTZ R3, R0, R3, !PT ;  /* 0x0000000300037209 */ /* 0x002fca0007810000 */
[----:B------:R-:W-:Y:S02]  /*9e90*/  FADD.FTZ R0, -R3, R20 ;  /* 0x0000001403007221 */ /* 0x000fe40000010100 */
[----:B------:R-:W-:Y:S02]  /*9ea0*/  MUFU.EX2 R198, R198 ;  /* 0x000000c600c67308 */ /* 0x000fe40000000800 */
[----:B------:R-:W-:-:S06]  /*9eb0*/  FMUL.FTZ R0, R0, UR10 ;  /* 0x0000000a00007c20 */ /* 0x000fcc0008410000 */
[----:B------:R-:W-:Y:S08]  /*9ec0*/  MUFU.EX2 R0, R0 ;  /* 0x0000000000007308 */ /* 0x000ff00000000800 */
[----:B------:R-:W-:Y:S01]  /*9ed0*/  MUFU.EX2 R161, R161 ;  /* 0x000000a100a17308 */ /* 0x000fe20000000800 */
[----:B------:R-:W-:Y:S02]  /*9ee0*/  WARPGROUP.DEPBAR.LE gsb0, 0x0 ;  /* 0x00008000000079c5 */ /* 0x000fe40000010000 */
[--C-:B------:R-:W-:Y:S01]  /*9ef0*/  FFMA.FTZ R194, R153, UR10, -R15.reuse ;  /* 0x0000000a99c27c23 */ /* 0x100fe2000801080f */
[----:B------:R-:W-:Y:S01]  /*9f00*/  FMUL.FTZ R153, R3, UR10 ;  /* 0x0000000a03997c20 */ /* 0x000fe20008410000 */
[--C-:B------:R-:W-:Y:S01]  /*9f10*/  FFMA.FTZ R192, R152, UR10, -R15.reuse ;  /* 0x0000000a98c07c23 */ /* 0x100fe2000801080f */
[--C-:B------:R-:W-:Y:S01]  /*9f20*/  FFMA.FTZ R152, R182, UR10, -R15.reuse ;  /* 0x0000000ab6987c23 */ /* 0x100fe2000801080f */
[----:B------:R-:W-:Y:S01]  /*9f30*/  FFMA.FTZ R15, R157, UR10, -R15 ;  /* 0x0000000a9d0f7c23 */ /* 0x000fe2000801080f */
[--C-:B------:R-:W-:Y:S01]  /*9f40*/  FFMA.FTZ R209, R184, UR10, -R153.reuse ;  /* 0x0000000ab8d17c23 */ /* 0x100fe20008010899 */
[--C-:B------:R-:W-:Y:S01]  /*9f50*/  FFMA.FTZ R20, R185, UR10, -R153.reuse ;  /* 0x0000000ab9147c23 */ /* 0x100fe20008010899 */
[--C-:B------:R-:W-:Y:S01]  /*9f60*/  FFMA.FTZ R211, R186, UR10, -R153.reuse ;  /* 0x0000000abad37c23 */ /* 0x100fe20008010899 */
[--C-:B------:R-:W-:Y:S01]  /*9f70*/  FFMA.FTZ R157, R189, UR10, -R153.reuse ;  /* 0x0000000abd9d7c23 */ /* 0x100fe20008010899 */
[--C-:B------:R-:W-:Y:S01]  /*9f80*/  FFMA.FTZ R205, R176, UR10, -R153.reuse ;  /* 0x0000000ab0cd7c23 */ /* 0x100fe20008010899 */
[--C-:B------:R-:W-:Y:S01]  /*9f90*/  FFMA.FTZ R164, R178, UR10, -R153.reuse ;  /* 0x0000000ab2a47c23 */ /* 0x100fe20008010899 */
[----:B------:R-:W1:Y:S01]  /*9fa0*/  MUFU.EX2 R209, R209 ;  /* 0x000000d100d17308 */ /* 0x000e620000000800 */
[--C-:B------:R-:W-:Y:S01]  /*9fb0*/  FFMA.FTZ R207, R179, UR10, -R153.reuse ;  /* 0x0000000ab3cf7c23 */ /* 0x100fe20008010899 */
[--C-:B------:R-:W-:Y:S01]  /*9fc0*/  FFMA.FTZ R156, R156, UR10, -R153.reuse ;  /* 0x0000000a9c9c7c23 */ /* 0x100fe20008010899 */
[--C-:B------:R-:W-:Y:S01]  /*9fd0*/  FFMA.FTZ R201, R170, UR10, -R153.reuse ;  /* 0x0000000aaac97c23 */ /* 0x100fe20008010899 */
[--C-:B------:R-:W-:Y:S01]  /*9fe0*/  FFMA.FTZ R165, R171, UR10, -R153.reuse ;  /* 0x0000000aaba57c23 */ /* 0x100fe20008010899 */
[--C-:B------:R-:W-:Y:S01]  /*9ff0*/  FFMA.FTZ R203, R174, UR10, -R153.reuse ;  /* 0x0000000aaecb7c23 */ /* 0x100fe20008010899 */
[--C-:B------:R-:W-:Y:S01]  /*a000*/  FFMA.FTZ R175, R175, UR10, -R153.reuse ;  /* 0x0000000aafaf7c23 */ /* 0x100fe20008010899 */
[--C-:B------:R-:W-:Y:S01]  /*a010*/  FFMA.FTZ R162, R162, UR10, -R153.reuse ;  /* 0x0000000aa2a27c23 */ /* 0x100fe20008010899 */
[----:B------:R-:W2:Y:S01]  /*a020*/  MUFU.EX2 R20, R20 ;  /* 0x0000001400147308 */ /* 0x000ea20000000800 */
[--C-:B------:R-:W-:Y:S01]  /*a030*/  FFMA.FTZ R163, R163, UR10, -R153.reuse ;  /* 0x0000000aa3a37c23 */ /* 0x100fe20008010899 */
[--C-:B------:R-:W-:Y:S01]  /*a040*/  FFMA.FTZ R166, R166, UR10, -R153.reuse ;  /* 0x0000000aa6a67c23 */ /* 0x100fe20008010899 */
[--C-:B------:R-:W-:Y:S01]  /*a050*/  FFMA.FTZ R167, R167, UR10, -R153.reuse ;  /* 0x0000000aa7a77c23 */ /* 0x100fe20008010899 */
[--C-:B------:R-:W-:Y:S01]  /*a060*/  FFMA.FTZ R154, R154, UR10, -R153.reuse ;  /* 0x0000000a9a9a7c23 */ /* 0x100fe20008010899 */
[--C-:B------:R-:W-:Y:S01]  /*a070*/  FFMA.FTZ R155, R155, UR10, -R153.reuse ;  /* 0x0000000a9b9b7c23 */ /* 0x100fe20008010899 */
[--C-:B------:R-:W-:Y:S01]  /*a080*/  FFMA.FTZ R158, R158, UR10, -R153.reuse ;  /* 0x0000000a9e9e7c23 */ /* 0x100fe20008010899 */
[----:B------:R-:W-:Y:S01]  /*a090*/  FFMA.FTZ R153, R159, UR10, -R153 ;  /* 0x0000000a9f997c23 */ /* 0x000fe20008010899 */
[----:B------:R-:W3:Y:S01]  /*a0a0*/  MUFU.EX2 R211, R211 ;  /* 0x000000d300d37308 */ /* 0x000ee20000000800 */
[----:B0-----:R-:W-:Y:S01]  /*a0b0*/  FFMA.FTZ R159, R2, R13, R208 ;  /* 0x0000000d029f7223 */ /* 0x001fe200000100d0 */
[----:B-1----:R-:W-:Y:S01]  /*a0c0*/  FFMA.FTZ R12, R0, R12, R209 ;  /* 0x0000000c000c7223 */ /* 0x002fe200000100d1 */
[C---:B------:R-:W-:Y:S01]  /*a0d0*/  F2FP.F16.F32.PACK_AB R208, R21.reuse, R208 ;  /* 0x000000d015d0723e */ /* 0x040fe200000000ff */
[----:B------:R-:W-:Y:S01]  /*a0e0*/  @!P1 SYNCS.ARRIVE.TRANS64.RED.A1T0 RZ, [UR61], RZ ;  /* 0x000000ffffff99a7 */ /* 0x000fe2000810043d */
[----:B------:R-:W-:-:S03]  /*a0f0*/  FADD.FTZ R159, R21, R159 ;  /* 0x0000009f159f7221 */ /* 0x000fc60000010000 */
[----:B------:R-:W0:Y:S01]  /*a100*/  MUFU.EX2 R157, R157 ;  /* 0x0000009d009d7308 */ /* 0x000e220000000800 */
[----:B--2---:R-:W-:Y:S01]  /*a110*/  FADD.FTZ R12, R20, R12 ;  /* 0x0000000c140c7221 */ /* 0x004fe20000010000 */
[----:B------:R-:W-:Y:S01]  /*a120*/  FADD.FTZ R21, R210, R159 ;  /* 0x0000009fd2157221 */ /* 0x000fe20000010000 */
[----:B------:R-:W-:Y:S01]  /*a130*/  F2FP.F16.F32.PACK_AB R209, R20, R209 ;  /* 0x000000d114d1723e */ /* 0x000fe200000000ff */
[----:B------:R-:W-:Y:S01]  /*a140*/  @!P1 SYNCS.ARRIVE.TRANS64.RED.A1T0 RZ, [UR6], RZ ;  /* 0x000000ffffff99a7 */ /* 0x000fe20008100406 */
[----:B------:R-:W-:Y:S01]  /*a150*/  UIADD3 UR6, UR11, -0x1, URZ ;  /* 0xffffffff0b067890 */ /* 0x000fe2000fffe03f */
[C---:B------:R-:W-:Y:S01]  /*a160*/  FADD.FTZ R21, R183.reuse, R21 ;  /* 0x00000015b7157221 */ /* 0x040fe20000010000 */
[----:B------:R-:W-:Y:S01]  /*a170*/  F2FP.F16.F32.PACK_AB R210, R183, R210 ;  /* 0x000000d2b7d2723e */ /* 0x000fe200000000ff */
[----:B------:R-:W1:Y:S01]  /*a180*/  MUFU.EX2 R205, R205 ;  /* 0x000000cd00cd7308 */ /* 0x000e620000000800 */
[----:B---3--:R-:W-:Y:S01]  /*a190*/  FADD.FTZ R12, R211, R12 ;  /* 0x0000000cd30c7221 */ /* 0x008fe20000010000 */
[----:B------:R-:W-:Y:S01]  /*a1a0*/  FADD.FTZ R21, R204, R21 ;  /* 0x00000015cc157221 */ /* 0x000fe20000010000 */
[----:B------:R-:W-:Y:S01]  /*a1b0*/  F2FP.F16.F32.PACK_AB R204, R177, R204 ;  /* 0x000000ccb1cc723e */ /* 0x000fe200000000ff */
[----:B------:R-:W-:-:S02]  /*a1c0*/  IMAD.MOV.U32 R20, RZ, RZ, R3 ;  /* 0x000000ffff147224 */ /* 0x000fc400078e0003 */
[----:B------:R-:W-:Y:S02]  /*a1d0*/  FADD.FTZ R21, R177, R21 ;  /* 0x00000015b1157221 */ /* 0x000fe40000010000 */
[----:B------:R-:W2:Y:S01]  /*a1e0*/  MUFU.EX2 R164, R164 ;  /* 0x000000a400a47308 */ /* 0x000ea20000000800 */
[C---:B0-----:R-:W-:Y:S01]  /*a1f0*/  FADD.FTZ R12, R157.reuse, R12 ;  /* 0x0000000c9d0c7221 */ /* 0x041fe20000010000 */
[----:B------:R-:W-:Y:S01]  /*a200*/  FADD.FTZ R21, R206, R21 ;  /* 0x00000015ce157221 */ /* 0x000fe20000010000 */
[----:B------:R-:W-:Y:S02]  /*a210*/  F2FP.F16.F32.PACK_AB R211, R157, R211 ;  /* 0x000000d39dd3723e */ /* 0x000fe400000000ff */
[C---:B------:R-:W-:Y:S01]  /*a220*/  F2FP.F16.F32.PACK_AB R206, R180.reuse, R206 ;  /* 0x000000ceb4ce723e */ /* 0x040fe200000000ff */
[----:B------:R-:W-:Y:S02]  /*a230*/  FADD.FTZ R21, R180, R21 ;  /* 0x00000015b4157221 */ /* 0x000fe40000010000 */
[----:B------:R-:W0:Y:S01]  /*a240*/  MUFU.EX2 R207, R207 ;  /* 0x000000cf00cf7308 */ /* 0x000e220000000800 */
[----:B-1----:R-:W-:Y:S01]  /*a250*/  FADD.FTZ R12, R205, R12 ;  /* 0x0000000ccd0c7221 */ /* 0x002fe20000010000 */
[----:B------:R-:W-:Y:S01]  /*a260*/  FADD.FTZ R21, R200, R21 ;  /* 0x00000015c8157221 */ /* 0x000fe20000010000 */
[----:B------:R-:W-:-:S03]  /*a270*/  F2FP.F16.F32.PACK_AB R200, R168, R200 ;  /* 0x000000c8a8c8723e */ /* 0x000fc600000000ff */
[----:B------:R-:W-:Y:S02]  /*a280*/  FADD.FTZ R21, R168, R21 ;  /* 0x00000015a8157221 */ /* 0x000fe40000010000 */
[----:B------:R-:W1:Y:S01]  /*a290*/  MUFU.EX2 R156, R156 ;  /* 0x0000009c009c7308 */ /* 0x000e620000000800 */
[----:B--2---:R-:W-:Y:S01]  /*a2a0*/  FADD.FTZ R12, R164, R12 ;  /* 0x0000000ca40c7221 */ /* 0x004fe20000010000 */
[----:B------:R-:W-:Y:S01]  /*a2b0*/  FADD.FTZ R21, R202, R21 ;  /* 0x00000015ca157221 */ /* 0x000fe20000010000 */
[----:B------:R-:W-:Y:S02]  /*a2c0*/  F2FP.F16.F32.PACK_AB R205, R164, R205 ;  /* 0x000000cda4cd723e */ /* 0x000fe400000000ff */
[C---:B------:R-:W-:Y:S01]  /*a2d0*/  F2FP.F16.F32.PACK_AB R202, R169.reuse, R202 ;  /* 0x000000caa9ca723e */ /* 0x040fe200000000ff */
[----:B------:R-:W-:Y:S02]  /*a2e0*/  FADD.FTZ R21, R169, R21 ;  /* 0x00000015a9157221 */ /* 0x000fe40000010000 */
[----:B------:R-:W2:Y:S01]  /*a2f0*/  MUFU.EX2 R201, R201 ;  /* 0x000000c900c97308 */ /* 0x000ea20000000800 */
[----:B0-----:R-:W-:Y:S01]  /*a300*/  FADD.FTZ R12, R207, R12 ;  /* 0x0000000ccf0c7221 */ /* 0x001fe20000010000 */
[----:B------:R-:W-:Y:S01]  /*a310*/  FADD.FTZ R21, R196, R21 ;  /* 0x00000015c4157221 */ /* 0x000fe20000010000 */
[----:B------:R-:W-:-:S03]  /*a320*/  F2FP.F16.F32.PACK_AB R196, R160, R196 ;  /* 0x000000c4a0c4723e */ /* 0x000fc600000000ff */
[----:B------:R-:W-:Y:S02]  /*a330*/  FADD.FTZ R21, R160, R21 ;  /* 0x00000015a0157221 */ /* 0x000fe40000010000 */
[----:B------:R-:W0:Y:S01]  /*a340*/  MUFU.EX2 R165, R165 ;  /* 0x000000a500a57308 */ /* 0x000e220000000800 */
[----:B-1----:R-:W-:Y:S01]  /*a350*/  FADD.FTZ R12, R156, R12 ;  /* 0x0000000c9c0c7221 */ /* 0x002fe20000010000 */
[----:B------:R-:W-:Y:S01]  /*a360*/  FADD.FTZ R21, R198, R21 ;  /* 0x00000015c6157221 */ /* 0x000fe20000010000 */
[----:B------:R-:W-:Y:S02]  /*a370*/  F2FP.F16.F32.PACK_AB R207, R156, R207 ;  /* 0x000000cf9ccf723e */ /* 0x000fe400000000ff */
[C---:B------:R-:W-:Y:S01]  /*a380*/  F2FP.F16.F32.PACK_AB R198, R161.reuse, R198 ;  /* 0x000000c6a1c6723e */ /* 0x040fe200000000ff */
[----:B------:R-:W-:Y:S02]  /*a390*/  FADD.FTZ R21, R161, R21 ;  /* 0x00000015a1157221 */ /* 0x000fe40000010000 */
[----:B------:R-:W1:Y:S01]  /*a3a0*/  MUFU.EX2 R203, R203 ;  /* 0x000000cb00cb7308 */ /* 0x000e620000000800 */
[----:B--2---:R-:W-:-:S07]  /*a3b0*/  FADD.FTZ R12, R201, R12 ;  /* 0x0000000cc90c7221 */ /* 0x004fce0000010000 */
[----:B------:R-:W2:Y:S01]  /*a3c0*/  MUFU.EX2 R13, R175 ;  /* 0x000000af000d7308 */ /* 0x000ea20000000800 */
[C---:B0-----:R-:W-:Y:S01]  /*a3d0*/  FADD.FTZ R12, R165.reuse, R12 ;  /* 0x0000000ca50c7221 */ /* 0x041fe20000010000 */
[----:B------:R-:W-:-:S06]  /*a3e0*/  F2FP.F16.F32.PACK_AB R201, R165, R201 ;  /* 0x000000c9a5c9723e */ /* 0x000fcc00000000ff */
[----:B------:R-:W0:Y:S01]  /*a3f0*/  MUFU.EX2 R162, R162 ;  /* 0x000000a200a27308 */ /* 0x000e220000000800 */
[----:B-1----:R-:W-:-:S07]  /*a400*/  FADD.FTZ R12, R203, R12 ;  /* 0x0000000ccb0c7221 */ /* 0x002fce0000010000 */
[----:B------:R-:W1:Y:S01]  /*a410*/  MUFU.EX2 R163, R163 ;  /* 0x000000a300a37308 */ /* 0x000e620000000800 */
[C---:B--2---:R-:W-:Y:S01]  /*a420*/  FADD.FTZ R12, R13.reuse, R12 ;  /* 0x0000000c0d0c7221 */ /* 0x044fe20000010000 */
[----:B------:R-:W-:-:S06]  /*a430*/  F2FP.F16.F32.PACK_AB R203, R13, R203 ;  /* 0x000000cb0dcb723e */ /* 0x000fcc00000000ff */
[----:B------:R-:W2:Y:S01]  /*a440*/  MUFU.EX2 R166, R166 ;  /* 0x000000a600a67308 */ /* 0x000ea20000000800 */
[----:B0-----:R-:W-:-:S07]  /*a450*/  FADD.FTZ R12, R162, R12 ;  /* 0x0000000ca20c7221 */ /* 0x001fce0000010000 */
[----:B------:R-:W0:Y:S01]  /*a460*/  MUFU.EX2 R192, R192 ;  /* 0x000000c000c07308 */ /* 0x000e220000000800 */
[C---:B-1----:R-:W-:Y:S01]  /*a470*/  FADD.FTZ R12, R163.reuse, R12 ;  /* 0x0000000ca30c7221 */ /* 0x042fe20000010000 */
[----:B------:R-:W-:-:S06]  /*a480*/  F2FP.F16.F32.PACK_AB R197, R163, R162 ;  /* 0x000000a2a3c5723e */ /* 0x000fcc00000000ff */
[----:B------:R-:W1:Y:S01]  /*a490*/  MUFU.EX2 R167, R167 ;  /* 0x000000a700a77308 */ /* 0x000e620000000800 */
[----:B--2---:R-:W-:-:S07]  /*a4a0*/  FADD.FTZ R12, R166, R12 ;  /* 0x0000000ca60c7221 */ /* 0x004fce0000010000 */
[----:B------:R-:W2:Y:S01]  /*a4b0*/  MUFU.EX2 R152, R152 ;  /* 0x0000009800987308 */ /* 0x000ea20000000800 */
[----:B0-----:R-:W-:-:S07]  /*a4c0*/  FADD.FTZ R21, R192, R21 ;  /* 0x00000015c0157221 */ /* 0x001fce0000010000 */
[----:B------:R-:W0:Y:S01]  /*a4d0*/  MUFU.EX2 R154, R154 ;  /* 0x0000009a009a7308 */ /* 0x000e220000000800 */
[C---:B-1----:R-:W-:Y:S01]  /*a4e0*/  FADD.FTZ R12, R167.reuse, R12 ;  /* 0x0000000ca70c7221 */ /* 0x042fe20000010000 */
[----:B------:R-:W-:-:S06]  /*a4f0*/  F2FP.F16.F32.PACK_AB R199, R167, R166 ;  /* 0x000000a6a7c7723e */ /* 0x000fcc00000000ff */
[----:B------:R-:W1:Y:S01]  /*a500*/  MUFU.EX2 R194, R194 ;  /* 0x000000c200c27308 */ /* 0x000e620000000800 */
[C---:B--2---:R-:W-:Y:S01]  /*a510*/  FADD.FTZ R21, R152.reuse, R21 ;  /* 0x0000001598157221 */ /* 0x044fe20000010000 */
[----:B------:R-:W-:-:S06]  /*a520*/  F2FP.F16.F32.PACK_AB R192, R152, R192 ;  /* 0x000000c098c0723e */ /* 0x000fcc00000000ff */
[----:B------:R-:W2:Y:S01]  /*a530*/  MUFU.EX2 R155, R155 ;  /* 0x0000009b009b7308 */ /* 0x000ea20000000800 */
[----:B0-----:R-:W-:-:S07]  /*a540*/  FADD.FTZ R12, R154, R12 ;  /* 0x0000000c9a0c7221 */ /* 0x001fce0000010000 */
[----:B------:R-:W0:Y:S01]  /*a550*/  MUFU.EX2 R15, R15 ;  /* 0x0000000f000f7308 */ /* 0x000e220000000800 */
[----:B-1----:R-:W-:-:S07]  /*a560*/  FADD.FTZ R21, R194, R21 ;  /* 0x00000015c2157221 */ /* 0x002fce0000010000 */
[----:B------:R-:W1:Y:S01]  /*a570*/  MUFU.EX2 R158, R158 ;  /* 0x0000009e009e7308 */ /* 0x000e620000000800 */
[C---:B--2---:R-:W-:Y:S01]  /*a580*/  FADD.FTZ R12, R155.reuse, R12 ;  /* 0x0000000c9b0c7221 */ /* 0x044fe20000010000 */
[----:B------:R-:W-:-:S06]  /*a590*/  F2FP.F16.F32.PACK_AB R193, R155, R154 ;  /* 0x0000009a9bc1723e */ /* 0x000fcc00000000ff */
[----:B------:R-:W2:Y:S01]  /*a5a0*/  MUFU.EX2 R153, R153 ;  /* 0x0000009900997308 */ /* 0x000ea20000000800 */
[C---:B0-----:R-:W-:Y:S01]  /*a5b0*/  FADD.FTZ R13, R15.reuse, R21 ;  /* 0x000000150f0d7221 */ /* 0x041fe20000010000 */
[----:B------:R-:W-:Y:S01]  /*a5c0*/  F2FP.F16.F32.PACK_AB R194, R15, R194 ;  /* 0x000000c20fc2723e */ /* 0x000fe200000000ff */
[----:B------:R-:W-:Y:S02]  /*a5d0*/  IMAD.U32 R15, RZ, RZ, UR6 ;  /* 0x00000006ff0f7e24 */ /* 0x000fe4000f8e00ff */
[----:B------:R-:W-:Y:S02]  /*a5e0*/  IMAD.MOV.U32 R21, RZ, RZ, R4 ;  /* 0x000000ffff157224 */ /* 0x000fe400078e0004 */
[----:B-1----:R-:W-:-:S04]  /*a5f0*/  FADD.FTZ R12, R158, R12 ;  /* 0x0000000c9e0c7221 */ /* 0x002fc80000010000 */
[C---:B--2---:R-:W-:Y:S01]  /*a600*/  FADD.FTZ R12, R153.reuse, R12 ;  /* 0x0000000c990c7221 */ /* 0x044fe20000010000 */
[----:B------:R-:W-:Y:S01]  /*a610*/  F2FP.F16.F32.PACK_AB R195, R153, R158 ;  /* 0x0000009e99c3723e */ /* 0x000fe200000000ff */
[----:B------:R-:W-:Y:S06]  /*a620*/  @P2 BRA `(.L_x_203) ;  /* 0xffffffc000482947 */ /* 0x000fec000383ffff */
.L_x_194:
        /* <DEDUP_REMOVED lines=131> */
.L_x_204:
[----:B------:R-:W-:Y:S01]  /*ae60*/  IMAD R0, R16, 0x8, R5 ;  /* 0x0000000810007824 */ /* 0x000fe200078e0205 */
[----:B------:R-:W-:-:S04]  /*ae70*/  SHF.L.U32 R7, R17, 0x1f, RZ ;  /* 0x0000001f11077819 */ /* 0x000fc800000006ff */
[----:B------:R0:W1:Y:S01]  /*ae80*/  SYNCS.PHASECHK.TRANS64.TRYWAIT P2, [R0+URZ+0x38850], R7 ;  /* 0x03885007000075a7 */ /* 0x000062000804017f */
[----:B------:R-:W-:Y:S05]  /*ae90*/  @!P0 BRA `(.L_x_205) ;  /* 0x0000000000048947 */ /* 0x000fea0003800000 */
[----:B------:R-:W-:Y:S01]  /*aea0*/  BPT.TRAP 0x1 ;  /* 0x000000040000795c */ /* 0x000fe20000300000 */
.L_x_205:
[----:B-1----:R-:W-:Y:S05]  /*aeb0*/  @P2 BRA `(.L_x_206) ;  /* 0x0000000000082947 */ /* 0x002fea0003800000 */
[----:B------:R-:W1:Y:S02]  /*aec0*/  SYNCS.PHASECHK.TRANS64.TRYWAIT P0, [R0+URZ+0x38850], R7 ;  /* 0x03885007000075a7 */ /* 0x000e64000800017f */
[----:B-1----:R-:W-:Y:S05]  /*aed0*/  @!P0 BRA `(.L_x_207) ;  /* 0x000000cc00c88947 */ /* 0x002fea0003800000 */
.L_x_206:
[----:B------:R-:W-:Y:S05]  /*aee0*/  WARPSYNC.ALL ;  /* 0x0000000000007948 */ /* 0x000fea0003800000 */
[----:B------:R-:W-:Y:S01]  /*aef0*/  VIADD R5, R5, 0x400 ;  /* 0x0000040005057836 */ /* 0x000fe20000000000 */
[----:B------:R-:W2:Y:S01]  /*af00*/  LDL.LU R15, [R1+0x18] ;  /* 0x00001800010f7983 */ /* 0x000ea20000300800 */
[----:B01----:R-:W-:Y:S01]  /*af10*/  IMAD.MOV.U32 R7, RZ, RZ, 0x40000040 ;  /* 0x40000040ff077424 */ /* 0x003fe200078e00ff */
[----:B------:R-:W-:Y:S01]  /*af20*/  WARPGROUP.ARRIVE ;  /* 0x00000000000079c5 */ /* 0x000fe20000000000 */
[----:B------:R-:W-:Y:S01]  /*af30*/  IMAD.MOV.U32 R9, RZ, RZ, 0x40000040 ;  /* 0x40000040ff097424 */ /* 0x000fe200078e00ff */
[----:B------:R-:W-:Y:S01]  /*af40*/  SHF.R.U32.HI R5, RZ, 0x4, R5 ;  /* 0x00000004ff057819 */ /* 0x000fe20000011605 */
[----:B------:R-:W0:Y:S01]  /*af50*/  SHFL.BFLY PT, R2, R13, 0x2, 0x1f ;  /* 0x0c401f000d027f89 */ /* 0x000e2200000e0000 */
[----:B------:R-:W-:Y:S01]  /*af60*/  R2UR UR7, R7 ;  /* 0x00000000070772ca */ /* 0x000fe200000e0000 */
[----:B------:R-:W-:Y:S01]  /*af70*/  IMAD.MOV.U32 R7, RZ, RZ, 0x40000040 ;  /* 0x40000040ff077424 */ /* 0x000fe200078e00ff */
[----:B------:R-:W-:Y:S01]  /*af80*/  LOP3.LUT R5, R5, 0x3fff, RZ, 0xc0, !PT ;  /* 0x00003fff05057812 */ /* 0x000fe200078ec0ff */
[----:B------:R-:W-:-:S02]  /*af90*/  @!P1 VIADD R11, R0, 0x38860 ;  /* 0x00038860000b9836 */ /* 0x000fc40000000000 */
[----:B------:R-:W-:Y:S01]  /*afa0*/  IMAD.MOV.U32 R0, RZ, RZ, -0x800000 ;  /* 0xff800000ff007424 */ /* 0x000fe200078e00ff */
[----:B------:R-:W-:Y:S02]  /*afb0*/  LOP3.LUT R5, R5, 0x2800000, RZ, 0xfc, !PT ;  /* 0x0280000005057812 */ /* 0x000fe400078efcff */
[----:B------:R-:W-:-:S03]  /*afc0*/  @!P1 PRMT R11, RZ, 0x654, R11 ;  /* 0x00000654ff0b9816 */ /* 0x000fc6000000000b */
[C---:B------:R-:W-:Y:S02]  /*afd0*/  IMAD R6, R16.reuse, 0xa00, R5 ;  /* 0x00000a0010067824 */ /* 0x040fe400078e0205 */
[----:B------:R-:W1:Y:S01]  /*afe0*/  SHFL.BFLY PT, R5, R12, 0x2, 0x1f ;  /* 0x0c401f000c057f89 */ /* 0x000e6200000e0000 */
[----:B------:R-:W-:Y:S02]  /*aff0*/  VIADD R16, R16, 0x1 ;  /* 0x0000000110107836 */ /* 0x000fe40000000000 */
[C---:B------:R-:W-:Y:S01]  /*b000*/  R2UR UR6, R6.reuse ;  /* 0x00000000060672ca */ /* 0x040fe200000e0000 */
[----:B------:R-:W-:Y:S02]  /*b010*/  VIADD R8, R6, 0x80 ;  /* 0x0000008006087836 */ /* 0x000fe40000000000 */
[----:B------:R-:W-:Y:S01]  /*b020*/  ISETP.NE.AND P2, PT, R16, 0x2, PT ;  /* 0x000000021000780c */ /* 0x000fe20003f45270 */
[----:B0-----:R-:W-:Y:S01]  /*b030*/  FADD.FTZ R2, R2, R13 ;  /* 0x0000000d02027221 */ /* 0x001fe20000010000 */
[----:B------:R-:W-:-:S02]  /*b040*/  IMAD.U32 R13, RZ, RZ, UR10 ;  /* 0x0000000aff0d7e24 */ /* 0x000fc4000f8e00ff */
[----:B------:R-:W-:-:S06]  /*b050*/  SEL R16, R16, RZ, P2 ;  /* 0x000000ff10107207 */ /* 0x000fcc0001000000 */
[----:B------:R-:W-:Y:S01]  /*b060*/  HGMMA.64x256x16.F32 R24, R208, gdesc[UR4].tnspB, R24, gsb0 ;  /* 0x43e00004d0187df0 */ /* 0x000fe20008000818 */
[----:B------:R-:W-:Y:S01]  /*b070*/  R2UR UR6, R8 ;  /* 0x00000000080672ca */ /* 0x000fe200000e0000 */
[----:B------:R-:W-:Y:S01]  /*b080*/  VIADD R8, R6, 0x100 ;  /* 0x0000010006087836 */ /* 0x000fe20000000000 */
[----:B------:R-:W-:Y:S01]  /*b090*/  R2UR UR7, R9 ;  /* 0x00000000090772ca */ /* 0x000fe200000e0000 */
[----:B------:R-:W-:Y:S02]  /*b0a0*/  IMAD.MOV.U32 R9, RZ, RZ, 0x40000040 ;  /* 0x40000040ff097424 */ /* 0x000fe400078e00ff */
[----:B--2---:R-:W-:Y:S01]  /*b0b0*/  VIADD R15, R15, 0x1 ;  /* 0x000000010f0f7836 */ /* 0x004fe20000000000 */
[----:B------:R-:W-:Y:S02]  /*b0c0*/  WARPGROUP.DEPBAR.LE gsb0, 0x0 ;  /* 0x00008000000079c5 */ /* 0x000fe40000010000 */
[----:B------:R-:W-:Y:S02]  /*b0d0*/  WARPGROUP.ARRIVE ;  /* 0x00000000000079c5 */ /* 0x000fe40000000000 */
[----:B------:R-:W-:-:S15]  /*b0e0*/  STL [R1+0x18], R15 ;  /* 0x0000180f01007387 */ /* 0x000fde0000100800 */
[----:B------:R-:W-:-:S02]  /*b0f0*/  NOP ;  /* 0x0000000000007918 */ /* 0x000fc40000000000 */
[----:B------:R-:W-:Y:S01]  /*b100*/  HGMMA.64x256x16.F32 R24, R204, gdesc[UR4].tnspB, R24, gsb0 ;  /* 0x43e00004cc187df0 */ /* 0x000fe20008000818 */
[----:B------:R-:W-:Y:S01]  /*b110*/  R2UR UR6, R8 ;  /* 0x00000000080672ca */ /* 0x000fe200000e0000 */
[C---:B------:R-:W-:Y:S01]  /*b120*/  VIADD R8, R6.reuse, 0x180 ;  /* 0x0000018006087836 */ /* 0x040fe20000000000 */
[----:B------:R-:W-:Y:S01]  /*b130*/  R2UR UR7, R9 ;  /* 0x00000000090772ca */ /* 0x000fe200000e0000 */
[----:B------:R-:W-:Y:S02]  /*b140*/  IMAD.MOV.U32 R9, RZ, RZ, 0x40000040 ;  /* 0x40000040ff097424 */ /* 0x000fe400078e00ff */
[----:B------:R-:W-:Y:S01]  /*b150*/  VIADD R6, R6, 0x200 ;  /* 0x0000020006067836 */ /* 0x000fe20000000000 */
[----:B------:R-:W-:Y:S02]  /*b160*/  WARPGROUP.DEPBAR.LE gsb0, 0x0 ;  /* 0x00008000000079c5 */ /* 0x000fe40000010000 */
[----:B------:R-:W-:-:S15]  /*b170*/  WARPGROUP.ARRIVE ;  /* 0x00000000000079c5 */ /* 0x000fde0000000000 */
[----:B------:R-:W-:-:S04]  /*b180*/  NOP ;  /* 0x0000000000007918 */ /* 0x000fc80000000000 */
[----:B------:R-:W-:Y:S01]  /*b190*/  HGMMA.64x256x16.F32 R24, R200, gdesc[UR4].tnspB, R24, gsb0 ;  /* 0x43e00004c8187df0 */ /* 0x000fe20008000818 */
[----:B------:R-:W-:Y:S02]  /*b1a0*/  R2UR UR6, R8 ;  /* 0x00000000080672ca */ /* 0x000fe400000e0000 */
[----:B------:R-:W-:Y:S01]  /*b1b0*/  R2UR UR7, R9 ;  /* 0x00000000090772ca */ /* 0x000fe200000e0000 */
[----:B------:R-:W-:Y:S02]  /*b1c0*/  WARPGROUP.DEPBAR.LE gsb0, 0x0 ;  /* 0x00008000000079c5 */ /* 0x000fe40000010000 */
[----:B------:R-:W-:-:S15]  /*b1d0*/  WARPGROUP.ARRIVE ;  /* 0x00000000000079c5 */ /* 0x000fde0000000000 */
[----:B------:R-:W-:-:S07]  /*b1e0*/  NOP ;  /* 0x0000000000007918 */ /* 0x000fce0000000000 */
[----:B------:R-:W-:Y:S01]  /*b1f0*/  HGMMA.64x256x16.F32 R24, R196, gdesc[UR4].tnspB, R24, gsb0 ;  /* 0x43e00004c4187df0 */ /* 0x000fe20008000818 */
[----:B------:R-:W-:Y:S02]  /*b200*/  R2UR UR6, R6 ;  /* 0x00000000060672ca */ /* 0x000fe400000e0000 */
[----:B------:R-:W-:Y:S01]  /*b210*/  R2UR UR7, R7 ;  /* 0x00000000070772ca */ /* 0x000fe200000e0000 */
[----:B-1----:R-:W-:Y:S02]  /*b220*/  FADD.FTZ R7, R5, R12 ;  /* 0x0000000c05077221 */ /* 0x002fe40000010000 */
[----:B------:R-:W0:Y:S04]  /*b230*/  SHFL.BFLY PT, R5, R2, 0x1, 0x1f ;  /* 0x0c201f0002057f89 */ /* 0x000e2800000e0000 */
[----:B------:R-:W1:Y:S01]  /*b240*/  SHFL.BFLY PT, R6, R7, 0x1, 0x1f ;  /* 0x0c201f0007067f89 */ /* 0x000e6200000e0000 */
[----:B0-----:R-:W-:Y:S01]  /*b250*/  FADD.FTZ R10, R2, R5 ;  /* 0x00000005020a7221 */ /* 0x001fe20000010000 */
[----:B------:R-:W-:Y:S01]  /*b260*/  IMAD.MOV.U32 R5, RZ, RZ, RZ ;  /* 0x000000ffff057224 */ /* 0x000fe200078e00ff */
[----:B------:R-:W-:Y:S01]  /*b270*/  SEL R2, RZ, 0x1, P2 ;  /* 0x00000001ff027807 */ /* 0x000fe20001000000 */
[----:B-1----:R-:W-:-:S02]  /*b280*/  FADD.FTZ R14, R7, R6 ;  /* 0x00000006070e7221 */ /* 0x002fc40000010000 */
[----:B------:R-:W-:Y:S01]  /*b290*/  FSETP.NE.FTZ.AND P0, PT, R10, RZ, PT ;  /* 0x000000ff0a00720b */ /* 0x000fe20003f15000 */
[----:B------:R-:W-:Y:S01]  /*b2a0*/  IMAD.MOV.U32 R6, RZ, RZ, RZ ;  /* 0x000000ffff067224 */ /* 0x000fe200078e00ff */
[----:B------:R-:W-:Y:S01]  /*b2b0*/  LOP3.LUT R17, R17, R2, RZ, 0x3c, !PT ;  /* 0x0000000211117212 */ /* 0x000fe200078e3cff */
[----:B------:R-:W-:Y:S01]  /*b2c0*/  IMAD.U32 R7, RZ, RZ, UR10 ;  /* 0x0000000aff077e24 */ /* 0x000fe2000f8e00ff */
[----:B------:R-:W-:Y:S01]  /*b2d0*/  FSETP.NE.FTZ.AND P3, PT, R14, RZ, PT ;  /* 0x000000ff0e00720b */ /* 0x000fe20003f75000 */
[----:B------:R-:W-:-:S08]  /*b2e0*/  IMAD.MOV.U32 R2, RZ, RZ, -0x800000 ;  /* 0xff800000ff027424 */ /* 0x000fd000078e00ff */
[----:B------:R-:W0:Y:S01]  /*b2f0*/  @P0 MUFU.LG2 R8, R10 ;  /* 0x0000000a00080308 */ /* 0x000e220000000c00 */
[----:B------:R-:W-:-:S03]  /*b300*/  @P0 FMUL.FTZ R7, R7, 0.69314718246459960938 ;  /* 0x3f31721807070820 */ /* 0x000fc60000410000 */
[----:B------:R-:W-:-:S04]  /*b310*/  @P3 FMUL.FTZ R13, R13, 0.69314718246459960938 ;  /* 0x3f3172180d0d3820 */ /* 0x000fc80000410000 */
[----:B------:R-:W1:Y:S08]  /*b320*/  @P3 MUFU.LG2 R9, R14 ;  /* 0x0000000e00093308 */ /* 0x000e700000000c00 */
[----:B------:R1:W2:Y:S01]  /*b330*/  @P0 MUFU.RCP R6, R10 ;  /* 0x0000000a00060308 */ /* 0x0002a20000001000 */
        /* <DEDUP_REMOVED lines=139> */
.L_x_186:
[----:B------:R-:W0:Y:S08]  /*bbf0*/  S2UR UR4, SR_CgaCtaId ;  /* 0x00000000000479c3 */ /* 0x000e300000008800 */
[----:B------:R-:W-:Y:S06]  /*bc00*/  BAR.SYNC.DEFER_BLOCKING 0x5, 0x180 ;  /* 0x0146000000007b1d */ /* 0x000fec0000010000 */
[----:B------:R-:W-:Y:S01]  /*bc10*/  UMOV UR8, 0x400 ;  /* 0x0000040000087882 */ /* 0x000fe20000000000 */
[----:B------:R-:W-:Y:S01]  /*bc20*/  BSSY B0, `(.L_x_208) ;  /* 0x00004bc000007945 */ /* 0x000fe20003800000 */
[----:B0-----:R-:W-:-:S09]  /*bc30*/  ULEA UR8, UR4, UR8, 0x18 ;  /* 0x0000000804087291 */ /* 0x001fd2000f8ec03f */
[----:B------:R-:W0:Y:S02]  /*bc40*/  LDS.128 R4, [UR8+0x388d0] ;  /* 0x0388d008ff047984 */ /* 0x000e240008000c00 */
[----:B0-----:R-:W-:Y:S02]  /*bc50*/  R2UR UR6, R5 ;  /* 0x00000000050672ca */ /* 0x001fe400000e0000 */
[----:B------:R-:W-:Y:S02]  /*bc60*/  R2UR UR5, R6 ;  /* 0x00000000060572ca */ /* 0x000fe400000e0000 */
[----:B------:R-:W-:Y:S01]  /*bc70*/  R2UR UR7, R7 ;  /* 0x00000000070772ca */ /* 0x000fe200000e0000 */
[----:B------:R-:W-:Y:S06]  /*bc80*/  BAR.ARV 0x4, 0x180 ;  /* 0x0106000000007b1d */ /* 0x000fec0000002000 */
[----:B------:R-:W-:Y:S08]  /*bc90*/  @P0 BRA `(.L_x_209) ;  /* 0x0000003800980947 */ /* 0x000ff00003800000 */
[----:B------:R-:W2:Y:S01]  /*bca0*/  LDL.LU R9, [R1+0x14] ;  /* 0x0000140001097983 */ /* 0x000ea20000300800 */
[----:B------:R-:W0:Y:S01]  /*bcb0*/  S2UR UR4, SR_SWINHI ;  /* 0x00000000000479c3 */ /* 0x000e220000002f00 */
[----:B------:R-:W-:Y:S01]  /*bcc0*/  IMAD.MOV.U32 R12, RZ, RZ, 0x2 ;  /* 0x00000002ff0c7424 */ /* 0x000fe200078e00ff */
[----:B------:R-:W-:Y:S01]  /*bcd0*/  F2FP.F16.F32.PACK_AB R6, R29, R28 ;  /* 0x0000001c1d06723e */ /* 0x000fe200000000ff */
[----:B------:R-:W3:Y:S01]  /*bce0*/  LDL.LU R8, [R1+0x1c] ;  /* 0x00001c0001087983 */ /* 0x000ee20000300800 */
[----:B------:R-:W-:Y:S01]  /*bcf0*/  F2FP.F16.F32.PACK_AB R7, R31, R30 ;  /* 0x0000001e1f07723e */ /* 0x000fe200000000ff */
[----:B------:R-:W-:Y:S01]  /*bd00*/  ULDC.64 UR14, c[0x0][0xc00] ;  /* 0x00030000000e7ab9 */ /* 0x000fe20000000a00 */
[----:B------:R-:W-:Y:S01]  /*bd10*/  R2UR UR22, R22 ;  /* 0x00000000161672ca */ /* 0x000fe200000e0000 */
[----:B------:R-:W4:Y:S01]  /*bd20*/  LDL R3, [R1+0x68] ;  /* 0x0000680001037983 */ /* 0x000f220000100800 */
[----:B------:R-:W-:Y:S01]  /*bd30*/  ULDC.64 UR26, c[0x0][0x208] ;  /* 0x00008200001a7ab9 */ /* 0x000fe20000000a00 */
[----:B------:R-:W-:-:S02]  /*bd40*/  ULDC UR20, c[0x0][0xbe8] ;  /* 0x0002fa0000147ab9 */ /* 0x000fc40000000800 */
[----:B------:R-:W5:Y:S01]  /*bd50*/  LDL R174, [R1+0x10] ;  /* 0x0000100001ae7983 */ /* 0x000f620000100800 */
[----:B------:R-:W-:Y:S02]  /*bd60*/  R2UR UR21, R212 ;  /* 0x00000000d41572ca */ /* 0x000fe400000e0000 */
[----:B------:R-:W-:Y:S01]  /*bd70*/  R2UR UR24, R213 ;  /* 0x00000000d51872ca */ /* 0x000fe200000e0000 */
[----:B------:R-:W5:Y:S01]  /*bd80*/  LDL R175, [R1+0x64] ;  /* 0x0000640001af7983 */ /* 0x000f620000100800 */
[----:B------:R-:W-:Y:S01]  /*bd90*/  UMOV UR10, UR8 ;  /* 0x00000008000a7c82 */ /* 0x000fe20008000000 */
[----:B0-----:R-:W-:Y:S01]  /*bda0*/  UMOV UR11, UR4 ;  /* 0x00000004000b7c82 */ /* 0x001fe20008000000 */
[----:B------:R-:W-:Y:S01]  /*bdb0*/  BAR.SYNC.DEFER_BLOCKING 0x1, 0x100 ;  /* 0x0044000000007b1d */ /* 0x000fe20000010000 */
[----:B--2---:R-:W-:Y:S02]  /*bdc0*/  R2UR UR19, R9 ;  /* 0x00000000091372ca */ /* 0x004fe400000e0000 */
[----:B---3--:R-:W-:Y:S01]  /*bdd0*/  R2UR UR17, R8 ;  /* 0x00000000081172ca */ /* 0x008fe200000e0000 */
[----:B----4-:R-:W-:Y:S01]  /*bde0*/  IMAD.WIDE R12, R3, R12, UR10 ;  /* 0x0000000a030c7e25 */ /* 0x010fe2000f8e020c */
[----:B-----5:R-:W-:-:S02]  /*bdf0*/  R2UR UR18, R174 ;  /* 0x00000000ae1272ca */ /* 0x020fc400000e0000 */
[----:B------:R-:W-:-:S04]  /*be00*/  IADD3 R15, P1, R12, 0x20, RZ ;  /* 0x000000200c0f7810 */ /* 0x000fc80007f3e0ff */
[----:B------:R-:W-:-:S04]  /*be10*/  LOP3.LUT R14, R15, 0x380, RZ, 0xc0, !PT ;  /* 0x000003800f0e7812 */ /* 0x000fc800078ec0ff */
[----:B------:R-:W-:Y:S02]  /*be20*/  SHF.R.U64 R14, R14, 0x3, RZ ;  /* 0x000000030e0e7819 */ /* 0x000fe400000012ff */
[----:B------:R-:W-:Y:S02]  /*be30*/  IADD3 R157, P0, R12, 0x40, RZ ;  /* 0x000000400c9d7810 */ /* 0x000fe40007f1e0ff */
[----:B------:R-:W-:Y:S01]  /*be40*/  LOP3.LUT R14, R14, R15, RZ, 0x3c, !PT ;  /* 0x0000000f0e0e7212 */ /* 0x000fe200078e3cff */
[----:B------:R-:W-:Y:S01]  /*be50*/  IMAD.X R15, RZ, RZ, R13, P1 ;  /* 0x000000ffff0f7224 */ /* 0x000fe200008e060d */
[C---:B------:R-:W-:Y:S02]  /*be60*/  IADD3 R159, P4, R12.reuse, 0x60, RZ ;  /* 0x000000600c9f7810 */ /* 0x040fe40007f9e0ff */
[C---:B------:R-:W-:Y:S02]  /*be70*/  IADD3 R161, P3, R12.reuse, 0x4000, RZ ;  /* 0x000040000ca17810 */ /* 0x040fe40007f7e0ff */
[----:B------:R-:W-:-:S02]  /*be80*/  IADD3 R163, P6, R12, 0x4020, RZ ;  /* 0x000040200ca37810 */ /* 0x000fc40007fde0ff */
[C---:B------:R-:W-:Y:S02]  /*be90*/  IADD3 R165, P5, R12.reuse, 0x4040, RZ ;  /* 0x000040400ca57810 */ /* 0x040fe40007fbe0ff */
[C---:B------:R-:W-:Y:S02]  /*bea0*/  IADD3 R167, P2, R12.reuse, 0x4060, RZ ;  /* 0x000040600ca77810 */ /* 0x040fe40007f5e0ff */
[C---:B------:R-:W-:Y:S02]  /*beb0*/  IADD3 R169, P1, R12.reuse, 0x8000, RZ ;  /* 0x000080000ca97810 */ /* 0x040fe40007f3e0ff */
[----:B------:R-:W-:Y:S02]  /*bec0*/  LOP3.LUT R5, R12, 0x380, RZ, 0xc0, !PT ;  /* 0x000003800c057812 */ /* 0x000fe400078ec0ff */
[----:B------:R-:W-:Y:S02]  /*bed0*/  LOP3.LUT R156, R157, 0x380, RZ, 0xc0, !PT ;  /* 0x000003809d9c7812 */ /* 0x000fe400078ec0ff */
[----:B------:R-:W-:-:S02]  /*bee0*/  LOP3.LUT R158, R159, 0x380, RZ, 0xc0, !PT ;  /* 0x000003809f9e7812 */ /* 0x000fc400078ec0ff */
[----:B------:R-:W-:Y:S02]  /*bef0*/  LOP3.LUT R160, R161, 0x380, RZ, 0xc0, !PT ;  /* 0x00000380a1a07812 */ /* 0x000fe400078ec0ff */
[----:B------:R-:W-:Y:S02]  /*bf00*/  LOP3.LUT R162, R163, 0x380, RZ, 0xc0, !PT ;  /* 0x00000380a3a27812 */ /* 0x000fe400078ec0ff */
[----:B------:R-:W-:Y:S02]  /*bf10*/  LOP3.LUT R164, R165, 0x380, RZ, 0xc0, !PT ;  /* 0x00000380a5a47812 */ /* 0x000fe400078ec0ff */
[----:B------:R-:W-:Y:S02]  /*bf20*/  LOP3.LUT R166, R167, 0x380, RZ, 0xc0, !PT ;  /* 0x00000380a7a67812 */ /* 0x000fe400078ec0ff */
[----:B------:R-:W-:Y:S02]  /*bf30*/  LOP3.LUT R168, R169, 0x380, RZ, 0xc0, !PT ;  /* 0x00000380a9a87812 */ /* 0x000fe400078ec0ff */
[----:B------:R-:W-:-:S02]  /*bf40*/  SHF.R.U64 R5, R5, 0x3, RZ ;  /* 0x0000000305057819 */ /* 0x000fc400000012ff */
[----:B------:R-:W-:Y:S02]  /*bf50*/  SHF.R.U64 R156, R156, 0x3, RZ ;  /* 0x000000039c9c7819 */ /* 0x000fe400000012ff */
[----:B------:R-:W-:Y:S02]  /*bf60*/  SHF.R.U64 R158, R158, 0x3, RZ ;  /* 0x000000039e9e7819 */ /* 0x000fe400000012ff */
[----:B------:R-:W-:Y:S02]  /*bf70*/  SHF.R.U64 R160, R160, 0x3, RZ ;  /* 0x00000003a0a07819 */ /* 0x000fe400000012ff */
[----:B------:R-:W-:Y:S02]  /*bf80*/  SHF.R.U64 R162, R162, 0x3, RZ ;  /* 0x00000003a2a27819 */ /* 0x000fe400000012ff */
[----:B------:R-:W-:Y:S02]  /*bf90*/  SHF.R.U64 R164, R164, 0x3, RZ ;  /* 0x00000003a4a47819 */ /* 0x000fe400000012ff */
[----:B------:R-:W-:-:S02]  /*bfa0*/  SHF.R.U64 R166, R166, 0x3, RZ ;  /* 0x00000003a6a67819 */ /* 0x000fc400000012ff */
[----:B------:R-:W-:Y:S02]  /*bfb0*/  SHF.R.U64 R168, R168, 0x3, RZ ;  /* 0x00000003a8a87819 */ /* 0x000fe400000012ff */
[----:B------:R-:W-:Y:S01]  /*bfc0*/  LOP3.LUT R4, R5, R12, RZ, 0x3c, !PT ;  /* 0x0000000c05047212 */ /* 0x000fe200078e3cff */
[--C-:B------:R-:W-:Y:S01]  /*bfd0*/  IMAD.MOV.U32 R5, RZ, RZ, R13.reuse ;  /* 0x000000ffff057224 */ /* 0x100fe200078e000d */
[----:B------:R-:W-:Y:S01]  /*bfe0*/  LOP3.LUT R156, R156, R157, RZ, 0x3c, !PT ;  /* 0x0000009d9c9c7212 */ /* 0x000fe200078e3cff */
[--C-:B------:R-:W-:Y:S01]  /*bff0*/  IMAD.X R157, RZ, RZ, R13.reuse, P0 ;  /* 0x000000ffff9d7224 */ /* 0x100fe200000e060d */
        /* <DEDUP_REMOVED lines=11> */
[----:B------:R-:W-:Y:S01]  /*c0b0*/  IMAD.X R169, RZ, RZ, R13, P1 ;  /* 0x000000ffffa97224 */ /* 0x000fe200008e060d */
[----:B------:R-:W-:-:S02]  /*c0c0*/  IADD3 R171, P0, R12, 0x8020, RZ ;  /* 0x000080200cab7810 */ /* 0x000fc40007f1e0ff */
[C---:B------:R-:W-:Y:S02]  /*c0d0*/  IADD3 R173, P4, R12.reuse, 0x8040, RZ ;  /* 0x000080400cad7810 */ /* 0x040fe40007f9e0ff */
[C---:B------:R-:W-:Y:S02]  /*c0e0*/  IADD3 R9, P3, R12.reuse, 0x8060, RZ ;  /* 0x000080600c097810 */ /* 0x040fe40007f7e0ff */
[C---:B------:R-:W-:Y:S02]  /*c0f0*/  IADD3 R11, P6, R12.reuse, 0xc000, RZ ;  /* 0x0000c0000c0b7810 */ /* 0x040fe40007fde0ff */
[C---:B------:R-:W-:Y:S02]  /*c100*/  IADD3 R153, P5, R12.reuse, 0xc020, RZ ;  /* 0x0000c0200c997810 */ /* 0x040fe40007fbe0ff */
[C---:B------:R-:W-:Y:S02]  /*c110*/  IADD3 R155, P2, R12.reuse, 0xc040, RZ ;  /* 0x0000c0400c9b7810 */ /* 0x040fe40007f5e0ff */
[----:B------:R-:W-:-:S02]  /*c120*/  IADD3 R21, P1, R12, 0xc060, RZ ;  /* 0x0000c0600c157810 */ /* 0x000fc40007f3e0ff */
[----:B------:R-:W-:Y:S02]  /*c130*/  MOV R3, R4 ;  /* 0x0000000400037202 */ /* 0x000fe40000000f00 */
[----:B------:R-:W-:Y:S02]  /*c140*/  F2FP.F16.F32.PACK_AB R4, R25, R24 ;  /* 0x000000181904723e */ /* 0x000fe400000000ff */
[----:B------:R-:W-:Y:S02]  /*c150*/  F2FP.F16.F32.PACK_AB R5, R27, R26 ;  /* 0x0000001a1b05723e */ /* 0x000fe400000000ff */
[----:B------:R-:W-:Y:S02]  /*c160*/  LOP3.LUT R170, R171, 0x380, RZ, 0xc0, !PT ;  /* 0x00000380abaa7812 */ /* 0x000fe400078ec0ff */
[----:B------:R-:W-:Y:S02]  /*c170*/  LOP3.LUT R172, R173, 0x380, RZ, 0xc0, !PT ;  /* 0x00000380adac7812 */ /* 0x000fe400078ec0ff */
[----:B------:R-:W-:-:S02]  /*c180*/  LOP3.LUT R8, R9, 0x380, RZ, 0xc0, !PT ;  /* 0x0000038009087812 */ /* 0x000fc400078ec0ff */
[----:B------:R-:W-:Y:S02]  /*c190*/  LOP3.LUT R10, R11, 0x380, RZ, 0xc0, !PT ;  /* 0x000003800b0a7812 */ /* 0x000fe400078ec0ff */
[----:B------:R-:W-:Y:S02]  /*c1a0*/  LOP3.LUT R152, R153, 0x380, RZ, 0xc0, !PT ;  /* 0x0000038099987812 */ /* 0x000fe400078ec0ff */
[----:B------:R-:W-:Y:S02]  /*c1b0*/  LOP3.LUT R154, R155, 0x380, RZ, 0xc0, !PT ;  /* 0x000003809b9a7812 */ /* 0x000fe400078ec0ff */
[----:B------:R-:W-:Y:S01]  /*c1c0*/  LOP3.LUT R20, R21, 0x380, RZ, 0xc0, !PT ;  /* 0x0000038015147812 */ /* 0x000fe200078ec0ff */
[----:B------:R0:W-:Y:S01]  /*c1d0*/  STSM.16.M88.4 [R3], R4 ;  /* 0x0000000403007844 */ /* 0x0001e20000000200 */
[----:B------:R-:W-:Y:S02]  /*c1e0*/  SHF.R.U64 R170, R170, 0x3, RZ ;  /* 0x00000003aaaa7819 */ /* 0x000fe400000012ff */
[----:B------:R-:W-:-:S02]  /*c1f0*/  SHF.R.U64 R172, R172, 0x3, RZ ;  /* 0x00000003acac7819 */ /* 0x000fc400000012ff */
[----:B------:R-:W-:Y:S02]  /*c200*/  SHF.R.U64 R8, R8, 0x3, RZ ;  /* 0x0000000308087819 */ /* 0x000fe400000012ff */
[----:B------:R-:W-:Y:S02]  /*c210*/  SHF.R.U64 R10, R10, 0x3, RZ ;  /* 0x000000030a0a7819 */ /* 0x000fe400000012ff */
[----:B------:R-:W-:Y:S02]  /*c220*/  SHF.R.U64 R152, R152, 0x3, RZ ;  /* 0x0000000398987819 */ /* 0x000fe400000012ff */
[----:B------:R-:W-:Y:S02]  /*c230*/  SHF.R.U64 R154, R154, 0x3, RZ ;  /* 0x000000039a9a7819 */ /* 0x000fe400000012ff */
[----:B------:R-:W-:Y:S02]  /*c240*/  SHF.R.U64 R20, R20, 0x3, RZ ;  /* 0x0000000314147819 */ /* 0x000fe400000012ff */
[----:B------:R-:W-:-:S02]  /*c250*/  MOV R14, R14 ;  /* 0x0000000e000e7202 */ /* 0x000fc40000000f00 */
[----:B0-----:R-:W-:Y:S02]  /*c260*/  F2FP.F16.F32.PACK_AB R4, R33, R32 ;  /* 0x000000202104723e */ /* 0x001fe400000000ff */
[----:B------:R-:W-:Y:S02]  /*c270*/  F2FP.F16.F32.PACK_AB R5, R35, R34 ;  /* 0x000000222305723e */ /* 0x000fe400000000ff */
[----:B------:R-:W-:Y:S02]  /*c280*/  F2FP.F16.F32.PACK_AB R6, R37, R36 ;  /* 0x000000242506723e */ /* 0x000fe400000000ff */
[----:B------:R-:W-:Y:S02]  /*c290*/  F2FP.F16.F32.PACK_AB R7, R39, R38 ;  /* 0x000000262707723e */ /* 0x000fe400000000ff */
        /* <DEDUP_REMOVED lines=14> */
[----:B------:R0:W-:Y:S01]  /*c380*/  STSM.16.M88.4 [R14], R4 ;  /* 0x000000040e007844 */ /* 0x0001e20000000200 */
[----:B------:R-:W-:-:S02]  /*c390*/  MOV R156, R156 ;  /* 0x0000009c009c7202 */ /* 0x000fc40000000f00 */
[----:B------:R-:W-:Y:S02]  /*c3a0*/  F2FP.F16.F32.PACK_AB R12, R41, R40 ;  /* 0x00000028290c723e */ /* 0x000fe400000000ff */
[----:B------:R-:W-:Y:S02]  /*c3b0*/  F2FP.F16.F32.PACK_AB R13, R43, R42 ;  /* 0x0000002a2b0d723e */ /* 0x000fe400000000ff */
[----:B------:R-:W-:Y:S02]  /*c3c0*/  F2FP.F16.F32.PACK_AB R15, R47, R46 ;  /* 0x0000002e2f0f723e */ /* 0x000fe400000000ff */
[----:B------:R-:W-:Y:S02]  /*c3d0*/  MOV R158, R158 ;  /* 0x0000009e009e7202 */ /* 0x000fe40000000f00 */
[----:B------:R-:W-:Y:S02]  /*c3e0*/  MOV R161, R160 ;  /* 0x000000a000a17202 */ /* 0x000fe40000000f00 */
[----:B0-----:R-:W-:-:S02]  /*c3f0*/  F2FP.F16.F32.PACK_AB R14, R45, R44 ;  /* 0x0000002c2d0e723e */ /* 0x001fc400000000ff */
[----:B------:R-:W-:Y:S02]  /*c400*/  F2FP.F16.F32.PACK_AB R4, R49, R48 ;  /* 0x000000303104723e */ /* 0x000fe400000000ff */
[----:B------:R-:W-:Y:S02]  /*c410*/  F2FP.F16.F32.PACK_AB R5, R51, R50 ;  /* 0x000000323305723e */ /* 0x000fe400000000ff */
[----:B------:R-:W-:Y:S02]  /*c420*/  F2FP.F16.F32.PACK_AB R6, R53, R52 ;  /* 0x000000343506723e */ /* 0x000fe400000000ff */
[----:B------:R-:W-:Y:S01]  /*c430*/  F2FP.F16.F32.PACK_AB R7, R55, R54 ;  /* 0x000000363707723e */ /* 0x000fe200000000ff */
[----:B------:R0:W-:Y:S01]  /*c440*/  STSM.16.M88.4 [R156], R12 ;  /* 0x0000000c9c007844 */ /* 0x0001e20000000200 */
[----:B------:R-:W-:Y:S02]  /*c450*/  MOV R160, R8 ;  /* 0x0000000800a07202 */ /* 0x000fe40000000f00 */
[----:B------:R-:W-:-:S02]  /*c460*/  MOV R3, R10 ;  /* 0x0000000a00037202 */ /* 0x000fc40000000f00 */
[----:B------:R-:W-:Y:S02]  /*c470*/  F2FP.F16.F32.PACK_AB R8, R57, R56 ;  /* 0x000000383908723e */ /* 0x000fe400000000ff */
[----:B------:R-:W-:Y:S02]  /*c480*/  F2FP.F16.F32.PACK_AB R9, R59, R58 ;  /* 0x0000003a3b09723e */ /* 0x000fe400000000ff */
[----:B------:R-:W-:Y:S02]  /*c490*/  F2FP.F16.F32.PACK_AB R10, R61, R60 ;  /* 0x0000003c3d0a723e */ /* 0x000fe400000000ff */
[----:B------:R-:W-:Y:S02]  /*c4a0*/  F2FP.F16.F32.PACK_AB R11, R63, R62 ;  /* 0x0000003e3f0b723e */ /* 0x000fe400000000ff */
[----:B------:R-:W-:Y:S01]  /*c4b0*/  MOV R162, R162 ;  /* 0x000000a200a27202 */ /* 0x000fe20000000f00 */
[----:B------:R1:W-:Y:S01]  /*c4c0*/  STSM.16.M88.4 [R158], R4 ;  /* 0x000000049e007844 */ /* 0x0003e20000000200 */
[----:B------:R-:W-:-:S02]  /*c4d0*/  MOV R18, R152 ;  /* 0x0000009800127202 */ /* 0x000fc40000000f00 */
[----:B0-----:R-:W-:Y:S02]  /*c4e0*/  F2FP.F16.F32.PACK_AB R12, R65, R64 ;  /* 0x00000040410c723e */ /* 0x001fe400000000ff */
[----:B------:R-:W-:Y:S02]  /*c4f0*/  F2FP.F16.F32.PACK_AB R13, R67, R66 ;  /* 0x00000042430d723e */ /* 0x000fe400000000ff */
[----:B------:R-:W-:Y:S02]  /*c500*/  F2FP.F16.F32.PACK_AB R14, R69, R68 ;  /* 0x00000044450e723e */ /* 0x000fe400000000ff */
[----:B------:R-:W-:Y:S02]  /*c510*/  F2FP.F16.F32.PACK_AB R15, R71, R70 ;  /* 0x00000046470f723e */ /* 0x000fe400000000ff */
[----:B------:R-:W-:Y:S02]  /*c520*/  MOV R22, R154 ;  /* 0x0000009a00167202 */ /* 0x000fe40000000f00 */
[----:B------:R-:W-:-:S02]  /*c530*/  MOV R164, R164 ;  /* 0x000000a400a47202 */ /* 0x000fc40000000f00 */
[----:B------:R-:W-:Y:S02]  /*c540*/  F2FP.F16.F32.PACK_AB R152, R73, R72 ;  /* 0x000000484998723e */ /* 0x000fe400000000ff */
[----:B------:R-:W-:Y:S02]  /*c550*/  F2FP.F16.F32.PACK_AB R153, R75, R74 ;  /* 0x0000004a4b99723e */ /* 0x000fe400000000ff */
[----:B------:R-:W-:Y:S02]  /*c560*/  F2FP.F16.F32.PACK_AB R154, R77, R76 ;  /* 0x0000004c4d9a723e */ /* 0x000fe400000000ff */
[----:B------:R-:W-:Y:S01]  /*c570*/  F2FP.F16.F32.PACK_AB R155, R79, R78 ;  /* 0x0000004e4f9b723e */ /* 0x000fe200000000ff */
[----:B------:R0:W-:Y:S01]  /*c580*/  STSM.16.M88.4 [R161], R8 ;  /* 0x00000008a1007844 */ /* 0x0001e20000000200 */
[----:B------:R-:W-:Y:S02]  /*c590*/  MOV R166, R166 ;  /* 0x000000a600a67202 */ /* 0x000fe40000000f00 */
[----:B------:R-:W-:-:S02]  /*c5a0*/  F2FP.F16.F32.PACK_AB R156, R81, R80 ;  /* 0x00000050519c723e */ /* 0x000fc400000000ff */
[----:B------:R-:W-:Y:S02]  /*c5b0*/  F2FP.F16.F32.PACK_AB R157, R83, R82 ;  /* 0x00000052539d723e */ /* 0x000fe400000000ff */
[----:B-1----:R-:W-:Y:S02]  /*c5c0*/  F2FP.F16.F32.PACK_AB R158, R85, R84 ;  /* 0x00000054559e723e */ /* 0x002fe400000000ff */
[----:B------:R-:W-:Y:S01]  /*c5d0*/  F2FP.F16.F32.PACK_AB R159, R87, R86 ;  /* 0x00000056579f723e */ /* 0x000fe200000000ff */
[----:B------:R1:W-:Y:S01]  /*c5e0*/  STSM.16.M88.4 [R162], R12 ;  /* 0x0000000ca2007844 */ /* 0x0003e20000000200 */
[----:B------:R-:W-:Y:S02]  /*c5f0*/  MOV R168, R168 ;  /* 0x000000a800a87202 */ /* 0x000fe40000000f00 */
[----:B------:R-:W-:Y:S02]  /*c600*/  F2FP.F16.F32.PACK_AB R4, R89, R88 ;  /* 0x000000585904723e */ /* 0x000fe400000000ff */
[----:B------:R-:W-:-:S02]  /*c610*/  F2FP.F16.F32.PACK_AB R5, R91, R90 ;  /* 0x0000005a5b05723e */ /* 0x000fc400000000ff */
[----:B------:R-:W-:Y:S02]  /*c620*/  F2FP.F16.F32.PACK_AB R6, R93, R92 ;  /* 0x0000005c5d06723e */ /* 0x000fe400000000ff */
[----:B------:R-:W-:Y:S02]  /*c630*/  F2FP.F16.F32.PACK_AB R7, R95, R94 ;  /* 0x0000005e5f07723e */ /* 0x000fe400000000ff */
[----:B------:R-:W-:Y:S02]  /*c640*/  MOV R170, R170 ;  /* 0x000000aa00aa7202 */ /* 0x000fe40000000f00 */
[----:B0-----:R-:W-:Y:S02]  /*c650*/  F2FP.F16.F32.PACK_AB R8, R97, R96 ;  /* 0x000000606108723e */ /* 0x001fe400000000ff */
[----:B------:R-:W-:Y:S02]  /*c660*/  F2FP.F16.F32.PACK_AB R9, R99, R98 ;  /* 0x000000626309723e */ /* 0x000fe400000000ff */
[----:B------:R-:W-:-:S02]  /*c670*/  F2FP.F16.F32.PACK_AB R10, R101, R100 ;  /* 0x00000064650a723e */ /* 0x000fc400000000ff */
[----:B------:R-:W-:Y:S01]  /*c680*/  F2FP.F16.F32.PACK_AB R11, R103, R102 ;  /* 0x00000066670b723e */ /* 0x000fe200000000ff */
[----:B------:R0:W-:Y:S01]  /*c690*/  STSM.16.M88.4 [R164], R152 ;  /* 0x00000098a4007844 */ /* 0x0001e20000000200 */
[----:B------:R-:W-:Y:S02]  /*c6a0*/  MOV R172, R172 ;  /* 0x000000ac00ac7202 */ /* 0x000fe40000000f00 */
[----:B-1----:R-:W-:Y:S02]  /*c6b0*/  F2FP.F16.F32.PACK_AB R12, R105, R104 ;  /* 0x00000068690c723e */ /* 0x002fe400000000ff */
[----:B------:R-:W-:Y:S02]  /*c6c0*/  F2FP.F16.F32.PACK_AB R13, R107, R106 ;  /* 0x0000006a6b0d723e */ /* 0x000fe400000000ff */
[----:B------:R-:W-:Y:S02]  /*c6d0*/  F2FP.F16.F32.PACK_AB R14, R109, R108 ;  /* 0x0000006c6d0e723e */ /* 0x000fe400000000ff */
[----:B------:R-:W-:Y:S01]  /*c6e0*/  F2FP.F16.F32.PACK_AB R15, R111, R110 ;  /* 0x0000006e6f0f723e */ /* 0x000fe200000000ff */
[----:B------:R1:W-:Y:S01]  /*c6f0*/  STSM.16.M88.4 [R166], R156 ;  /* 0x0000009ca6007844 */ /* 0x0003e20000000200 */
[----:B------:R-:W-:-:S03]  /*c700*/  MOV R161, R20 ;  /* 0x0000001400a17202 */ /* 0x000fc60000000f00 */
[----:B------:R2:W-:Y:S01]  /*c710*/  STSM.16.M88.4 [R168], R4 ;  /* 0x00000004a8007844 */ /* 0x0005e20000000200 */
[----:B0-----:R-:W-:Y:S02]  /*c720*/  F2FP.F16.F32.PACK_AB R152, R113, R112 ;  /* 0x000000707198723e */ /* 0x001fe400000000ff */
[----:B------:R-:W-:Y:S02]  /*c730*/  F2FP.F16.F32.PACK_AB R153, R115, R114 ;  /* 0x000000727399723e */ /* 0x000fe400000000ff */
[----:B------:R-:W-:Y:S02]  /*c740*/  F2FP.F16.F32.PACK_AB R154, R117, R116 ;  /* 0x00000074759a723e */ /* 0x000fe400000000ff */
[----:B------:R-:W-:Y:S01]  /*c750*/  F2FP.F16.F32.PACK_AB R155, R119, R118 ;  /* 0x00000076779b723e */ /* 0x000fe200000000ff */
[----:B------:R0:W-:Y:S01]  /*c760*/  STSM.16.M88.4 [R170], R8 ;  /* 0x00000008aa007844 */ /* 0x0001e20000000200 */
[----:B-1----:R-:W-:Y:S02]  /*c770*/  F2FP.F16.F32.PACK_AB R156, R121, R120 ;  /* 0x00000078799c723e */ /* 0x002fe400000000ff */
[----:B------:R-:W-:-:S02]  /*c780*/  F2FP.F16.F32.PACK_AB R157, R123, R122 ;  /* 0x0000007a7b9d723e */ /* 0x000fc400000000ff */
[----:B------:R-:W-:Y:S02]  /*c790*/  F2FP.F16.F32.PACK_AB R158, R125, R124 ;  /* 0x0000007c7d9e723e */ /* 0x000fe400000000ff */
[----:B------:R-:W-:Y:S01]  /*c7a0*/  F2FP.F16.F32.PACK_AB R159, R127, R126 ;  /* 0x0000007e7f9f723e */ /* 0x000fe200000000ff */
[----:B------:R1:W-:Y:S01]  /*c7b0*/  STSM.16.M88.4 [R172], R12 ;  /* 0x0000000cac007844 */ /* 0x0003e20000000200 */
[----:B--2---:R-:W-:Y:S02]  /*c7c0*/  F2FP.F16.F32.PACK_AB R4, R129, R128 ;  /* 0x000000808104723e */ /* 0x004fe400000000ff */
[----:B------:R-:W-:Y:S02]  /*c7d0*/  F2FP.F16.F32.PACK_AB R5, R131, R130 ;  /* 0x000000828305723e */ /* 0x000fe400000000ff */
[----:B------:R-:W-:Y:S02]  /*c7e0*/  F2FP.F16.F32.PACK_AB R6, R133, R132 ;  /* 0x000000848506723e */ /* 0x000fe400000000ff */
[----:B------:R-:W-:-:S02]  /*c7f0*/  F2FP.F16.F32.PACK_AB R7, R135, R134 ;  /* 0x000000868707723e */ /* 0x000fc400000000ff */
        /* <DEDUP_REMOVED lines=9> */
[----:B------:R-:W-:Y:S04]  /*c890*/  STSM.16.M88.4 [R3], R156 ;  /* 0x0000009c03007844 */ /* 0x000fe80000000200 */
[----:B------:R1:W-:Y:S04]  /*c8a0*/  STSM.16.M88.4 [R18], R4 ;  /* 0x0000000412007844 */ /* 0x0003e80000000200 */
[----:B------:R2:W-:Y:S04]  /*c8b0*/  STSM.16.M88.4 [R22], R8 ;  /* 0x0000000816007844 */ /* 0x0005e80000000200 */
[----:B------:R3:W-:Y:S01]  /*c8c0*/  STSM.16.M88.4 [R161], R12 ;  /* 0x0000000ca1007844 */ /* 0x0007e20000000200 */
[----:B------:R-:W-:Y:S01]  /*c8d0*/  USHF.L.U32 UR4, UR19, 0x2, URZ ;  /* 0x0000000213047899 */ /* 0x000fe2000800063f */
[----:B------:R-:W-:Y:S01]  /*c8e0*/  BAR.SYNC.DEFER_BLOCKING 0x1, 0x100 ;  /* 0x0044000000007b1d */ /* 0x000fe20000010000 */
[----:B------:R-:W-:Y:S01]  /*c8f0*/  ISETP.NE.U32.AND P0, PT, RZ, UR14, PT ;  /* 0x0000000eff007c0c */ /* 0x000fe2000bf05070 */
[----:B------:R-:W-:-:S02]  /*c900*/  USHF.L.U64.HI UR16, UR19, 0x2, UR17 ;  /* 0x0000000213107899 */ /* 0x000fc40008010211 */
[----:B------:R-:W-:Y:S01]  /*c910*/  UIADD3 UR9, UP0, UR4, UR14, URZ ;  /* 0x0000000e04097290 */ /* 0x000fe2000ff1e03f */
[----:B------:R-:W-:-:S03]  /*c920*/  ISETP.NE.AND.EX P0, PT, RZ, UR15, PT, P0 ;  /* 0x0000000fff007c0c */ /* 0x000fc6000bf05300 */
[----:B------:R-:W-:Y:S02]  /*c930*/  UIADD3.X UR12, UR16, UR15, URZ, UP0, !UPT ;  /* 0x0000000f100c7290 */ /* 0x000fe400087fe43f */
[----:B------:R-:W-:-:S04]  /*c940*/  IMAD.U32 R20, RZ, RZ, UR9 ;  /* 0x00000009ff147e24 */ /* 0x000fc8000f8e00ff */
[----:B------:R-:W-:Y:S01]  /*c950*/  IMAD.U32 R21, RZ, RZ, UR12 ;  /* 0x0000000cff157e24 */ /* 0x000fe2000f8e00ff */
[----:B------:R-:W-:-:S04]  /*c960*/  ULDC.64 UR12, c[0x0][0xc08] ;  /* 0x00030200000c7ab9 */ /* 0x000fc80000000a00 */
[----:B0-----:R-:W4:Y:S01]  /*c970*/  @P0 LDG.E R152, desc[UR26][R20.64] ;  /* 0x0000001a14980981 */ /* 0x001f22000c1e1900 */
[----:B------:R-:W-:-:S04]  /*c980*/  UISETP.NE.U32.AND UP0, UPT, UR12, URZ, UPT ;  /* 0x0000003f0c00728c */ /* 0x000fc8000bf05070 */
[----:B------:R-:W-:-:S06]  /*c990*/  UISETP.NE.AND.EX UP0, UPT, UR13, URZ, UPT, UP0 ;  /* 0x0000003f0d00728c */ /* 0x000fcc000bf05300 */
[----:B------:R-:W-:-:S05]  /*c9a0*/  PLOP3.LUT P4, PT, PT, PT, UP0, 0x80, 0x0 ;  /* 0x000000000000781c */ /* 0x000fca0003f8f008 */
[----:B------:R-:W-:-:S03]  /*c9b0*/  @UP0 UIADD3 UR12, UP1, UR4, UR12, URZ ;  /* 0x0000000c040c0290 */ /* 0x000fc6000ff3e03f */
[----:B------:R-:W-:Y:S01]  /*c9c0*/  ULDC UR4, c[0x0][0xad4] ;  /* 0x0002b50000047ab9 */ /* 0x000fe20000000800 */
[----:B------:R-:W-:Y:S02]  /*c9d0*/  @UP0 UIADD3.X UR13, UR16, UR13, URZ, UP1, !UPT ;  /* 0x0000000d100d0290 */ /* 0x000fe40008ffe43f */
[----:B-1----:R-:W-:-:S04]  /*c9e0*/  IMAD.U32 R4, RZ, RZ, UR12 ;  /* 0x0000000cff047e24 */ /* 0x002fc8000f8e00ff */
[----:B------:R-:W-:-:S05]  /*c9f0*/  IMAD.U32 R5, RZ, RZ, UR13 ;  /* 0x0000000dff057e24 */ /* 0x000fca000f8e00ff */
[----:B------:R0:W5:Y:S01]  /*ca00*/  @P4 LDG.E R3, desc[UR26][R4.64] ;  /* 0x0000001a04034981 */ /* 0x000162000c1e1900 */
[----:B------:R-:W-:Y:S02]  /*ca10*/  UISETP.NE.AND UP0, UPT, UR22, URZ, UPT ;  /* 0x0000003f1600728c */ /* 0x000fe4000bf05270 */
[----:B------:R-:W-:Y:S02]  /*ca20*/  UISETP.NE.AND UP1, UPT, UR20, 0x1, UPT ;  /* 0x000000011400788c */ /* 0x000fe4000bf25270 */
[----:B------:R-:W-:Y:S01]  /*ca30*/  USEL UR4, UR22, UR4, UP0 ;  /* 0x0000000416047287 */ /* 0x000fe20008000000 */
[----:B------:R-:W-:-:S03]  /*ca40*/  UMOV UR23, 0x9b8 ;  /* 0x000009b800177882 */ /* 0x000fc60000000000 */
[----:B------:R-:W-:Y:S01]  /*ca50*/  UISETP.GT.AND UP2, UPT, UR4, 0x1, UPT ;  /* 0x000000010400788c */ /* 0x000fe2000bf44270 */
[----:B------:R-:W-:Y:S01]  /*ca60*/  PLOP3.LUT P1, PT, PT, PT, UP1, 0x80, 0x0 ;  /* 0x000000000000781c */ /* 0x000fe20003f2f018 */
[----:B------:R-:W-:Y:S02]  /*ca70*/  UISETP.NE.U32.AND UP0, UPT, UR14, URZ, UPT ;  /* 0x0000003f0e00728c */ /* 0x000fe4000bf05070 */
[----:B------:R-:W-:Y:S01]  /*ca80*/  USEL UR23, UR23, 0x978, UP2 ;  /* 0x0000097817177887 */ /* 0x000fe20009000000 */
[----:B--2---:R-:W-:Y:S01]  /*ca90*/  IMAD.U32 R8, RZ, RZ, UR18 ;  /* 0x00000012ff087e24 */ /* 0x004fe2000f8e00ff */
[----:B------:R-:W-:Y:S01]  /*caa0*/  UISETP.NE.AND.EX UP0, UPT, UR15, URZ, UPT, UP0 ;  /* 0x0000003f0f00728c */ /* 0x000fe2000bf05300 */
[----:B------:R-:W-:Y:S02]  /*cab0*/  UMOV UR4, URZ ;  /* 0x0000003f00047c82 */ /* 0x000fe40008000000 */
[----:B------:R-:W-:Y:S01]  /*cac0*/  IMAD R8, R8, 0x80, R175 ;  /* 0x0000008008087824 */ /* 0x000fe200078e02af */
[----:B------:R-:W-:Y:S01]  /*cad0*/  USEL UR9, UR19, URZ, !UP0 ;  /* 0x0000003f13097287 */ /* 0x000fe2000c000000 */
[----:B------:R-:W-:Y:S01]  /*cae0*/  @UP1 ULDC UR25, c[0x0][0xbec] ;  /* 0x0002fb0000191ab9 */ /* 0x000fe20000000800 */
[----:B------:R-:W-:-:S02]  /*caf0*/  USEL UR22, UR17, URZ, !UP0 ;  /* 0x0000003f11167287 */ /* 0x000fc4000c000000 */
[----:B0-----:R-:W-:Y:S01]  /*cb00*/  @P1 IMAD.HI.U32 R4, R8, UR25, RZ ;  /* 0x0000001908041c27 */ /* 0x001fe2000f8e00ff */
[----:B------:R-:W-:Y:S01]  /*cb10*/  USEL UR21, UR21, URZ, UP2 ;  /* 0x0000003f15157287 */ /* 0x000fe20009000000 */
[----:B------:R-:W-:Y:S01]  /*cb20*/  ULDC.64 UR16, c[0x0][UR23+0x220] ;  /* 0x0000880017107abb */ /* 0x000fe20008000a00 */
[----:B------:R-:W-:Y:S01]  /*cb30*/  ULDC.64 UR14, c[0x0][UR23+0x218] ;  /* 0x00008600170e7abb */ /* 0x000fe20008000a00 */
[----:B------:R-:W-:Y:S01]  /*cb40*/  ULDC.64 UR18, c[0x0][UR23+0x228] ;  /* 0x00008a0017127abb */ /* 0x000fe20008000a00 */
[----:B------:R-:W-:Y:S02]  /*cb50*/  UIMAD UR17, UR17, UR9, URZ ;  /* 0x00000009111172a4 */ /* 0x000fe4000f8e023f */
[----:B------:R-:W-:Y:S01]  /*cb60*/  UIMAD.WIDE.U32 UR12, UR14, UR24, URZ ;  /* 0x000000180e0c72a5 */ /* 0x000fe2000f8e003f */
[----:B------:R-:W-:Y:S01]  /*cb70*/  IMAD.MOV.U32 R5, RZ, RZ, R8 ;  /* 0x000000ffff057224 */ /* 0x000fe200078e0008 */
[----:B------:R-:W-:Y:S01]  /*cb80*/  @UP1 ULDC UR28, c[0x0][0xbf0] ;  /* 0x0002fc00001c1ab9 */ /* 0x000fe20000000800 */
[----:B------:R-:W-:-:S02]  /*cb90*/  UIMAD UR24, UR15, UR24, URZ ;  /* 0x000000180f1872a4 */ /* 0x000fc4000f8e023f */
[----:B------:R-:W-:Y:S01]  /*cba0*/  UIMAD.WIDE.U32 UR26, UR18, UR21, URZ ;  /* 0x00000015121a72a5 */ /* 0x000fe2000f8e003f */
[----:B------:R-:W-:Y:S01]  /*cbb0*/  @P1 SHF.R.U32.HI R5, RZ, UR28, R4 ;  /* 0x0000001cff051c19 */ /* 0x000fe20008011604 */
[----:B------:R-:W-:Y:S02]  /*cbc0*/  UIMAD.WIDE.U32 UR14, UR16, UR9, URZ ;  /* 0x00000009100e72a5 */ /* 0x000fe4000f8e003f */
[----:B------:R-:W-:Y:S02]  /*cbd0*/  UIMAD UR18, UR19, UR21, URZ ;  /* 0x00000015131272a4 */ /* 0x000fe4000f8e023f */
[----:B------:R-:W-:Y:S01]  /*cbe0*/  UIMAD UR17, UR16, UR22, UR17 ;  /* 0x00000016101172a4 */ /* 0x000fe2000f8e0211 */
[----:B------:R-:W-:Y:S01]  /*cbf0*/  IMAD.U32 R4, RZ, RZ, UR26 ;  /* 0x0000001aff047e24 */ /* 0x000fe2000f8e00ff */
[----:B------:R-:W-:Y:S01]  /*cc00*/  UIADD3 UR18, UR27, UR18, URZ ;  /* 0x000000121b127290 */ /* 0x000fe2000fffe03f */
[----:B------:R-:W-:Y:S01]  /*cc10*/  IMAD.MOV R7, RZ, RZ, -R5 ;  /* 0x000000ffff077224 */ /* 0x000fe200078e0a05 */
[----:B------:R-:W-:-:S02]  /*cc20*/  UIADD3 UR24, UR13, UR24, URZ ;  /* 0x000000180d187290 */ /* 0x000fc4000fffe03f */
[----:B------:R-:W-:Y:S01]  /*cc30*/  UIADD3 UR17, UR15, UR17, URZ ;  /* 0x000000110f117290 */ /* 0x000fe2000fffe03f */
[----:B------:R-:W-:Y:S02]  /*cc40*/  IMAD R7, R7, UR20, R8 ;  /* 0x0000001407077c24 */ /* 0x000fe4000f8e0208 */
[----:B------:R-:W-:-:S03]  /*cc50*/  IMAD.U32 R10, RZ, RZ, UR18 ;  /* 0x00000012ff0a7e24 */ /* 0x000fc6000f8e00ff */
[----:B------:R-:W-:Y:S02]  /*cc60*/  SHF.R.S32.HI R6, RZ, 0x1f, R7 ;  /* 0x0000001fff067819 */ /* 0x000fe40000011407 */
[----:B----4-:R-:W-:-:S13]  /*cc70*/  @P0 R2UR UR4, R152 ;  /* 0x00000000980402ca */ /* 0x010fda00000e0000 */
[----:B------:R-:W-:Y:S02]  /*cc80*/  UIADD3 UR12, UP0, UP3, UR14, UR12, UR4 ;  /* 0x0000000c0e0c7290 */ /* 0x000fe4000fb1e004 */
[----:B------:R-:W-:-:S04]  /*cc90*/  USHF.R.S32.HI UR16, URZ, 0x1f, UR4 ;  /* 0x0000001f3f107899 */ /* 0x000fc80008011404 */
[----:B------:R-:W-:Y:S01]  /*cca0*/  UIADD3.X UR14, UR17, UR24, UR16, UP0, UP3 ;  /* 0x00000018110e7290 */ /* 0x000fe200087e6410 */
[----:B------:R-:W-:Y:S02]  /*ccb0*/  IADD3 R4, P2, P3, R5, UR12, R4 ;  /* 0x0000000c05047c10 */ /* 0x000fe4000fb5e004 */
[----:B------:R-:W-:Y:S01]  /*ccc0*/  SHF.R.S32.HI R5, RZ, 0x1f, R5 ;  /* 0x0000001fff057819 */ /* 0x000fe20000011405 */
[----:B------:R-:W-:Y:S02]  /*ccd0*/  ULDC.64 UR12, c[0x0][UR23+0x210] ;  /* 0x00008400170c7abb */ /* 0x000fe40008000a00 */
[----:B------:R-:W-:Y:S01]  /*cce0*/  IMAD R9, R7, UR13, RZ ;  /* 0x0000000d07097c24 */ /* 0x000fe2000f8e02ff */
[----:B------:R-:W-:Y:S01]  /*ccf0*/  IADD3.X R5, R5, UR14, R10, P2, P3 ;  /* 0x0000000e05057c10 */ /* 0x000fe200097e640a */
[----:B------:R-:W-:Y:S01]  /*cd00*/  ULDC.64 UR14, c[0x0][0xba8] ;  /* 0x0002ea00000e7ab9 */ /* 0x000fe20000000a00 */
[----:B------:R-:W-:Y:S01]  /*cd10*/  @!UP2 ULDC UR14, c[0x0][0xb50] ;  /* 0x0002d400000eaab9 */ /* 0x000fe20000000800 */
[----:B------:R-:W-:Y:S01]  /*cd20*/  IMAD R9, R6, UR12, R9 ;  /* 0x0000000c06097c24 */ /* 0x000fe2000f8e0209 */
[----:B------:R-:W-:Y:S01]  /*cd30*/  @!UP2 ULDC UR15, c[0x0][0xb54] ;  /* 0x0002d500000faab9 */ /* 0x000fe20000000800 */
[----:B------:R-:W-:-:S04]  /*cd40*/  IMAD.WIDE.U32 R4, R7, UR12, R4 ;  /* 0x0000000c07047c25 */ /* 0x000fc8000f8e0004 */
[----:B------:R-:W-:Y:S01]  /*cd50*/  IMAD.IADD R5, R5, 0x1, R9 ;  /* 0x0000000105057824 */ /* 0x000fe200078e0209 */
[C---:B------:R-:W-:Y:S01]  /*cd60*/  LEA R9, P2, R4.reuse, UR14, 0x2 ;  /* 0x0000000e04097c11 */ /* 0x040fe2000f8410ff */
[----:B------:R-:W-:Y:S01]  /*cd70*/  ULDC UR12, c[0x0][0xa88] ;  /* 0x0002a200000c7ab9 */ /* 0x000fe20000000800 */
[----:B-----5:R-:W-:Y:S02]  /*cd80*/  @P4 R2UR UR12, R3 ;  /* 0x00000000030c42ca */ /* 0x020fe400000e0000 */
[----:B------:R-:W-:Y:S01]  /*cd90*/  LEA.HI.X R11, R4, UR15, R5, 0x2, P2 ;  /* 0x0000000f040b7c11 */ /* 0x000fe200090f1405 */
[----:B---3--:R-:W-:-:S12]  /*cda0*/  @P4 BRA `(.L_x_210) ;  /* 0x00000000001c4947 */ /* 0x008fd80003800000 */
[----:B------:R-:W-:Y:S05]  /*cdb0*/  @!P0 BRA `(.L_x_210) ;  /* 0x0000000000188947 */ /* 0x000fea0003800000 */
[----:B------:R-:W-:Y:S02]  /*cdc0*/  ULDC.64 UR12, c[0x0][0x208] ;  /* 0x00008200000c7ab9 */ /* 0x000fe40000000a00 */
[----:B------:R-:W2:Y:S04]  /*cdd0*/  LDG.E R4, desc[UR12][R20.64] ;  /* 0x0000000c14047981 */ /* 0x000ea8000c1e1900 */
[----:B------:R-:W3:Y:S01]  /*cde0*/  LDG.E R3, desc[UR12][R20.64+0x4] ;  /* 0x0000040c14037981 */ /* 0x000ee2000c1e1900 */
[----:B--2---:R-:W-:Y:S02]  /*cdf0*/  R2UR UR13, R4 ;  /* 0x00000000040d72ca */ /* 0x004fe400000e0000 */
[----:B---3--:R-:W-:-:S13]  /*ce00*/  R2UR UR12, R3 ;  /* 0x00000000030c72ca */ /* 0x008fda00000e0000 */
[----:B------:R-:W-:-:S12]  /*ce10*/  UIADD3 UR12, -UR13, UR12, URZ ;  /* 0x0000000c0d0c7290 */ /* 0x000fd8000fffe13f */
.L_x_210:
[----:B------:R-:W2:Y:S04]  /*ce20*/  LDL R10, [R1+0x60] ;  /* 0x00006000010a7983 */ /* 0x000ea80000100800 */
[----:B------:R-:W3:Y:S01]  /*ce30*/  LDL R3, [R1+0x20] ;  /* 0x0000200001037983 */ /* 0x000ee20000100800 */
[----:B------:R-:W-:Y:S01]  /*ce40*/  R2UR UR13, R174 ;  /* 0x00000000ae0d72ca */ /* 0x000fe200000e0000 */
[----:B------:R-:W-:Y:S02]  /*ce50*/  UIMAD UR12, UR12, UR20, URZ ;  /* 0x000000140c0c72a4 */ /* 0x000fe4000f8e023f */
[----:B------:R-:W-:Y:S01]  /*ce60*/  SHFL.IDX PT, R4, R9, RZ, 0x1c1f ;  /* 0x001c1fff09047589 */ /* 0x000fe200000e0000 */
[----:B------:R-:W-:-:S03]  /*ce70*/  ULDC.64 UR14, c[0x0][0x208] ;  /* 0x00008200000e7ab9 */ /* 0x000fc60000000a00 */
[----:B------:R-:W0:Y:S04]  /*ce80*/  SHFL.IDX PT, R5, R11, RZ, 0x1c1f ;  /* 0x001c1fff0b057589 */ /* 0x000e2800000e0000 */
[----:B------:R-:W-:Y:S02]  /*ce90*/  SHFL.IDX PT, R6, R9, 0x1, 0x1c1f ;  /* 0x003c1f0009067f89 */ /* 0x000fe400000e0000 */
[----:B------:R-:W-:Y:S02]  /*cea0*/  IMAD.U32 R12, RZ, RZ, UR13 ;  /* 0x0000000dff0c7e24 */ /* 0x000fe4000f8e00ff */
[----:B------:R-:W1:Y:S02]  /*ceb0*/  SHFL.IDX PT, R7, R11, 0x1, 0x1c1f ;  /* 0x003c1f000b077f89 */ /* 0x000e6400000e0000 */
[----:B--2---:R-:W-:Y:S01]  /*cec0*/  IMAD R12, R12, 0x80, R10 ;  /* 0x000000800c0c7824 */ /* 0x004fe200078e020a */
[----:B---3--:R-:W-:-:S03]  /*ced0*/  LOP3.LUT P0, RZ, R3, 0x3, RZ, 0xc0, !PT ;  /* 0x0000000303ff7812 */ /* 0x008fc6000780c0ff */
[C---:B------:R-:W-:Y:S01]  /*cee0*/  VIADD R10, R12.reuse, 0x8 ;  /* 0x000000080c0a7836 */ /* 0x040fe20000000000 */
[----:B------:R-:W-:-:S04]  /*cef0*/  ISETP.GE.OR P2, PT, R12, UR12, P0 ;  /* 0x0000000c0c007c0c */ /* 0x000fc80008746670 */
[----:B------:R-:W-:-:S09]  /*cf00*/  ISETP.GE.OR P0, PT, R10, UR12, P0 ;  /* 0x0000000c0a007c0c */ /* 0x000fd20008706670 */
[----:B0-----:R0:W-:Y:S04]  /*cf10*/  @!P2 ST.E desc[UR14][R4.64], R2 ;  /* 0x000000020400a985 */ /* 0x0011e8000c10190e */
[----:B-1----:R0:W-:Y:S01]  /*cf20*/  @!P0 ST.E desc[UR14][R6.64], R0 ;  /* 0x0000000006008985 */ /* 0x0021e2000c10190e */
[----:B------:R-:W-:-:S13]  /*cf30*/  PLOP3.LUT P0, PT, PT, PT, UP2, 0x80, 0x0 ;  /* 0x000000000000781c */ /* 0x000fda0003f0f028 */
[----:B0-----:R-:W-:Y:S05]  /*cf40*/  @P0 BRA `(.L_x_211) ;  /* 0x0000001000300947 */ /* 0x001fea0003800000 */
[----:B------:R-:W0:Y:S01]  /*cf50*/  S2R R0, SR_TID.X ;  /* 0x0000000000007919 */ /* 0x000e220000002100 */
[----:B------:R-:W-:Y:S01]  /*cf60*/  ULDC.64 UR14, c[0x0][0x208] ;  /* 0x00008200000e7ab9 */ /* 0x000fe20000000a00 */
[----:B------:R-:W-:Y:S02]  /*cf70*/  R2UR UR18, R213 ;  /* 0x00000000d51272ca */ /* 0x000fe400000e0000 */
[----:B------:R-:W-:Y:S01]  /*cf80*/  R2UR UR17, R174 ;  /* 0x00000000ae1172ca */ /* 0x000fe200000e0000 */
[----:B0-----:R-:W-:-:S05]  /*cf90*/  VIADD R0, R0, 0xffffff80 ;  /* 0xffffff8000007836 */ /* 0x001fca0000000000 */
[----:B------:R-:W-:-:S04]  /*cfa0*/  SHF.R.S32.HI R3, RZ, 0x1f, R0 ;  /* 0x0000001fff037819 */ /* 0x000fc80000011400 */
[----:B------:R-:W-:-:S04]  /*cfb0*/  LEA.HI R3, R3, R0, RZ, 0x3 ;  /* 0x0000000003037211 */ /* 0x000fc800078f18ff */
[----:B------:R-:W-:Y:S02]  /*cfc0*/  LOP3.LUT R5, R3, 0xfffffff8, RZ, 0xc0, !PT ;  /* 0xfffffff803057812 */ /* 0x000fe400078ec0ff */
[----:B------:R-:W-:Y:S01]  /*cfd0*/  SHF.R.S32.HI R79, RZ, 0x3, R3 ;  /* 0x00000003ff4f7819 */ /* 0x000fe20000011403 */
[----:B------:R-:W-:Y:S02]  /*cfe0*/  IMAD.MOV.U32 R3, RZ, RZ, 0x2 ;  /* 0x00000002ff037424 */ /* 0x000fe400078e00ff */
[----:B------:R-:W-:-:S04]  /*cff0*/  IMAD.IADD R18, R0, 0x1, -R5 ;  /* 0x0000000100127824 */ /* 0x000fc800078e0a05 */
[----:B------:R-:W-:-:S04]  /*d000*/  IMAD.SHL.U32 R0, R18, 0x8, RZ ;  /* 0x0000000812007824 */ /* 0x000fc800078e00ff */
[----:B------:R-:W-:-:S04]  /*d010*/  IMAD R2, R79, 0x40, R0 ;  /* 0x000000404f027824 */ /* 0x000fc800078e0200 */
[----:B------:R-:W-:-:S03]  /*d020*/  IMAD.WIDE R2, R2, R3, UR10 ;  /* 0x0000000a02027e25 */ /* 0x000fc6000f8e0203 */
[C---:B------:R-:W-:Y:S02]  /*d030*/  IADD3 R9, P4, R2.reuse, 0x1000, RZ ;  /* 0x0000100002097810 */ /* 0x040fe40007f9e0ff */
[C---:B------:R-:W-:Y:S02]  /*d040*/  IADD3 R13, P3, R2.reuse, 0x2000, RZ ;  /* 0x00002000020d7810 */ /* 0x040fe40007f7e0ff */
[----:B------:R-:W-:Y:S02]  /*d050*/  IADD3 R25, P2, R2, 0x3000, RZ ;  /* 0x0000300002197810 */ /* 0x000fe40007f5e0ff */
[----:B------:R-:W-:Y:S02]  /*d060*/  LOP3.LUT R8, R9, 0x380, RZ, 0xc0, !PT ;  /* 0x0000038009087812 */ /* 0x000fe400078ec0ff */
[----:B------:R-:W-:Y:S02]  /*d070*/  LOP3.LUT R12, R13, 0x380, RZ, 0xc0, !PT ;  /* 0x000003800d0c7812 */ /* 0x000fe400078ec0ff */
[----:B------:R-:W-:-:S02]  /*d080*/  LOP3.LUT R24, R25, 0x380, RZ, 0xc0, !PT ;  /* 0x0000038019187812 */ /* 0x000fc400078ec0ff */
[----:B------:R-:W-:Y:S02]  /*d090*/  SHF.R.U64 R8, R8, 0x3, RZ ;  /* 0x0000000308087819 */ /* 0x000fe400000012ff */
[----:B------:R-:W-:Y:S02]  /*d0a0*/  SHF.R.U64 R12, R12, 0x3, RZ ;  /* 0x000000030c0c7819 */ /* 0x000fe400000012ff */
[----:B------:R-:W-:Y:S02]  /*d0b0*/  SHF.R.U64 R24, R24, 0x3, RZ ;  /* 0x0000000318187819 */ /* 0x000fe400000012ff */
[----:B------:R-:W-:Y:S01]  /*d0c0*/  LOP3.LUT R8, R8, R9, RZ, 0x3c, !PT ;  /* 0x0000000908087212 */ /* 0x000fe200078e3cff */
[--C-:B------:R-:W-:Y:S01]  /*d0d0*/  IMAD.X R9, RZ, RZ, R3.reuse, P4 ;  /* 0x000000ffff097224 */ /* 0x100fe200020e0603 */
[----:B------:R-:W-:Y:S01]  /*d0e0*/  LOP3.LUT R12, R12, R13, RZ, 0x3c, !PT ;  /* 0x0000000d0c0c7212 */ /* 0x000fe200078e3cff */
[--C-:B------:R-:W-:Y:S01]  /*d0f0*/  IMAD.X R13, RZ, RZ, R3.reuse, P3 ;  /* 0x000000ffff0d7224 */ /* 0x100fe200018e0603 */
[----:B------:R-:W-:Y:S01]  /*d100*/  LOP3.LUT R24, R24, R25, RZ, 0x3c, !PT ;  /* 0x0000001918187212 */ /* 0x000fe200078e3cff */
[----:B------:R-:W-:Y:S01]  /*d110*/  IMAD.X R25, RZ, RZ, R3, P2 ;  /* 0x000000ffff197224 */ /* 0x000fe200010e0603 */
[C---:B------:R-:W-:Y:S01]  /*d120*/  IADD3 R29, P0, R2.reuse, 0x4000, RZ ;  /* 0x00004000021d7810 */ /* 0x040fe20007f1e0ff */
[----:B------:R-:W5:Y:S01]  /*d130*/  LD.E.128 R8, desc[UR14][R8.64] ;  /* 0x0000000e08087980 */ /* 0x000f62000c101d00 */
[----:B------:R-:W-:-:S02]  /*d140*/  IADD3 R33, P6, R2, 0x5000, RZ ;  /* 0x0000500002217810 */ /* 0x000fc40007fde0ff */
[C---:B------:R-:W-:Y:S01]  /*d150*/  IADD3 R37, P5, R2.reuse, 0x6000, RZ ;  /* 0x0000600002257810 */ /* 0x040fe20007fbe0ff */
[----:B------:R-:W5:Y:S01]  /*d160*/  LD.E.128 R12, desc[UR14][R12.64] ;  /* 0x0000000e0c0c7980 */ /* 0x000f62000c101d00 */
[C---:B------:R-:W-:Y:S02]  /*d170*/  IADD3 R41, P4, R2.reuse, 0x7000, RZ ;  /* 0x0000700002297810 */ /* 0x040fe40007f9e0ff */
[C---:B------:R-:W-:Y:S01]  /*d180*/  IADD3 R45, P3, R2.reuse, 0x8000, RZ ;  /* 0x00008000022d7810 */ /* 0x040fe20007f7e0ff */
[----:B------:R-:W5:Y:S01]  /*d190*/  LD.E.128 R24, desc[UR14][R24.64] ;  /* 0x0000000e18187980 */ /* 0x000f62000c101d00 */
[----:B------:R-:W-:Y:S02]  /*d1a0*/  IADD3 R49, P2, R2, 0x9000, RZ ;  /* 0x0000900002317810 */ /* 0x000fe40007f5e0ff */
[----:B------:R-:W-:Y:S02]  /*d1b0*/  LOP3.LUT R28, R29, 0x380, RZ, 0xc0, !PT ;  /* 0x000003801d1c7812 */ /* 0x000fe400078ec0ff */
[----:B------:R-:W-:-:S02]  /*d1c0*/  LOP3.LUT R32, R33, 0x380, RZ, 0xc0, !PT ;  /* 0x0000038021207812 */ /* 0x000fc400078ec0ff */
[----:B------:R-:W-:Y:S02]  /*d1d0*/  LOP3.LUT R36, R37, 0x380, RZ, 0xc0, !PT ;  /* 0x0000038025247812 */ /* 0x000fe400078ec0ff */
[----:B------:R-:W-:Y:S02]  /*d1e0*/  LOP3.LUT R40, R41, 0x380, RZ, 0xc0, !PT ;  /* 0x0000038029287812 */ /* 0x000fe400078ec0ff */
[----:B------:R-:W-:Y:S02]  /*d1f0*/  LOP3.LUT R44, R45, 0x380, RZ, 0xc0, !PT ;  /* 0x000003802d2c7812 */ /* 0x000fe400078ec0ff */
[----:B------:R-:W-:Y:S02]  /*d200*/  LOP3.LUT R48, R49, 0x380, RZ, 0xc0, !PT ;  /* 0x0000038031307812 */ /* 0x000fe400078ec0ff */
[----:B------:R-:W-:Y:S02]  /*d210*/  SHF.R.U64 R28, R28, 0x3, RZ ;  /* 0x000000031c1c7819 */ /* 0x000fe400000012ff */
[----:B------:R-:W-:-:S02]  /*d220*/  SHF.R.U64 R32, R32, 0x3, RZ ;  /* 0x0000000320207819 */ /* 0x000fc400000012ff */
[----:B------:R-:W-:Y:S02]  /*d230*/  SHF.R.U64 R36, R36, 0x3, RZ ;  /* 0x0000000324247819 */ /* 0x000fe400000012ff */
        /* <DEDUP_REMOVED lines=24> */
[----:B------:R-:W-:Y:S01]  /*d3c0*/  LOP3.LUT R52, R53, 0x380, RZ, 0xc0, !PT ;  /* 0x0000038035347812 */ /* 0x000fe200078ec0ff */
[----:B------:R-:W5:Y:S01]  /*d3d0*/  LD.E.128 R40, desc[UR14][R40.64] ;  /* 0x0000000e28287980 */ /* 0x000f62000c101d00 */
[----:B------:R-:W-:Y:S01]  /*d3e0*/  LOP3.LUT R56, R57, 0x380, RZ, 0xc0, !PT ;  /* 0x0000038039387812 */ /* 0x000fe200078ec0ff */
[----:B------:R-:W-:Y:S01]  /*d3f0*/  IMAD.X R73, RZ, RZ, R3, P2 ;  /* 0x000000ffff497224 */ /* 0x000fe200010e0603 */
[----:B------:R-:W-:Y:S01]  /*d400*/  LOP3.LUT R60, R61, 0x380, RZ, 0xc0, !PT ;  /* 0x000003803d3c7812 */ /* 0x000fe200078ec0ff */
[----:B------:R-:W5:Y:S01]  /*d410*/  LD.E.128 R44, desc[UR14][R44.64] ;  /* 0x0000000e2c2c7980 */ /* 0x000f62000c101d00 */
[----:B------:R-:W-:-:S02]  /*d420*/  LOP3.LUT R64, R65, 0x380, RZ, 0xc0, !PT ;  /* 0x0000038041407812 */ /* 0x000fc400078ec0ff */
[----:B------:R-:W-:Y:S01]  /*d430*/  LOP3.LUT R68, R69, 0x380, RZ, 0xc0, !PT ;  /* 0x0000038045447812 */ /* 0x000fe200078ec0ff */
[----:B------:R-:W5:Y:S01]  /*d440*/  LD.E.128 R48, desc[UR14][R48.64] ;  /* 0x0000000e30307980 */ /* 0x000f62000c101d00 */
[----:B------:R-:W-:Y:S02]  /*d450*/  LOP3.LUT R4, R5, 0x380, RZ, 0xc0, !PT ;  /* 0x0000038005047812 */ /* 0x000fe400078ec0ff */
[----:B------:R-:W-:Y:S02]  /*d460*/  LOP3.LUT R7, R2, 0x380, RZ, 0xc0, !PT ;  /* 0x0000038002077812 */ /* 0x000fe400078ec0ff */
[----:B------:R-:W-:Y:S02]  /*d470*/  SHF.R.U64 R52, R52, 0x3, RZ ;  /* 0x0000000334347819 */ /* 0x000fe400000012ff */
        /* <DEDUP_REMOVED lines=16> */
[----:B------:R-:W-:Y:S01]  /*d580*/  LOP3.LUT R72, R4, R5, RZ, 0x3c, !PT ;  /* 0x0000000504487212 */ /* 0x000fe200078e3cff */
[----:B------:R-:W5:Y:S01]  /*d590*/  LD.E.128 R52, desc[UR14][R52.64] ;  /* 0x0000000e34347980 */ /* 0x000f62000c101d00 */
[----:B------:R-:W-:-:S03]  /*d5a0*/  LOP3.LUT R2, R7, R2, RZ, 0x3c, !PT ;  /* 0x0000000207027212 */ /* 0x000fc600078e3cff */
[----:B------:R-:W5:Y:S04]  /*d5b0*/  LD.E.128 R56, desc[UR14][R56.64] ;  /* 0x0000000e38387980 */ /* 0x000f68000c101d00 */
[----:B------:R0:W5:Y:S04]  /*d5c0*/  LD.E.128 R4, desc[UR14][R2.64] ;  /* 0x0000000e02047980 */ /* 0x000168000c101d00 */
[----:B------:R-:W5:Y:S04]  /*d5d0*/  LD.E.128 R60, desc[UR14][R60.64] ;  /* 0x0000000e3c3c7980 */ /* 0x000f68000c101d00 */
[----:B------:R-:W5:Y:S04]  /*d5e0*/  LD.E.128 R64, desc[UR14][R64.64] ;  /* 0x0000000e40407980 */ /* 0x000f68000c101d00 */
[----:B------:R-:W5:Y:S04]  /*d5f0*/  LD.E.128 R68, desc[UR14][R68.64] ;  /* 0x0000000e44447980 */ /* 0x000f68000c101d00 */
[----:B------:R-:W5:Y:S01]  /*d600*/  LD.E.128 R72, desc[UR14][R72.64] ;  /* 0x0000000e48487980 */ /* 0x000f62000c101d00 */
[----:B------:R-:W-:-:S02]  /*d610*/  ULDC.64 UR14, c[0x0][0xaa0] ;  /* 0x0002a800000e7ab9 */ /* 0x000fc40000000a00 */
[----:B------:R-:W-:Y:S01]  /*d620*/  UIMAD UR13, UR16, UR14, URZ ;  /* 0x0000000e100d72a4 */ /* 0x000fe2000f8e023f */
[----:B0-----:R-:W-:Y:S01]  /*d630*/  IMAD.U32 R3, RZ, RZ, UR17 ;  /* 0x00000011ff037e24 */ /* 0x001fe2000f8e00ff */
[----:B------:R-:W-:Y:S01]  /*d640*/  UIMAD.WIDE.U32 UR10, UR4, UR14, URZ ;  /* 0x0000000e040a72a5 */ /* 0x000fe2000f8e003f */
[----:B------:R-:W-:Y:S01]  /*d650*/  IMAD R2, R18, 0x20, R79 ;  /* 0x0000002012027824 */ /* 0x000fe200078e024f */
[----:B------:R-:W-:Y:S01]  /*d660*/  UIMAD UR13, UR4, UR15, UR13 ;  /* 0x0000000f040d72a4 */ /* 0x000fe2000f8e020d */
[----:B------:R-:W-:Y:S01]  /*d670*/  IMAD.U32 R80, RZ, RZ, UR17 ;  /* 0x00000011ff507e24 */ /* 0x000fe2000f8e00ff */
[----:B------:R-:W-:Y:S01]  /*d680*/  @!PT LDS RZ, [RZ] ;  /* 0x00000000fffff984 */ /* 0x000fe20000000800 */
[----:B------:R-:W-:Y:S01]  /*d690*/  @!PT LDS RZ, [RZ] ;  /* 0x00000000fffff984 */ /* 0x000fe20000000800 */
[----:B------:R-:W-:Y:S01]  /*d6a0*/  @!PT LDS RZ, [RZ] ;  /* 0x00000000fffff984 */ /* 0x000fe20000000800 */
[----:B------:R-:W-:Y:S01]  /*d6b0*/  @!PT LDS RZ, [RZ] ;  /* 0x00000000fffff984 */ /* 0x000fe20000000800 */
[----:B------:R0:W-:Y:S06]  /*d6c0*/  MEMBAR.ALL.CTA ;  /* 0x0000000000007992 */ /* 0x0001ec0000008000 */
[----:B0-----:R-:W0:Y:S01]  /*d6d0*/  FENCE.VIEW.ASYNC.S ;  /* 0x00000000000073c6 */ /* 0x001e220000000000 */
[----:B------:R-:W-:Y:S01]  /*d6e0*/  ULDC.64 UR14, c[0x0][0xae8] ;  /* 0x0002ba00000e7ab9 */ /* 0x000fe20000000a00 */
[----:B------:R-:W-:-:S02]  /*d6f0*/  UIADD3 UR11, UR11, UR13, URZ ;  /* 0x0000000d0b0b7290 */ /* 0x000fc4000fffe03f */
[----:B------:R-:W-:Y:S02]  /*d700*/  USHF.R.S32.HI UR4, URZ, 0x1f, UR9 ;  /* 0x0000001f3f047899 */ /* 0x000fe40008011409 */
[----:B------:R-:W-:Y:S01]  /*d710*/  UIMAD.WIDE.U32 UR10, UR18, UR14, UR10 ;  /* 0x0000000e120a72a5 */ /* 0x000fe2000f8e000a */
[----:B------:R-:W-:Y:S01]  /*d720*/  IMAD R20, R3, 0x80, R2 ;  /* 0x0000008003147824 */ /* 0x000fe200078e0202 */
[----:B------:R-:W-:Y:S02]  /*d730*/  @UP1 ULDC UR13, c[0x0][0xbec] ;  /* 0x0002fb00000d1ab9 */ /* 0x000fe40000000800 */
[----:B------:R-:W-:-:S03]  /*d740*/  UIMAD UR11, UR18, UR15, UR11 ;  /* 0x0000000f120b72a4 */ /* 0x000fc6000f8e020b */
[----:B------:R-:W-:Y:S02]  /*d750*/  ULDC.64 UR14, c[0x0][0xaf0] ;  /* 0x0002bc00000e7ab9 */ /* 0x000fe40000000a00 */
[----:B------:R-:W-:Y:S01]  /*d760*/  UIMAD UR4, UR4, UR14, URZ ;  /* 0x0000000e040472a4 */ /* 0x000fe2000f8e023f */
[----:B------:R-:W-:Y:S01]  /*d770*/  @P1 IMAD.HI.U32 R2, R20, UR13, RZ ;  /* 0x0000000d14021c27 */ /* 0x000fe2000f8e00ff */
[----:B------:R-:W-:Y:S02]  /*d780*/  UIMAD.WIDE.U32 UR10, UR9, UR14, UR10 ;  /* 0x0000000e090a72a5 */ /* 0x000fe4000f8e000a */
[----:B------:R-:W-:Y:S01]  /*d790*/  UIMAD UR4, UR9, UR15, UR4 ;  /* 0x0000000f090472a4 */ /* 0x000fe2000f8e0204 */
[----:B------:R-:W-:Y:S02]  /*d7a0*/  IMAD.MOV.U32 R21, RZ, RZ, R20 ;  /* 0x000000ffff157224 */ /* 0x000fe400078e0014 */
[----:B------:R-:W-:Y:S02]  /*d7b0*/  @UP1 ULDC UR9, c[0x0][0xbf0] ;  /* 0x0002fc0000091ab9 */ /* 0x000fe40000000800 */
[----:B------:R-:W-:Y:S01]  /*d7c0*/  @P1 SHF.R.U32.HI R21, RZ, UR9, R2 ;  /* 0x00000009ff151c19 */ /* 0x000fe20008011602 */
[----:B------:R-:W-:Y:S01]  /*d7d0*/  UIADD3 UR4, UR11, UR4, URZ ;  /* 0x000000040b047290 */ /* 0x000fe2000fffe03f */
[----:B------:R-:W-:-:S02]  /*d7e0*/  IMAD.U32 R2, RZ, RZ, UR10 ;  /* 0x0000000aff027e24 */ /* 0x000fc4000f8e00ff */
[--C-:B------:R-:W-:Y:S01]  /*d7f0*/  SHF.R.S32.HI R18, RZ, 0x1f, R21.reuse ;  /* 0x0000001fff127819 */ /* 0x100fe20000011415 */
[----:B------:R-:W-:Y:S02]  /*d800*/  IMAD.MOV R77, RZ, RZ, -R21 ;  /* 0x000000ffff4d7224 */ /* 0x000fe400078e0a15 */
[----:B------:R-:W-:Y:S01]  /*d810*/  IMAD.U32 R3, RZ, RZ, UR11 ;  /* 0x0000000bff037e24 */ /* 0x000fe2000f8e00ff */
[----:B------:R-:W-:Y:S01]  /*d820*/  ULDC.64 UR10, c[0x0][0xae0] ;  /* 0x0002b800000a7ab9 */ /* 0x000fe20000000a00 */
[----:B------:R-:W-:Y:S02]  /*d830*/  IMAD.U32 R3, RZ, RZ, UR4 ;  /* 0x00000004ff037e24 */ /* 0x000fe4000f8e00ff */
[----:B------:R-:W-:Y:S02]  /*d840*/  IMAD R18, R18, UR10, RZ ;  /* 0x0000000a12127c24 */ /* 0x000fe4000f8e02ff */
[----:B------:R-:W-:Y:S02]  /*d850*/  IMAD R77, R77, UR20, R20 ;  /* 0x000000144d4d7c24 */ /* 0x000fe4000f8e0214 */
[----:B------:R-:W-:-:S04]  /*d860*/  IMAD.WIDE.U32 R2, R21, UR10, R2 ;  /* 0x0000000a15027c25 */ /* 0x000fc8000f8e0002 */
[----:B------:R-:W-:Y:S01]  /*d870*/  IMAD R21, R21, UR11, R18 ;  /* 0x0000000b15157c24 */ /* 0x000fe2000f8e0212 */
[----:B------:R-:W-:Y:S01]  /*d880*/  SHF.R.S32.HI R18, RZ, 0x1f, R77 ;  /* 0x0000001fff127819 */ /* 0x000fe2000001144d */
[----:B------:R-:W-:Y:S02]  /*d890*/  ULDC.64 UR10, c[0x0][0xad8] ;  /* 0x0002b600000a7ab9 */ /* 0x000fe40000000a00 */
[----:B------:R-:W-:Y:S02]  /*d8a0*/  IMAD.IADD R3, R3, 0x1, R21 ;  /* 0x0000000103037824 */ /* 0x000fe400078e0215 */
[----:B------:R-:W-:Y:S02]  /*d8b0*/  IMAD R18, R18, UR10, RZ ;  /* 0x0000000a12127c24 */ /* 0x000fe4000f8e02ff */
[----:B------:R-:W-:Y:S02]  /*d8c0*/  IMAD R80, R80, 0x80, R79 ;  /* 0x0000008050507824 */ /* 0x000fe400078e024f */
[----:B------:R-:W-:-:S02]  /*d8d0*/  IMAD R21, R77, UR11, R18 ;  /* 0x0000000b4d157c24 */ /* 0x000fc4000f8e0212 */
[----:B------:R-:W-:Y:S01]  /*d8e0*/  IMAD.WIDE.U32 R2, R77, UR10, R2 ;  /* 0x0000000a4d027c25 */ /* 0x000fe2000f8e0002 */
[----:B------:R-:W-:-:S03]  /*d8f0*/  ULDC.64 UR10, c[0x0][0xa80] ;  /* 0x0002a000000a7ab9 */ /* 0x000fc60000000a00 */
[----:B------:R-:W-:Y:S01]  /*d900*/  VIADD R22, R80, 0x40 ;  /* 0x0000004050167836 */ /* 0x000fe20000000000 */
[----:B------:R-:W-:Y:S01]  /*d910*/  LEA R18, P2, R2, UR10, 0x1 ;  /* 0x0000000a02127c11 */ /* 0x000fe2000f8408ff */
[----:B------:R-:W-:Y:S01]  /*d920*/  IMAD.IADD R3, R3, 0x1, R21 ;  /* 0x0000000103037824 */ /* 0x000fe200078e0215 */
[----:B------:R-:W-:Y:S02]  /*d930*/  UIADD3 UR8, UR8, 0x38820, URZ ;  /* 0x0003882008087890 */ /* 0x000fe4000fffe03f */
[----:B------:R-:W-:Y:S02]  /*d940*/  ISETP.GE.AND P0, PT, R22, UR12, PT ;  /* 0x0000000c16007c0c */ /* 0x000fe4000bf06270 */
[----:B------:R-:W-:Y:S02]  /*d950*/  LEA.HI.X R22, R2, UR11, R3, 0x1, P2 ;  /* 0x0000000b02167c11 */ /* 0x000fe400090f0c03 */
[C---:B------:R-:W-:Y:S01]  /*d960*/  ISETP.GE.AND P2, PT, R80.reuse, UR12, PT ;  /* 0x0000000c50007c0c */ /* 0x040fe2000bf46270 */
[----:B------:R-:W-:Y:S01]  /*d970*/  UPRMT UR8, URZ, 0x654, UR8 ;  /* 0x000006543f087896 */ /* 0x000fe20008000008 */
[----:B------:R-:W-:-:S02]  /*d980*/  VIADD R20, R80, 0x20 ;  /* 0x0000002050147836 */ /* 0x000fc40000000000 */
[C---:B------:R-:W-:Y:S02]  /*d990*/  VIADD R82, R0.reuse, 0x40 ;  /* 0x0000004000527836 */ /* 0x040fe40000000000 */
[C---:B------:R-:W-:Y:S02]  /*d9a0*/  VIADD R84, R0.reuse, 0x80 ;  /* 0x0000008000547836 */ /* 0x040fe40000000000 */
[----:B------:R-:W-:Y:S01]  /*d9b0*/  VIADD R86, R0, 0xc0 ;  /* 0x000000c000567836 */ /* 0x000fe20000000000 */
[----:B0-----:R0:W1:Y:S01]  /*d9c0*/  SHFL.IDX PT, R81, R18, RZ, 0x181f ;  /* 0x00181fff12517589 */ /* 0x00106200000e0000 */
[----:B------:R-:W-:Y:S01]  /*d9d0*/  SYNCS.ARRIVE.TRANS64.RED.A1T0 RZ, [UR8], RZ ;  /* 0x000000ffffff79a7 */ /* 0x000fe20008100408 */
[----:B------:R-:W-:Y:S02]  /*d9e0*/  BSSY B1, `(.L_x_212) ;  /* 0x000001a000017945 */ /* 0x000fe40003800000 */
[----:B------:R0:W2:Y:S01]  /*d9f0*/  SHFL.IDX PT, R79, R22, RZ, 0x181f ;  /* 0x00181fff164f7589 */ /* 0x0000a200000e0000 */
[----:B------:R-:W-:-:S02]  /*da00*/  ISETP.GE.AND P1, PT, R20, UR12, PT ;  /* 0x0000000c14007c0c */ /* 0x000fc4000bf26270 */
[----:B------:R-:W-:Y:S02]  /*da10*/  SHF.R.S32.HI R88, RZ, 0x1f, R0 ;  /* 0x0000001fff587819 */ /* 0x000fe40000011400 */
[----:B------:R-:W-:Y:S02]  /*da20*/  SHF.R.S32.HI R83, RZ, 0x1f, R82 ;  /* 0x0000001fff537819 */ /* 0x000fe40000011452 */
[----:B------:R-:W-:Y:S02]  /*da30*/  SHF.R.S32.HI R85, RZ, 0x1f, R84 ;  /* 0x0000001fff557819 */ /* 0x000fe40000011454 */
[----:B------:R-:W-:Y:S01]  /*da40*/  SHF.R.S32.HI R87, RZ, 0x1f, R86 ;  /* 0x0000001fff577819 */ /* 0x000fe20000011456 */
[----:B0-----:R-:W-:Y:S06]  /*da50*/  @P2 BRA `(.L_x_213) ;  /* 0x0000000000482947 */ /* 0x001fec0003800000 */
[----:B------:R-:W-:Y:S01]  /*da60*/  ULDC UR4, c[0x0][0xac8] ;  /* 0x0002b20000047ab9 */ /* 0x000fe20000000800 */
[----:B------:R-:W-:Y:S01]  /*da70*/  ULDC.64 UR8, c[0x0][0x208] ;  /* 0x0000820000087ab9 */ /* 0x000fe20000000a00 */
[----:B------:R-:W-:Y:S02]  /*da80*/  ISETP.GE.AND P5, PT, R0, UR4, PT ;  /* 0x0000000400007c0c */ /* 0x000fe4000bfa6270 */
[----:B------:R-:W-:Y:S02]  /*da90*/  ISETP.GE.AND P4, PT, R82, UR4, PT ;  /* 0x0000000452007c0c */ /* 0x000fe4000bf86270 */
[----:B------:R-:W-:Y:S02]  /*daa0*/  ISETP.GE.AND P3, PT, R84, UR4, PT ;  /* 0x0000000454007c0c */ /* 0x000fe4000bf66270 */
[----:B------:R-:W-:-:S07]  /*dab0*/  ISETP.GE.AND P2, PT, R86, UR4, PT ;  /* 0x0000000456007c0c */ /* 0x000fce000bf46270 */
[----:B-1----:R-:W-:-:S04]  /*dac0*/  @!P5 LEA R2, P6, R0, R81, 0x1 ;  /* 0x000000510002d211 */ /* 0x002fc800078c08ff */
[----:B--2---:R-:W-:Y:S02]  /*dad0*/  @!P5 LEA.HI.X R3, R0, R79, R88, 0x1, P6 ;  /* 0x0000004f0003d211 */ /* 0x004fe400030f0c58 */
[----:B------:R-:W-:-:S03]  /*dae0*/  @!P4 LEA R20, P6, R82, R81, 0x1 ;  /* 0x000000515214c211 */ /* 0x000fc600078c08ff */
[----:B-----5:R0:W-:Y:S01]  /*daf0*/  @!P5 ST.E.128 desc[UR8][R2.64], R4 ;  /* 0x000000040200d985 */ /* 0x0201e2000c101d08 */
[----:B------:R-:W-:Y:S02]  /*db00*/  @!P4 LEA.HI.X R21, R82, R79, R83, 0x1, P6 ;  /* 0x0000004f5215c211 */ /* 0x000fe400030f0c53 */
[----:B------:R-:W-:-:S03]  /*db10*/  @!P3 LEA R76, P6, R84, R81, 0x1 ;  /* 0x00000051544cb211 */ /* 0x000fc600078c08ff */
[----:B------:R0:W-:Y:S01]  /*db20*/  @!P4 ST.E.128 desc[UR8][R20.64], R28 ;  /* 0x0000001c1400c985 */ /* 0x0001e2000c101d08 */
[----:B------:R-:W-:Y:S02]  /*db30*/  @!P3 LEA.HI.X R77, R84, R79, R85, 0x1, P6 ;  /* 0x0000004f544db211 */ /* 0x000fe400030f0c55 */
[----:B------:R-:W-:-:S03]  /*db40*/  @!P2 LEA R78, P6, R86, R81, 0x1 ;  /* 0x00000051564ea211 */ /* 0x000fc600078c08ff */
[----:B------:R0:W-:Y:S01]  /*db50*/  @!P3 ST.E.128 desc[UR8][R76.64], R44 ;  /* 0x0000002c4c00b985 */ /* 0x0001e2000c101d08 */
[----:B------:R-:W-:-:S05]  /*db60*/  @!P2 LEA.HI.X R79, R86, R79, R87, 0x1, P6 ;  /* 0x0000004f564fa211 */ /* 0x000fca00030f0c57 */
[----:B------:R0:W-:Y:S04]  /*db70*/  @!P2 ST.E.128 desc[UR8][R78.64], R60 ;  /* 0x0000003c4e00a985 */ /* 0x0001e8000c101d08 */
.L_x_213:
[----:B------:R-:W-:Y:S05]  /*db80*/  BSYNC B1 ;  /* 0x0000000000017941 */ /* 0x000fea0003800000 */
.L_x_212:
[----:B0-----:R0:W3:Y:S01]  /*db90*/  SHFL.IDX PT, R21, R22, 0x1, 0x181f ;  /* 0x00381f0016157f89 */ /* 0x0010e200000e0000 */
[----:B------:R-:W-:Y:S03]  /*dba0*/  BSSY B1, `(.L_x_214) ;  /* 0x0000015000017945 */ /* 0x000fe60003800000 */
[----:B-----5:R0:W4:Y:S01]  /*dbb0*/  SHFL.IDX PT, R7, R18, 0x1, 0x181f ;  /* 0x00381f0012077f89 */ /* 0x02012200000e0000 */
[----:B------:R-:W-:Y:S05]  /*dbc0*/  @P1 BRA `(.L_x_215) ;  /* 0x0000000000481947 */ /* 0x000fea0003800000 */
[----:B------:R-:W-:Y:S01]  /*dbd0*/  ULDC UR4, c[0x0][0xac8] ;  /* 0x0002b20000047ab9 */ /* 0x000fe20000000800 */
[----:B------:R-:W-:Y:S01]  /*dbe0*/  ULDC.64 UR8, c[0x0][0x208] ;  /* 0x0000820000087ab9 */ /* 0x000fe20000000a00 */
[----:B------:R-:W-:Y:S02]  /*dbf0*/  ISETP.GE.AND P4, PT, R0, UR4, PT ;  /* 0x0000000400007c0c */ /* 0x000fe4000bf86270 */
[----:B------:R-:W-:Y:S02]  /*dc00*/  ISETP.GE.AND P3, PT, R82, UR4, PT ;  /* 0x0000000452007c0c */ /* 0x000fe4000bf66270 */
[----:B------:R-:W-:Y:S02]  /*dc10*/  ISETP.GE.AND P2, PT, R84, UR4, PT ;  /* 0x0000000454007c0c */ /* 0x000fe4000bf46270 */
[----:B------:R-:W-:-:S07]  /*dc20*/  ISETP.GE.AND P1, PT, R86, UR4, PT ;  /* 0x0000000456007c0c */ /* 0x000fce000bf26270 */
[-C--:B----4-:R-:W-:Y:S02]  /*dc30*/  @!P4 LEA R2, P6, R0, R7.reuse, 0x1 ;  /* 0x000000070002c211 */ /* 0x090fe400078c08ff */
[----:B------:R-:W-:Y:S02]  /*dc40*/  @!P3 LEA R4, P5, R82, R7, 0x1 ;  /* 0x000000075204b211 */ /* 0x000fe400078a08ff */
[----:B---3--:R-:W-:Y:S02]  /*dc50*/  @!P4 LEA.HI.X R3, R0, R21, R88, 0x1, P6 ;  /* 0x000000150003c211 */ /* 0x008fe400030f0c58 */
[----:B------:R-:W-:Y:S02]  /*dc60*/  @!P2 LEA R6, P6, R84, R7, 0x1 ;  /* 0x000000075406a211 */ /* 0x000fe400078c08ff */
[----:B------:R-:W-:Y:S01]  /*dc70*/  @!P3 LEA.HI.X R5, R82, R21, R83, 0x1, P5 ;  /* 0x000000155205b211 */ /* 0x000fe200028f0c53 */
[----:B------:R3:W-:Y:S01]  /*dc80*/  @!P4 ST.E.128 desc[UR8][R2.64], R8 ;  /* 0x000000080200c985 */ /* 0x0007e2000c101d08 */
[----:B------:R-:W-:-:S02]  /*dc90*/  @!P1 LEA R20, P5, R86, R7, 0x1 ;  /* 0x0000000756149211 */ /* 0x000fc400078a08ff */
[-C--:B------:R-:W-:Y:S01]  /*dca0*/  @!P2 LEA.HI.X R7, R84, R21.reuse, R85, 0x1, P6 ;  /* 0x000000155407a211 */ /* 0x080fe200030f0c55 */
[----:B------:R3:W-:Y:S01]  /*dcb0*/  @!P3 ST.E.128 desc[UR8][R4.64], R32 ;  /* 0x000000200400b985 */ /* 0x0007e2000c101d08 */
[----:B------:R-:W-:-:S03]  /*dcc0*/  @!P1 LEA.HI.X R21, R86, R21, R87, 0x1, P5 ;  /* 0x0000001556159211 */ /* 0x000fc600028f0c57 */
[----:B------:R3:W-:Y:S04]  /*dcd0*/  @!P2 ST.E.128 desc[UR8][R6.64], R48 ;  /* 0x000000300600a985 */ /* 0x0007e8000c101d08 */
[----:B------:R3:W-:Y:S02]  /*dce0*/  @!P1 ST.E.128 desc[UR8][R20.64], R64 ;  /* 0x0000004014009985 */ /* 0x0007e4000c101d08 */
.L_x_215:
[----:B------:R-:W-:Y:S05]  /*dcf0*/  BSYNC B1 ;  /* 0x0000000000017941 */ /* 0x000fea0003800000 */
.L_x_214:
[----:B---3--:R3:W0:Y:S01]  /*dd00*/  SHFL.IDX PT, R9, R22, 0x2, 0x181f ;  /* 0x00581f0016097f89 */ /* 0x00862200000e0000 */
[----:B------:R-:W-:Y:S03]  /*dd10*/  BSSY B1, `(.L_x_216) ;  /* 0x0000015000017945 */ /* 0x000fe60003800000 */
[----:B------:R3:W0:Y:S01]  /*dd20*/  SHFL.IDX PT, R5, R18, 0x2, 0x181f ;  /* 0x00581f0012057f89 */ /* 0x00062200000e0000 */
[----:B------:R-:W-:Y:S05]  /*dd30*/  @P0 BRA `(.L_x_217) ;  /* 0x0000000000480947 */ /* 0x000fea0003800000 */
[----:B------:R-:W-:Y:S01]  /*dd40*/  ULDC UR4, c[0x0][0xac8] ;  /* 0x0002b20000047ab9 */ /* 0x000fe20000000800 */
[----:B------:R-:W-:Y:S01]  /*dd50*/  ULDC.64 UR8, c[0x0][0x208] ;  /* 0x0000820000087ab9 */ /* 0x000fe20000000a00 */
[----:B------:R-:W-:Y:S02]  /*dd60*/  ISETP.GE.AND P3, PT, R0, UR4, PT ;  /* 0x0000000400007c0c */ /* 0x000fe4000bf66270 */
[----:B------:R-:W-:Y:S02]  /*dd70*/  ISETP.GE.AND P2, PT, R82, UR4, PT ;  /* 0x0000000452007c0c */ /* 0x000fe4000bf46270 */
[----:B------:R-:W-:Y:S02]  /*dd80*/  ISETP.GE.AND P1, PT, R84, UR4, PT ;  /* 0x0000000454007c0c */ /* 0x000fe4000bf26270 */
[----:B------:R-:W-:-:S07]  /*dd90*/  ISETP.GE.AND P0, PT, R86, UR4, PT ;  /* 0x0000000456007c0c */ /* 0x000fce000bf06270 */
[-C--:B0-----:R-:W-:Y:S02]  /*dda0*/  @!P3 LEA R2, P6, R0, R5.reuse, 0x1 ;  /* 0x000000050002b211 */ /* 0x081fe400078c08ff */
[-C--:B------:R-:W-:Y:S02]  /*ddb0*/  @!P2 LEA R4, P5, R82, R5.reuse, 0x1 ;  /* 0x000000055204a211 */ /* 0x080fe400078a08ff */
[----:B------:R-:W-:Y:S02]  /*ddc0*/  @!P1 LEA R6, P4, R84, R5, 0x1 ;  /* 0x0000000554069211 */ /* 0x000fe400078808ff */
[----:B------:R-:W-:Y:S02]  /*ddd0*/  @!P3 LEA.HI.X R3, R0, R9, R88, 0x1, P6 ;  /* 0x000000090003b211 */ /* 0x000fe400030f0c58 */
[----:B------:R-:W-:Y:S02]  /*dde0*/  @!P0 LEA R8, P6, R86, R5, 0x1 ;  /* 0x0000000556088211 */ /* 0x000fe400078c08ff */
[-C--:B------:R-:W-:Y:S01]  /*ddf0*/  @!P2 LEA.HI.X R5, R82, R9.reuse, R83, 0x1, P5 ;  /* 0x000000095205a211 */ /* 0x080fe200028f0c53 */
[----:B------:R0:W-:Y:S01]  /*de00*/  @!P3 ST.E.128 desc[UR8][R2.64], R12 ;  /* 0x0000000c0200b985 */ /* 0x0001e2000c101d08 */
[----:B----4-:R-:W-:-:S02]  /*de10*/  @!P1 LEA.HI.X R7, R84, R9, R85, 0x1, P4 ;  /* 0x0000000954079211 */ /* 0x010fc400020f0c55 */
[----:B------:R-:W-:Y:S01]  /*de20*/  @!P0 LEA.HI.X R9, R86, R9, R87, 0x1, P6 ;  /* 0x0000000956098211 */ /* 0x000fe200030f0c57 */
[----:B------:R0:W-:Y:S04]  /*de30*/  @!P2 ST.E.128 desc[UR8][R4.64], R36 ;  /* 0x000000240400a985 */ /* 0x0001e8000c101d08 */
[----:B------:R0:W-:Y:S04]  /*de40*/  @!P1 ST.E.128 desc[UR8][R6.64], R52 ;  /* 0x0000003406009985 */ /* 0x0001e8000c101d08 */
[----:B------:R0:W-:Y:S02]  /*de50*/  @!P0 ST.E.128 desc[UR8][R8.64], R68 ;  /* 0x0000004408008985 */ /* 0x0001e4000c101d08 */
.L_x_217:
[----:B------:R-:W-:Y:S05]  /*de60*/  BSYNC B1 ;  /* 0x0000000000017941 */ /* 0x000fea0003800000 */
.L_x_216:
[----:B0-----:R-:W-:Y:S01]  /*de70*/  VIADD R2, R80, 0x60 ;  /* 0x0000006050027836 */ /* 0x001fe20000000000 */
[----:B------:R0:W0:Y:S04]  /*de80*/  SHFL.IDX PT, R9, R22, 0x3, 0x181f ;  /* 0x00781f0016097f89 */ /* 0x00002800000e0000 */
[----:B------:R-:W-:Y:S01]  /*de90*/  ISETP.GE.AND P0, PT, R2, UR12, PT ;  /* 0x0000000c02007c0c */ /* 0x000fe2000bf06270 */
[----:B------:R0:W0:-:S12]  /*dea0*/  SHFL.IDX PT, R11, R18, 0x3, 0x181f ;  /* 0x00781f00120b7f89 */ /* 0x00001800000e0000 */
[----:B------:R-:W-:Y:S05]  /*deb0*/  @P0 BRA `(.L_x_218) ;  /* 0x0000002800480947 */ /* 0x000fea0003800000 */
[----:B------:R-:W-:Y:S01]  /*dec0*/  ULDC UR4, c[0x0][0xac8] ;  /* 0x0002b20000047ab9 */ /* 0x000fe20000000800 */
[----:B------:R-:W-:Y:S01]  /*ded0*/  ULDC.64 UR8, c[0x0][0x208] ;  /* 0x0000820000087ab9 */ /* 0x000fe20000000a00 */
[----:B------:R-:W-:Y:S02]  /*dee0*/  ISETP.GE.AND P3, PT, R0, UR4, PT ;  /* 0x0000000400007c0c */ /* 0x000fe4000bf66270 */
[----:B------:R-:W-:Y:S02]  /*def0*/  ISETP.GE.AND P4, PT, R82, UR4, PT ;  /* 0x0000000452007c0c */ /* 0x000fe4000bf86270 */
[----:B------:R-:W-:-:S09]  /*df00*/  ISETP.GE.AND P5, PT, R84, UR4, PT ;  /* 0x0000000454007c0c */ /* 0x000fd2000bfa6270 */
[-C--:B0-----:R-:W-:Y:S02]  /*df10*/  @!P3 LEA R2, P0, R0, R11.reuse, 0x1 ;  /* 0x0000000b0002b211 */ /* 0x081fe400078008ff */
[----:B------:R-:W-:Y:S02]  /*df20*/  @!P4 LEA R4, P1, R82, R11, 0x1 ;  /* 0x0000000b5204c211 */ /* 0x000fe400078208ff */
[----:B------:R-:W-:Y:S02]  /*df30*/  @!P3 LEA.HI.X R3, R0, R9, R88, 0x1, P0 ;  /* 0x000000090003b211 */ /* 0x000fe400000f0c58 */
[----:B------:R-:W-:Y:S02]  /*df40*/  ISETP.GE.AND P0, PT, R86, UR4, PT ;  /* 0x0000000456007c0c */ /* 0x000fe4000bf06270 */
[----:B------:R-:W-:Y:S01]  /*df50*/  @!P5 LEA R6, P2, R84, R11, 0x1 ;  /* 0x0000000b5406d211 */ /* 0x000fe200078408ff */
[----:B------:R0:W-:Y:S01]  /*df60*/  @!P3 ST.E.128 desc[UR8][R2.64], R24 ;  /* 0x000000180200b985 */ /* 0x0001e2000c101d08 */
[----:B------:R-:W-:-:S02]  /*df70*/  @!P4 LEA.HI.X R5, R82, R9, R83, 0x1, P1 ;  /* 0x000000095205c211 */ /* 0x000fc400008f0c53 */
[----:B----4-:R-:W-:-:S03]  /*df80*/  @!P5 LEA.HI.X R7, R84, R9, R85, 0x1, P2 ;  /* 0x000000095407d211 */ /* 0x010fc600010f0c55 */
[----:B------:R0:W-:Y:S04]  /*df90*/  @!P4 ST.E.128 desc[UR8][R4.64], R40 ;  /* 0x000000280400c985 */ /* 0x0001e8000c101d08 */
[----:B------:R0:W-:Y:S01]  /*dfa0*/  @!P5 ST.E.128 desc[UR8][R6.64], R56 ;  /* 0x000000380600d985 */ /* 0x0001e2000c101d08 */
[----:B------:R-:W-:Y:S05]  /*dfb0*/  @P0 BRA `(.L_x_218) ;  /* 0x0000002800080947 */ /* 0x000fea0003800000 */
[----:B0-----:R-:W-:Y:S01]  /*dfc0*/  LEA R2, P0, R86, R11, 0x1 ;  /* 0x0000000b56027211 */ /* 0x001fe200078008ff */
[----:B------:R-:W-:-:S03]  /*dfd0*/  ULDC.64 UR8, c[0x0][0x208] ;  /* 0x0000820000087ab9 */ /* 0x000fc60000000a00 */
[----:B------:R-:W-:-:S05]  /*dfe0*/  LEA.HI.X R3, R86, R9, R87, 0x1, P0 ;  /* 0x0000000956037211 */ /* 0x000fca00000f0c57 */
[----:B------:R0:W-:Y:S01]  /*dff0*/  ST.E.128 desc[UR8][R2.64], R72 ;  /* 0x0000004802007985 */ /* 0x0001e2000c101d08 */
[----:B------:R-:W-:Y:S05]  /*e000*/  BRA `(.L_x_218) ;  /* 0x0000002400f47947 */ /* 0x000fea0003800000 */
.L_x_211:
[----:B------:R-:W-:Y:S01]  /*e010*/  ULDC.64 UR14, c[0x0][0xb08] ;  /* 0x0002c200000e7ab9 */ /* 0x000fe20000000a00 */
[----:B------:R-:W-:Y:S01]  /*e020*/  R2UR UR19, R213 ;  /* 0x00000000d51372ca */ /* 0x000fe200000e0000 */
[----:B------:R-:W-:Y:S01]  /*e030*/  UIMAD UR13, UR16, UR14, URZ ;  /* 0x0000000e100d72a4 */ /* 0x000fe2000f8e023f */
[----:B------:R-:W-:Y:S01]  /*e040*/  R2UR UR18, R212 ;  /* 0x00000000d41272ca */ /* 0x000fe200000e0000 */
[----:B------:R-:W-:Y:S01]  /*e050*/  UIMAD.WIDE.U32 UR10, UR4, UR14, URZ ;  /* 0x0000000e040a72a5 */ /* 0x000fe2000f8e003f */
[----:B------:R-:W-:Y:S01]  /*e060*/  IMAD.MOV.U32 R5, RZ, RZ, R8 ;  /* 0x000000ffff057224 */ /* 0x000fe200078e0008 */
[----:B------:R-:W-:Y:S01]  /*e070*/  UIMAD UR13, UR4, UR15, UR13 ;  /* 0x0000000f040d72a4 */ /* 0x000fe2000f8e020d */
[----:B------:R-:W-:Y:S01]  /*e080*/  ISETP.GE.AND P0, PT, R12, UR12, PT ;  /* 0x0000000c0c007c0c */ /* 0x000fe2000bf06270 */
[----:B------:R-:W-:Y:S01]  /*e090*/  USHF.R.S32.HI UR4, URZ, 0x1f, UR9 ;  /* 0x0000001f3f047899 */ /* 0x000fe20008011409 */
[C---:B------:R-:W-:Y:S01]  /*e0a0*/  VIADD R175, R19.reuse, 0x20 ;  /* 0x0000002013af7836 */ /* 0x040fe20000000000 */
[----:B------:R-:W-:Y:S01]  /*e0b0*/  UIADD3 UR11, UR11, UR13, URZ ;  /* 0x0000000d0b0b7290 */ /* 0x000fe2000fffe03f */
[C---:B------:R-:W-:Y:S01]  /*e0c0*/  VIADD R177, R19.reuse, 0x18 ;  /* 0x0000001813b17836 */ /* 0x040fe20000000000 */
[----:B------:R-:W-:Y:S01]  /*e0d0*/  ULDC.64 UR14, c[0x0][0xb38] ;  /* 0x0002ce00000e7ab9 */ /* 0x000fe20000000a00 */
[----:B------:R-:W-:Y:S01]  /*e0e0*/  ULDC.64 UR16, c[0x0][0xb40] ;  /* 0x0002d00000107ab9 */ /* 0x000fe20000000a00 */
[----:B------:R-:W-:Y:S01]  /*e0f0*/  UIMAD.WIDE.U32 UR10, UR19, UR14, UR10 ;  /* 0x0000000e130a72a5 */ /* 0x000fe2000f8e000a */
[C---:B------:R-:W-:Y:S01]  /*e100*/  VIADD R179, R19.reuse, 0x10 ;  /* 0x0000001013b37836 */ /* 0x040fe20000000000 */
[----:B------:R-:W-:Y:S01]  /*e110*/  UIMAD UR4, UR4, UR16, URZ ;  /* 0x00000010040472a4 */ /* 0x000fe2000f8e023f */
[----:B------:R-:W-:Y:S01]  /*e120*/  VIADD R181, R19, 0x8 ;  /* 0x0000000813b57836 */ /* 0x000fe20000000000 */
[----:B------:R-:W-:Y:S01]  /*e130*/  UIMAD UR11, UR19, UR15, UR11 ;  /* 0x0000000f130b72a4 */ /* 0x000fe2000f8e020b */
[----:B------:R-:W-:Y:S01]  /*e140*/  BSSY B1, `(.L_x_219) ;  /* 0x00000cc000017945 */ /* 0x000fe20003800000 */
[----:B------:R-:W-:Y:S01]  /*e150*/  UIMAD UR4, UR9, UR17, UR4 ;  /* 0x00000011090472a4 */ /* 0x000fe2000f8e0204 */
[----:B------:R-:W-:Y:S01]  /*e160*/  SHF.R.S32.HI R22, RZ, 0x1f, R214 ;  /* 0x0000001fff167819 */ /* 0x000fe200000114d6 */
[----:B------:R-:W-:Y:S01]  /*e170*/  UIMAD.WIDE.U32 UR10, UR9, UR16, UR10 ;  /* 0x00000010090a72a5 */ /* 0x000fe2000f8e000a */
[----:B------:R-:W-:Y:S01]  /*e180*/  SHF.R.S32.HI R152, RZ, 0x1f, R215 ;  /* 0x0000001fff987819 */ /* 0x000fe200000114d7 */
[----:B------:R-:W-:Y:S01]  /*e190*/  ULDC.64 UR14, c[0x0][0xb48] ;  /* 0x0002d200000e7ab9 */ /* 0x000fe20000000a00 */
[----:B------:R-:W-:Y:S01]  /*e1a0*/  @UP1 ULDC UR9, c[0x0][0xbec] ;  /* 0x0002fb0000091ab9 */ /* 0x000fe20000000800 */
[----:B------:R-:W-:Y:S01]  /*e1b0*/  UIADD3 UR11, UR11, UR4, URZ ;  /* 0x000000040b0b7290 */ /* 0x000fe2000fffe03f */
[----:B------:R-:W-:Y:S01]  /*e1c0*/  @P1 IMAD.HI.U32 R0, R8, UR9, RZ ;  /* 0x0000000908001c27 */ /* 0x000fe2000f8e00ff */
[----:B------:R-:W-:Y:S01]  /*e1d0*/  UIADD3 UR8, UR8, 0x38820, URZ ;  /* 0x0003882008087890 */ /* 0x000fe2000fffe03f */
[----:B------:R-:W-:Y:S01]  /*e1e0*/  SHF.R.S32.HI R153, RZ, 0x1f, R216 ;  /* 0x0000001fff997819 */ /* 0x000fe200000114d8 */
[----:B------:R-:W-:Y:S01]  /*e1f0*/  @UP1 ULDC UR4, c[0x0][0xbf0] ;  /* 0x0002fc0000041ab9 */ /* 0x000fe20000000800 */
[----:B------:R-:W-:Y:S01]  /*e200*/  UIMAD.WIDE.U32 UR10, UR18, UR14, UR10 ;  /* 0x0000000e120a72a5 */ /* 0x000fe2000f8e000a */
[----:B------:R-:W-:Y:S01]  /*e210*/  @P1 SHF.R.U32.HI R5, RZ, UR4, R0 ;  /* 0x00000004ff051c19 */ /* 0x000fe20008011600 */
[----:B------:R-:W-:Y:S01]  /*e220*/  UPRMT UR8, URZ, 0x654, UR8 ;  /* 0x000006543f087896 */ /* 0x000fe20008000008 */
[----:B------:R-:W-:Y:S01]  /*e230*/  SHF.R.S32.HI R154, RZ, 0x1f, R217 ;  /* 0x0000001fff9a7819 */ /* 0x000fe200000114d9 */
[----:B------:R-:W-:Y:S01]  /*e240*/  UIMAD UR4, UR18, UR15, UR11 ;  /* 0x0000000f120472a4 */ /* 0x000fe2000f8e020b */
[--C-:B------:R-:W-:Y:S01]  /*e250*/  SHF.R.S32.HI R0, RZ, 0x1f, R5.reuse ;  /* 0x0000001fff007819 */ /* 0x100fe20000011405 */
[----:B------:R-:W-:Y:S01]  /*e260*/  IMAD.MOV R7, RZ, RZ, -R5 ;  /* 0x000000ffff077224 */ /* 0x000fe200078e0a05 */
[----:B------:R-:W-:Y:S01]  /*e270*/  ULDC.64 UR14, c[0x0][0xb30] ;  /* 0x0002cc00000e7ab9 */ /* 0x000fe20000000a00 */
[----:B------:R-:W-:Y:S01]  /*e280*/  IMAD.U32 R3, RZ, RZ, UR11 ;  /* 0x0000000bff037e24 */ /* 0x000fe2000f8e00ff */
[----:B------:R-:W-:Y:S01]  /*e290*/  SHF.R.S32.HI R155, RZ, 0x1f, R218 ;  /* 0x0000001fff9b7819 */ /* 0x000fe200000114da */
[----:B------:R-:W-:Y:S01]  /*e2a0*/  IMAD R7, R7, UR20, R8 ;  /* 0x0000001407077c24 */ /* 0x000fe2000f8e0208 */
[----:B------:R-:W-:Y:S01]  /*e2b0*/  SYNCS.ARRIVE.TRANS64.RED.A1T0 RZ, [UR8], RZ ;  /* 0x000000ffffff79a7 */ /* 0x000fe20008100408 */
[----:B------:R-:W-:Y:S01]  /*e2c0*/  IMAD R0, R0, UR14, RZ ;  /* 0x0000000e00007c24 */ /* 0x000fe2000f8e02ff */
[----:B------:R-:W-:Y:S01]  /*e2d0*/  SHF.R.S32.HI R156, RZ, 0x1f, R219 ;  /* 0x0000001fff9c7819 */ /* 0x000fe200000114db */
[----:B------:R-:W-:Y:S01]  /*e2e0*/  IMAD.U32 R2, RZ, RZ, UR10 ;  /* 0x0000000aff027e24 */ /* 0x000fe2000f8e00ff */
[----:B------:R-:W-:Y:S01]  /*e2f0*/  ULDC.64 UR10, c[0x0][0xb28] ;  /* 0x0002ca00000a7ab9 */ /* 0x000fe20000000a00 */
[----:B------:R-:W-:Y:S01]  /*e300*/  IMAD.U32 R3, RZ, RZ, UR4 ;  /* 0x00000004ff037e24 */ /* 0x000fe2000f8e00ff */
[----:B------:R-:W-:Y:S01]  /*e310*/  SHF.R.S32.HI R157, RZ, 0x1f, R220 ;  /* 0x0000001fff9d7819 */ /* 0x000fe200000114dc */
[C---:B------:R-:W-:Y:S01]  /*e320*/  IMAD R9, R5.reuse, UR15, R0 ;  /* 0x0000000f05097c24 */ /* 0x040fe2000f8e0200 */
[----:B------:R-:W-:Y:S01]  /*e330*/  SHF.R.S32.HI R0, RZ, 0x1f, R7 ;  /* 0x0000001fff007819 */ /* 0x000fe20000011407 */
[----:B------:R-:W-:Y:S01]  /*e340*/  IMAD.WIDE.U32 R2, R5, UR14, R2 ;  /* 0x0000000e05027c25 */ /* 0x000fe2000f8e0002 */
[----:B------:R-:W-:-:S02]  /*e350*/  SHF.R.S32.HI R158, RZ, 0x1f, R221 ;  /* 0x0000001fff9e7819 */ /* 0x000fc400000114dd */
[----:B------:R-:W-:Y:S01]  /*e360*/  SHF.R.S32.HI R159, RZ, 0x1f, R222 ;  /* 0x0000001fff9f7819 */ /* 0x000fe200000114de */
[----:B------:R-:W-:Y:S01]  /*e370*/  IMAD R0, R0, UR10, RZ ;  /* 0x0000000a00007c24 */ /* 0x000fe2000f8e02ff */
[----:B------:R-:W-:Y:S01]  /*e380*/  SHF.R.S32.HI R160, RZ, 0x1f, R223 ;  /* 0x0000001fffa07819 */ /* 0x000fe200000114df */
[----:B------:R-:W-:Y:S01]  /*e390*/  IMAD.IADD R3, R3, 0x1, R9 ;  /* 0x0000000103037824 */ /* 0x000fe200078e0209 */
[----:B------:R-:W-:Y:S01]  /*e3a0*/  SHF.R.S32.HI R161, RZ, 0x1f, R224 ;  /* 0x0000001fffa17819 */ /* 0x000fe200000114e0 */
[C---:B------:R-:W-:Y:S01]  /*e3b0*/  IMAD R11, R7.reuse, UR11, R0 ;  /* 0x0000000b070b7c24 */ /* 0x040fe2000f8e0200 */
[----:B------:R-:W-:Y:S01]  /*e3c0*/  SHF.R.S32.HI R162, RZ, 0x1f, R225 ;  /* 0x0000001fffa27819 */ /* 0x000fe200000114e1 */
[----:B------:R-:W-:Y:S01]  /*e3d0*/  IMAD.WIDE.U32 R2, R7, UR10, R2 ;  /* 0x0000000a07027c25 */ /* 0x000fe2000f8e0002 */
[----:B------:R-:W-:Y:S01]  /*e3e0*/  ULDC.64 UR10, c[0x0][0xb00] ;  /* 0x0002c000000a7ab9 */ /* 0x000fe20000000a00 */
[----:B------:R-:W-:Y:S02]  /*e3f0*/  SHF.R.S32.HI R163, RZ, 0x1f, R226 ;  /* 0x0000001fffa37819 */ /* 0x000fe400000114e2 */
[----:B------:R-:W-:Y:S01]  /*e400*/  IMAD.IADD R11, R3, 0x1, R11 ;  /* 0x00000001030b7824 */ /* 0x000fe200078e020b */
[C---:B------:R-:W-:Y:S01]  /*e410*/  LEA R0, P1, R2.reuse, UR10, 0x2 ;  /* 0x0000000a02007c11 */ /* 0x040fe2000f8210ff */
[C---:B------:R-:W-:Y:S01]  /*e420*/  VIADD R174, R19.reuse, 0x20 ;  /* 0x0000002013ae7836 */ /* 0x040fe20000000000 */
[----:B------:R-:W-:Y:S01]  /*e430*/  SHF.R.S32.HI R164, RZ, 0x1f, R227 ;  /* 0x0000001fffa47819 */ /* 0x000fe200000114e3 */
[C---:B------:R-:W-:Y:S01]  /*e440*/  VIADD R176, R19.reuse, 0x18 ;  /* 0x0000001813b07836 */ /* 0x040fe20000000000 */
[----:B------:R-:W-:Y:S01]  /*e450*/  LEA.HI.X R11, R2, UR11, R11, 0x2, P1 ;  /* 0x0000000b020b7c11 */ /* 0x000fe200088f140b */
[C---:B------:R-:W-:Y:S01]  /*e460*/  VIADD R178, R19.reuse, 0x10 ;  /* 0x0000001013b27836 */ /* 0x040fe20000000000 */
[----:B------:R0:W1:Y:S01]  /*e470*/  SHFL.IDX PT, R2, R0, RZ, 0x1c1f ;  /* 0x001c1fff00027589 */ /* 0x00006200000e0000 */
[----:B------:R-:W-:Y:S01]  /*e480*/  SHF.R.S32.HI R165, RZ, 0x1f, R228 ;  /* 0x0000001fffa57819 */ /* 0x000fe200000114e4 */
[----:B------:R-:W-:Y:S01]  /*e490*/  VIADD R180, R19, 0x8 ;  /* 0x0000000813b47836 */ /* 0x000fe20000000000 */
[----:B------:R-:W-:Y:S01]  /*e4a0*/  SHF.R.S32.HI R166, RZ, 0x1f, R229 ;  /* 0x0000001fffa67819 */ /* 0x000fe200000114e5 */
[----:B------:R0:W2:Y:S01]  /*e4b0*/  SHFL.IDX PT, R3, R11, RZ, 0x1c1f ;  /* 0x001c1fff0b037589 */ /* 0x0000a200000e0000 */
[----:B------:R-:W-:-:S02]  /*e4c0*/  SHF.R.S32.HI R167, RZ, 0x1f, R230 ;  /* 0x0000001fffa77819 */ /* 0x000fc400000114e6 */
[----:B------:R-:W-:Y:S02]  /*e4d0*/  SHF.R.S32.HI R168, RZ, 0x1f, R231 ;  /* 0x0000001fffa87819 */ /* 0x000fe400000114e7 */
[----:B------:R-:W-:Y:S02]  /*e4e0*/  SHF.R.S32.HI R169, RZ, 0x1f, R232 ;  /* 0x0000001fffa97819 */ /* 0x000fe400000114e8 */
[----:B------:R-:W-:Y:S02]  /*e4f0*/  SHF.R.S32.HI R170, RZ, 0x1f, R233 ;  /* 0x0000001fffaa7819 */ /* 0x000fe400000114e9 */
[----:B------:R-:W-:Y:S02]  /*e500*/  SHF.R.S32.HI R171, RZ, 0x1f, R234 ;  /* 0x0000001fffab7819 */ /* 0x000fe400000114ea */
[----:B------:R-:W-:Y:S02]  /*e510*/  SHF.R.S32.HI R172, RZ, 0x1f, R235 ;  /* 0x0000001fffac7819 */ /* 0x000fe400000114eb */
[----:B------:R-:W-:-:S02]  /*e520*/  SHF.R.S32.HI R173, RZ, 0x1f, R236 ;  /* 0x0000001fffad7819 */ /* 0x000fc400000114ec */
[----:B------:R-:W-:Y:S02]  /*e530*/  SHF.R.S32.HI R175, RZ, 0x1f, R175 ;  /* 0x0000001fffaf7819 */ /* 0x000fe400000114af */
[----:B------:R-:W-:Y:S02]  /*e540*/  SHF.R.S32.HI R177, RZ, 0x1f, R177 ;  /* 0x0000001fffb17819 */ /* 0x000fe400000114b1 */
[----:B------:R-:W-:Y:S02]  /*e550*/  SHF.R.S32.HI R179, RZ, 0x1f, R179 ;  /* 0x0000001fffb37819 */ /* 0x000fe400000114b3 */
[----:B------:R-:W-:Y:S01]  /*e560*/  SHF.R.S32.HI R181, RZ, 0x1f, R181 ;  /* 0x0000001fffb57819 */ /* 0x000fe200000114b5 */
[----:B01----:R-:W-:Y:S06]  /*e570*/  @P0 BRA `(.L_x_220) ;  /* 0x0000000800200947 */ /* 0x003fec0003800000 */
[----:B------:R-:W-:Y:S01]  /*e580*/  ULDC UR4, c[0x0][0xac8] ;  /* 0x0002b20000047ab9 */ /* 0x000fe20000000800 */
[----:B------:R-:W-:Y:S01]  /*e590*/  ULDC.64 UR8, c[0x0][0x208] ;  /* 0x0000820000087ab9 */ /* 0x000fe20000000a00 */
[----:B------:R-:W-:Y:S02]  /*e5a0*/  ISETP.GE.AND P4, PT, R180, UR4, PT ;  /* 0x00000004b4007c0c */ /* 0x000fe4000bf86270 */
[----:B------:R-:W-:Y:S02]  /*e5b0*/  ISETP.GE.AND P3, PT, R178, UR4, PT ;  /* 0x00000004b2007c0c */ /* 0x000fe4000bf66270 */
[----:B------:R-:W-:Y:S02]  /*e5c0*/  ISETP.GE.AND P5, PT, R19, UR4, PT ;  /* 0x0000000413007c0c */ /* 0x000fe4000bfa6270 */
[----:B------:R-:W-:Y:S02]  /*e5d0*/  ISETP.GE.AND P1, PT, R174, UR4, PT ;  /* 0x00000004ae007c0c */ /* 0x000fe4000bf26270 */
[----:B------:R-:W-:-:S05]  /*e5e0*/  ISETP.GE.AND P0, PT, R176, UR4, PT ;  /* 0x00000004b0007c0c */ /* 0x000fca000bf06270 */
[-C--:B------:R-:W-:Y:S02]  /*e5f0*/  @!P4 LEA R4, P2, R180, R2.reuse, 0x2 ;  /* 0x00000002b404c211 */ /* 0x080fe400078410ff */
[----:B------:R-:W-:Y:S02]  /*e600*/  @!P3 LEA R6, P6, R178, R2, 0x2 ;  /* 0x00000002b206b211 */ /* 0x000fe400078c10ff */
[----:B--2---:R-:W-:Y:S01]  /*e610*/  @!P5 IMAD.WIDE R8, R19, 0x4, R2 ;  /* 0x000000041308d825 */ /* 0x004fe200078e0202 */
[-C--:B------:R-:W-:Y:S02]  /*e620*/  @!P4 LEA.HI.X R5, R180, R3.reuse, R181, 0x2, P2 ;  /* 0x00000003b405c211 */ /* 0x080fe400010f14b5 */
[----:B------:R-:W-:Y:S02]  /*e630*/  ISETP.GE.AND P2, PT, R236, UR4, PT ;  /* 0x00000004ec007c0c */ /* 0x000fe4000bf46270 */
[----:B------:R-:W-:Y:S01]  /*e640*/  @!P3 LEA.HI.X R7, R178, R3, R179, 0x2, P6 ;  /* 0x00000003b207b211 */ /* 0x000fe200030f14b3 */
[----:B------:R-:W-:Y:S04]  /*e650*/  @!P5 ST.E.64 desc[UR8][R8.64], R24 ;  /* 0x000000180800d985 */ /* 0x000fe8000c101b08 */
[----:B------:R0:W-:Y:S01]  /*e660*/  @!P4 ST.E.64 desc[UR8][R4.64], R28 ;  /* 0x0000001c0400c985 */ /* 0x0001e2000c101b08 */
[----:B------:R-:W-:-:S03]  /*e670*/  ISETP.GE.AND P4, PT, R234, UR4, PT ;  /* 0x00000004ea007c0c */ /* 0x000fc6000bf86270 */
[----:B------:R1:W-:Y:S01]  /*e680*/  @!P3 ST.E.64 desc[UR8][R6.64], R32 ;  /* 0x000000200600b985 */ /* 0x0003e2000c101b08 */
[----:B------:R-:W-:Y:S02]  /*e690*/  ISETP.GE.AND P3, PT, R235, UR4, PT ;  /* 0x00000004eb007c0c */ /* 0x000fe4000bf66270 */
[-C--:B0-----:R-:W-:Y:S02]  /*e6a0*/  @!P0 LEA R4, P6, R176, R2.reuse, 0x2 ;  /* 0x00000002b0048211 */ /* 0x081fe400078c10ff */
[-C--:B-1----:R-:W-:Y:S01]  /*e6b0*/  @!P1 LEA R6, P5, R174, R2.reuse, 0x2 ;  /* 0x00000002ae069211 */ /* 0x082fe200078a10ff */
[----:B------:R-:W-:Y:S01]  /*e6c0*/  VIADD R33, R19, 0xe8 ;  /* 0x000000e813217836 */ /* 0x000fe20000000000 */
[-C--:B------:R-:W-:Y:S02]  /*e6d0*/  @!P0 LEA.HI.X R5, R176, R3.reuse, R177, 0x2, P6 ;  /* 0x00000003b0058211 */ /* 0x080fe400030f14b1 */
[----:B------:R-:W-:Y:S02]  /*e6e0*/  @!P1 LEA.HI.X R7, R174, R3, R175, 0x2, P5 ;  /* 0x00000003ae079211 */ /* 0x000fe400028f14af */
[----:B------:R-:W-:Y:S01]  /*e6f0*/  ISETP.GE.AND P5, PT, R233, UR4, PT ;  /* 0x00000004e9007c0c */ /* 0x000fe2000bfa6270 */
[----:B------:R0:W-:Y:S01]  /*e700*/  @!P0 ST.E.64 desc[UR8][R4.64], R36 ;  /* 0x0000002404008985 */ /* 0x0001e2000c101b08 */
[----:B------:R-:W-:-:S02]  /*e710*/  @!P2 LEA R8, P6, R236, R2, 0x2 ;  /* 0x00000002ec08a211 */ /* 0x000fc400078c10ff */
[----:B------:R-:W-:Y:S01]  /*e720*/  ISETP.GE.AND P0, PT, R232, UR4, PT ;  /* 0x00000004e8007c0c */ /* 0x000fe2000bf06270 */
[----:B------:R1:W-:Y:S01]  /*e730*/  @!P1 ST.E.64 desc[UR8][R6.64], R40 ;  /* 0x0000002806009985 */ /* 0x0003e2000c101b08 */
[----:B------:R-:W-:Y:S02]  /*e740*/  @!P2 LEA.HI.X R9, R236, R3, R173, 0x2, P6 ;  /* 0x00000003ec09a211 */ /* 0x000fe400030f14ad */
[----:B------:R-:W-:-:S03]  /*e750*/  ISETP.GE.AND P1, PT, R231, UR4, PT ;  /* 0x00000004e7007c0c */ /* 0x000fc6000bf26270 */
[----:B------:R2:W-:Y:S01]  /*e760*/  @!P2 ST.E.64 desc[UR8][R8.64], R44 ;  /* 0x0000002c0800a985 */ /* 0x0005e2000c101b08 */
[CC--:B0-----:R-:W-:Y:S02]  /*e770*/  @!P3 LEA R4, P6, R235.reuse, R2.reuse, 0x2 ;  /* 0x00000002eb04b211 */ /* 0x0c1fe400078c10ff */
[CC--:B-1----:R-:W-:Y:S02]  /*e780*/  @!P4 LEA R6, P2, R234.reuse, R2.reuse, 0x2 ;  /* 0x00000002ea06c211 */ /* 0x0c2fe400078410ff */
[-C--:B------:R-:W-:Y:S02]  /*e790*/  @!P3 LEA.HI.X R5, R235, R3.reuse, R172, 0x2, P6 ;  /* 0x00000003eb05b211 */ /* 0x080fe400030f14ac */
[----:B------:R-:W-:Y:S02]  /*e7a0*/  @!P4 LEA.HI.X R7, R234, R3, R171, 0x2, P2 ;  /* 0x00000003ea07c211 */ /* 0x000fe400010f14ab */
[----:B--2---:R-:W-:Y:S01]  /*e7b0*/  @!P5 LEA R8, P6, R233, R2, 0x2 ;  /* 0x00000002e908d211 */ /* 0x004fe200078c10ff */
[----:B------:R0:W-:Y:S01]  /*e7c0*/  @!P3 ST.E.64 desc[UR8][R4.64], R48 ;  /* 0x000000300400b985 */ /* 0x0001e2000c101b08 */
[----:B------:R-:W-:-:S02]  /*e7d0*/  ISETP.GE.AND P2, PT, R230, UR4, PT ;  /* 0x00000004e6007c0c */ /* 0x000fc4000bf46270 */
[----:B------:R-:W-:Y:S01]  /*e7e0*/  @!P5 LEA.HI.X R9, R233, R3, R170, 0x2, P6 ;  /* 0x00000003e909d211 */ /* 0x000fe200030f14aa */
[----:B------:R1:W-:Y:S01]  /*e7f0*/  @!P4 ST.E.64 desc[UR8][R6.64], R52 ;  /* 0x000000340600c985 */ /* 0x0003e2000c101b08 */
[----:B------:R-:W-:-:S03]  /*e800*/  ISETP.GE.AND P3, PT, R229, UR4, PT ;  /* 0x00000004e5007c0c */ /* 0x000fc6000bf66270 */
[----:B------:R2:W-:Y:S01]  /*e810*/  @!P5 ST.E.64 desc[UR8][R8.64], R56 ;  /* 0x000000380800d985 */ /* 0x0005e2000c101b08 */
[CC--:B0-----:R-:W-:Y:S02]  /*e820*/  @!P0 LEA R4, P4, R232.reuse, R2.reuse, 0x2 ;  /* 0x00000002e8048211 */ /* 0x0c1fe400078810ff */
[C---:B-1----:R-:W-:Y:S02]  /*e830*/  @!P1 LEA R6, P5, R231.reuse, R2, 0x2 ;  /* 0x00000002e7069211 */ /* 0x042fe400078a10ff */
[-C--:B------:R-:W-:Y:S02]  /*e840*/  @!P0 LEA.HI.X R5, R232, R3.reuse, R169, 0x2, P4 ;  /* 0x00000003e8058211 */ /* 0x080fe400020f14a9 */
[----:B------:R-:W-:Y:S02]  /*e850*/  ISETP.GE.AND P4, PT, R228, UR4, PT ;  /* 0x00000004e4007c0c */ /* 0x000fe4000bf86270 */
[----:B------:R-:W-:Y:S01]  /*e860*/  @!P1 LEA.HI.X R7, R231, R3, R168, 0x2, P5 ;  /* 0x00000003e7079211 */ /* 0x000fe200028f14a8 */
[----:B------:R0:W-:Y:S01]  /*e870*/  @!P0 ST.E.64 desc[UR8][R4.64], R60 ;  /* 0x0000003c04008985 */ /* 0x0001e2000c101b08 */
[----:B------:R-:W-:-:S02]  /*e880*/  ISETP.GE.AND P5, PT, R227, UR4, PT ;  /* 0x00000004e3007c0c */ /* 0x000fc4000bfa6270 */
[C---:B--2---:R-:W-:Y:S01]  /*e890*/  @!P2 LEA R8, P6, R230.reuse, R2, 0x2 ;  /* 0x00000002e608a211 */ /* 0x044fe200078c10ff */
[----:B------:R1:W-:Y:S01]  /*e8a0*/  @!P1 ST.E.64 desc[UR8][R6.64], R64 ;  /* 0x0000004006009985 */ /* 0x0003e2000c101b08 */
[----:B------:R-:W-:Y:S02]  /*e8b0*/  ISETP.GE.AND P1, PT, R225, UR4, PT ;  /* 0x00000004e1007c0c */ /* 0x000fe4000bf26270 */
[----:B------:R-:W-:Y:S02]  /*e8c0*/  @!P2 LEA.HI.X R9, R230, R3, R167, 0x2, P6 ;  /* 0x00000003e609a211 */ /* 0x000fe400030f14a7 */
[----:B------:R-:W-:-:S03]  /*e8d0*/  ISETP.GE.AND P0, PT, R226, UR4, PT ;  /* 0x00000004e2007c0c */ /* 0x000fc6000bf06270 */
[----:B------:R2:W-:Y:S01]  /*e8e0*/  @!P2 ST.E.64 desc[UR8][R8.64], R68 ;  /* 0x000000440800a985 */ /* 0x0005e2000c101b08 */
[CC--:B0-----:R-:W-:Y:S02]  /*e8f0*/  @!P3 LEA R4, P6, R229.reuse, R2.reuse, 0x2 ;  /* 0x00000002e504b211 */ /* 0x0c1fe400078c10ff */
[CC--:B-1----:R-:W-:Y:S02]  /*e900*/  @!P4 LEA R6, P2, R228.reuse, R2.reuse, 0x2 ;  /* 0x00000002e406c211 */ /* 0x0c2fe400078410ff */
[-C--:B------:R-:W-:Y:S02]  /*e910*/  @!P3 LEA.HI.X R5, R229, R3.reuse, R166, 0x2, P6 ;  /* 0x00000003e505b211 */ /* 0x080fe400030f14a6 */
[----:B------:R-:W-:Y:S02]  /*e920*/  @!P4 LEA.HI.X R7, R228, R3, R165, 0x2, P2 ;  /* 0x00000003e407c211 */ /* 0x000fe400010f14a5 */
[----:B------:R-:W-:Y:S01]  /*e930*/  ISETP.GE.AND P2, PT, R224, UR4, PT ;  /* 0x00000004e0007c0c */ /* 0x000fe2000bf46270 */
[----:B------:R0:W-:Y:S01]  /*e940*/  @!P3 ST.E.64 desc[UR8][R4.64], R72 ;  /* 0x000000480400b985 */ /* 0x0001e2000c101b08 */
[----:B--2---:R-:W-:-:S03]  /*e950*/  @!P5 LEA R8, P6, R227, R2, 0x2 ;  /* 0x00000002e308d211 */ /* 0x004fc600078c10ff */
[----:B------:R1:W-:Y:S01]  /*e960*/  @!P4 ST.E.64 desc[UR8][R6.64], R76 ;  /* 0x0000004c0600c985 */ /* 0x0003e2000c101b08 */
[----:B------:R-:W-:Y:S02]  /*e970*/  @!P5 LEA.HI.X R9, R227, R3, R164, 0x2, P6 ;  /* 0x00000003e309d211 */ /* 0x000fe400030f14a4 */
[----:B------:R-:W-:-:S03]  /*e980*/  ISETP.GE.AND P4, PT, R222, UR4, PT ;  /* 0x00000004de007c0c */ /* 0x000fc6000bf86270 */
[----:B------:R2:W-:Y:S01]  /*e990*/  @!P5 ST.E.64 desc[UR8][R8.64], R80 ;  /* 0x000000500800d985 */ /* 0x0005e2000c101b08 */
[----:B------:R-:W-:Y:S02]  /*e9a0*/  ISETP.GE.AND P5, PT, R223, UR4, PT ;  /* 0x00000004df007c0c */ /* 0x000fe4000bfa6270 */
        /* <DEDUP_REMOVED lines=8> */
[----:B------:R-:W-:-:S05]  /*ea30*/  @!P2 LEA.HI.X R9, R224, R3, R161, 0x2, P6 ;  /* 0x00000003e009a211 */ /* 0x000fca00030f14a1 */
[----:B------:R2:W-:Y:S01]  /*ea40*/  @!P2 ST.E.64 desc[UR8][R8.64], R92 ;  /* 0x0000005c0800a985 */ /* 0x0005e2000c101b08 */
[----:B------:R-:W-:Y:S02]  /*ea50*/  ISETP.GE.AND P2, PT, R220, UR4, PT ;  /* 0x00000004dc007c0c */ /* 0x000fe4000bf46270 */
[CC--:B0-----:R-:W-:Y:S02]  /*ea60*/  @!P5 LEA R4, P1, R223.reuse, R2.reuse, 0x2 ;  /* 0x00000002df04d211 */ /* 0x0c1fe400078210ff */
[CC--:B-1----:R-:W-:Y:S02]  /*ea70*/  @!P4 LEA R6, P0, R222.reuse, R2.reuse, 0x2 ;  /* 0x00000002de06c211 */ /* 0x0c2fe400078010ff */
[-C--:B------:R-:W-:Y:S02]  /*ea80*/  @!P5 LEA.HI.X R5, R223, R3.reuse, R160, 0x2, P1 ;  /* 0x00000003df05d211 */ /* 0x080fe400008f14a0 */
[----:B------:R-:W-:Y:S02]  /*ea90*/  ISETP.GE.AND P1, PT, R219, UR4, PT ;  /* 0x00000004db007c0c */ /* 0x000fe4000bf26270 */
[----:B--2---:R-:W-:Y:S01]  /*eaa0*/  @!P3 LEA R8, P6, R221, R2, 0x2 ;  /* 0x00000002dd08b211 */ /* 0x004fe200078c10ff */
[----:B------:R-:W-:Y:S01]  /*eab0*/  @!P5 ST.E.64 desc[UR8][R4.64], R96 ;  /* 0x000000600400d985 */ /* 0x000fe2000c101b08 */
[----:B------:R-:W-:-:S02]  /*eac0*/  @!P4 LEA.HI.X R7, R222, R3, R159, 0x2, P0 ;  /* 0x00000003de07c211 */ /* 0x000fc400000f149f */
[----:B------:R-:W-:Y:S02]  /*ead0*/  @!P3 LEA.HI.X R9, R221, R3, R158, 0x2, P6 ;  /* 0x00000003dd09b211 */ /* 0x000fe400030f149e */
[----:B------:R-:W-:Y:S01]  /*eae0*/  ISETP.GE.AND P0, PT, R218, UR4, PT ;  /* 0x00000004da007c0c */ /* 0x000fe2000bf06270 */
[----:B------:R-:W-:Y:S01]  /*eaf0*/  @!P4 ST.E.64 desc[UR8][R6.64], R100 ;  /* 0x000000640600c985 */ /* 0x000fe2000c101b08 */
[-C--:B------:R-:W-:Y:S02]  /*eb00*/  @!P2 LEA R12, P6, R220, R2.reuse, 0x2 ;  /* 0x00000002dc0ca211 */ /* 0x080fe400078c10ff */
[----:B------:R-:W-:Y:S01]  /*eb10*/  ISETP.GE.AND P4, PT, R216, UR4, PT ;  /* 0x00000004d8007c0c */ /* 0x000fe2000bf86270 */
[----:B------:R0:W-:Y:S01]  /*eb20*/  @!P3 ST.E.64 desc[UR8][R8.64], R104 ;  /* 0x000000680800b985 */ /* 0x0001e2000c101b08 */
[----:B------:R-:W-:Y:S02]  /*eb30*/  ISETP.GE.AND P3, PT, R217, UR4, PT ;  /* 0x00000004d9007c0c */ /* 0x000fe4000bf66270 */
[----:B------:R-:W-:-:S02]  /*eb40*/  @!P1 LEA R14, P5, R219, R2, 0x2 ;  /* 0x00000002db0e9211 */ /* 0x000fc400078a10ff */
[-C--:B------:R-:W-:Y:S02]  /*eb50*/  @!P2 LEA.HI.X R13, R220, R3.reuse, R157, 0x2, P6 ;  /* 0x00000003dc0da211 */ /* 0x080fe400030f149d */
[-C--:B------:R-:W-:Y:S02]  /*eb60*/  @!P1 LEA.HI.X R15, R219, R3.reuse, R156, 0x2, P5 ;  /* 0x00000003db0f9211 */ /* 0x080fe400028f149c */
[CC--:B------:R-:W-:Y:S01]  /*eb70*/  @!P0 LEA R20, P6, R218.reuse, R2.reuse, 0x2 ;  /* 0x00000002da148211 */ /* 0x0c0fe200078c10ff */
[----:B------:R-:W-:Y:S01]  /*eb80*/  @!P2 ST.E.64 desc[UR8][R12.64], R108 ;  /* 0x0000006c0c00a985 */ /* 0x000fe2000c101b08 */
[----:B------:R-:W-:Y:S02]  /*eb90*/  ISETP.GE.AND P2, PT, R215, UR4, PT ;  /* 0x00000004d7007c0c */ /* 0x000fe4000bf46270 */
[----:B------:R-:W-:Y:S01]  /*eba0*/  @!P0 LEA.HI.X R21, R218, R3, R155, 0x2, P6 ;  /* 0x00000003da158211 */ /* 0x000fe200030f149b */
[----:B------:R1:W-:Y:S01]  /*ebb0*/  @!P1 ST.E.64 desc[UR8][R14.64], R112 ;  /* 0x000000700e009985 */ /* 0x0003e2000c101b08 */
[----:B------:R-:W-:-:S02]  /*ebc0*/  @!P3 LEA R24, P1, R217, R2, 0x2 ;  /* 0x00000002d918b211 */ /* 0x000fc400078210ff */
[-C--:B------:R-:W-:Y:S01]  /*ebd0*/  @!P4 LEA R28, P5, R216, R2.reuse, 0x2 ;  /* 0x00000002d81cc211 */ /* 0x080fe200078a10ff */
[----:B------:R2:W-:Y:S01]  /*ebe0*/  @!P0 ST.E.64 desc[UR8][R20.64], R116 ;  /* 0x0000007414008985 */ /* 0x0005e2000c101b08 */
[-C--:B------:R-:W-:Y:S02]  /*ebf0*/  @!P3 LEA.HI.X R25, R217, R3.reuse, R154, 0x2, P1 ;  /* 0x00000003d919b211 */ /* 0x080fe400008f149a */
[----:B------:R-:W-:Y:S02]  /*ec00*/  ISETP.GE.AND P1, PT, R214, UR4, PT ;  /* 0x00000004d6007c0c */ /* 0x000fe4000bf26270 */
[-C--:B------:R-:W-:Y:S01]  /*ec10*/  @!P4 LEA.HI.X R29, R216, R3.reuse, R153, 0x2, P5 ;  /* 0x00000003d81dc211 */ /* 0x080fe200028f1499 */
[----:B------:R3:W-:Y:S01]  /*ec20*/  @!P3 ST.E.64 desc[UR8][R24.64], R120 ;  /* 0x000000781800b985 */ /* 0x0007e2000c101b08 */
[----:B------:R-:W-:Y:S02]  /*ec30*/  ISETP.GE.AND P0, PT, R23, UR4, PT ;  /* 0x0000000417007c0c */ /* 0x000fe4000bf06270 */
[----:B0-----:R-:W-:Y:S01]  /*ec40*/  @!P2 LEA R8, P5, R215, R2, 0x2 ;  /* 0x00000002d708a211 */ /* 0x001fe200078a10ff */
[----:B------:R3:W-:Y:S01]  /*ec50*/  @!P4 ST.E.64 desc[UR8][R28.64], R124 ;  /* 0x0000007c1c00c985 */ /* 0x0007e2000c101b08 */
[----:B------:R-:W-:Y:S01]  /*ec60*/  ISETP.GE.AND P4, PT, R33, UR4, PT ;  /* 0x0000000421007c0c */ /* 0x000fe2000bf86270 */
[----:B-1----:R-:W-:Y:S01]  /*ec70*/  VIADD R15, R19, 0xf0 ;  /* 0x000000f0130f7836 */ /* 0x002fe20000000000 */
[----:B------:R-:W-:Y:S01]  /*ec80*/  @!P2 LEA.HI.X R9, R215, R3, R152, 0x2, P5 ;  /* 0x00000003d709a211 */ /* 0x000fe200028f1498 */
[----:B--2---:R-:W-:Y:S01]  /*ec90*/  VIADD R21, R19, 0xf8 ;  /* 0x000000f813157836 */ /* 0x004fe20000000000 */
[----:B------:R-:W-:-:S02]  /*eca0*/  SHF.R.S32.HI R5, RZ, 0x1f, R23 ;  /* 0x0000001fff057819 */ /* 0x000fc40000011417 */
[CC--:B------:R-:W-:Y:S01]  /*ecb0*/  @!P1 LEA R6, P6, R214.reuse, R2.reuse, 0x2 ;  /* 0x00000002d6069211 */ /* 0x0c0fe200078c10ff */
[----:B------:R3:W-:Y:S01]  /*ecc0*/  @!P2 ST.E.64 desc[UR8][R8.64], R128 ;  /* 0x000000800800a985 */ /* 0x0007e2000c101b08 */
[----:B------:R-:W-:Y:S02]  /*ecd0*/  ISETP.GE.AND P3, PT, R15, UR4, PT ;  /* 0x000000040f007c0c */ /* 0x000fe4000bf66270 */
[----:B------:R-:W-:Y:S02]  /*ece0*/  @!P0 LEA R4, P5, R23, R2, 0x2 ;  /* 0x0000000217048211 */ /* 0x000fe400078a10ff */
[-C--:B------:R-:W-:Y:S02]  /*ecf0*/  @!P1 LEA.HI.X R7, R214, R3.reuse, R22, 0x2, P6 ;  /* 0x00000003d6079211 */ /* 0x080fe400030f1416 */
[----:B------:R-:W-:Y:S02]  /*ed00*/  ISETP.GE.AND P6, PT, R21, UR4, PT ;  /* 0x0000000415007c0c */ /* 0x000fe4000bfc6270 */
[----:B------:R-:W-:Y:S01]  /*ed10*/  @!P0 LEA.HI.X R5, R23, R3, R5, 0x2, P5 ;  /* 0x0000000317058211 */ /* 0x000fe200028f1405 */
[----:B------:R3:W-:Y:S01]  /*ed20*/  @!P1 ST.E.64 desc[UR8][R6.64], R132 ;  /* 0x0000008406009985 */ /* 0x0007e2000c101b08 */
[----:B------:R-:W-:-:S02]  /*ed30*/  SHF.R.S32.HI R13, RZ, 0x1f, R33 ;  /* 0x0000001fff0d7819 */ /* 0x000fc40000011421 */
[CC--:B------:R-:W-:Y:S01]  /*ed40*/  @!P4 LEA R12, P5, R33.reuse, R2.reuse, 0x2 ;  /* 0x00000002210cc211 */ /* 0x0c0fe200078a10ff */
[----:B------:R3:W-:Y:S01]  /*ed50*/  @!P0 ST.E.64 desc[UR8][R4.64], R136 ;  /* 0x0000008804008985 */ /* 0x0007e2000c101b08 */
[----:B------:R-:W-:Y:S02]  /*ed60*/  SHF.R.S32.HI R18, RZ, 0x1f, R15 ;  /* 0x0000001fff127819 */ /* 0x000fe4000001140f */
[----:B------:R-:W-:Y:S02]  /*ed70*/  @!P4 LEA.HI.X R13, R33, R3, R13, 0x2, P5 ;  /* 0x00000003210dc211 */ /* 0x000fe400028f140d */
[----:B------:R-:W-:-:S03]  /*ed80*/  @!P3 LEA R14, P5, R15, R2, 0x2 ;  /* 0x000000020f0eb211 */ /* 0x000fc600078a10ff */
[----:B------:R3:W-:Y:S01]  /*ed90*/  @!P4 ST.E.64 desc[UR8][R12.64], R140 ;  /* 0x0000008c0c00c985 */ /* 0x0007e2000c101b08 */
[-C--:B------:R-:W-:Y:S02]  /*eda0*/  @!P3 LEA.HI.X R15, R15, R3.reuse, R18, 0x2, P5 ;  /* 0x000000030f0fb211 */ /* 0x080fe400028f1412 */
[----:B------:R-:W-:Y:S02]  /*edb0*/  SHF.R.S32.HI R18, RZ, 0x1f, R21 ;  /* 0x0000001fff127819 */ /* 0x000fe40000011415 */
[C---:B------:R-:W-:Y:S01]  /*edc0*/  @!P6 LEA R2, P5, R21.reuse, R2, 0x2 ;  /* 0x000000021502e211 */ /* 0x040fe200078a10ff */
[----:B------:R3:W-:Y:S03]  /*edd0*/  @!P3 ST.E.64 desc[UR8][R14.64], R144 ;  /* 0x000000900e00b985 */ /* 0x0007e6000c101b08 */
[----:B------:R-:W-:-:S05]  /*ede0*/  @!P6 LEA.HI.X R3, R21, R3, R18, 0x2, P5 ;  /* 0x000000031503e211 */ /* 0x000fca00028f1412 */
[----:B------:R3:W-:Y:S04]  /*edf0*/  @!P6 ST.E.64 desc[UR8][R2.64], R148 ;  /* 0x000000940200e985 */ /* 0x0007e8000c101b08 */
.L_x_220:
[----:B------:R-:W-:Y:S05]  /*ee00*/  BSYNC B1 ;  /* 0x0000000000017941 */ /* 0x000fea0003800000 */
.L_x_219:
[----:B------:R-:W-:Y:S01]  /*ee10*/  ISETP.GE.AND P0, PT, R10, UR12, PT ;  /* 0x0000000c0a007c0c */ /* 0x000fe2000bf06270 */
[----:B--23--:R0:W1:Y:S04]  /*ee20*/  SHFL.IDX PT, R3, R11, 0x1, 0x1c1f ;  /* 0x003c1f000b037f89 */ /* 0x00c06800000e0000 */
[----:B------:R0:W2:Y:S08]  /*ee30*/  SHFL.IDX PT, R2, R0, 0x1, 0x1c1f ;  /* 0x003c1f0000027f89 */ /* 0x0000b000000e0000 */
[----:B0-----:R-:W-:Y:S05]  /*ee40*/  @P0 BRA `(.L_x_218) ;  /* 0x0000001800640947 */ /* 0x001fea0003800000 */
[----:B------:R-:W-:Y:S01]  /*ee50*/  ULDC UR4, c[0x0][0xac8] ;  /* 0x0002b20000047ab9 */ /* 0x000fe20000000800 */
[----:B------:R-:W-:Y:S01]  /*ee60*/  ULDC.64 UR8, c[0x0][0x208] ;  /* 0x0000820000087ab9 */ /* 0x000fe20000000a00 */
[----:B------:R-:W-:Y:S01]  /*ee70*/  ISETP.GE.AND P5, PT, R180, UR4, PT ;  /* 0x00000004b4007c0c */ /* 0x000fe2000bfa6270 */
[C---:B------:R-:W-:Y:S01]  /*ee80*/  VIADD R25, R19.reuse, 0xe8 ;  /* 0x000000e813197836 */ /* 0x040fe20000000000 */
[C---:B------:R-:W-:Y:S01]  /*ee90*/  ISETP.GE.AND P4, PT, R19.reuse, UR4, PT ;  /* 0x0000000413007c0c */ /* 0x040fe2000bf86270 */
[----:B------:R-:W-:Y:S01]  /*eea0*/  VIADD R21, R19, 0xf0 ;  /* 0x000000f013157836 */ /* 0x000fe20000000000 */
[----:B------:R-:W-:Y:S02]  /*eeb0*/  ISETP.GE.AND P2, PT, R178, UR4, PT ;  /* 0x00000004b2007c0c */ /* 0x000fe4000bf46270 */
[----:B------:R-:W-:Y:S02]  /*eec0*/  ISETP.GE.AND P1, PT, R176, UR4, PT ;  /* 0x00000004b0007c0c */ /* 0x000fe4000bf26270 */
[----:B------:R-:W-:-:S02]  /*eed0*/  ISETP.GE.AND P0, PT, R174, UR4, PT ;  /* 0x00000004ae007c0c */ /* 0x000fc4000bf06270 */
[----:B------:R-:W-:-:S03]  /*eee0*/  SHF.R.S32.HI R0, RZ, 0x1f, R25 ;  /* 0x0000001fff007819 */ /* 0x000fc60000011419 */
[CC--:B--2---:R-:W-:Y:S02]  /*eef0*/  @!P5 LEA R6, P3, R180.reuse, R2.reuse, 0x2 ;  /* 0x00000002b406d211 */ /* 0x0c4fe400078610ff */
[----:B-1----:R-:W-:Y:S02]  /*ef00*/  @!P4 IMAD.WIDE R4, R19, 0x4, R2 ;  /* 0x000000041304c825 */ /* 0x002fe400078e0202 */
[-C--:B------:R-:W-:Y:S02]  /*ef10*/  @!P5 LEA.HI.X R7, R180, R3.reuse, R181, 0x2, P3 ;  /* 0x00000003b407d211 */ /* 0x080fe400018f14b5 */
[-C--:B------:R-:W-:Y:S01]  /*ef20*/  @!P2 LEA R8, P6, R178, R2.reuse, 0x2 ;  /* 0x00000002b208a211 */ /* 0x080fe200078c10ff */
[----:B------:R0:W-:Y:S01]  /*ef30*/  @!P4 ST.E.64 desc[UR8][R4.64], R26 ;  /* 0x0000001a0400c985 */ /* 0x0001e2000c101b08 */
[----:B------:R-:W-:Y:S02]  /*ef40*/  ISETP.GE.AND P3, PT, R236, UR4, PT ;  /* 0x00000004ec007c0c */ /* 0x000fe4000bf66270 */
[----:B------:R-:W-:Y:S01]  /*ef50*/  @!P2 LEA.HI.X R9, R178, R3, R179, 0x2, P6 ;  /* 0x00000003b209a211 */ /* 0x000fe200030f14b3 */
[----:B------:R1:W-:Y:S01]  /*ef60*/  @!P5 ST.E.64 desc[UR8][R6.64], R30 ;  /* 0x0000001e0600d985 */ /* 0x0003e2000c101b08 */
[----:B------:R-:W-:-:S02]  /*ef70*/  @!P1 LEA R10, P5, R176, R2, 0x2 ;  /* 0x00000002b00a9211 */ /* 0x000fc400078a10ff */
[----:B------:R-:W-:Y:S01]  /*ef80*/  ISETP.GE.AND P4, PT, R235, UR4, PT ;  /* 0x00000004eb007c0c */ /* 0x000fe2000bf86270 */
[----:B------:R2:W-:Y:S01]  /*ef90*/  @!P2 ST.E.64 desc[UR8][R8.64], R34 ;  /* 0x000000220800a985 */ /* 0x0005e2000c101b08 */
[-C--:B------:R-:W-:Y:S02]  /*efa0*/  @!P0 LEA R12, P6, R174, R2.reuse, 0x2 ;  /* 0x00000002ae0c8211 */ /* 0x080fe400078c10ff */
[-C--:B------:R-:W-:Y:S02]  /*efb0*/  @!P1 LEA.HI.X R11, R176, R3.reuse, R177, 0x2, P5 ;  /* 0x00000003b00b9211 */ /* 0x080fe400028f14b1 */
[----:B------:R-:W-:Y:S02]  /*efc0*/  ISETP.GE.AND P5, PT, R234, UR4, PT ;  /* 0x00000004ea007c0c */ /* 0x000fe4000bfa6270 */
[----:B------:R-:W-:Y:S01]  /*efd0*/  @!P0 LEA.HI.X R13, R174, R3, R175, 0x2, P6 ;  /* 0x00000003ae0d8211 */ /* 0x000fe200030f14af */
[----:B------:R3:W-:Y:S01]  /*efe0*/  @!P1 ST.E.64 desc[UR8][R10.64], R38 ;  /* 0x000000260a009985 */ /* 0x0007e2000c101b08 */
[----:B0-----:R-:W-:-:S02]  /*eff0*/  @!P3 LEA R4, P6, R236, R2, 0x2 ;  /* 0x00000002ec04b211 */ /* 0x001fc400078c10ff */
[----:B------:R-:W-:Y:S01]  /*f000*/  ISETP.GE.AND P1, PT, R232, UR4, PT ;  /* 0x00000004e8007c0c */ /* 0x000fe2000bf26270 */
[----:B------:R0:W-:Y:S01]  /*f010*/  @!P0 ST.E.64 desc[UR8][R12.64], R42 ;  /* 0x0000002a0c008985 */ /* 0x0001e2000c101b08 */
[----:B------:R-:W-:Y:S02]  /*f020*/  ISETP.GE.AND P0, PT, R233, UR4, PT ;  /* 0x00000004e9007c0c */ /* 0x000fe4000bf06270 */
[CC--:B-1----:R-:W-:Y:S02]  /*f030*/  @!P4 LEA R6, P2, R235.reuse, R2.reuse, 0x2 ;  /* 0x00000002eb06c211 */ /* 0x0c2fe400078410ff */
[-C--:B------:R-:W-:Y:S02]  /*f040*/  @!P3 LEA.HI.X R5, R236, R3.reuse, R173, 0x2, P6 ;  /* 0x00000003ec05b211 */ /* 0x080fe400030f14ad */
[----:B------:R-:W-:Y:S02]  /*f050*/  @!P5 LEA R14, P6, R234, R2, 0x2 ;  /* 0x00000002ea0ed211 */ /* 0x000fe400078c10ff */
[----:B------:R-:W-:Y:S01]  /*f060*/  @!P4 LEA.HI.X R7, R235, R3, R172, 0x2, P2 ;  /* 0x00000003eb07c211 */ /* 0x000fe200010f14ac */
[----:B------:R1:W-:Y:S01]  /*f070*/  @!P3 ST.E.64 desc[UR8][R4.64], R46 ;  /* 0x0000002e0400b985 */ /* 0x0003e2000c101b08 */
[----:B------:R-:W-:-:S02]  /*f080*/  ISETP.GE.AND P2, PT, R231, UR4, PT ;  /* 0x00000004e7007c0c */ /* 0x000fc4000bf46270 */
[-C--:B------:R-:W-:Y:S01]  /*f090*/  @!P5 LEA.HI.X R15, R234, R3.reuse, R171, 0x2, P6 ;  /* 0x00000003ea0fd211 */ /* 0x080fe200030f14ab */
[----:B------:R4:W-:Y:S01]  /*f0a0*/  @!P4 ST.E.64 desc[UR8][R6.64], R50 ;  /* 0x000000320600c985 */ /* 0x0009e2000c101b08 */
[CC--:B--2---:R-:W-:Y:S02]  /*f0b0*/  @!P0 LEA R8, P4, R233.reuse, R2.reuse, 0x2 ;  /* 0x00000002e9088211 */ /* 0x0c4fe400078810ff */
[----:B------:R-:W-:Y:S01]  /*f0c0*/  ISETP.GE.AND P3, PT, R230, UR4, PT ;  /* 0x00000004e6007c0c */ /* 0x000fe2000bf66270 */
[----:B------:R2:W-:Y:S01]  /*f0d0*/  @!P5 ST.E.64 desc[UR8][R14.64], R54 ;  /* 0x000000360e00d985 */ /* 0x0005e2000c101b08 */
[----:B---3--:R-:W-:Y:S02]  /*f0e0*/  @!P1 LEA R10, P5, R232, R2, 0x2 ;  /* 0x00000002e80a9211 */ /* 0x008fe400078a10ff */
[----:B------:R-:W-:Y:S02]  /*f0f0*/  @!P0 LEA.HI.X R9, R233, R3, R170, 0x2, P4 ;  /* 0x00000003e9098211 */ /* 0x000fe400020f14aa */
[----:B------:R-:W-:-:S02]  /*f100*/  ISETP.GE.AND P4, PT, R229, UR4, PT ;  /* 0x00000004e5007c0c */ /* 0x000fc4000bf86270 */
[-C--:B------:R-:W-:Y:S01]  /*f110*/  @!P1 LEA.HI.X R11, R232, R3.reuse, R169, 0x2, P5 ;  /* 0x00000003e80b9211 */ /* 0x080fe200028f14a9 */
[----:B------:R-:W-:Y:S01]  /*f120*/  @!P0 ST.E.64 desc[UR8][R8.64], R58 ;  /* 0x0000003a08008985 */ /* 0x000fe2000c101b08 */
[----:B------:R-:W-:Y:S02]  /*f130*/  ISETP.GE.AND P5, PT, R228, UR4, PT ;  /* 0x00000004e4007c0c */ /* 0x000fe4000bfa6270 */
[CC--:B0-----:R-:W-:Y:S01]  /*f140*/  @!P2 LEA R12, P6, R231.reuse, R2.reuse, 0x2 ;  /* 0x00000002e70ca211 */ /* 0x0c1fe200078c10ff */
[----:B------:R0:W-:Y:S01]  /*f150*/  @!P1 ST.E.64 desc[UR8][R10.64], R62 ;  /* 0x0000003e0a009985 */ /* 0x0001e2000c101b08 */
[----:B------:R-:W-:Y:S02]  /*f160*/  ISETP.GE.AND P1, PT, R226, UR4, PT ;  /* 0x00000004e2007c0c */ /* 0x000fe4000bf26270 */
[----:B------:R-:W-:Y:S02]  /*f170*/  @!P2 LEA.HI.X R13, R231, R3, R168, 0x2, P6 ;  /* 0x00000003e70da211 */ /* 0x000fe400030f14a8 */
[----:B-1----:R-:W-:-:S02]  /*f180*/  @!P3 LEA R4, P6, R230, R2, 0x2 ;  /* 0x00000002e604b211 */ /* 0x002fc400078c10ff */
[-C--:B----4-:R-:W-:Y:S01]  /*f190*/  @!P4 LEA R6, P0, R229, R2.reuse, 0x2 ;  /* 0x00000002e506c211 */ /* 0x090fe200078010ff */
[----:B------:R1:W-:Y:S01]  /*f1a0*/  @!P2 ST.E.64 desc[UR8][R12.64], R66 ;  /* 0x000000420c00a985 */ /* 0x0003e2000c101b08 */
[----:B------:R-:W-:Y:S02]  /*f1b0*/  ISETP.GE.AND P2, PT, R227, UR4, PT ;  /* 0x00000004e3007c0c */ /* 0x000fe4000bf46270 */
[-C--:B------:R-:W-:Y:S02]  /*f1c0*/  @!P3 LEA.HI.X R5, R230, R3.reuse, R167, 0x2, P6 ;  /* 0x00000003e605b211 */ /* 0x080fe400030f14a7 */
[----:B--2---:R-:W-:Y:S02]  /*f1d0*/  @!P5 LEA R14, P6, R228, R2, 0x2 ;  /* 0x00000002e40ed211 */ /* 0x004fe400078c10ff */
[----:B------:R-:W-:Y:S01]  /*f1e0*/  @!P4 LEA.HI.X R7, R229, R3, R166, 0x2, P0 ;  /* 0x00000003e507c211 */ /* 0x000fe200000f14a6 */
[----:B------:R2:W-:Y:S01]  /*f1f0*/  @!P3 ST.E.64 desc[UR8][R4.64], R70 ;  /* 0x000000460400b985 */ /* 0x0005e2000c101b08 */
[----:B------:R-:W-:-:S02]  /*f200*/  ISETP.GE.AND P0, PT, R225, UR4, PT ;  /* 0x00000004e1007c0c */ /* 0x000fc4000bf06270 */
[-C--:B------:R-:W-:Y:S01]  /*f210*/  @!P5 LEA.HI.X R15, R228, R3.reuse, R165, 0x2, P6 ;  /* 0x00000003e40fd211 */ /* 0x080fe200030f14a5 */
[----:B------:R3:W-:Y:S01]  /*f220*/  @!P4 ST.E.64 desc[UR8][R6.64], R74 ;  /* 0x0000004a0600c985 */ /* 0x0007e2000c101b08 */
[-C--:B0-----:R-:W-:Y:S02]  /*f230*/  @!P1 LEA R10, P3, R226, R2.reuse, 0x2 ;  /* 0x00000002e20a9211 */ /* 0x081fe400078610ff */
[----:B------:R-:W-:Y:S01]  /*f240*/  @!P2 LEA R8, P6, R227, R2, 0x2 ;  /* 0x00000002e308a211 */ /* 0x000fe200078c10ff */
[----:B------:R0:W-:Y:S01]  /*f250*/  @!P5 ST.E.64 desc[UR8][R14.64], R78 ;  /* 0x0000004e0e00d985 */ /* 0x0001e2000c101b08 */
[----:B------:R-:W-:Y:S02]  /*f260*/  ISETP.GE.AND P5, PT, R224, UR4, PT ;  /* 0x00000004e0007c0c */ /* 0x000fe4000bfa6270 */
[----:B------:R-:W-:Y:S02]  /*f270*/  ISETP.GE.AND P4, PT, R223, UR4, PT ;  /* 0x00000004df007c0c */ /* 0x000fe4000bf86270 */
[----:B------:R-:W-:-:S02]  /*f280*/  @!P2 LEA.HI.X R9, R227, R3, R164, 0x2, P6 ;  /* 0x00000003e309a211 */ /* 0x000fc400030f14a4 */
[CC--:B-1----:R-:W-:Y:S02]  /*f290*/  @!P0 LEA R12, P6, R225.reuse, R2.reuse, 0x2 ;  /* 0x00000002e10c8211 */ /* 0x0c2fe400078c10ff */
[-C--:B------:R-:W-:Y:S01]  /*f2a0*/  @!P1 LEA.HI.X R11, R226, R3.reuse, R163, 0x2, P3 ;  /* 0x00000003e20b9211 */ /* 0x080fe200018f14a3 */
[----:B------:R1:W-:Y:S01]  /*f2b0*/  @!P2 ST.E.64 desc[UR8][R8.64], R82 ;  /* 0x000000520800a985 */ /* 0x0003e2000c101b08 */
[----:B------:R-:W-:Y:S02]  /*f2c0*/  ISETP.GE.AND P3, PT, R222, UR4, PT ;  /* 0x00000004de007c0c */ /* 0x000fe4000bf66270 */
[----:B------:R-:W-:Y:S01]  /*f2d0*/  @!P0 LEA.HI.X R13, R225, R3, R162, 0x2, P6 ;  /* 0x00000003e10d8211 */ /* 0x000fe200030f14a2 */
[----:B------:R4:W-:Y:S01]  /*f2e0*/  @!P1 ST.E.64 desc[UR8][R10.64], R86 ;  /* 0x000000560a009985 */ /* 0x0009e2000c101b08 */
[-C--:B--2---:R-:W-:Y:S02]  /*f2f0*/  @!P5 LEA R4, P2, R224, R2.reuse, 0x2 ;  /* 0x00000002e004d211 */ /* 0x084fe400078410ff */
[----:B---3--:R-:W-:Y:S01]  /*f300*/  @!P4 LEA R6, P1, R223, R2, 0x2 ;  /* 0x00000002df06c211 */ /* 0x008fe200078210ff */
[----:B------:R2:W-:Y:S01]  /*f310*/  @!P0 ST.E.64 desc[UR8][R12.64], R90 ;  /* 0x0000005a0c008985 */ /* 0x0005e2000c101b08 */
[----:B------:R-:W-:-:S02]  /*f320*/  ISETP.GE.AND P0, PT, R221, UR4, PT ;  /* 0x00000004dd007c0c */ /* 0x000fc4000bf06270 */
[-C--:B------:R-:W-:Y:S02]  /*f330*/  @!P5 LEA.HI.X R5, R224, R3.reuse, R161, 0x2, P2 ;  /* 0x00000003e005d211 */ /* 0x080fe400010f14a1 */
[----:B------:R-:W-:Y:S02]  /*f340*/  ISETP.GE.AND P2, PT, R220, UR4, PT ;  /* 0x00000004dc007c0c */ /* 0x000fe4000bf46270 */
[-C--:B------:R-:W-:Y:S01]  /*f350*/  @!P4 LEA.HI.X R7, R223, R3.reuse, R160, 0x2, P1 ;  /* 0x00000003df07c211 */ /* 0x080fe200008f14a0 */
[----:B------:R3:W-:Y:S01]  /*f360*/  @!P5 ST.E.64 desc[UR8][R4.64], R94 ;  /* 0x0000005e0400d985 */ /* 0x0007e2000c101b08 */
[C---:B0-----:R-:W-:Y:S02]  /*f370*/  @!P3 LEA R14, P6, R222.reuse, R2, 0x2 ;  /* 0x00000002de0eb211 */ /* 0x041fe400078c10ff */
[----:B------:R-:W-:Y:S01]  /*f380*/  ISETP.GE.AND P1, PT, R219, UR4, PT ;  /* 0x00000004db007c0c */ /* 0x000fe2000bf26270 */
[----:B------:R0:W-:Y:S01]  /*f390*/  @!P4 ST.E.64 desc[UR8][R6.64], R98 ;  /* 0x000000620600c985 */ /* 0x0001e2000c101b08 */
[----:B------:R-:W-:-:S02]  /*f3a0*/  @!P3 LEA.HI.X R15, R222, R3, R159, 0x2, P6 ;  /* 0x00000003de0fb211 */ /* 0x000fc400030f149f */
[----:B------:R-:W-:Y:S02]  /*f3b0*/  ISETP.GE.AND P4, PT, R218, UR4, PT ;  /* 0x00000004da007c0c */ /* 0x000fe4000bf86270 */
[-C--:B-1----:R-:W-:Y:S01]  /*f3c0*/  @!P0 LEA R8, P6, R221, R2.reuse, 0x2 ;  /* 0x00000002dd088211 */ /* 0x082fe200078c10ff */
[----:B------:R1:W-:Y:S01]  /*f3d0*/  @!P3 ST.E.64 desc[UR8][R14.64], R102 ;  /* 0x000000660e00b985 */ /* 0x0003e2000c101b08 */
[C---:B----4-:R-:W-:Y:S02]  /*f3e0*/  @!P2 LEA R10, P3, R220.reuse, R2, 0x2 ;  /* 0x00000002dc0aa211 */ /* 0x050fe400078610ff */
[----:B------:R-:W-:Y:S02]  /*f3f0*/  ISETP.GE.AND P5, PT, R217, UR4, PT ;  /* 0x00000004d9007c0c */ /* 0x000fe4000bfa6270 */
[-C--:B------:R-:W-:Y:S02]  /*f400*/  @!P0 LEA.HI.X R9, R221, R3.reuse, R158, 0x2, P6 ;  /* 0x00000003dd098211 */ /* 0x080fe400030f149e */
[----:B------:R-:W-:-:S02]  /*f410*/  @!P2 LEA.HI.X R11, R220, R3, R157, 0x2, P3 ;  /* 0x00000003dc0ba211 */ /* 0x000fc400018f149d */
[----:B------:R-:W-:Y:S01]  /*f420*/  ISETP.GE.AND P3, PT, R216, UR4, PT ;  /* 0x00000004d8007c0c */ /* 0x000fe2000bf66270 */
[----:B------:R4:W-:Y:S01]  /*f430*/  @!P0 ST.E.64 desc[UR8][R8.64], R106 ;  /* 0x0000006a08008985 */ /* 0x0009e2000c101b08 */
[CC--:B--2---:R-:W-:Y:S02]  /*f440*/  @!P1 LEA R12, P6, R219.reuse, R2.reuse, 0x2 ;  /* 0x00000002db0c9211 */ /* 0x0c4fe400078c10ff */
[CC--:B---3--:R-:W-:Y:S01]  /*f450*/  @!P4 LEA R4, P0, R218.reuse, R2.reuse, 0x2 ;  /* 0x00000002da04c211 */ /* 0x0c8fe200078010ff */
[----:B------:R-:W-:Y:S01]  /*f460*/  @!P2 ST.E.64 desc[UR8][R10.64], R110 ;  /* 0x0000006e0a00a985 */ /* 0x000fe2000c101b08 */
[-C--:B------:R-:W-:Y:S02]  /*f470*/  @!P1 LEA.HI.X R13, R219, R3.reuse, R156, 0x2, P6 ;  /* 0x00000003db0d9211 */ /* 0x080fe400030f149c */
[----:B------:R-:W-:Y:S02]  /*f480*/  @!P4 LEA.HI.X R5, R218, R3, R155, 0x2, P0 ;  /* 0x00000003da05c211 */ /* 0x000fe400000f149b */
[----:B------:R-:W-:Y:S01]  /*f490*/  ISETP.GE.AND P0, PT, R215, UR4, PT ;  /* 0x00000004d7007c0c */ /* 0x000fe2000bf06270 */
[----:B------:R-:W-:Y:S01]  /*f4a0*/  @!P1 ST.E.64 desc[UR8][R12.64], R114 ;  /* 0x000000720c009985 */ /* 0x000fe2000c101b08 */
[----:B0-----:R-:W-:-:S02]  /*f4b0*/  @!P5 LEA R6, P6, R217, R2, 0x2 ;  /* 0x00000002d906d211 */ /* 0x001fc400078c10ff */
[----:B-1----:R-:W-:Y:S01]  /*f4c0*/  @!P3 LEA R14, P2, R216, R2, 0x2 ;  /* 0x00000002d80eb211 */ /* 0x002fe200078410ff */
[----:B------:R0:W-:Y:S01]  /*f4d0*/  @!P4 ST.E.64 desc[UR8][R4.64], R118 ;  /* 0x000000760400c985 */ /* 0x0001e2000c101b08 */
[-C--:B------:R-:W-:Y:S02]  /*f4e0*/  @!P5 LEA.HI.X R7, R217, R3.reuse, R154, 0x2, P6 ;  /* 0x00000003d907d211 */ /* 0x080fe400030f149a */
[----:B------:R-:W-:Y:S02]  /*f4f0*/  ISETP.GE.AND P4, PT, R214, UR4, PT ;  /* 0x00000004d6007c0c */ /* 0x000fe4000bf86270 */
[----:B------:R-:W-:Y:S01]  /*f500*/  ISETP.GE.AND P1, PT, R25, UR4, PT ;  /* 0x0000000419007c0c */ /* 0x000fe2000bf26270 */
[----:B------:R-:W-:Y:S01]  /*f510*/  @!P5 ST.E.64 desc[UR8][R6.64], R122 ;  /* 0x0000007a0600d985 */ /* 0x000fe2000c101b08 */
[----:B------:R-:W-:Y:S02]  /*f520*/  @!P3 LEA.HI.X R15, R216, R3, R153, 0x2, P2 ;  /* 0x00000003d80fb211 */ /* 0x000fe400010f1499 */
[----:B------:R-:W-:-:S02]  /*f530*/  ISETP.GE.AND P2, PT, R21, UR4, PT ;  /* 0x0000000415007c0c */ /* 0x000fc4000bf46270 */
[----:B------:R-:W-:Y:S01]  /*f540*/  ISETP.GE.AND P5, PT, R23, UR4, PT ;  /* 0x0000000417007c0c */ /* 0x000fe2000bfa6270 */
[----:B------:R1:W-:Y:S01]  /*f550*/  @!P3 ST.E.64 desc[UR8][R14.64], R126 ;  /* 0x0000007e0e00b985 */ /* 0x0003e2000c101b08 */
[----:B----4-:R-:W-:-:S04]  /*f560*/  @!P0 LEA R8, P6, R215, R2, 0x2 ;  /* 0x00000002d7088211 */ /* 0x010fc800078c10ff */
[-C--:B------:R-:W-:Y:S02]  /*f570*/  @!P0 LEA.HI.X R9, R215, R3.reuse, R152, 0x2, P6 ;  /* 0x00000003d7098211 */ /* 0x080fe400030f1498 */
[CC--:B0-----:R-:W-:Y:S02]  /*f580*/  @!P4 LEA R4, P6, R214.reuse, R2.reuse, 0x2 ;  /* 0x00000002d604c211 */ /* 0x0c1fe400078c10ff */
[CC--:B------:R-:W-:Y:S01]  /*f590*/  @!P1 LEA R10, P3, R25.reuse, R2.reuse, 0x2 ;  /* 0x00000002190a9211 */ /* 0x0c0fe200078610ff */
[----:B------:R0:W-:Y:S01]  /*f5a0*/  @!P0 ST.E.64 desc[UR8][R8.64], R130 ;  /* 0x0000008208008985 */ /* 0x0001e2000c101b08 */
[-C--:B------:R-:W-:Y:S02]  /*f5b0*/  @!P4 LEA.HI.X R5, R214, R3.reuse, R22, 0x2, P6 ;  /* 0x00000003d605c211 */ /* 0x080fe400030f1416 */
[----:B------:R-:W-:Y:S01]  /*f5c0*/  @!P1 LEA.HI.X R11, R25, R3, R0, 0x2, P3 ;  /* 0x00000003190b9211 */ /* 0x000fe200018f1400 */
[----:B-1----:R-:W-:Y:S01]  /*f5d0*/  VIADD R15, R19, 0xf8 ;  /* 0x000000f8130f7836 */ /* 0x002fe20000000000 */
[----:B------:R-:W-:Y:S01]  /*f5e0*/  SHF.R.S32.HI R7, RZ, 0x1f, R21 ;  /* 0x0000001fff077819 */ /* 0x000fe20000011415 */
[----:B------:R0:W-:Y:S01]  /*f5f0*/  @!P4 ST.E.64 desc[UR8][R4.64], R134 ;  /* 0x000000860400c985 */ /* 0x0001e2000c101b08 */
[----:B------:R-:W-:-:S02]  /*f600*/  @!P2 LEA R12, P6, R21, R2, 0x2 ;  /* 0x00000002150ca211 */ /* 0x000fc400078c10ff */
[----:B------:R-:W-:Y:S02]  /*f610*/  ISETP.GE.AND P0, PT, R15, UR4, PT ;  /* 0x000000040f007c0c */ /* 0x000fe4000bf06270 */
[----:B------:R-:W-:Y:S02]  /*f620*/  SHF.R.S32.HI R0, RZ, 0x1f, R23 ;  /* 0x0000001fff007819 */ /* 0x000fe40000011417 */
[----:B------:R-:W-:Y:S02]  /*f630*/  @!P5 LEA R6, P3, R23, R2, 0x2 ;  /* 0x000000021706d211 */ /* 0x000fe400078610ff */
[-C--:B------:R-:W-:Y:S02]  /*f640*/  @!P2 LEA.HI.X R13, R21, R3.reuse, R7, 0x2, P6 ;  /* 0x00000003150da211 */ /* 0x080fe400030f1407 */
[----:B------:R-:W-:-:S05]  /*f650*/  @!P5 LEA.HI.X R7, R23, R3, R0, 0x2, P3 ;  /* 0x000000031707d211 */ /* 0x000fca00018f1400 */
[----:B------:R0:W-:Y:S04]  /*f660*/  @!P5 ST.E.64 desc[UR8][R6.64], R138 ;  /* 0x0000008a0600d985 */ /* 0x0001e8000c101b08 */
[----:B------:R0:W-:Y:S04]  /*f670*/  @!P1 ST.E.64 desc[UR8][R10.64], R142 ;  /* 0x0000008e0a009985 */ /* 0x0001e8000c101b08 */
[----:B------:R0:W-:Y:S01]  /*f680*/  @!P2 ST.E.64 desc[UR8][R12.64], R146 ;  /* 0x000000920c00a985 */ /* 0x0001e2000c101b08 */
[----:B------:R-:W-:Y:S05]  /*f690*/  @P0 BRA `(.L_x_218) ;  /* 0x0000001000500947 */ /* 0x000fea0003800000 */
[----:B------:R-:W-:Y:S01]  /*f6a0*/  LEA R2, P0, R15, R2, 0x2 ;  /* 0x000000020f027211 */ /* 0x000fe200078010ff */
[----:B------:R-:W-:Y:S01]  /*f6b0*/  ULDC.64 UR8, c[0x0][0x208] ;  /* 0x0000820000087ab9 */ /* 0x000fe20000000a00 */
[----:B------:R-:W-:-:S04]  /*f6c0*/  SHF.R.S32.HI R0, RZ, 0x1f, R15 ;  /* 0x0000001fff007819 */ /* 0x000fc8000001140f */
[----:B------:R-:W-:-:S05]  /*f6d0*/  LEA.HI.X R3, R15, R3, R0, 0x2, P0 ;  /* 0x000000030f037211 */ /* 0x000fca00000f1400 */
[----:B------:R3:W-:Y:S01]  /*f6e0*/  ST.E.64 desc[UR8][R2.64], R150 ;  /* 0x0000009602007985 */ /* 0x0007e2000c101b08 */
[----:B------:R-:W-:Y:S05]  /*f6f0*/  BRA `(.L_x_218) ;  /* 0x0000001000387947 */ /* 0x000fea0003800000 */
.L_x_209:
[----:B------:R-:W2:Y:S01]  /*f700*/  LDL R8, [R1+0x14] ;  /* 0x0000140001087983 */ /* 0x000ea20000100800 */
[----:B------:R-:W-:Y:S01]  /*f710*/  ULDC.64 UR8, c[0x0][0xc00] ;  /* 0x0003000000087ab9 */ /* 0x000fe20000000a00 */
[----:B------:R-:W-:Y:S01]  /*f720*/  ULDC.64 UR12, c[0x0][0x208] ;  /* 0x00008200000c7ab9 */ /* 0x000fe20000000a00 */
[----:B------:R-:W-:Y:S01]  /*f730*/  UISETP.NE.U32.AND UP0, UPT, UR8, URZ, UPT ;  /* 0x0000003f0800728c */ /* 0x000fe2000bf05070 */
[----:B------:R-:W-:-:S03]  /*f740*/  R2UR UR10, R22 ;  /* 0x00000000160a72ca */ /* 0x000fc600000e0000 */
[----:B------:R-:W-:-:S03]  /*f750*/  UISETP.NE.AND.EX UP0, UPT, UR9, URZ, UPT, UP0 ;  /* 0x0000003f0900728c */ /* 0x000fc6000bf05300 */
[----:B------:R-:W-:-:S03]  /*f760*/  ULDC.64 UR8, c[0x0][0xc00] ;  /* 0x0003000000087ab9 */ /* 0x000fc60000000a00 */
[----:B------:R-:W-:Y:S02]  /*f770*/  PLOP3.LUT P1, PT, PT, PT, UP0, 0x80, 0x0 ;  /* 0x000000000000781c */ /* 0x000fe40003f2f008 */
[----:B--2---:R-:W-:-:S13]  /*f780*/  R2UR UR4, R8 ;  /* 0x00000000080472ca */ /* 0x004fda00000e0000 */
[----:B------:R-:W-:-:S06]  /*f790*/  UIMAD.WIDE UR8, UR4, 0x4, UR8 ;  /* 0x00000004040878a5 */ /* 0x000fcc000f8e0208 */
[----:B------:R-:W-:Y:S02]  /*f7a0*/  IMAD.U32 R2, RZ, RZ, UR8 ;  /* 0x00000008ff027e24 */ /* 0x000fe4000f8e00ff */
[----:B------:R-:W-:Y:S01]  /*f7b0*/  IMAD.U32 R3, RZ, RZ, UR9 ;  /* 0x00000009ff037e24 */ /* 0x000fe2000f8e00ff */
[----:B------:R-:W-:-:S04]  /*f7c0*/  ULDC.64 UR8, c[0x0][0xc08] ;  /* 0x0003020000087ab9 */ /* 0x000fc80000000a00 */
[----:B------:R-:W2:Y:S01]  /*f7d0*/  @P1 LDG.E R7, desc[UR12][R2.64] ;  /* 0x0000000c02071981 */ /* 0x000ea2000c1e1900 */
[----:B------:R-:W-:Y:S01]  /*f7e0*/  UISETP.NE.U32.AND UP1, UPT, UR8, URZ, UPT ;  /* 0x0000003f0800728c */ /* 0x000fe2000bf25070 */
[----:B------:R-:W0:Y:S03]  /*f7f0*/  S2R R6, SR_TID.X ;  /* 0x0000000000067919 */ /* 0x000e260000002100 */
[----:B------:R-:W-:-:S06]  /*f800*/  UISETP.NE.AND.EX UP1, UPT, UR9, URZ, UPT, UP1 ;  /* 0x0000003f0900728c */ /* 0x000fcc000bf25310 */
[----:B------:R-:W-:-:S05]  /*f810*/  PLOP3.LUT P2, PT, PT, PT, UP1, 0x80, 0x0 ;  /* 0x000000000000781c */ /* 0x000fca0003f4f018 */
[----:B------:R-:W-:Y:S02]  /*f820*/  @UP1 ULDC.64 UR8, c[0x0][0xc08] ;  /* 0x0003020000081ab9 */ /* 0x000fe40000000a00 */
[----:B------:R-:W-:-:S03]  /*f830*/  @UP1 UIMAD.WIDE UR8, UR4, 0x4, UR8 ;  /* 0x00000004040818a5 */ /* 0x000fc6000f8e0208 */
[----:B------:R-:W-:Y:S02]  /*f840*/  ULDC UR4, c[0x0][0xa88] ;  /* 0x0002a20000047ab9 */ /* 0x000fe40000000800 */
[----:B------:R-:W-:Y:S01]  /*f850*/  IMAD.U32 R0, RZ, RZ, UR4 ;  /* 0x00000004ff007e24 */ /* 0x000fe2000f8e00ff */
[----:B------:R-:W-:Y:S01]  /*f860*/  UMOV UR4, URZ ;  /* 0x0000003f00047c82 */ /* 0x000fe20008000000 */
[----:B------:R-:W-:Y:S01]  /*f870*/  UISETP.NE.AND UP1, UPT, UR10, URZ, UPT ;  /* 0x0000003f0a00728c */ /* 0x000fe2000bf25270 */
[----:B------:R-:W-:Y:S02]  /*f880*/  IMAD.U32 R4, RZ, RZ, UR8 ;  /* 0x00000008ff047e24 */ /* 0x000fe4000f8e00ff */
[----:B------:R-:W-:-:S05]  /*f890*/  IMAD.U32 R5, RZ, RZ, UR9 ;  /* 0x00000009ff057e24 */ /* 0x000fca000f8e00ff */
[----:B------:R1:W5:Y:S01]  /*f8a0*/  @P2 LDG.E R0, desc[UR12][R4.64] ;  /* 0x0000000c04002981 */ /* 0x000362000c1e1900 */
[----:B0-----:R-:W-:Y:S02]  /*f8b0*/  VIADD R6, R6, 0xffffff80 ;  /* 0xffffff8006067836 */ /* 0x001fe40000000000 */
[----:B------:R-:W-:Y:S02]  /*f8c0*/  @!UP1 ULDC UR10, c[0x0][0xad4] ;  /* 0x0002b500000a9ab9 */ /* 0x000fe40000000800 */
[----:B------:R-:W-:Y:S01]  /*f8d0*/  IMAD.U32 R22, RZ, RZ, UR10 ;  /* 0x0000000aff167e24 */ /* 0x000fe2000f8e00ff */
[----:B------:R-:W-:Y:S02]  /*f8e0*/  ISETP.GT.AND P0, PT, R6, 0x7f, PT ;  /* 0x0000007f0600780c */ /* 0x000fe40003f04270 */
[----:B--2---:R-:W-:-:S13]  /*f8f0*/  @P1 R2UR UR4, R7 ;  /* 0x00000000070412ca */ /* 0x004fda00000e0000 */
[----:B------:R-:W-:Y:S01]  /*f900*/  USHF.R.S32.HI UR21, URZ, 0x1f, UR4 ;  /* 0x0000001f3f157899 */ /* 0x000fe20008011404 */
[----:B-1----:R-:W-:Y:S11]  /*f910*/  @P2 BRA `(.L_x_221) ;  /* 0x0000000000142947 */ /* 0x002ff60003800000 */
[----:B------:R-:W-:Y:S05]  /*f920*/  @!P1 BRA `(.L_x_221) ;  /* 0x0000000000109947 */ /* 0x000fea0003800000 */
[----:B------:R-:W-:Y:S02]  /*f930*/  ULDC.64 UR8, c[0x0][0x208] ;  /* 0x0000820000087ab9 */ /* 0x000fe40000000a00 */
[----:B------:R-:W2:Y:S04]  /*f940*/  LDG.E R5, desc[UR8][R2.64] ;  /* 0x0000000802057981 */ /* 0x000ea8000c1e1900 */
[----:B-----5:R-:W2:Y:S02]  /*f950*/  LDG.E R0, desc[UR8][R2.64+0x4] ;  /* 0x0000040802007981 */ /* 0x020ea4000c1e1900 */
[----:B--2---:R-:W-:-:S07]  /*f960*/  IMAD.IADD R0, R0, 0x1, -R5 ;  /* 0x0000000100007824 */ /* 0x004fce00078e0a05 */
.L_x_221:
[----:B------:R-:W2:Y:S01]  /*f970*/  LDL.LU R2, [R1+0x1c] ;  /* 0x00001c0001027983 */ /* 0x000ea20000300800 */
[----:B------:R-:W-:Y:S01]  /*f980*/  R2UR UR8, R8 ;  /* 0x00000000080872ca */ /* 0x000fe200000e0000 */
[----:B------:R-:W-:-:S12]  /*f990*/  BSSY B1, `(.L_x_222) ;  /* 0x0000041000017945 */ /* 0x000fd80003800000 */
[----:B------:R-:W-:Y:S01]  /*f9a0*/  USEL UR8, UR8, URZ, !UP0 ;  /* 0x0000003f08087287 */ /* 0x000fe2000c000000 */
[----:B--2---:R-:W-:-:S13]  /*f9b0*/  R2UR UR9, R2 ;  /* 0x00000000020972ca */ /* 0x004fda00000e0000 */
[----:B------:R-:W-:Y:S01]  /*f9c0*/  USEL UR9, UR9, URZ, !UP0 ;  /* 0x0000003f09097287 */ /* 0x000fe2000c000000 */
[----:B------:R-:W-:Y:S11]  /*f9d0*/  @P0 BRA `(.L_x_223) ;  /* 0x0000000000f00947 */ /* 0x000ff60003800000 */
[----:B------:R-:W2:Y:S01]  /*f9e0*/  LDL R2, [R1+0x10] ;  /* 0x0000100001027983 */ /* 0x000ea20000100800 */
[----:B------:R-:W0:Y:S01]  /*f9f0*/  LDC R9, c[0x0][0xbe8] ;  /* 0x0002fa00ff097b82 */ /* 0x000e220000000800 */
[----:B--2---:R-:W-:Y:S02]  /*fa00*/  R2UR UR10, R2 ;  /* 0x00000000020a72ca */ /* 0x004fe400000e0000 */
[----:B------:R-:W1:Y:S11]  /*fa10*/  S2R R2, SR_TID.X ;  /* 0x0000000000027919 */ /* 0x000e760000002100 */
[----:B------:R-:W-:-:S04]  /*fa20*/  IMAD.U32 R3, RZ, RZ, UR10 ;  /* 0x0000000aff037e24 */ /* 0x000fc8000f8e00ff */
[----:B-1----:R-:W-:Y:S02]  /*fa30*/  IMAD R2, R3, 0x80, R2 ;  /* 0x0000008003027824 */ /* 0x002fe400078e0202 */
[----:B0----5:R-:W-:Y:S02]  /*fa40*/  IMAD R3, R0, R9, RZ ;  /* 0x0000000900037224 */ /* 0x021fe400078e02ff */
[----:B------:R-:W-:-:S05]  /*fa50*/  VIADD R4, R2, 0xffffff80 ;  /* 0xffffff8002047836 */ /* 0x000fca0000000000 */
[----:B------:R-:W-:-:S13]  /*fa60*/  ISETP.GE.AND P0, PT, R4, R3, PT ;  /* 0x000000030400720c */ /* 0x000fda0003f06270 */
[----:B------:R-:W-:Y:S05]  /*fa70*/  @P0 BRA `(.L_x_223) ;  /* 0x0000000000c80947 */ /* 0x000fea0003800000 */
[----:B------:R-:W-:Y:S01]  /*fa80*/  ISETP.NE.AND P0, PT, R9, 0x1, PT ;  /* 0x000000010900780c */ /* 0x000fe20003f05270 */
[----:B------:R-:W-:Y:S01]  /*fa90*/  UMOV UR19, 0x9b8 ;  /* 0x000009b800137882 */ /* 0x000fe20000000000 */
[----:B------:R-:W-:Y:S01]  /*faa0*/  R2UR UR11, R22 ;  /* 0x00000000160b72ca */ /* 0x000fe200000e0000 */
[----:B------:R-:W-:Y:S01]  /*fab0*/  IMAD.MOV.U32 R5, RZ, RZ, R4 ;  /* 0x000000ffff057224 */ /* 0x000fe200078e0004 */
[----:B------:R-:W-:Y:S01]  /*fac0*/  R2UR UR10, R212 ;  /* 0x00000000d40a72ca */ /* 0x000fe200000e0000 */
[----:B------:R-:W-:Y:S01]  /*fad0*/  ULDC.64 UR24, c[0x0][0x208] ;  /* 0x0000820000187ab9 */ /* 0x000fe20000000a00 */
[----:B------:R-:W-:-:S07]  /*fae0*/  R2UR UR20, R213 ;  /* 0x00000000d51472ca */ /* 0x000fce00000e0000 */
[----:B------:R-:W0:Y:S02]  /*faf0*/  @P0 LDC R3, c[0x0][0xbec] ;  /* 0x0002fb00ff030b82 */ /* 0x000e240000000800 */
[----:B------:R-:W-:-:S04]  /*fb00*/  UISETP.GT.AND UP0, UPT, UR11, 0x1, UPT ;  /* 0x000000010b00788c */ /* 0x000fc8000bf04270 */
[----:B------:R-:W-:Y:S02]  /*fb10*/  USEL UR19, UR19, 0x978, UP0 ;  /* 0x0000097813137887 */ /* 0x000fe40008000000 */
[----:B------:R-:W1:Y:S01]  /*fb20*/  @P0 LDC R7, c[0x0][0xbf0] ;  /* 0x0002fc00ff070b82 */ /* 0x000e620000000800 */
[----:B------:R-:W-:-:S09]  /*fb30*/  USEL UR18, UR10, URZ, UP0 ;  /* 0x0000003f0a127287 */ /* 0x000fd20008000000 */
[----:B------:R-:W-:Y:S01]  /*fb40*/  ULDC.64 UR12, c[0x0][UR19+0x220] ;  /* 0x00008800130c7abb */ /* 0x000fe20008000a00 */
[----:B------:R-:W-:Y:S01]  /*fb50*/  ULDC.64 UR10, c[0x0][UR19+0x218] ;  /* 0x00008600130a7abb */ /* 0x000fe20008000a00 */
[----:B------:R-:W-:Y:S01]  /*fb60*/  ULDC.64 UR14, c[0x0][UR19+0x228] ;  /* 0x00008a00130e7abb */ /* 0x000fe20008000a00 */
[----:B------:R-:W-:Y:S02]  /*fb70*/  UIMAD UR13, UR13, UR8, URZ ;  /* 0x000000080d0d72a4 */ /* 0x000fe4000f8e023f */
[----:B------:R-:W-:Y:S01]  /*fb80*/  UIMAD.WIDE.U32 UR16, UR10, UR20, URZ ;  /* 0x000000140a1072a5 */ /* 0x000fe2000f8e003f */
[----:B0-----:R-:W-:Y:S01]  /*fb90*/  @P0 IMAD.HI.U32 R2, R4, R3, RZ ;  /* 0x0000000304020227 */ /* 0x001fe200078e00ff */
[----:B------:R-:W-:Y:S02]  /*fba0*/  UIMAD UR20, UR11, UR20, URZ ;  /* 0x000000140b1472a4 */ /* 0x000fe4000f8e023f */
[----:B------:R-:W-:Y:S02]  /*fbb0*/  UIMAD.WIDE.U32 UR22, UR14, UR18, URZ ;  /* 0x000000120e1672a5 */ /* 0x000fe4000f8e003f */
[----:B------:R-:W-:-:S02]  /*fbc0*/  UIMAD.WIDE.U32 UR10, UR12, UR8, URZ ;  /* 0x000000080c0a72a5 */ /* 0x000fc4000f8e003f */
[----:B------:R-:W-:Y:S01]  /*fbd0*/  UIMAD UR14, UR15, UR18, URZ ;  /* 0x000000120f0e72a4 */ /* 0x000fe2000f8e023f */
[----:B-1----:R-:W-:Y:S01]  /*fbe0*/  @P0 SHF.R.U32.HI R5, RZ, R7, R2 ;  /* 0x00000007ff050219 */ /* 0x002fe20000011602 */
[----:B------:R-:W-:Y:S01]  /*fbf0*/  UIMAD UR13, UR12, UR9, UR13 ;  /* 0x000000090c0d72a4 */ /* 0x000fe2000f8e020d */
[----:B------:R-:W-:Y:S01]  /*fc00*/  IMAD.U32 R2, RZ, RZ, UR22 ;  /* 0x00000016ff027e24 */ /* 0x000fe2000f8e00ff */
[----:B------:R-:W-:Y:S01]  /*fc10*/  UIADD3 UR16, UP1, UP2, UR10, UR16, UR4 ;  /* 0x000000100a107290 */ /* 0x000fe2000fa3e004 */
[----:B------:R-:W-:Y:S01]  /*fc20*/  IMAD.U32 R3, RZ, RZ, UR23 ;  /* 0x00000017ff037e24 */ /* 0x000fe2000f8e00ff */
[----:B------:R-:W-:Y:S01]  /*fc30*/  UIADD3 UR14, UR23, UR14, URZ ;  /* 0x0000000e170e7290 */ /* 0x000fe2000fffe03f */
[--C-:B------:R-:W-:Y:S01]  /*fc40*/  IMAD.MOV R7, RZ, RZ, -R5.reuse ;  /* 0x000000ffff077224 */ /* 0x100fe200078e0a05 */
[----:B------:R-:W-:Y:S02]  /*fc50*/  UIADD3 UR20, UR17, UR20, URZ ;  /* 0x0000001411147290 */ /* 0x000fe4000fffe03f */
[----:B------:R-:W-:Y:S01]  /*fc60*/  UIADD3 UR12, UR11, UR13, URZ ;  /* 0x0000000d0b0c7290 */ /* 0x000fe2000fffe03f */
[----:B------:R-:W-:Y:S01]  /*fc70*/  IMAD R7, R9, R7, R4 ;  /* 0x0000000709077224 */ /* 0x000fe200078e0204 */
[----:B------:R-:W-:Y:S01]  /*fc80*/  IADD3 R2, P0, P1, R5, UR16, R2 ;  /* 0x0000001005027c10 */ /* 0x000fe2000f91e002 */
[----:B------:R-:W-:Y:S01]  /*fc90*/  IMAD.U32 R8, RZ, RZ, UR14 ;  /* 0x0000000eff087e24 */ /* 0x000fe2000f8e00ff */
[----:B------:R-:W-:Y:S01]  /*fca0*/  UIADD3.X UR12, UR12, UR20, UR21, UP1, UP2 ;  /* 0x000000140c0c7290 */ /* 0x000fe20008fe4415 */
[----:B------:R-:W-:Y:S01]  /*fcb0*/  SHF.R.S32.HI R5, RZ, 0x1f, R5 ;  /* 0x0000001fff057819 */ /* 0x000fe20000011405 */
[----:B------:R-:W-:Y:S01]  /*fcc0*/  ULDC.64 UR10, c[0x0][UR19+0x210] ;  /* 0x00008400130a7abb */ /* 0x000fe20008000a00 */
[----:B------:R-:W-:Y:S01]  /*fcd0*/  SHF.R.S32.HI R4, RZ, 0x1f, R7 ;  /* 0x0000001fff047819 */ /* 0x000fe20000011407 */
[----:B------:R-:W-:-:S02]  /*fce0*/  IMAD R9, R7, UR11, RZ ;  /* 0x0000000b07097c24 */ /* 0x000fc4000f8e02ff */
[----:B------:R-:W-:Y:S01]  /*fcf0*/  IADD3.X R3, R5, UR12, R8, P0, P1 ;  /* 0x0000000c05037c10 */ /* 0x000fe200087e2408 */
[----:B------:R-:W-:Y:S01]  /*fd00*/  ULDC.64 UR12, c[0x0][0xba8] ;  /* 0x0002ea00000c7ab9 */ /* 0x000fe20000000a00 */
[----:B------:R-:W-:Y:S01]  /*fd10*/  IMAD R9, R4, UR10, R9 ;  /* 0x0000000a04097c24 */ /* 0x000fe2000f8e0209 */
[----:B------:R-:W-:Y:S01]  /*fd20*/  @!UP0 ULDC UR12, c[0x0][0xb50] ;  /* 0x0002d400000c8ab9 */ /* 0x000fe20000000800 */
[----:B------:R-:W-:Y:S01]  /*fd30*/  @!UP0 ULDC UR13, c[0x0][0xb54] ;  /* 0x0002d500000d8ab9 */ /* 0x000fe20000000800 */
[----:B------:R-:W-:-:S04]  /*fd40*/  IMAD.WIDE.U32 R2, R7, UR10, R2 ;  /* 0x0000000a07027c25 */ /* 0x000fc8000f8e0002 */
[----:B------:R-:W-:Y:S01]  /*fd50*/  IMAD.IADD R3, R3, 0x1, R9 ;  /* 0x0000000103037824 */ /* 0x000fe200078e0209 */
[----:B------:R-:W-:-:S04]  /*fd60*/  LEA R4, P0, R2, UR12, 0x2 ;  /* 0x0000000c02047c11 */ /* 0x000fc8000f8010ff */
[----:B------:R-:W-:Y:S01]  /*fd70*/  LEA.HI.X R5, R2, UR13, R3, 0x2, P0 ;  /* 0x0000000d02057c11 */ /* 0x000fe200080f1403 */
[----:B------:R-:W-:-:S05]  /*fd80*/  IMAD.MOV.U32 R3, RZ, RZ, -0x800000 ;  /* 0xff800000ff037424 */ /* 0x000fca00078e00ff */
[----:B------:R0:W-:Y:S03]  /*fd90*/  STG.E desc[UR24][R4.64], R3 ;  /* 0x0000000304007986 */ /* 0x0001e6000c101918 */
.L_x_223:
[----:B------:R-:W-:Y:S05]  /*fda0*/  BSYNC B1 ;  /* 0x0000000000017941 */ /* 0x000fea0003800000 */
.L_x_222:
[----:B------:R-:W-:-:S13]  /*fdb0*/  R2UR UR10, R22 ;  /* 0x00000000160a72ca */ /* 0x000fda00000e0000 */
[----:B------:R-:W-:-:S06]  /*fdc0*/  UISETP.GT.AND UP0, UPT, UR10, 0x1, UPT ;  /* 0x000000010a00788c */ /* 0x000fcc000bf04270 */
[----:B------:R-:W-:-:S13]  /*fdd0*/  PLOP3.LUT P0, PT, PT, PT, UP0, 0x80, 0x0 ;  /* 0x000000000000781c */ /* 0x000fda0003f0f008 */
[----:B------:R-:W-:Y:S05]  /*fde0*/  @P0 BRA `(.L_x_218) ;  /* 0x00000008007c0947 */ /* 0x000fea0003800000 */
[----:B------:R-:W2:Y:S01]  /*fdf0*/  LDL.LU R2, [R1+0x10] ;  /* 0x0000100001027983 */ /* 0x000ea20000300800 */
[----:B------:R-:W1:Y:S01]  /*fe00*/  LDC R11, c[0x0][0xbe8] ;  /* 0x0002fa00ff0b7b82 */ /* 0x000e620000000800 */
[----:B0-----:R-:W-:Y:S01]  /*fe10*/  SHF.R.S32.HI R3, RZ, 0x1f, R6 ;  /* 0x0000001fff037819 */ /* 0x001fe20000011406 */
[----:B------:R-:W-:Y:S01]  /*fe20*/  ULDC.64 UR12, c[0x0][0xaa0] ;  /* 0x0002a800000c7ab9 */ /* 0x000fe20000000a00 */
[----:B------:R-:W-:Y:S01]  /*fe30*/  R2UR UR15, R213 ;  /* 0x00000000d50f72ca */ /* 0x000fe200000e0000 */
[----:B------:R-:W-:Y:S01]  /*fe40*/  UIMAD.WIDE.U32 UR10, UR4, UR12, URZ ;  /* 0x0000000c040a72a5 */ /* 0x000fe2000f8e003f */
[----:B------:R-:W-:Y:S01]  /*fe50*/  BSSY B1, `(.L_x_224) ;  /* 0x0000053000017945 */ /* 0x000fe20003800000 */
[----:B------:R-:W-:-:S04]  /*fe60*/  UIMAD UR12, UR21, UR12, URZ ;  /* 0x0000000c150c72a4 */ /* 0x000fc8000f8e023f */
[----:B------:R-:W-:-:S04]  /*fe70*/  UIMAD UR12, UR4, UR13, UR12 ;  /* 0x0000000d040c72a4 */ /* 0x000fc8000f8e020c */
[----:B------:R-:W-:-:S03]  /*fe80*/  UIADD3 UR11, UR11, UR12, URZ ;  /* 0x0000000c0b0b7290 */ /* 0x000fc6000fffe03f */
[----:B------:R-:W-:Y:S02]  /*fe90*/  ULDC.64 UR12, c[0x0][0xae8] ;  /* 0x0002ba00000c7ab9 */ /* 0x000fe40000000a00 */
[----:B------:R-:W-:-:S04]  /*fea0*/  UIMAD.WIDE.U32 UR10, UR15, UR12, UR10 ;  /* 0x0000000c0f0a72a5 */ /* 0x000fc8000f8e000a */
[----:B------:R-:W-:Y:S01]  /*feb0*/  UIMAD UR11, UR15, UR13, UR11 ;  /* 0x0000000d0f0b72a4 */ /* 0x000fe2000f8e020b */
[----:B-1----:R-:W-:Y:S02]  /*fec0*/  ISETP.NE.AND P0, PT, R11, 0x1, PT ;  /* 0x000000010b00780c */ /* 0x002fe40003f05270 */
[----:B------:R-:W-:Y:S02]  /*fed0*/  ULDC.64 UR12, c[0x0][0xaf0] ;  /* 0x0002bc00000c7ab9 */ /* 0x000fe40000000a00 */
[----:B------:R-:W-:-:S04]  /*fee0*/  UIMAD UR9, UR9, UR12, URZ ;  /* 0x0000000c090972a4 */ /* 0x000fc8000f8e023f */
[----:B------:R-:W-:Y:S02]  /*fef0*/  UIMAD UR4, UR8, UR13, UR9 ;  /* 0x0000000d080472a4 */ /* 0x000fe4000f8e0209 */
[----:B------:R-:W-:-:S03]  /*ff00*/  UIMAD.WIDE.U32 UR8, UR8, UR12, UR10 ;  /* 0x0000000c080872a5 */ /* 0x000fc6000f8e000a */
[----:B------:R-:W0:Y:S01]  /*ff10*/  @P0 LDC R7, c[0x0][0xbf0] ;  /* 0x0002fc00ff070b82 */ /* 0x000e220000000800 */
[----:B------:R-:W-:Y:S01]  /*ff20*/  UIADD3 UR4, UR9, UR4, URZ ;  /* 0x0000000409047290 */ /* 0x000fe2000fffe03f */
[----:B------:R-:W-:Y:S01]  /*ff30*/  ULDC.64 UR10, c[0x0][0xae0] ;  /* 0x0002b800000a7ab9 */ /* 0x000fe20000000a00 */
[----:B--2---:R-:W-:Y:S02]  /*ff40*/  R2UR UR14, R2 ;  /* 0x00000000020e72ca */ /* 0x004fe400000e0000 */
[----:B------:R-:W-:-:S03]  /*ff50*/  LEA.HI R2, R3, R6, RZ, 0x3 ;  /* 0x0000000603027211 */ /* 0x000fc600078f18ff */
[----:B------:R-:W1:Y:S01]  /*ff60*/  @P0 LDC R3, c[0x0][0xbec] ;  /* 0x0002fb00ff030b82 */ /* 0x000e620000000800 */
[----:B------:R-:W-:Y:S02]  /*ff70*/  LOP3.LUT R5, R2, 0xfffffff8, RZ, 0xc0, !PT ;  /* 0xfffffff802057812 */ /* 0x000fe400078ec0ff */
[----:B------:R-:W-:-:S03]  /*ff80*/  SHF.R.S32.HI R13, RZ, 0x3, R2 ;  /* 0x00000003ff0d7819 */ /* 0x000fc60000011402 */
[----:B------:R-:W-:Y:S02]  /*ff90*/  IMAD.IADD R8, R6, 0x1, -R5 ;  /* 0x0000000106087824 */ /* 0x000fe400078e0a05 */
[----:B------:R-:W-:Y:S02]  /*ffa0*/  IMAD.U32 R5, RZ, RZ, UR14 ;  /* 0x0000000eff057e24 */ /* 0x000fe4000f8e00ff */
[----:B------:R-:W-:-:S04]  /*ffb0*/  IMAD R2, R8, 0x20, R13 ;  /* 0x0000002008027824 */ /* 0x000fc800078e020d */
[----:B------:R-:W-:-:S04]  /*ffc0*/  IMAD R6, R5, 0x80, R2 ;  /* 0x0000008005067824 */ /* 0x000fc800078e0202 */
[----:B------:R-:W-:Y:S02]  /*ffd0*/  IMAD.MOV.U32 R5, RZ, RZ, R6 ;  /* 0x000000ffff057224 */ /* 0x000fe400078e0006 */
[----:B-1----:R-:W-:-:S04]  /*ffe0*/  @P0 IMAD.HI.U32 R2, R6, R3, RZ ;  /* 0x0000000306020227 */ /* 0x002fc800078e00ff */
[----:B------:R-:W-:Y:S01]  /*fff0*/  IMAD.U32 R3, RZ, RZ, UR9 ;  /* 0x00000009ff037e24 */ /* 0x000fe2000f8e00ff */
[----:B0-----:R-:W-:Y:S01]  /*10000*/  @P0 SHF.R.U32.HI R5, RZ, R7, R2 ;  /* 0x00000007ff050219 */ /* 0x001fe20000011602 */
[----:B------:R-:W-:Y:S01]  /*10010*/  IMAD.U32 R2, RZ, RZ, UR8 ;  /* 0x00000008ff027e24 */ /* 0x000fe2000f8e00ff */
[----:B------:R-:W-:Y:S01]  /*10020*/  ULDC.64 UR8, c[0x0][0xad8] ;  /* 0x0002b60000087ab9 */ /* 0x000fe20000000a00 */
[----:B------:R-:W-:Y:S01]  /*10030*/  IMAD.U32 R3, RZ, RZ, UR4 ;  /* 0x00000004ff037e24 */ /* 0x000fe2000f8e00ff */
[--C-:B------:R-:W-:Y:S01]  /*10040*/  SHF.R.S32.HI R4, RZ, 0x1f, R5.reuse ;  /* 0x0000001fff047819 */ /* 0x100fe20000011405 */
[----:B------:R-:W-:Y:S02]  /*10050*/  IMAD.MOV R7, RZ, RZ, -R5 ;  /* 0x000000ffff077224 */ /* 0x000fe400078e0a05 */
[----:B------:R-:W-:-:S04]  /*10060*/  IMAD.WIDE.U32 R2, R5, UR10, R2 ;  /* 0x0000000a05027c25 */ /* 0x000fc8000f8e0002 */
[----:B------:R-:W-:Y:S02]  /*10070*/  IMAD R7, R11, R7, R6 ;  /* 0x000000070b077224 */ /* 0x000fe400078e0206 */
[----:B------:R-:W-:Y:S02]  /*10080*/  IMAD R4, R4, UR10, RZ ;  /* 0x0000000a04047c24 */ /* 0x000fe4000f8e02ff */
[----:B------:R-:W-:Y:S02]  /*10090*/  IMAD.U32 R6, RZ, RZ, UR14 ;  /* 0x0000000eff067e24 */ /* 0x000fe4000f8e00ff */
[----:B------:R-:W-:Y:S01]  /*100a0*/  IMAD R9, R5, UR11, R4 ;  /* 0x0000000b05097c24 */ /* 0x000fe2000f8e0204 */
[----:B------:R-:W-:Y:S01]  /*100b0*/  SHF.R.S32.HI R4, RZ, 0x1f, R7 ;  /* 0x0000001fff047819 */ /* 0x000fe20000011407 */
[----:B------:R-:W-:Y:S02]  /*100c0*/  IMAD R6, R6, 0x80, R13 ;  /* 0x0000008006067824 */ /* 0x000fe400078e020d */
[----:B------:R-:W-:-:S02]  /*100d0*/  IMAD.IADD R3, R3, 0x1, R9 ;  /* 0x0000000103037824 */ /* 0x000fc400078e0209 */
[----:B------:R-:W-:Y:S02]  /*100e0*/  IMAD R4, R4, UR8, RZ ;  /* 0x0000000804047c24 */ /* 0x000fe4000f8e02ff */
[----:B------:R-:W-:-:S04]  /*100f0*/  IMAD.WIDE.U32 R2, R7, UR8, R2 ;  /* 0x0000000807027c25 */ /* 0x000fc8000f8e0002 */
[----:B------:R-:W-:Y:S01]  /*10100*/  IMAD R5, R7, UR9, R4 ;  /* 0x0000000907057c24 */ /* 0x000fe2000f8e0204 */
[----:B------:R-:W-:Y:S01]  /*10110*/  ULDC.64 UR8, c[0x0][0xa80] ;  /* 0x0002a00000087ab9 */ /* 0x000fe20000000a00 */
[----:B-----5:R-:W-:Y:S02]  /*10120*/  IMAD R11, R0, R11, RZ ;  /* 0x0000000b000b7224 */ /* 0x020fe400078e02ff */
[----:B------:R-:W-:Y:S02]  /*10130*/  VIADD R4, R6, 0x40 ;  /* 0x0000004006047836 */ /* 0x000fe40000000000 */
[----:B------:R-:W-:Y:S01]  /*10140*/  IMAD.IADD R3, R3, 0x1, R5 ;  /* 0x0000000103037824 */ /* 0x000fe200078e0205 */
[----:B------:R-:W-:Y:S01]  /*10150*/  LEA R5, P2, R2, UR8, 0x1 ;  /* 0x0000000802057c11 */ /* 0x000fe2000f8408ff */
[----:B------:R-:W-:Y:S01]  /*10160*/  VIADD R0, R6, 0x20 ;  /* 0x0000002006007836 */ /* 0x000fe20000000000 */
[----:B------:R-:W-:Y:S01]  /*10170*/  ISETP.GE.AND P0, PT, R4, R11, PT ;  /* 0x0000000b0400720c */ /* 0x000fe20003f06270 */
[----:B------:R-:W-:Y:S01]  /*10180*/  IMAD.SHL.U32 R7, R8, 0x8, RZ ;  /* 0x0000000808077824 */ /* 0x000fe200078e00ff */
[----:B------:R-:W-:-:S02]  /*10190*/  LEA.HI.X R4, R2, UR9, R3, 0x1, P2 ;  /* 0x0000000902047c11 */ /* 0x000fc400090f0c03 */
[-C--:B------:R-:W-:Y:S01]  /*101a0*/  ISETP.GE.AND P2, PT, R6, R11.reuse, PT ;  /* 0x0000000b0600720c */ /* 0x080fe20003f46270 */
[C---:B------:R-:W-:Y:S01]  /*101b0*/  VIADD R15, R7.reuse, 0x80 ;  /* 0x00000080070f7836 */ /* 0x040fe20000000000 */
[----:B------:R-:W-:Y:S01]  /*101c0*/  ISETP.GE.AND P1, PT, R0, R11, PT ;  /* 0x0000000b0000720c */ /* 0x000fe20003f26270 */
[C---:B------:R-:W-:Y:S01]  /*101d0*/  VIADD R13, R7.reuse, 0x40 ;  /* 0x00000040070d7836 */ /* 0x040fe20000000000 */
[----:B------:R0:W1:Y:S01]  /*101e0*/  SHFL.IDX PT, R2, R5, RZ, 0x181f ;  /* 0x00181fff05027589 */ /* 0x00006200000e0000 */
[----:B------:R-:W-:Y:S01]  /*101f0*/  VIADD R9, R7, 0xc0 ;  /* 0x000000c007097836 */ /* 0x000fe20000000000 */
[----:B------:R-:W-:Y:S02]  /*10200*/  SHF.R.S32.HI R8, RZ, 0x1f, R7 ;  /* 0x0000001fff087819 */ /* 0x000fe40000011407 */
[----:B------:R0:W2:Y:S01]  /*10210*/  SHFL.IDX PT, R0, R4, RZ, 0x181f ;  /* 0x00181fff04007589 */ /* 0x0000a200000e0000 */
[----:B------:R-:W-:Y:S02]  /*10220*/  SHF.R.S32.HI R10, RZ, 0x1f, R15 ;  /* 0x0000001fff0a7819 */ /* 0x000fe4000001140f */
[----:B------:R-:W-:-:S02]  /*10230*/  SHF.R.S32.HI R12, RZ, 0x1f, R13 ;  /* 0x0000001fff0c7819 */ /* 0x000fc4000001140d */
[----:B------:R-:W-:Y:S01]  /*10240*/  SHF.R.S32.HI R14, RZ, 0x1f, R9 ;  /* 0x0000001fff0e7819 */ /* 0x000fe20000011409 */
[----:B------:R-:W-:Y:S06]  /*10250*/  @P2 BRA `(.L_x_225) ;  /* 0x0000000000482947 */ /* 0x000fec0003800000 */
        /* <DEDUP_REMOVED lines=9> */
[----:B------:R3:W-:Y:S01]  /*102f0*/  @!P5 ST.E.128 desc[UR8][R20.64], RZ ;  /* 0x000000ff1400d985 */ /* 0x0007e2000c101d08 */
[----:B------:R-:W-:Y:S02]  /*10300*/  @!P4 LEA.HI.X R25, R13, R0, R12, 0x1, P6 ;  /* 0x000000000d19c211 */ /* 0x000fe400030f0c0c */
[----:B------:R-:W-:-:S03]  /*10310*/  @!P3 LEA R26, P6, R15, R2, 0x1 ;  /* 0x000000020f1ab211 */ /* 0x000fc600078c08ff */
[----:B------:R3:W-:Y:S01]  /*10320*/  @!P4 ST.E.128 desc[UR8][R24.64], RZ ;  /* 0x000000ff1800c985 */ /* 0x0007e2000c101d08 */
[----:B------:R-:W-:Y:S02]  /*10330*/  @!P3 LEA.HI.X R27, R15, R0, R10, 0x1, P6 ;  /* 0x000000000f1bb211 */ /* 0x000fe400030f0c0a */
[----:B------:R-:W-:-:S03]  /*10340*/  @!P2 LEA R2, P6, R9, R2, 0x1 ;  /* 0x000000020902a211 */ /* 0x000fc600078c08ff */
[----:B------:R3:W-:Y:S01]  /*10350*/  @!P3 ST.E.128 desc[UR8][R26.64], RZ ;  /* 0x000000ff1a00b985 */ /* 0x0007e2000c101d08 */
[----:B------:R-:W-:-:S05]  /*10360*/  @!P2 LEA.HI.X R3, R9, R0, R14, 0x1, P6 ;  /* 0x000000000903a211 */ /* 0x000fca00030f0c0e */
[----:B------:R3:W-:Y:S04]  /*10370*/  @!P2 ST.E.128 desc[UR8][R2.64], RZ ;  /* 0x000000ff0200a985 */ /* 0x0007e8000c101d08 */
.L_x_225:
[----:B------:R-:W-:Y:S05]  /*10380*/  BSYNC B1 ;  /* 0x0000000000017941 */ /* 0x000fea0003800000 */
.L_x_224:
[----:B--2---:R2:W4:Y:S01]  /*10390*/  SHFL.IDX PT, R0, R4, 0x1, 0x181f ;  /* 0x00381f0004007f89 */ /* 0x00452200000e0000 */
[----:B------:R-:W-:Y:S03]  /*103a0*/  BSSY B1, `(.L_x_226) ;  /* 0x0000015000017945 */ /* 0x000fe60003800000 */
[----:B-1-3--:R2:W1:Y:S01]  /*103b0*/  SHFL.IDX PT, R2, R5, 0x1, 0x181f ;  /* 0x00381f0005027f89 */ /* 0x00a46200000e0000 */
[----:B------:R-:W-:Y:S05]  /*103c0*/  @P1 BRA `(.L_x_227) ;  /* 0x0000000000481947 */ /* 0x000fea0003800000 */
[----:B------:R-:W-:Y:S01]  /*103d0*/  ULDC UR4, c[0x0][0xac8] ;  /* 0x0002b20000047ab9 */ /* 0x000fe20000000800 */
[----:B------:R-:W-:Y:S01]  /*103e0*/  ULDC.64 UR8, c[0x0][0x208] ;  /* 0x0000820000087ab9 */ /* 0x000fe20000000a00 */
[----:B------:R-:W-:Y:S02]  /*103f0*/  ISETP.GE.AND P4, PT, R7, UR4, PT ;  /* 0x0000000407007c0c */ /* 0x000fe4000bf86270 */
[----:B------:R-:W-:Y:S02]  /*10400*/  ISETP.GE.AND P3, PT, R13, UR4, PT ;  /* 0x000000040d007c0c */ /* 0x000fe4000bf66270 */
[----:B------:R-:W-:Y:S02]  /*10410*/  ISETP.GE.AND P2, PT, R15, UR4, PT ;  /* 0x000000040f007c0c */ /* 0x000fe4000bf46270 */
[----:B------:R-:W-:-:S07]  /*10420*/  ISETP.GE.AND P1, PT, R9, UR4, PT ;  /* 0x0000000409007c0c */ /* 0x000fce000bf26270 */
[-C--:B-1----:R-:W-:Y:S02]  /*10430*/  @!P4 LEA R20, P6, R7, R2.reuse, 0x1 ;  /* 0x000000020714c211 */ /* 0x082fe400078c08ff */
[----:B------:R-:W-:Y:S02]  /*10440*/  @!P3 LEA R24, P5, R13, R2, 0x1 ;  /* 0x000000020d18b211 */ /* 0x000fe400078a08ff */
[----:B----4-:R-:W-:Y:S02]  /*10450*/  @!P4 LEA.HI.X R21, R7, R0, R8, 0x1, P6 ;  /* 0x000000000715c211 */ /* 0x010fe400030f0c08 */
[----:B------:R-:W-:Y:S02]  /*10460*/  @!P2 LEA R26, P6, R15, R2, 0x1 ;  /* 0x000000020f1aa211 */ /* 0x000fe400078c08ff */
[----:B------:R-:W-:Y:S01]  /*10470*/  @!P3 LEA.HI.X R25, R13, R0, R12, 0x1, P5 ;  /* 0x000000000d19b211 */ /* 0x000fe200028f0c0c */
[----:B------:R3:W-:Y:S01]  /*10480*/  @!P4 ST.E.128 desc[UR8][R20.64], RZ ;  /* 0x000000ff1400c985 */ /* 0x0007e2000c101d08 */
[----:B------:R-:W-:-:S02]  /*10490*/  @!P1 LEA R2, P5, R9, R2, 0x1 ;  /* 0x0000000209029211 */ /* 0x000fc400078a08ff */
[-C--:B------:R-:W-:Y:S01]  /*104a0*/  @!P2 LEA.HI.X R27, R15, R0.reuse, R10, 0x1, P6 ;  /* 0x000000000f1ba211 */ /* 0x080fe200030f0c0a */
[----:B------:R3:W-:Y:S01]  /*104b0*/  @!P3 ST.E.128 desc[UR8][R24.64], RZ ;  /* 0x000000ff1800b985 */ /* 0x0007e2000c101d08 */
[----:B------:R-:W-:-:S03]  /*104c0*/  @!P1 LEA.HI.X R3, R9, R0, R14, 0x1, P5 ;  /* 0x0000000009039211 */ /* 0x000fc600028f0c0e */
[----:B------:R3:W-:Y:S04]  /*104d0*/  @!P2 ST.E.128 desc[UR8][R26.64], RZ ;  /* 0x000000ff1a00a985 */ /* 0x0007e8000c101d08 */
[----:B------:R3:W-:Y:S02]  /*104e0*/  @!P1 ST.E.128 desc[UR8][R2.64], RZ ;  /* 0x000000ff02009985 */ /* 0x0007e4000c101d08 */
.L_x_227:
[----:B------:R-:W-:Y:S05]  /*104f0*/  BSYNC B1 ;  /* 0x0000000000017941 */ /* 0x000fea0003800000 */
.L_x_226:
[----:B----4-:R4:W0:Y:S01]  /*10500*/  SHFL.IDX PT, R0, R4, 0x2, 0x181f ;  /* 0x00581f0004007f89 */ /* 0x01082200000e0000 */
        /* <DEDUP_REMOVED lines=10> */
[-C--:B------:R-:W-:Y:S02]  /*105b0*/  @!P2 LEA R24, P5, R13, R2.reuse, 0x1 ;  /* 0x000000020d18a211 */ /* 0x080fe400078a08ff */
[----:B------:R-:W-:Y:S02]  /*105c0*/  @!P1 LEA R26, P4, R15, R2, 0x1 ;  /* 0x000000020f1a9211 */ /* 0x000fe400078808ff */
[----:B0-----:R-:W-:Y:S02]  /*105d0*/  @!P3 LEA.HI.X R21, R7, R0, R8, 0x1, P6 ;  /* 0x000000000715b211 */ /* 0x001fe400030f0c08 */
[----:B------:R-:W-:Y:S02]  /*105e0*/  @!P0 LEA R2, P6, R9, R2, 0x1 ;  /* 0x0000000209028211 */ /* 0x000fe400078c08ff */
[-C--:B------:R-:W-:Y:S01]  /*105f0*/  @!P2 LEA.HI.X R25, R13, R0.reuse, R12, 0x1, P5 ;  /* 0x000000000d19a211 */ /* 0x080fe200028f0c0c */
[----:B------:R3:W-:Y:S01]  /*10600*/  @!P3 ST.E.128 desc[UR8][R20.64], RZ ;  /* 0x000000ff1400b985 */ /* 0x0007e2000c101d08 */
[----:B------:R-:W-:-:S02]  /*10610*/  @!P1 LEA.HI.X R27, R15, R0, R10, 0x1, P4 ;  /* 0x000000000f1b9211 */ /* 0x000fc400020f0c0a */
[----:B------:R-:W-:Y:S01]  /*10620*/  @!P0 LEA.HI.X R3, R9, R0, R14, 0x1, P6 ;  /* 0x0000000009038211 */ /* 0x000fe200030f0c0e */
[----:B------:R3:W-:Y:S04]  /*10630*/  @!P2 ST.E.128 desc[UR8][R24.64], RZ ;  /* 0x000000ff1800a985 */ /* 0x0007e8000c101d08 */
[----:B------:R3:W-:Y:S04]  /*10640*/  @!P1 ST.E.128 desc[UR8][R26.64], RZ ;  /* 0x000000ff1a009985 */ /* 0x0007e8000c101d08 */
[----:B------:R3:W-:Y:S02]  /*10650*/  @!P0 ST.E.128 desc[UR8][R2.64], RZ ;  /* 0x000000ff02008985 */ /* 0x0007e4000c101d08 */
.L_x_229:
[----:B------:R-:W-:Y:S05]  /*10660*/  BSYNC B1 ;  /* 0x0000000000017941 */ /* 0x000fea0003800000 */
.L_x_228:
[----:B0-----:R-:W-:Y:S01]  /*10670*/  VIADD R0, R6, 0x60 ;  /* 0x0000006006007836 */ /* 0x001fe20000000000 */
[----:B--2-4-:R-:W0:Y:S04]  /*10680*/  SHFL.IDX PT, R4, R4, 0x3, 0x181f ;  /* 0x00781f0004047f89 */ /* 0x014e2800000e0000 */
[----:B------:R-:W-:Y:S01]  /*10690*/  ISETP.GE.AND P0, PT, R0, R11, PT ;  /* 0x0000000b0000720c */ /* 0x000fe20003f06270 */
[----:B-1-3--:R1:W2:-:S12]  /*106a0*/  SHFL.IDX PT, R2, R5, 0x3, 0x181f ;  /* 0x00781f0005027f89 */ /* 0x00a29800000e0000 */
[----:B-1----:R-:W-:Y:S05]  /*106b0*/  @P0 BRA `(.L_x_218) ;  /* 0x0000000000480947 */ /* 0x002fea0003800000 */
[----:B------:R-:W-:Y:S01]  /*106c0*/  ULDC UR4, c[0x0][0xac8] ;  /* 0x0002b20000047ab9 */ /* 0x000fe20000000800 */
[----:B------:R-:W-:Y:S01]  /*106d0*/  ULDC.64 UR8, c[0x0][0x208] ;  /* 0x0000820000087ab9 */ /* 0x000fe20000000a00 */
[----:B------:R-:W-:Y:S02]  /*106e0*/  ISETP.GE.AND P3, PT, R7, UR4, PT ;  /* 0x0000000407007c0c */ /* 0x000fe4000bf66270 */
[----:B------:R-:W-:Y:S02]  /*106f0*/  ISETP.GE.AND P2, PT, R13, UR4, PT ;  /* 0x000000040d007c0c */ /* 0x000fe4000bf46270 */
[----:B------:R-:W-:Y:S02]  /*10700*/  ISETP.GE.AND P1, PT, R15, UR4, PT ;  /* 0x000000040f007c0c */ /* 0x000fe4000bf26270 */
[----:B------:R-:W-:-:S07]  /*10710*/  ISETP.GE.AND P0, PT, R9, UR4, PT ;  /* 0x0000000409007c0c */ /* 0x000fce000bf06270 */
[----:B--2---:R-:W-:-:S04]  /*10720*/  @!P3 LEA R6, P4, R7, R2, 0x1 ;  /* 0x000000020706b211 */ /* 0x004fc800078808ff */
[----:B0-----:R-:W-:Y:S02]  /*10730*/  @!P3 LEA.HI.X R7, R7, R4, R8, 0x1, P4 ;  /* 0x000000040707b211 */ /* 0x001fe400020f0c08 */
[-C--:B------:R-:W-:Y:S02]  /*10740*/  @!P2 LEA R20, P4, R13, R2.reuse, 0x1 ;  /* 0x000000020d14a211 */ /* 0x080fe400078808ff */
[-C--:B------:R-:W-:Y:S01]  /*10750*/  @!P1 LEA R24, P5, R15, R2.reuse, 0x1 ;  /* 0x000000020f189211 */ /* 0x080fe200078a08ff */
[----:B------:R0:W-:Y:S01]  /*10760*/  @!P3 ST.E.128 desc[UR8][R6.64], RZ ;  /* 0x000000ff0600b985 */ /* 0x0001e2000c101d08 */
[----:B------:R-:W-:Y:S02]  /*10770*/  @!P0 LEA R2, P6, R9, R2, 0x1 ;  /* 0x0000000209028211 */ /* 0x000fe400078c08ff */
[-C--:B------:R-:W-:Y:S02]  /*10780*/  @!P2 LEA.HI.X R21, R13, R4.reuse, R12, 0x1, P4 ;  /* 0x000000040d15a211 */ /* 0x080fe400020f0c0c */
[----:B------:R-:W-:-:S02]  /*10790*/  @!P1 LEA.HI.X R25, R15, R4, R10, 0x1, P5 ;  /* 0x000000040f199211 */ /* 0x000fc400028f0c0a */
[----:B------:R-:W-:Y:S01]  /*107a0*/  @!P0 LEA.HI.X R3, R9, R4, R14, 0x1, P6 ;  /* 0x0000000409038211 */ /* 0x000fe200030f0c0e */
[----:B------:R0:W-:Y:S04]  /*107b0*/  @!P2 ST.E.128 desc[UR8][R20.64], RZ ;  /* 0x000000ff1400a985 */ /* 0x0001e8000c101d08 */
[----:B------:R0:W-:Y:S04]  /*107c0*/  @!P1 ST.E.128 desc[UR8][R24.64], RZ ;  /* 0x000000ff18009985 */ /* 0x0001e8000c101d08 */
[----:B------:R0:W-:Y:S02]  /*107d0*/  @!P0 ST.E.128 desc[UR8][R2.64], RZ ;  /* 0x000000ff02008985 */ /* 0x0001e4000c101d08 */
.L_x_218:
[----:B------:R-:W-:Y:S05]  /*107e0*/  BSYNC B0 ;  /* 0x0000000000007941 */ /* 0x000fea0003800000 */
.L_x_208:
[----:B------:R-:W-:Y:S02]  /*107f0*/  ULDC UR4, c[0x0][0xc3c] ;  /* 0x00030f0000047ab9 */ /* 0x000fe40000000800 */
[----:B------:R-:W-:-:S06]  /*10800*/  UISETP.GE.AND UP0, UPT, UR7, UR4, UPT ;  /* 0x000000040700728c */ /* 0x000fcc000bf06270 */
[----:B------:R-:W-:-:S13]  /*10810*/  PLOP3.LUT P0, PT, PT, PT, UP0, 0x80, 0x0 ;  /* 0x000000000000781c */ /* 0x000fda0003f0f008 */
[----:B------:R-:W-:Y:S05]  /*10820*/  @!P0 BRA `(.L_x_230) ;  /* 0xffffff0800488947 */ /* 0x000fea000383ffff */
[----:B------:R-:W-:Y:S05]  /*10830*/  EXIT ;  /* 0x000000000000794d */ /* 0x000fea0003800000 */
.L_x_182:
[----:B------:R-:W-:-:S08]  /*10840*/  NOP ;  /* 0x0000000000007918 */ /* 0x000fd00000000000 */
[----:B0-----:R-:W0:-:S00]  /*10850*/  USETMAXREG.DEALLOC.CTAPOOL 0x18 ;  /* 0x00000018000079c8 */ /* 0x001e0000080e0500 */
[----:B0-----:R-:W-:Y:S01]  /*10860*/  LOP3.LUT R0, R0, 0x3, RZ, 0xc0, !PT ;  /* 0x0000000300007812 */ /* 0x001fe200078ec0ff */
[----:B------:R-:W-:-:S05]  /*10870*/  IMAD.MOV.U32 R7, RZ, RZ, RZ ;  /* 0x000000ffff077224 */ /* 0x000fca00078e00ff */
[----:B------:R-:W0:Y:S02]  /*10880*/  SHFL.IDX PT, R0, R0, RZ, 0x1f ;  /* 0x00001fff00007589 */ /* 0x000e2400000e0000 */
[----:B0-----:R-:W-:-:S04]  /*10890*/  ISETP.NE.AND P0, PT, R0, RZ, PT ;  /* 0x000000ff0000720c */ /* 0x001fc80003f05270 */
[----:B------:R-:W-:-:S05]  /*108a0*/  P2R R0, PR, RZ, 0x1 ;  /* 0x00000001ff007803 */ /* 0x000fca0000000000 */
[----:B------:R0:W-:Y:S04]  /*108b0*/  STL [R1+0x5c], R0 ;  /* 0x00005c0001007387 */ /* 0x0001e80000100800 */
[----:B------:R-:W-:Y:S05]  /*108c0*/  @!P0 BRA `(.L_x_231) ;  /* 0x0000000000248947 */ /* 0x000fea0003800000 */
[----:B------:R-:W1:Y:S08]  /*108d0*/  S2UR UR5, SR_CgaCtaId ;  /* 0x00000000000579c3 */ /* 0x000e700000008800 */
[----:B------:R-:W-:Y:S06]  /*108e0*/  BAR.SYNC.DEFER_BLOCKING 0x5, 0x180 ;  /* 0x0146000000007b1d */ /* 0x000fec0000010000 */
[----:B------:R-:W-:-:S02]  /*108f0*/  UMOV UR4, 0x400 ;  /* 0x0000040000047882 */ /* 0x000fc40000000000 */
[----:B-1----:R-:W-:-:S09]  /*10900*/  ULEA UR4, UR5, UR4, 0x18 ;  /* 0x0000000405047291 */ /* 0x002fd2000f8ec03f */
[----:B------:R-:W1:Y:S04]  /*10910*/  LDS.128 R8, [UR4+0x388d0] ;  /* 0x0388d004ff087984 */ /* 0x000e680008000c00 */
[----:B-1----:R2:W-:Y:S04]  /*10920*/  STL.64 [R1], R8 ;  /* 0x0000000801007387 */ /* 0x0025e80000100a00 */
[----:B------:R2:W-:Y:S01]  /*10930*/  STL.64 [R1+0x8], R10 ;  /* 0x0000080a01007387 */ /* 0x0005e20000100a00 */
[----:B------:R-:W-:Y:S06]  /*10940*/  BAR.ARV 0x4, 0x180 ;  /* 0x0106000000007b1d */ /* 0x000fec0000002000 */
[----:B------:R-:W-:Y:S05]  /*10950*/  BRA `(.L_x_232) ;  /* 0x0000000800ac7947 */ /* 0x000fea0003800000 */
.L_x_231:
[----:B0-----:R-:W-:Y:S01]  /*10960*/  LOP3.LUT R0, R6, 0x1f, RZ, 0xc0, !PT ;  /* 0x0000001f06007812 */ /* 0x001fe200078ec0ff */
[----:B------:R-:W-:Y:S01]  /*10970*/  ULDC UR4, c[0x0][0xc3c] ;  /* 0x00030f0000047ab9 */ /* 0x000fe20000000800 */
[----:B------:R-:W-:Y:S01]  /*10980*/  ULDC.64 UR6, c[0x0][0x208] ;  /* 0x0000820000067ab9 */ /* 0x000fe20000000a00 */
[----:B------:R-:W-:Y:S01]  /*10990*/  IMAD.MOV.U32 R10, RZ, RZ, RZ ;  /* 0x000000ffff0a7224 */ /* 0x000fe200078e00ff */
[----:B------:R-:W-:Y:S01]  /*109a0*/  ISETP.NE.AND P0, PT, R0, 0x1f, PT ;  /* 0x0000001f0000780c */ /* 0x000fe20003f05270 */
[----:B------:R-:W-:-:S03]  /*109b0*/  ULDC UR5, c[0x0][0xc38] ;  /* 0x00030e0000057ab9 */ /* 0x000fc60000000800 */
[----:B------:R-:W-:-:S13]  /*109c0*/  ISETP.GE.OR P1, PT, R0, UR4, !P0 ;  /* 0x0000000400007c0c */ /* 0x000fda000c726670 */
[----:B------:R-:W0:Y:S08]  /*109d0*/  @!P1 LDC.64 R2, c[0x0][0xc80] ;  /* 0x00032000ff029b82 */ /* 0x000e300000000a00 */
[----:B------:R-:W1:Y:S01]  /*109e0*/  @!P1 LDC.64 R4, c[0x0][0xc78] ;  /* 0x00031e00ff049b82 */ /* 0x000e620000000a00 */
[----:B0-----:R-:W-:-:S05]  /*109f0*/  @!P1 IMAD.WIDE.U32 R2, R0, 0x4, R2 ;  /* 0x0000000400029825 */ /* 0x001fca00078e0002 */
[----:B------:R1:W2:Y:S02]  /*10a00*/  @!P1 LDG.E R7, desc[UR6][R2.64] ;  /* 0x0000000602079981 */ /* 0x0002a4000c1e1900 */
[----:B-1----:R-:W-:-:S05]  /*10a10*/  @!P1 IMAD.WIDE.U32 R2, R0, 0x4, R4 ;  /* 0x0000000400029825 */ /* 0x002fca00078e0004 */
[----:B------:R-:W2:Y:S01]  /*10a20*/  @!P1 LDG.E R10, desc[UR6][R2.64] ;  /* 0x00000006020a9981 */ /* 0x000ea2000c1e1900 */
[C---:B------:R-:W-:Y:S01]  /*10a30*/  ISETP.NE.AND P1, PT, R0.reuse, RZ, PT ;  /* 0x000000ff0000720c */ /* 0x040fe20003f25270 */
[----:B------:R-:W0:Y:S01]  /*10a40*/  S2UR UR6, SR_CTAID.X ;  /* 0x00000000000679c3 */ /* 0x000e220000002500 */
[C---:B------:R-:W-:Y:S01]  /*10a50*/  ISETP.GE.U32.AND P2, PT, R0.reuse, 0x2, PT ;  /* 0x000000020000780c */ /* 0x040fe20003f46070 */
[----:B------:R-:W-:Y:S01]  /*10a60*/  UMOV UR4, URZ ;  /* 0x0000003f00047c82 */ /* 0x000fe20008000000 */
[C---:B------:R-:W-:Y:S02]  /*10a70*/  ISETP.GE.U32.AND P3, PT, R0.reuse, 0x4, PT ;  /* 0x000000040000780c */ /* 0x040fe40003f66070 */
[C---:B------:R-:W-:Y:S02]  /*10a80*/  ISETP.GE.U32.AND P4, PT, R0.reuse, 0x8, PT ;  /* 0x000000080000780c */ /* 0x040fe40003f86070 */
[----:B------:R-:W-:Y:S01]  /*10a90*/  ISETP.GE.U32.AND P5, PT, R0, 0x10, PT ;  /* 0x000000100000780c */ /* 0x000fe20003fa6070 */
[----:B--2---:R-:W-:-:S05]  /*10aa0*/  IMAD R4, R7, R10, RZ ;  /* 0x0000000a07047224 */ /* 0x004fca00078e02ff */
[----:B------:R-:W1:Y:S02]  /*10ab0*/  SHFL.UP PT, R5, R4, 0x1, RZ ;  /* 0x0420000004057989 */ /* 0x000e6400000e00ff */
[----:B-1----:R-:W-:-:S05]  /*10ac0*/  SEL R5, R5, RZ, P1 ;  /* 0x000000ff05057207 */ /* 0x002fca0000800000 */
[----:B------:R-:W-:-:S05]  /*10ad0*/  IMAD.IADD R5, R4, 0x1, R5 ;  /* 0x0000000104057824 */ /* 0x000fca00078e0205 */
        /* <DEDUP_REMOVED lines=12> */
[----:B------:R-:W1:Y:S02]  /*10ba0*/  SHFL.IDX PT, R8, R2, 0x1f, 0x1f ;  /* 0x03e01f0002087f89 */ /* 0x000e6400000e0000 */
[----:B-1----:R-:W-:-:S04]  /*10bb0*/  IMAD R8, R8, UR5, RZ ;  /* 0x0000000508087c24 */ /* 0x002fc8000f8e02ff */
[----:B------:R-:W-:Y:S01]  /*10bc0*/  IMAD.MOV.U32 R11, RZ, RZ, R8 ;  /* 0x000000ffff0b7224 */ /* 0x000fe200078e0008 */
[----:B0-----:R-:W-:-:S13]  /*10bd0*/  ISETP.GT.AND P6, PT, R8, UR6, PT ;  /* 0x0000000608007c0c */ /* 0x001fda000bfc4270 */
[----:B------:R-:W-:Y:S05]  /*10be0*/  @P6 BRA `(.L_x_233) ;  /* 0x0000000000a86947 */ /* 0x000fea0003800000 */
[----:B------:R-:W-:Y:S01]  /*10bf0*/  IMAD.MOV.U32 R8, RZ, RZ, R11 ;  /* 0x000000ffff087224 */ /* 0x000fe200078e000b */
[----:B------:R-:W-:Y:S01]  /*10c00*/  UMOV UR4, URZ ;  /* 0x0000003f00047c82 */ /* 0x000fe20008000000 */
[----:B------:R-:W-:-:S05]  /*10c10*/  ULDC UR5, c[0x0][0xc38] ;  /* 0x00030e0000057ab9 */ /* 0x000fca0000000800 */
.L_x_235:
[----:B------:R-:W0:Y:S01]  /*10c20*/  LDC R2, c[0x0][0xc3c] ;  /* 0x00030f00ff027b82 */ /* 0x000e220000000800 */
[----:B------:R-:W-:Y:S01]  /*10c30*/  ULDC UR7, c[0x0][0xc3c] ;  /* 0x00030f0000077ab9 */ /* 0x000fe20000000800 */
[----:B------:R-:W-:Y:S01]  /*10c40*/  UIADD3 UR4, UR4, 0x1f, URZ ;  /* 0x0000001f04047890 */ /* 0x000fe2000fffe03f */
[----:B------:R-:W-:-:S05]  /*10c50*/  IMAD.U32 R3, RZ, RZ, UR7 ;  /* 0x00000007ff037e24 */ /* 0x000fca000f8e00ff */
[----:B------:R1:W-:Y:S01]  /*10c60*/  STL [R1+0xc], R3 ;  /* 0x00000c0301007387 */ /* 0x0003e20000100800 */
[----:B0-----:R-:W-:-:S13]  /*10c70*/  ISETP.LE.AND P6, PT, R2, UR4, PT ;  /* 0x0000000402007c0c */ /* 0x001fda000bfc3270 */
[----:B-1----:R-:W-:Y:S05]  /*10c80*/  @P6 BRA `(.L_x_234) ;  /* 0x0000000400a86947 */ /* 0x002fea0003800000 */
[----:B------:R-:W-:Y:S01]  /*10c90*/  VIADD R9, R0, UR4 ;  /* 0x0000000400097c36 */ /* 0x000fe20008000000 */
[----:B------:R-:W-:Y:S01]  /*10ca0*/  ULDC.64 UR8, c[0x0][0x208] ;  /* 0x0000820000087ab9 */ /* 0x000fe20000000a00 */
[----:B------:R-:W-:-:S03]  /*10cb0*/  IMAD.MOV.U32 R7, RZ, RZ, RZ ;  /* 0x000000ffff077224 */ /* 0x000fc600078e00ff */
[----:B------:R-:W-:-:S13]  /*10cc0*/  ISETP.GE.OR P6, PT, R9, R2, !P0 ;  /* 0x000000020900720c */ /* 0x000fda00047c6670 */
[----:B------:R-:W0:Y:S08]  /*10cd0*/  @!P6 LDC.64 R2, c[0x0][0xc80] ;  /* 0x00032000ff02eb82 */ /* 0x000e300000000a00 */
[----:B------:R-:W1:Y:S01]  /*10ce0*/  @!P6 LDC.64 R4, c[0x0][0xc78] ;  /* 0x00031e00ff04eb82 */ /* 0x000e620000000a00 */
[----:B------:R-:W-:Y:S02]  /*10cf0*/  IMAD.MOV.U32 R10, RZ, RZ, RZ ;  /* 0x000000ffff0a7224 */ /* 0x000fe400078e00ff */
[----:B0-----:R-:W-:-:S05]  /*10d00*/  @!P6 IMAD.WIDE R2, R9, 0x4, R2 ;  /* 0x000000040902e825 */ /* 0x001fca00078e0202 */
[----:B------:R1:W2:Y:S02]  /*10d10*/  @!P6 LDG.E R7, desc[UR8][R2.64] ;  /* 0x000000080207e981 */ /* 0x0002a4000c1e1900 */
[----:B-1----:R-:W-:-:S05]  /*10d20*/  @!P6 IMAD.WIDE R2, R9, 0x4, R4 ;  /* 0x000000040902e825 */ /* 0x002fca00078e0204 */
[----:B------:R-:W2:Y:S02]  /*10d30*/  @!P6 LDG.E R10, desc[UR8][R2.64] ;  /* 0x00000008020ae981 */ /* 0x000ea4000c1e1900 */
[----:B--2---:R-:W-:-:S05]  /*10d40*/  IMAD R11, R7, R10, RZ ;  /* 0x0000000a070b7224 */ /* 0x004fca00078e02ff */
[----:B------:R-:W0:Y:S02]  /*10d50*/  SHFL.UP PT, R4, R11, 0x1, RZ ;  /* 0x042000000b047989 */ /* 0x000e2400000e00ff */
[----:B0-----:R-:W-:-:S05]  /*10d60*/  SEL R4, R4, RZ, P1 ;  /* 0x000000ff04047207 */ /* 0x001fca0000800000 */
[----:B------:R-:W-:-:S05]  /*10d70*/  IMAD.IADD R4, R11, 0x1, R4 ;  /* 0x000000010b047824 */ /* 0x000fca00078e0204 */
        /* <DEDUP_REMOVED lines=12> */
[----:B------:R-:W0:Y:S02]  /*10e40*/  SHFL.IDX PT, R4, R2, 0x1f, 0x1f ;  /* 0x03e01f0002047f89 */ /* 0x000e2400000e0000 */
[----:B0-----:R-:W-:-:S04]  /*10e50*/  IMAD R11, R4, UR5, RZ ;  /* 0x00000005040b7c24 */ /* 0x001fc8000f8e02ff */
[----:B------:R-:W-:-:S05]  /*10e60*/  IMAD.IADD R8, R11, 0x1, R8 ;  /* 0x000000010b087824 */ /* 0x000fca00078e0208 */
[----:B------:R-:W-:-:S13]  /*10e70*/  ISETP.GT.AND P6, PT, R8, UR6, PT ;  /* 0x0000000608007c0c */ /* 0x000fda000bfc4270 */
[----:B------:R-:W-:Y:S05]  /*10e80*/  @!P6 BRA `(.L_x_235) ;  /* 0xfffffffc0064e947 */ /* 0x000fea000383ffff */
.L_x_233:
[----:B------:R-:W-:Y:S02]  /*10e90*/  IMAD.IADD R11, R8, 0x1, -R11 ;  /* 0x00000001080b7824 */ /* 0x000fe400078e0a0b */
[----:B------:R-:W-:Y:S02]  /*10ea0*/  IMAD.MOV.U32 R14, RZ, RZ, RZ ;  /* 0x000000ffff0e7224 */ /* 0x000fe400078e00ff */
[----:B------:R-:W-:-:S05]  /*10eb0*/  IMAD R3, R2, UR5, R11 ;  /* 0x0000000502037c24 */ /* 0x000fca000f8e020b */
[----:B------:R-:W-:-:S13]  /*10ec0*/  ISETP.GT.AND P0, PT, R3, UR6, PT ;  /* 0x0000000603007c0c */ /* 0x000fda000bf04270 */
[----:B------:R-:W-:-:S04]  /*10ed0*/  VOTE.ANY R12, PT, !P0 ;  /* 0x00000000000c7806 */ /* 0x000fc800040e0100 */
[----:B------:R-:W0:Y:S01]  /*10ee0*/  POPC R4, R12 ;  /* 0x0000000c00047309 */ /* 0x000e220000000000 */
[----:B------:R-:W-:Y:S01]  /*10ef0*/  ISETP.NE.AND P0, PT, R12, RZ, PT ;  /* 0x000000ff0c00720c */ /* 0x000fe20003f05270 */
[----:B0-----:R-:W0:Y:S04]  /*10f00*/  SHFL.IDX PT, R7, R7, R4, 0x1f ;  /* 0x00001f0407077589 */ /* 0x001e2800000e0000 */
[----:B------:R-:W1:Y:S01]  /*10f10*/  SHFL.IDX PT, R9, R10, R4, 0x1f ;  /* 0x00001f040a097589 */ /* 0x000e6200000e0000 */
[----:B0-----:R-:W-:-:S04]  /*10f20*/  IABS R5, R7 ;  /* 0x0000000700057213 */ /* 0x001fc80000000000 */
[----:B------:R-:W0:Y:S01]  /*10f30*/  I2F.RP R13, R5 ;  /* 0x00000005000d7306 */ /* 0x000e220000209400 */
[----:B-1----:R-:W-:-:S07]  /*10f40*/  IABS R8, R9 ;  /* 0x0000000900087213 */ /* 0x002fce0000000000 */
[----:B------:R-:W-:Y:S08]  /*10f50*/  I2F.RP R12, R8 ;  /* 0x00000008000c7306 */ /* 0x000ff00000209400 */
[----:B0-----:R-:W0:Y:S02]  /*10f60*/  MUFU.RCP R13, R13 ;  /* 0x0000000d000d7308 */ /* 0x001e240000001000 */
[----:B0-----:R-:W-:-:S06]  /*10f70*/  VIADD R3, R13, 0xffffffe ;  /* 0x0ffffffe0d037836 */ /* 0x001fcc0000000000 */
[----:B------:R-:W0:Y:S02]  /*10f80*/  F2I.FTZ.U32.TRUNC.NTZ R3, R3 ;  /* 0x0000000300037305 */ /* 0x000e24000021f000 */
[----:B0-----:R-:W-:Y:S01]  /*10f90*/  IMAD.MOV R16, RZ, RZ, -R3 ;  /* 0x000000ffff107224 */ /* 0x001fe200078e0a03 */
[----:B------:R-:W-:Y:S06]  /*10fa0*/  @!P0 BRA `(.L_x_236) ;  /* 0x0000000000088947 */ /* 0x000fec0003800000 */
[----:B------:R-:W-:-:S05]  /*10fb0*/  VIADD R13, R4, 0xffffffff ;  /* 0xffffffff040d7836 */ /* 0x000fca0000000000 */
[----:B------:R0:W1:Y:S02]  /*10fc0*/  SHFL.IDX PT, R14, R2, R13, 0x1f ;  /* 0x00001f0d020e7589 */ /* 0x00006400000e0000 */
.L_x_236:
[----:B-1----:R-:W-:Y:S01]  /*10fd0*/  IMAD R10, R14, UR5, R11 ;  /* 0x000000050e0a7c24 */ /* 0x002fe2000f8e020b */
[----:B------:R-:W1:Y:S01]  /*10fe0*/  MUFU.RCP R12, R12 ;  /* 0x0000000c000c7308 */ /* 0x000e620000001000 */
[----:B------:R-:W-:Y:S02]  /*10ff0*/  IMAD R11, R16, R5, RZ ;  /* 0x00000005100b7224 */ /* 0x000fe400078e02ff */
[----:B0-----:R-:W-:Y:S01]  /*11000*/  IMAD.MOV.U32 R2, RZ, RZ, RZ ;  /* 0x000000ffff027224 */ /* 0x001fe200078e00ff */
[----:B------:R0:W-:Y:S03]  /*11010*/  STL [R1], R10 ;  /* 0x0000000a01007387 */ /* 0x0001e60000100800 */
[----:B------:R-:W-:Y:S01]  /*11020*/  IMAD.HI.U32 R2, R3, R11, R2 ;  /* 0x0000000b03027227 */ /* 0x000fe200078e0002 */
[----:B------:R-:W-:-:S05]  /*11030*/  IABS R11, R7 ;  /* 0x00000007000b7213 */ /* 0x000fca0000000000 */
[----:B------:R-:W-:Y:S01]  /*11040*/  IMAD.MOV R14, RZ, RZ, -R11 ;  /* 0x000000ffff0e7224 */ /* 0x000fe200078e0a0b */
[----:B0-----:R-:W-:-:S04]  /*11050*/  IADD3 R10, -R10, UR6, RZ ;  /* 0x000000060a0a7c10 */ /* 0x001fc8000fffe1ff */
[----:B------:R-:W-:-:S05]  /*11060*/  IABS R3, R10 ;  /* 0x0000000a00037213 */ /* 0x000fca0000000000 */
[----:B------:R-:W-:-:S04]  /*11070*/  IMAD.HI.U32 R11, R2, R3, RZ ;  /* 0x00000003020b7227 */ /* 0x000fc800078e00ff */
[----:B------:R-:W-:Y:S02]  /*11080*/  IMAD R2, R11, R14, R3 ;  /* 0x0000000e0b027224 */ /* 0x000fe400078e0203 */
[----:B-1----:R-:W-:-:S03]  /*11090*/  VIADD R3, R12, 0xffffffe ;  /* 0x0ffffffe0c037836 */ /* 0x002fc60000000000 */
[----:B------:R-:W-:-:S03]  /*110a0*/  ISETP.GT.U32.AND P1, PT, R5, R2, PT ;  /* 0x000000020500720c */ /* 0x000fc60003f24070 */
[----:B------:R-:W0:Y:S10]  /*110b0*/  F2I.FTZ.U32.TRUNC.NTZ R3, R3 ;  /* 0x0000000300037305 */ /* 0x000e34000021f000 */
[----:B------:R-:W-:-:S02]  /*110c0*/  @!P1 IMAD.IADD R2, R2, 0x1, -R5 ;  /* 0x0000000102029824 */ /* 0x000fc400078e0a05 */
[----:B------:R-:W-:Y:S01]  /*110d0*/  @!P1 VIADD R11, R11, 0x1 ;  /* 0x000000010b0b9836 */ /* 0x000fe20000000000 */
[----:B------:R-:W-:Y:S02]  /*110e0*/  ISETP.NE.AND P1, PT, R7, RZ, PT ;  /* 0x000000ff0700720c */ /* 0x000fe40003f25270 */
[----:B------:R-:W-:Y:S01]  /*110f0*/  ISETP.GE.U32.AND P0, PT, R2, R5, PT ;  /* 0x000000050200720c */ /* 0x000fe20003f06070 */
[----:B0-----:R-:W-:Y:S02]  /*11100*/  IMAD.MOV R5, RZ, RZ, -R3 ;  /* 0x000000ffff057224 */ /* 0x001fe400078e0a03 */
[----:B------:R-:W-:Y:S02]  /*11110*/  IMAD.MOV.U32 R2, RZ, RZ, RZ ;  /* 0x000000ffff027224 */ /* 0x000fe400078e00ff */
[----:B------:R-:W-:-:S04]  /*11120*/  IMAD R5, R5, R8, RZ ;  /* 0x0000000805057224 */ /* 0x000fc800078e02ff */
[----:B------:R-:W-:Y:S01]  /*11130*/  IMAD.HI.U32 R5, R3, R5, R2 ;  /* 0x0000000503057227 */ /* 0x000fe200078e0002 */
[----:B------:R-:W-:Y:S02]  /*11140*/  LOP3.LUT R2, R10, R7, RZ, 0x3c, !PT ;  /* 0x000000070a027212 */ /* 0x000fe400078e3cff */
[----:B------:R-:W-:Y:S01]  /*11150*/  IABS R3, R9 ;  /* 0x0000000900037213 */ /* 0x000fe20000000000 */
[----:B------:R-:W-:Y:S01]  /*11160*/  @P0 VIADD R11, R11, 0x1 ;  /* 0x000000010b0b0836 */ /* 0x000fe20000000000 */
[----:B------:R-:W-:-:S03]  /*11170*/  ISETP.GE.AND P2, PT, R2, RZ, PT ;  /* 0x000000ff0200720c */ /* 0x000fc60003f46270 */
[----:B------:R-:W-:-:S10]  /*11180*/  IMAD.MOV R3, RZ, RZ, -R3 ;  /* 0x000000ffff037224 */ /* 0x000fd400078e0a03 */
[----:B------:R-:W-:Y:S01]  /*11190*/  @!P2 IMAD.MOV R11, RZ, RZ, -R11 ;  /* 0x000000ffff0ba224 */ /* 0x000fe200078e0a0b */
[----:B------:R-:W-:-:S04]  /*111a0*/  @!P1 LOP3.LUT R11, RZ, R7, RZ, 0x33, !PT ;  /* 0x00000007ff0b9212 */ /* 0x000fc800078e33ff */
[-C--:B------:R-:W-:Y:S01]  /*111b0*/  IABS R2, R11.reuse ;  /* 0x0000000b00027213 */ /* 0x080fe20000000000 */
[----:B------:R-:W-:-:S04]  /*111c0*/  IMAD R7, R7, R11, RZ ;  /* 0x0000000b07077224 */ /* 0x000fc800078e02ff */
[----:B------:R-:W-:-:S04]  /*111d0*/  IMAD.HI.U32 R5, R5, R2, RZ ;  /* 0x0000000205057227 */ /* 0x000fc800078e00ff */
[----:B------:R-:W-:Y:S01]  /*111e0*/  IMAD R3, R5, R3, R2 ;  /* 0x0000000305037224 */ /* 0x000fe200078e0202 */
[----:B------:R-:W-:-:S04]  /*111f0*/  LOP3.LUT R2, R11, R9, RZ, 0x3c, !PT ;  /* 0x000000090b027212 */ /* 0x000fc800078e3cff */
[----:B------:R-:W-:Y:S02]  /*11200*/  ISETP.GT.U32.AND P1, PT, R8, R3, PT ;  /* 0x000000030800720c */ /* 0x000fe40003f24070 */
[----:B------:R-:W-:-:S11]  /*11210*/  ISETP.GE.AND P2, PT, R2, RZ, PT ;  /* 0x000000ff0200720c */ /* 0x000fd60003f46270 */
[----:B------:R-:W-:Y:S02]  /*11220*/  @!P1 IMAD.IADD R3, R3, 0x1, -R8 ;  /* 0x0000000103039824 */ /* 0x000fe400078e0a08 */
[----:B------:R-:W-:Y:S01]  /*11230*/  @!P1 VIADD R5, R5, 0x1 ;  /* 0x0000000105059836 */ /* 0x000fe20000000000 */
[----:B------:R-:W-:Y:S02]  /*11240*/  ISETP.NE.AND P1, PT, R9, RZ, PT ;  /* 0x000000ff0900720c */ /* 0x000fe40003f25270 */
[----:B------:R-:W-:-:S13]  /*11250*/  ISETP.GE.U32.AND P0, PT, R3, R8, PT ;  /* 0x000000080300720c */ /* 0x000fda0003f06070 */
[----:B------:R-:W-:-:S04]  /*11260*/  @P0 VIADD R5, R5, 0x1 ;  /* 0x0000000105050836 */ /* 0x000fc80000000000 */
[----:B------:R-:W-:Y:S01]  /*11270*/  @!P2 IMAD.MOV R5, RZ, RZ, -R5 ;  /* 0x000000ffff05a224 */ /* 0x000fe200078e0a05 */
[----:B------:R-:W-:-:S05]  /*11280*/  @!P1 LOP3.LUT R5, RZ, R9, RZ, 0x33, !PT ;  /* 0x00000009ff059212 */ /* 0x000fca00078e33ff */
[----:B------:R-:W-:-:S04]  /*11290*/  IMAD.MOV R2, RZ, RZ, -R5 ;  /* 0x000000ffff027224 */ /* 0x000fc800078e0a05 */
[C---:B------:R-:W-:Y:S02]  /*112a0*/  IMAD R11, R9.reuse, R2, R11 ;  /* 0x00000002090b7224 */ /* 0x040fe400078e020b */
[----:B------:R-:W-:Y:S02]  /*112b0*/  IMAD R2, R9, 0x1000000, R5 ;  /* 0x0100000009027824 */ /* 0x000fe400078e0205 */
[----:B------:R-:W-:Y:S02]  /*112c0*/  IMAD.IADD R5, R10, 0x1, -R7 ;  /* 0x000000010a057824 */ /* 0x000fe400078e0a07 */
[----:B------:R-:W-:Y:S02]  /*112d0*/  IMAD R3, R11, 0x10000, R2 ;  /* 0x000100000b037824 */ /* 0x000fe400078e0202 */
[----:B------:R-:W-:Y:S01]  /*112e0*/  VIADD R2, R4, UR4 ;  /* 0x0000000404027c36 */ /* 0x000fe20008000000 */
[----:B------:R1:W-:Y:S04]  /*112f0*/  STL [R1+0x4], R5 ;  /* 0x0000040501007387 */ /* 0x0003e80000100800 */
[----:B------:R1:W-:Y:S04]  /*11300*/  STL [R1+0xc], R2 ;  /* 0x00000c0201007387 */ /* 0x0003e80000100800 */
[----:B------:R1:W-:Y:S01]  /*11310*/  STL [R1+0x8], R3 ;  /* 0x0000080301007387 */ /* 0x0003e20000100800 */
[----:B------:R-:W-:Y:S05]  /*11320*/  BRA `(.L_x_237) ;  /* 0x0000000000107947 */ /* 0x000fea0003800000 */
.L_x_234:
[----:B------:R-:W-:Y:S01]  /*11330*/  IMAD.U32 R2, RZ, RZ, UR6 ;  /* 0x00000006ff027e24 */ /* 0x000fe2000f8e00ff */
[----:B------:R0:W-:Y:S04]  /*11340*/  STL [R1+0x4], RZ ;  /* 0x000004ff01007387 */ /* 0x0001e80000100800 */
[----:B------:R0:W-:Y:S04]  /*11350*/  STL [R1+0x8], RZ ;  /* 0x000008ff01007387 */ /* 0x0001e80000100800 */
[----:B------:R0:W-:Y:S02]  /*11360*/  STL [R1], R2 ;  /* 0x0000000201007387 */ /* 0x0001e40000100800 */
.L_x_237:
[----:B------:R-:W2:Y:S04]  /*11370*/  LDL R8, [R1] ;  /* 0x0000000001087983 */ /* 0x000ea80000100800 */
[----:B------:R-:W2:Y:S04]  /*11380*/  LDL R9, [R1+0x4] ;  /* 0x0000040001097983 */ /* 0x000ea80000100800 */
[----:B------:R-:W2:Y:S04]  /*11390*/  LDL R10, [R1+0x8] ;  /* 0x00000800010a7983 */ /* 0x000ea80000100800 */
[----:B------:R-:W2:Y:S01]  /*113a0*/  LDL R11, [R1+0xc] ;  /* 0x00000c00010b7983 */ /* 0x000ea20000100800 */
[----:B------:R-:W-:-:S13]  /*113b0*/  ISETP.NE.AND P0, PT, R0, RZ, PT ;  /* 0x000000ff0000720c */ /* 0x000fda0003f05270 */
[----:B-1----:R-:W1:Y:S01]  /*113c0*/  @!P0 S2R R3, SR_CgaCtaId ;  /* 0x0000000000038919 */ /* 0x002e620000008800 */
[----:B------:R-:W-:-:S04]  /*113d0*/  @!P0 MOV R0, 0x400 ;  /* 0x0000040000008802 */ /* 0x000fc80000000f00 */
[----:B-1----:R-:W-:-:S05]  /*113e0*/  @!P0 LEA R0, R3, R0, 0x18 ;  /* 0x0000000003008211 */ /* 0x002fca00078ec0ff */
[----:B--2---:R1:W-:Y:S01]  /*113f0*/  @!P0 STS.128 [R0+0x388d0], R8 ;  /* 0x0388d00800008388 */ /* 0x0043e20000000c00 */
[----:B------:R-:W-:Y:S06]  /*11400*/  BAR.ARV 0x5, 0x180 ;  /* 0x0146000000007b1d */ /* 0x000fec0000002000 */
.L_x_232:
[----:B01----:R-:W3:Y:S01]  /*11410*/  LDL R0, [R1+0xc] ;  /* 0x00000c0001007983 */ /* 0x003ee20000100800 */
[----:B------:R-:W-:Y:S01]  /*11420*/  ULDC UR4, c[0x0][0xc3c] ;  /* 0x00030f0000047ab9 */ /* 0x000fe20000000800 */
[----:B------:R-:W-:Y:S02]  /*11430*/  IMAD.MOV.U32 R19, RZ, RZ, RZ ;  /* 0x000000ffff137224 */ /* 0x000fe400078e00ff */
[----:B------:R0:W-:Y:S01]  /*11440*/  STL [R1+0x48], RZ ;  /* 0x000048ff01007387 */ /* 0x0001e20000100800 */
[----:B---3--:R-:W-:Y:S01]  /*11450*/  ISETP.GE.AND P0, PT, R0, UR4, PT ;  /* 0x0000000400007c0c */ /* 0x008fe2000bf06270 */
[----:B------:R-:W-:-:S05]  /*11460*/  IMAD.MOV.U32 R0, RZ, RZ, 0x1 ;  /* 0x00000001ff007424 */ /* 0x000fca00078e00ff */
[----:B------:R0:W-:Y:S07]  /*11470*/  STL [R1+0x14], R0 ;  /* 0x0000140001007387 */ /* 0x0001ee0000100800 */
[----:B------:R-:W-:Y:S05]  /*11480*/  @P0 BRA `(.L_x_238) ;  /* 0x0000006400100947 */ /* 0x000fea0003800000 */
[----:B------:R-:W1:Y:S01]  /*11490*/  S2UR UR5, SR_CgaCtaId ;  /* 0x00000000000579c3 */ /* 0x000e620000008800 */
[C---:B0-----:R-:W-:Y:S01]  /*114a0*/  IMAD.SHL.U32 R0, R6.reuse, 0x8, RZ ;  /* 0x0000000806007824 */ /* 0x041fe200078e00ff */
[----:B------:R-:W-:Y:S01]  /*114b0*/  LOP3.LUT R4, R6, 0x7f, RZ, 0xc0, !PT ;  /* 0x0000007f06047812 */ /* 0x000fe200078ec0ff */
[----:B------:R-:W-:Y:S01]  /*114c0*/  UMOV UR4, 0x400 ;  /* 0x0000040000047882 */ /* 0x000fe20000000000 */
[----:B------:R-:W-:Y:S01]  /*114d0*/  BSSY B8, `(.L_x_238) ;  /* 0x000063f000087945 */ /* 0x000fe20003800000 */
[----:B------:R-:W-:Y:S01]  /*114e0*/  IMAD.MOV.U32 R19, RZ, RZ, RZ ;  /* 0x000000ffff137224 */ /* 0x000fe200078e00ff */
[----:B------:R-:W-:Y:S01]  /*114f0*/  LOP3.LUT R3, R0, 0x1f8, RZ, 0xc0, !PT ;  /* 0x000001f800037812 */ /* 0x000fe200078ec0ff */
[----:B------:R-:W-:Y:S01]  /*11500*/  IMAD.SHL.U32 R2, R4, 0x8, RZ ;  /* 0x0000000804027824 */ /* 0x000fe200078e00ff */
[----:B------:R-:W-:Y:S01]  /*11510*/  LOP3.LUT R0, R0, 0x38, RZ, 0xc0, !PT ;  /* 0x0000003800007812 */ /* 0x000fe200078ec0ff */
[----:B------:R-:W-:Y:S01]  /*11520*/  ULDC UR38, c[0x0][0xc] ;  /* 0x0000030000267ab9 */ /* 0x000fe20000000800 */
[----:B------:R-:W-:Y:S01]  /*11530*/  LOP3.LUT R3, R3, 0x38, R6, 0x78, !PT ;  /* 0x0000003803037812 */ /* 0x000fe200078e7806 */
[----:B------:R-:W-:Y:S01]  /*11540*/  IMAD.SHL.U32 R6, R6, 0x10, RZ ;  /* 0x0000001006067824 */ /* 0x000fe200078e00ff */
[----:B------:R-:W-:-:S02]  /*11550*/  ULDC.64 UR36, c[0x0][0x198] ;  /* 0x0000660000247ab9 */ /* 0x000fc40000000a00 */
[----:B------:R-:W-:Y:S02]  /*11560*/  LOP3.LUT R3, R3, 0x200, R2, 0xf8, !PT ;  /* 0x0000020003037812 */ /* 0x000fe400078ef802 */
[----:B------:R-:W-:-:S04]  /*11570*/  SHF.R.U32.HI R2, RZ, 0x3, R4 ;  /* 0x00000003ff027819 */ /* 0x000fc80000011604 */
[----:B------:R-:W-:Y:S01]  /*11580*/  LOP3.LUT R4, R2, 0x70, R6, 0xf8, !PT ;  /* 0x0000007002047812 */ /* 0x000fe200078ef806 */
[----:B------:R-:W-:Y:S01]  /*11590*/  IMAD.MOV.U32 R2, RZ, RZ, 0x1 ;  /* 0x00000001ff027424 */ /* 0x000fe200078e00ff */
[----:B-1----:R-:W-:-:S06]  /*115a0*/  ULEA UR4, UR5, UR4, 0x18 ;  /* 0x0000000405047291 */ /* 0x002fcc000f8ec03f */
[----:B------:R-:W-:-:S04]  /*115b0*/  IMAD.U32 R18, RZ, RZ, UR4 ;  /* 0x00000004ff127e24 */ /* 0x000fc8000f8e00ff */
[----:B------:R-:W-:-:S05]  /*115c0*/  IMAD R3, R3, 0x2, R18 ;  /* 0x0000000203037824 */ /* 0x000fca00078e0212 */
[----:B------:R0:W-:Y:S04]  /*115d0*/  STL [R1+0x24], R3 ;  /* 0x0000240301007387 */ /* 0x0001e80000100800 */
[----:B------:R1:W-:Y:S04]  /*115e0*/  STL [R1+0x14], R2 ;  /* 0x0000140201007387 */ /* 0x0003e80000100800 */
[----:B------:R3:W-:Y:S01]  /*115f0*/  STL [R1+0x48], RZ ;  /* 0x000048ff01007387 */ /* 0x0007e20000100800 */
[C---:B0-----:R-:W-:Y:S02]  /*11600*/  LOP3.LUT R3, R0.reuse, 0x40, RZ, 0xfc, !PT ;  /* 0x0000004000037812 */ /* 0x041fe400078efcff */
[----:B-1----:R-:W-:-:S02]  /*11610*/  LOP3.LUT R2, R0, 0x80, RZ, 0xfc, !PT ;  /* 0x0000008000027812 */ /* 0x002fc400078efcff */
[----:B---3--:R-:W-:-:S07]  /*11620*/  LOP3.LUT R0, R0, 0xc0, RZ, 0xfc, !PT ;  /* 0x000000c000007812 */ /* 0x008fce00078efcff */
.L_x_351:
[----:B------:R-:W3:Y:S01]  /*11630*/  LDL R0, [R1+0xc] ;  /* 0x00000c0001007983 */ /* 0x000ee20000100800 */
[----:B------:R-:W3:Y:S01]  /*11640*/  LDC.64 R2, c[0x0][0xc88] ;  /* 0x00032200ff027b82 */ /* 0x000ee20000000a00 */
[----:B------:R-:W-:Y:S01]  /*11650*/  ULDC.64 UR4, c[0x0][0x208] ;  /* 0x0000820000047ab9 */ /* 0x000fe20000000a00 */
[----:B---3--:R-:W-:-:S05]  /*11660*/  IMAD.WIDE R2, R0, 0x4, R2 ;  /* 0x0000000400027825 */ /* 0x008fca00078e0202 */
[----:B--2---:R-:W2:Y:S01]  /*11670*/  LDG.E R10, desc[UR4][R2.64] ;  /* 0x00000004020a7981 */ /* 0x004ea2000c1e1900 */
[----:B------:R-:W-:Y:S05]  /*11680*/  YIELD ;  /* 0x0000000000007946 */ /* 0x000fea0003800000 */
[----:B------:R-:W-:Y:S01]  /*11690*/  ULDC.64 UR4, c[0x0][0xa28] ;  /* 0x00028a0000047ab9 */ /* 0x000fe20000000a00 */
[----:B------:R-:W-:Y:S01]  /*116a0*/  IMAD.MOV.U32 R0, RZ, RZ, RZ ;  /* 0x000000ffff007224 */ /* 0x000fe200078e00ff */
[----:B------:R-:W-:Y:S01]  /*116b0*/  ISETP.NE.U32.AND P0, PT, RZ, UR4, PT ;  /* 0x00000004ff007c0c */ /* 0x000fe2000bf05070 */
[----:B------:R-:W-:Y:S01]  /*116c0*/  ULDC.64 UR10, c[0x0][0x208] ;  /* 0x00008200000a7ab9 */ /* 0x000fe20000000a00 */
[----:B-1----:R-:W-:Y:S01]  /*116d0*/  IMAD.MOV.U32 R6, RZ, RZ, RZ ;  /* 0x000000ffff067224 */ /* 0x002fe200078e00ff */
[----:B------:R-:W-:Y:S01]  /*116e0*/  ULDC.64 UR6, c[0x0][0xa18] ;  /* 0x0002860000067ab9 */ /* 0x000fe20000000a00 */
[----:B------:R-:W-:Y:S01]  /*116f0*/  ISETP.NE.AND.EX P0, PT, RZ, UR5, PT, P0 ;  /* 0x00000005ff007c0c */ /* 0x000fe2000bf05300 */
[----:B------:R-:W-:Y:S01]  /*11700*/  ULDC.64 UR8, c[0x0][0xa08] ;  /* 0x0002820000087ab9 */ /* 0x000fe20000000a00 */
[----:B--2---:R-:W-:Y:S01]  /*11710*/  SHF.R.S32.HI R4, RZ, 0x1f, R10 ;  /* 0x0000001fff047819 */ /* 0x004fe2000001140a */
[----:B------:R-:W-:-:S10]  /*11720*/  IMAD.SHL.U32 R17, R10, 0x4, RZ ;  /* 0x000000040a117824 */ /* 0x000fd400078e00ff */
[C---:B------:R-:W-:Y:S01]  /*11730*/  @P0 LEA R2, P1, R10.reuse, UR4, 0x2 ;  /* 0x000000040a020c11 */ /* 0x040fe2000f8210ff */
[----:B------:R-:W-:Y:S03]  /*11740*/  STL [R1+0x2c], R10 ;  /* 0x00002c0a01007387 */ /* 0x000fe60000100800 */
[C-C-:B------:R-:W-:Y:S01]  /*11750*/  @P0 LEA.HI.X R3, R10.reuse, UR5, R4.reuse, 0x2, P1 ;  /* 0x000000050a030c11 */ /* 0x140fe200088f1404 */
[----:B------:R-:W-:Y:S01]  /*11760*/  ULDC.64 UR4, c[0x0][0xa00] ;  /* 0x0002800000047ab9 */ /* 0x000fe20000000a00 */
[----:B------:R-:W-:Y:S01]  /*11770*/  SHF.L.U64.HI R9, R10, 0x2, R4 ;  /* 0x000000020a097819 */ /* 0x000fe20000010204 */
[----:B0-----:R0:W-:Y:S01]  /*11780*/  STL [R1+0x3c], R4 ;  /* 0x00003c0401007387 */ /* 0x0011e20000100800 */
[----:B------:R-:W-:-:S03]  /*11790*/  ISETP.NE.U32.AND P1, PT, RZ, UR4, PT ;  /* 0x00000004ff007c0c */ /* 0x000fc6000bf25070 */
[----:B------:R1:W5:Y:S01]  /*117a0*/  @P0 LDG.E R0, desc[UR10][R2.64] ;  /* 0x0000000a02000981 */ /* 0x000362000c1e1900 */
[----:B------:R-:W-:Y:S01]  /*117b0*/  ISETP.NE.AND.EX P1, PT, RZ, UR5, PT, P1 ;  /* 0x00000005ff007c0c */ /* 0x000fe2000bf25310 */
[----:B------:R-:W-:Y:S01]  /*117c0*/  IMAD.MOV.U32 R8, RZ, RZ, RZ ;  /* 0x000000ffff087224 */ /* 0x000fe200078e00ff */
[----:B------:R-:W-:Y:S01]  /*117d0*/  ISETP.NE.U32.AND P2, PT, RZ, UR6, PT ;  /* 0x00000006ff007c0c */ /* 0x000fe2000bf45070 */
[----:B------:R-:W-:Y:S01]  /*117e0*/  STL [R1+0x1c], R9 ;  /* 0x00001c0901007387 */ /* 0x000fe20000100800 */
[----:B------:R-:W-:Y:S02]  /*117f0*/  ISETP.NE.U32.AND P0, PT, RZ, UR8, PT ;  /* 0x00000008ff007c0c */ /* 0x000fe4000bf05070 */
[C---:B0-----:R-:W-:Y:S02]  /*11800*/  IADD3 R4, P4, R17.reuse, UR8, RZ ;  /* 0x0000000811047c10 */ /* 0x041fe4000ff9e0ff */
[----:B-1----:R-:W-:Y:S02]  /*11810*/  IADD3 R2, P3, R17, UR4, RZ ;  /* 0x0000000411027c10 */ /* 0x002fe4000ff7e0ff */
[----:B------:R-:W-:-:S02]  /*11820*/  ISETP.NE.AND.EX P2, PT, RZ, UR7, PT, P2 ;  /* 0x00000007ff007c0c */ /* 0x000fc4000bf45320 */
[C---:B------:R-:W-:Y:S02]  /*11830*/  IADD3.X R3, R9.reuse, UR5, RZ, P3, !PT ;  /* 0x0000000509037c10 */ /* 0x040fe40009ffe4ff */
[----:B------:R-:W-:Y:S02]  /*11840*/  ISETP.NE.AND.EX P0, PT, RZ, UR9, PT, P0 ;  /* 0x00000009ff007c0c */ /* 0x000fe4000bf05300 */
[----:B------:R-:W-:Y:S01]  /*11850*/  IADD3.X R5, R9, UR9, RZ, P4, !PT ;  /* 0x0000000909057c10 */ /* 0x000fe2000a7fe4ff */
[----:B------:R-:W2:Y:S01]  /*11860*/  @P1 LDG.E R6, desc[UR10][R2.64] ;  /* 0x0000000a02061981 */ /* 0x000ea2000c1e1900 */
[----:B------:R-:W-:Y:S02]  /*11870*/  ULDC UR4, c[0x0][0x288] ;  /* 0x0000a20000047ab9 */ /* 0x000fe40000000800 */
[----:B------:R-:W-:Y:S01]  /*11880*/  IMAD.U32 R11, RZ, RZ, UR4 ;  /* 0x00000004ff0b7e24 */ /* 0x000fe2000f8e00ff */
[----:B------:R-:W-:-:S06]  /*11890*/  ULDC.64 UR4, c[0x0][0x418] ;  /* 0x0001060000047ab9 */ /* 0x000fcc0000000a00 */
[----:B------:R-:W5:Y:S04]  /*118a0*/  @P0 LDG.E R8, desc[UR10][R4.64] ;  /* 0x0000000a04080981 */ /* 0x000f68000c1e1900 */
[----:B--2---:R0:W-:Y:S02]  /*118b0*/  STL [R1+0x30], R6 ;  /* 0x0000300601007387 */ /* 0x0041e40000100800 */
[----:B0-----:R-:W-:-:S04]  /*118c0*/  @P2 IADD3 R6, P3, R17, UR6, RZ ;  /* 0x0000000611062c10 */ /* 0x001fc8000ff7e0ff */
[----:B------:R-:W-:-:S05]  /*118d0*/  @P2 IADD3.X R7, R9, UR7, RZ, P3, !PT ;  /* 0x0000000709072c10 */ /* 0x000fca0009ffe4ff */
[----:B------:R0:W2:Y:S01]  /*118e0*/  @P2 LDG.E R11, desc[UR10][R6.64] ;  /* 0x0000000a060b2981 */ /* 0x0000a2000c1e1900 */
[----:B------:R-:W-:-:S03]  /*118f0*/  UISETP.NE.U32.AND UP0, UPT, UR4, URZ, UPT ;  /* 0x0000003f0400728c */ /* 0x000fc6000bf05070 */
[----:B------:R-:W-:Y:S01]  /*11900*/  ULDC UR4, c[0x0][0x424] ;  /* 0x0001090000047ab9 */ /* 0x000fe20000000800 */
[----:B------:R-:W-:-:S03]  /*11910*/  UISETP.NE.AND.EX UP0, UPT, UR5, URZ, UPT, UP0 ;  /* 0x0000003f0500728c */ /* 0x000fc6000bf05300 */
[----:B------:R-:W-:Y:S01]  /*11920*/  ULDC UR5, c[0x0][0x2f0] ;  /* 0x0000bc0000057ab9 */ /* 0x000fe20000000800 */
[----:B------:R-:W-:-:S04]  /*11930*/  USEL UR4, UR4, 0x1, UP0 ;  /* 0x0000000104047887 */ /* 0x000fc80008000000 */
[----:B------:R-:W-:-:S06]  /*11940*/  UIMAD UR4, UR4, UR5, URZ ;  /* 0x00000005040472a4 */ /* 0x000fcc000f8e023f */
[----:B0-----:R-:W-:Y:S01]  /*11950*/  IMAD.U32 R6, RZ, RZ, UR4 ;  /* 0x00000004ff067e24 */ /* 0x001fe2000f8e00ff */
[----:B--2---:R0:W-:Y:S01]  /*11960*/  STL [R1+0x40], R11 ;  /* 0x0000400b01007387 */ /* 0x0041e20000100800 */
[----:B------:R-:W-:Y:S05]  /*11970*/  @P2 BRA `(.L_x_239) ;  /* 0x0000000000182947 */ /* 0x000fea0003800000 */
[----:B------:R-:W-:Y:S05]  /*11980*/  @!P1 BRA `(.L_x_239) ;  /* 0x0000000000149947 */ /* 0x000fea0003800000 */
[----:B------:R-:W-:Y:S02]  /*11990*/  ULDC.64 UR4, c[0x0][0x208] ;  /* 0x0000820000047ab9 */ /* 0x000fe40000000a00 */
[----:B------:R-:W2:Y:S04]  /*119a0*/  LDG.E R7, desc[UR4][R2.64] ;  /* 0x0000000402077981 */ /* 0x000ea8000c1e1900 */
[----:B------:R-:W2:Y:S02]  /*119b0*/  LDG.E R2, desc[UR4][R2.64+0x4] ;  /* 0x0000040402027981 */ /* 0x000ea4000c1e1900 */
[----:B--2---:R-:W-:-:S05]  /*119c0*/  IMAD.IADD R2, R2, 0x1, -R7 ;  /* 0x0000000102027824 */ /* 0x004fca00078e0a07 */
[----:B------:R1:W-:Y:S02]  /*119d0*/  STL [R1+0x40], R2 ;  /* 0x0000400201007387 */ /* 0x0003e40000100800 */
.L_x_239:
[----:B------:R-:W1:Y:S01]  /*119e0*/  LDL.LU R7, [R1+0x8] ;  /* 0x0000080001077983 */ /* 0x000e620000300800 */
[----:B------:R-:W-:Y:S02]  /*119f0*/  ULDC.64 UR4, c[0x0][0xa20] ;  /* 0x0002880000047ab9 */ /* 0x000fe40000000a00 */
[----:B------:R-:W-:-:S04]  /*11a00*/  ISETP.NE.U32.AND P1, PT, RZ, UR4, PT ;  /* 0x00000004ff007c0c */ /* 0x000fc8000bf25070 */
[----:B------:R-:W-:Y:S02]  /*11a10*/  ISETP.NE.AND.EX P1, PT, RZ, UR5, PT, P1 ;  /* 0x00000005ff007c0c */ /* 0x000fe4000bf25310 */
[C---:B-1----:R-:W-:Y:S02]  /*11a20*/  LOP3.LUT R2, R7.reuse, 0xff000000, RZ, 0xc0, !PT ;  /* 0xff00000007027812 */ /* 0x042fe400078ec0ff */
[C---:B------:R-:W-:Y:S02]  /*11a30*/  LOP3.LUT R3, R7.reuse, 0xff0000, RZ, 0xc0, !PT ;  /* 0x00ff000007037812 */ /* 0x040fe400078ec0ff */
[----:B------:R-:W-:Y:S02]  /*11a40*/  SHF.R.U32.HI R2, RZ, 0x8, R2 ;  /* 0x00000008ff027819 */ /* 0x000fe40000011602 */
[----:B------:R-:W-:Y:S01]  /*11a50*/  LOP3.LUT R16, R7, 0xffff, RZ, 0xc0, !PT ;  /* 0x0000ffff07107812 */ /* 0x000fe200078ec0ff */
[----:B-----5:R-:W-:Y:S01]  /*11a60*/  IMAD.IADD R7, R8, 0x1, R0 ;  /* 0x0000000108077824 */ /* 0x020fe200078e0200 */
[----:B------:R-:W-:Y:S01]  /*11a70*/  LEA.HI R2, R3, R2, RZ, 0x10 ;  /* 0x0000000203027211 */ /* 0x000fe200078f80ff */
[----:B------:R-:W-:-:S05]  /*11a80*/  IMAD.MOV.U32 R3, RZ, RZ, R10 ;  /* 0x000000ffff037224 */ /* 0x000fca00078e000a */
[----:B------:R1:W-:Y:S04]  /*11a90*/  STL [R1+0x10], R3 ;  /* 0x0000100301007387 */ /* 0x0003e80000100800 */
[----:B------:R1:W-:Y:S01]  /*11aa0*/  STL [R1+0x18], R7 ;  /* 0x0000180701007387 */ /* 0x0003e20000100800 */
[----:B------:R-:W-:Y:S05]  /*11ab0*/  @!P1 BRA `(.L_x_240) ;  /* 0x0000000000149947 */ /* 0x000fea0003800000 */
[----:B------:R-:W-:Y:S01]  /*11ac0*/  IADD3 R6, P0, R17, UR4, RZ ;  /* 0x0000000411067c10 */ /* 0x000fe2000ff1e0ff */
[----:B------:R-:W-:-:S03]  /*11ad0*/  ULDC.64 UR6, c[0x0][0x208] ;  /* 0x0000820000067ab9 */ /* 0x000fc60000000a00 */
[----:B-1----:R-:W-:-:S05]  /*11ae0*/  IADD3.X R7, R9, UR5, RZ, P0, !PT ;  /* 0x0000000509077c10 */ /* 0x002fca00087fe4ff */
[----:B------:R2:W5:Y:S01]  /*11af0*/  LDG.E R6, desc[UR6][R6.64] ;  /* 0x0000000606067981 */ /* 0x000562000c1e1900 */
[----:B------:R-:W-:Y:S05]  /*11b00*/  BRA `(.L_x_241) ;  /* 0x0000000000147947 */ /* 0x000fea0003800000 */
.L_x_240:
[----:B------:R-:W-:Y:S05]  /*11b10*/  @!P0 BRA `(.L_x_241) ;  /* 0x0000000000108947 */ /* 0x000fea0003800000 */
[----:B------:R-:W-:Y:S02]  /*11b20*/  ULDC.64 UR4, c[0x0][0x208] ;  /* 0x0000820000047ab9 */ /* 0x000fe40000000a00 */
[----:B------:R-:W2:Y:S04]  /*11b30*/  LDG.E R6, desc[UR4][R4.64] ;  /* 0x0000000404067981 */ /* 0x000ea8000c1e1900 */
[----:B------:R-:W2:Y:S02]  /*11b40*/  LDG.E R4, desc[UR4][R4.64+0x4] ;  /* 0x0000040404047981 */ /* 0x000ea4000c1e1900 */
[----:B--2---:R-:W-:-:S07]  /*11b50*/  IMAD.IADD R6, R4, 0x1, -R6 ;  /* 0x0000000104067824 */ /* 0x004fce00078e0a06 */
.L_x_241:
[----:B-----5:R-:W-:Y:S01]  /*11b60*/  IMAD.IADD R6, R6, 0x1, -R0 ;  /* 0x0000000106067824 */ /* 0x020fe200078e0a00 */
[----:B------:R-:W-:Y:S01]  /*11b70*/  LOP3.LUT R9, R2, 0xff, RZ, 0xc0, !PT ;  /* 0x000000ff02097812 */ /* 0x000fe200078ec0ff */
[----:B------:R-:W-:Y:S01]  /*11b80*/  IMAD.MOV.U32 R4, RZ, RZ, RZ ;  /* 0x000000ffff047224 */ /* 0x000fe200078e00ff */
[----:B------:R-:W-:Y:S01]  /*11b90*/  BSSY B0, `(.L_x_242) ;  /* 0x000002a000007945 */ /* 0x000fe20003800000 */
[C---:B------:R-:W-:Y:S01]  /*11ba0*/  VIADD R0, R6.reuse, 0x4f ;  /* 0x0000004f06007836 */ /* 0x040fe20000000000 */
[----:B------:R-:W-:Y:S01]  /*11bb0*/  ISETP.GE.AND P0, PT, R6, 0x1, PT ;  /* 0x000000010600780c */ /* 0x000fe20003f06270 */
[----:B------:R-:W-:Y:S01]  /*11bc0*/  IMAD.MOV.U32 R10, RZ, RZ, R4 ;  /* 0x000000ffff0a7224 */ /* 0x000fe200078e0004 */
[----:B------:R3:W-:Y:S01]  /*11bd0*/  STL [R1+0x34], R4 ;  /* 0x0000340401007387 */ /* 0x0007e20000100800 */
[----:B------:R-:W-:-:S05]  /*11be0*/  IMAD.HI R0, R0, 0x66666667, RZ ;  /* 0x6666666700007827 */ /* 0x000fca00078e02ff */
[----:B-1----:R-:W-:-:S04]  /*11bf0*/  SHF.R.U32.HI R3, RZ, 0x1f, R0 ;  /* 0x0000001fff037819 */ /* 0x002fc80000011600 */
[----:B------:R-:W-:-:S05]  /*11c00*/  LEA.HI.SX32 R8, R0, R3, 0x1b ;  /* 0x0000000300087211 */ /* 0x000fca00078fdaff */
[----:B------:R3:W-:Y:S04]  /*11c10*/  STL [R1+0x44], R8 ;  /* 0x0000440801007387 */ /* 0x0007e80000100800 */
[----:B------:R3:W-:Y:S01]  /*11c20*/  STL [R1+0x58], R9 ;  /* 0x0000580901007387 */ /* 0x0007e20000100800 */
[----:B------:R-:W-:Y:S05]  /*11c30*/  @!P0 BRA `(.L_x_243) ;  /* 0x00000000007c8947 */ /* 0x000fea0003800000 */
[----:B------:R-:W-:-:S04]  /*11c40*/  SHF.R.U32.HI R0, RZ, 0x10, R2 ;  /* 0x00000010ff007819 */ /* 0x000fc80000011602 */
[----:B------:R-:W-:-:S13]  /*11c50*/  ISETP.NE.AND P0, PT, R0, RZ, PT ;  /* 0x000000ff0000720c */ /* 0x000fda0003f05270 */
[----:B------:R-:W3:Y:S02]  /*11c60*/  @!P0 LDC R0, c[0x0][0x9f0] ;  /* 0x00027c00ff008b82 */ /* 0x000ee40000000800 */
[----:B---3--:R-:W-:-:S04]  /*11c70*/  IABS R4, R0 ;  /* 0x0000000000047213 */ /* 0x008fc80000000000 */
[----:B------:R-:W1:Y:S08]  /*11c80*/  I2F.RP R2, R4 ;  /* 0x0000000400027306 */ /* 0x000e700000209400 */
[----:B-1----:R-:W1:Y:S02]  /*11c90*/  MUFU.RCP R2, R2 ;  /* 0x0000000200027308 */ /* 0x002e640000001000 */
[----:B-1----:R-:W-:-:S06]  /*11ca0*/  VIADD R2, R2, 0xffffffe ;  /* 0x0ffffffe02027836 */ /* 0x002fcc0000000000 */
[----:B------:R-:W1:Y:S02]  /*11cb0*/  F2I.FTZ.U32.TRUNC.NTZ R3, R2 ;  /* 0x0000000200037305 */ /* 0x000e64000021f000 */
[----:B-1----:R-:W-:-:S04]  /*11cc0*/  IMAD.MOV R2, RZ, RZ, -R3 ;  /* 0x000000ffff027224 */ /* 0x002fc800078e0a03 */
[----:B------:R-:W-:Y:S02]  /*11cd0*/  IMAD R5, R2, R4, RZ ;  /* 0x0000000402057224 */ /* 0x000fe400078e02ff */
[----:B------:R-:W-:-:S04]  /*11ce0*/  IMAD.MOV.U32 R2, RZ, RZ, RZ ;  /* 0x000000ffff027224 */ /* 0x000fc800078e00ff */
[----:B--2---:R-:W-:Y:S01]  /*11cf0*/  IMAD.HI.U32 R7, R3, R5, R2 ;  /* 0x0000000503077227 */ /* 0x004fe200078e0002 */
[----:B------:R-:W-:Y:S02]  /*11d00*/  IABS R2, R0 ;  /* 0x0000000000027213 */ /* 0x000fe40000000000 */
[----:B------:R-:W-:-:S03]  /*11d10*/  IADD3 R5, R0, -0x1, R8 ;  /* 0xffffffff00057810 */ /* 0x000fc60007ffe008 */
[----:B------:R-:W-:Y:S01]  /*11d20*/  IMAD.MOV R2, RZ, RZ, -R2 ;  /* 0x000000ffff027224 */ /* 0x000fe200078e0a02 */
[----:B------:R-:W-:Y:S02]  /*11d30*/  IABS R3, R5 ;  /* 0x0000000500037213 */ /* 0x000fe40000000000 */
[----:B------:R-:W-:Y:S01]  /*11d40*/  LOP3.LUT R5, R5, R0, RZ, 0x3c, !PT ;  /* 0x0000000005057212 */ /* 0x000fe200078e3cff */
[----:B------:R-:W-:Y:S02]  /*11d50*/  IMAD.MOV.U32 R6, RZ, RZ, R2 ;  /* 0x000000ffff067224 */ /* 0x000fe400078e0002 */
[----:B------:R-:W-:Y:S01]  /*11d60*/  IMAD.HI.U32 R2, R7, R3, RZ ;  /* 0x0000000307027227 */ /* 0x000fe200078e00ff */
[----:B------:R-:W-:-:S03]  /*11d70*/  ISETP.GE.AND P2, PT, R5, RZ, PT ;  /* 0x000000ff0500720c */ /* 0x000fc60003f46270 */
[----:B------:R-:W-:-:S05]  /*11d80*/  IMAD R3, R2, R6, R3 ;  /* 0x0000000602037224 */ /* 0x000fca00078e0203 */
[----:B------:R-:W-:-:S13]  /*11d90*/  ISETP.GT.U32.AND P1, PT, R4, R3, PT ;  /* 0x000000030400720c */ /* 0x000fda0003f24070 */
[----:B------:R-:W-:Y:S02]  /*11da0*/  @!P1 IMAD.IADD R3, R3, 0x1, -R4 ;  /* 0x0000000103039824 */ /* 0x000fe400078e0a04 */
[----:B------:R-:W-:Y:S01]  /*11db0*/  @!P1 VIADD R2, R2, 0x1 ;  /* 0x0000000102029836 */ /* 0x000fe20000000000 */
[----:B------:R-:W-:Y:S02]  /*11dc0*/  ISETP.NE.AND P1, PT, R0, RZ, PT ;  /* 0x000000ff0000720c */ /* 0x000fe40003f25270 */
[----:B------:R-:W-:-:S13]  /*11dd0*/  ISETP.GE.U32.AND P0, PT, R3, R4, PT ;  /* 0x000000040300720c */ /* 0x000fda0003f06070 */
[----:B------:R-:W-:-:S04]  /*11de0*/  @P0 VIADD R2, R2, 0x1 ;  /* 0x0000000102020836 */ /* 0x000fc80000000000 */
[----:B------:R-:W-:Y:S01]  /*11df0*/  @!P2 IMAD.MOV R2, RZ, RZ, -R2 ;  /* 0x000000ffff02a224 */ /* 0x000fe200078e0a02 */
[----:B------:R-:W-:-:S05]  /*11e00*/  @!P1 LOP3.LUT R2, RZ, R0, RZ, 0x33, !PT ;  /* 0x00000000ff029212 */ /* 0x000fca00078e33ff */
[----:B------:R-:W-:-:S05]  /*11e10*/  IMAD.MOV.U32 R10, RZ, RZ, R2 ;  /* 0x000000ffff0a7224 */ /* 0x000fca00078e0002 */
[----:B------:R1:W-:Y:S02]  /*11e20*/  STL [R1+0x34], R10 ;  /* 0x0000340a01007387 */ /* 0x0003e40000100800 */
.L_x_243:
[----:B------:R-:W-:Y:S05]  /*11e30*/  BSYNC B0 ;  /* 0x0000000000007941 */ /* 0x000fea0003800000 */
.L_x_242:
[----:B------:R-:W-:Y:S01]  /*11e40*/  IMAD.MOV.U32 R0, RZ, RZ, R10 ;  /* 0x000000ffff007224 */ /* 0x000fe200078e000a */
[----:B------:R-:W-:Y:S03]  /*11e50*/  BSSY B7, `(.L_x_244) ;  /* 0x00004ca000077945 */ /* 0x000fe60003800000 */
[----:B------:R-:W-:-:S05]  /*11e60*/  IMAD R2, R9, R0, RZ ;  /* 0x0000000009027224 */ /* 0x000fca00078e02ff */
[----:B------:R-:W-:Y:S01]  /*11e70*/  VIADDMNMX R0, R2, R0, R8, PT ;  /* 0x0000000002007246 */ /* 0x000fe20003800108 */
[----:B------:R4:W-:Y:S03]  /*11e80*/  STL [R1+0x28], R2 ;  /* 0x0000280201007387 */ /* 0x0009e60000100800 */
[----:B------:R-:W-:Y:S01]  /*11e90*/  ISETP.GT.AND P0, PT, R0, R2, PT ;  /* 0x000000020000720c */ /* 0x000fe20003f04270 */
[----:B------:R4:W-:-:S12]  /*11ea0*/  STL [R1+0x38], R0 ;  /* 0x0000380001007387 */ /* 0x0009d80000100800 */
[----:B----4-:R-:W-:Y:S05]  /*11eb0*/  @P0 BRA `(.L_x_245) ;  /* 0x00000000004c0947 */ /* 0x010fea0003800000 */
[----:B------:R-:W4:Y:S02]  /*11ec0*/  S2R R0, SR_TID.X ;  /* 0x0000000000007919 */ /* 0x000f240000002100 */
[----:B----4-:R-:W-:-:S04]  /*11ed0*/  LOP3.LUT R0, R0, 0x7f, RZ, 0xc0, !PT ;  /* 0x0000007f00007812 */ /* 0x010fc800078ec0ff */
[----:B------:R-:W-:-:S13]  /*11ee0*/  ISETP.NE.AND P0, PT, R0, RZ, PT ;  /* 0x000000ff0000720c */ /* 0x000fda0003f05270 */
[----:B------:R-:W-:Y:S05]  /*11ef0*/  @P0 BRA `(.L_x_246) ;  /* 0x0000004800fc0947 */ /* 0x000fea0003800000 */
[----:B------:R-:W4:Y:S01]  /*11f00*/  S2R R3, SR_LANEID ;  /* 0x0000000000037919 */ /* 0x000f220000000000 */
[----:B------:R-:W-:Y:S01]  /*11f10*/  VOTEU.ANY UR4, UPT, PT ;  /* 0x0000000000047886 */ /* 0x000fe200038e0100 */
[----:B------:R-:W-:Y:S01]  /*11f20*/  ULDC.64 UR6, c[0x0][0x208] ;  /* 0x0000820000067ab9 */ /* 0x000fe20000000a00 */
[----:B------:R-:W4:Y:S08]  /*11f30*/  FLO.U32 R0, UR4 ;  /* 0x0000000400007d00 */ /* 0x000f3000080e0000 */
[----:B------:R-:W5:Y:S01]  /*11f40*/  POPC R5, UR4 ;  /* 0x0000000400057d09 */ /* 0x000f620008000000 */
[----:B----4-:R-:W-:-:S02]  /*11f50*/  ISETP.EQ.U32.AND P0, PT, R0, R3, PT ;  /* 0x000000030000720c */ /* 0x010fc40003f02070 */
[----:B------:R-:W5:Y:S11]  /*11f60*/  LDC.64 R2, c[0x0][0xc60] ;  /* 0x00031800ff027b82 */ /* 0x000f760000000a00 */
[----:B-----5:R-:W4:Y:S01]  /*11f70*/  @P0 ATOMG.E.ADD.STRONG.GPU PT, R3, desc[UR6][R2.64], R5 ;  /* 0x00000005020309a8 */ /* 0x020f2200081ee1c6 */
[----:B---3--:R-:W3:Y:S02]  /*11f80*/  S2R R4, SR_LTMASK ;  /* 0x0000000000047919 */ /* 0x008ee40000003900 */
[----:B---3--:R-:W-:-:S04]  /*11f90*/  LOP3.LUT R4, R4, UR4, RZ, 0xc0, !PT ;  /* 0x0000000404047c12 */ /* 0x008fc8000f8ec0ff */
[----:B--2---:R-:W2:Y:S01]  /*11fa0*/  POPC R7, R4 ;  /* 0x0000000400077309 */ /* 0x004ea20000000000 */
[----:B----4-:R-:W2:Y:S02]  /*11fb0*/  SHFL.IDX PT, R0, R3, R0, 0x1f ;  /* 0x00001f0003007589 */ /* 0x010ea400000e0000 */
[----:B--2---:R-:W-:-:S05]  /*11fc0*/  IADD3 R0, R0, UR38, R7 ;  /* 0x0000002600007c10 */ /* 0x004fca000fffe007 */
[----:B------:R4:W-:Y:S01]  /*11fd0*/  STL [R1], R0 ;  /* 0x0000000001007387 */ /* 0x0009e20000100800 */
[----:B------:R-:W-:Y:S05]  /*11fe0*/  BRA `(.L_x_246) ;  /* 0x0000004800c07947 */ /* 0x000fea0003800000 */
.L_x_245:
[----:B------:R-:W-:Y:S01]  /*11ff0*/  VIADD R0, R18, 0x24400 ;  /* 0x0002440012007836 */ /* 0x000fe20000000000 */
[----:B------:R-:W-:Y:S04]  /*12000*/  BSSY B6, `(.L_x_247) ;  /* 0x0000013000067945 */ /* 0x000fe80003800000 */
[----:B------:R-:W-:-:S13]  /*12010*/  LOP3.LUT P0, RZ, R0, 0x3ff, RZ, 0xc0, !PT ;  /* 0x000003ff00ff7812 */ /* 0x000fda000780c0ff */
[----:B------:R-:W-:Y:S05]  /*12020*/  @!P0 BRA `(.L_x_248) ;  /* 0x0000000000408947 */ /* 0x000fea0003800000 */
[----:B------:R-:W-:Y:S01]  /*12030*/  MOV R2, 0x0 ;  /* 0x0000000000027802 */ /* 0x000fe20000000f00 */
[----:B------:R-:W-:Y:S01]  /*12040*/  ULDC.64 UR6, c[0x4][0xa8] ;  /* 0x01002a0000067ab9 */ /* 0x000fe20000000a00 */
[----:B------:R-:W-:Y:S01]  /*12050*/  ULDC.64 UR8, c[0x4][0xb0] ;  /* 0x01002c0000087ab9 */ /* 0x000fe20000000a00 */
[----:B------:R-:W-:Y:S01]  /*12060*/  ULDC.64 UR4, c[0x4][0x8] ;  /* 0x0100020000047ab9 */ /* 0x000fe20000000a00 */
[----:B---3--:R-:W-:Y:S02]  /*12070*/  IMAD.U32 R4, RZ, RZ, UR6 ;  /* 0x00000006ff047e24 */ /* 0x008fe4000f8e00ff */
[----:B------:R-:W3:Y:S01]  /*12080*/  LDC.64 R2, c[0x4][R2] ;  /* 0x0100000002027b82 */ /* 0x000ee20000000a00 */
[----:B------:R-:W-:Y:S02]  /*12090*/  IMAD.U32 R5, RZ, RZ, UR7 ;  /* 0x00000007ff057e24 */ /* 0x000fe4000f8e00ff */
[----:B------:R-:W-:Y:S02]  /*120a0*/  IMAD.U32 R6, RZ, RZ, UR8 ;  /* 0x00000008ff067e24 */ /* 0x000fe4000f8e00ff */
[----:B--2---:R-:W-:-:S02]  /*120b0*/  IMAD.U32 R7, RZ, RZ, UR9 ;  /* 0x00000009ff077e24 */ /* 0x004fc4000f8e00ff */
[----:B-1----:R-:W-:Y:S02]  /*120c0*/  IMAD.U32 R10, RZ, RZ, UR4 ;  /* 0x00000004ff0a7e24 */ /* 0x002fe4000f8e00ff */
[----:B0-----:R-:W-:Y:S02]  /*120d0*/  IMAD.U32 R11, RZ, RZ, UR5 ;  /* 0x00000005ff0b7e24 */ /* 0x001fe4000f8e00ff */
[----:B------:R-:W-:Y:S02]  /*120e0*/  IMAD.MOV.U32 R8, RZ, RZ, 0x70 ;  /* 0x00000070ff087424 */ /* 0x000fe400078e00ff */
[----:B------:R-:W-:Y:S02]  /*120f0*/  IMAD.MOV.U32 R12, RZ, RZ, 0x1 ;  /* 0x00000001ff0c7424 */ /* 0x000fe400078e00ff */
[----:B------:R-:W-:-:S07]  /*12100*/  IMAD.MOV.U32 R13, RZ, RZ, RZ ;  /* 0x000000ffff0d7224 */ /* 0x000fce00078e00ff */
[----:B------:R-:W-:-:S07]  /*12110*/  LEPC R20, `(.L_x_248) ;  /* 0x000000001014794e */ /* 0x000fce0000000000 */
[----:B---3--:R-:W-:Y:S05]  /*12120*/  CALL.ABS.NOINC R2 ;  /* 0x0000000002007343 */ /* 0x008fea0003c00000 */
.L_x_248:
[----:B------:R-:W-:Y:S05]  /*12130*/  BSYNC B6 ;  /* 0x0000000000067941 */ /* 0x000fea0003800000 */
.L_x_247:
        /* <DEDUP_REMOVED lines=8> */
[----:B------:R4:W4:Y:S01]  /*121c0*/  LDC.64 R2, c[0x4][R0] ;  /* 0x0100000000027b82 */ /* 0x0009220000000a00 */
[----:B---3--:R-:W-:Y:S02]  /*121d0*/  IMAD.U32 R4, RZ, RZ, UR6 ;  /* 0x00000006ff047e24 */ /* 0x008fe4000f8e00ff */
        /* <DEDUP_REMOVED lines=9> */
[----:B----4-:R-:W-:Y:S05]  /*12270*/  CALL.ABS.NOINC R2 ;  /* 0x0000000002007343 */ /* 0x010fea0003c00000 */
.L_x_251:
[----:B------:R-:W-:Y:S01]  /*12280*/  MOV R2, 0x0 ;  /* 0x0000000000027802 */ /* 0x000fe20000000f00 */
[----:B------:R-:W-:Y:S01]  /*12290*/  ULDC.64 UR6, c[0x4][0xa8] ;  /* 0x01002a0000067ab9 */ /* 0x000fe20000000a00 */
[----:B------:R-:W-:Y:S01]  /*122a0*/  ULDC.64 UR8, c[0x4][0xb0] ;  /* 0x01002c0000087ab9 */ /* 0x000fe20000000a00 */
[----:B------:R-:W-:Y:S01]  /*122b0*/  ULDC.64 UR4, c[0x4][0x18] ;  /* 0x0100060000047ab9 */ /* 0x000fe20000000a00 */
[----:B------:R-:W-:Y:S02]  /*122c0*/  IMAD.U32 R4, RZ, RZ, UR6 ;  /* 0x00000006ff047e24 */ /* 0x000fe4000f8e00ff */
[----:B------:R-:W0:Y:S01]  /*122d0*/  LDC.64 R2, c[0x4][R2] ;  /* 0x0100000002027b82 */ /* 0x000e220000000a00 */
[----:B------:R-:W-:Y:S02]  /*122e0*/  IMAD.U32 R5, RZ, RZ, UR7 ;  /* 0x00000007ff057e24 */ /* 0x000fe4000f8e00ff */
[----:B------:R-:W-:Y:S02]  /*122f0*/  IMAD.U32 R6, RZ, RZ, UR8 ;  /* 0x00000008ff067e24 */ /* 0x000fe4000f8e00ff */
[----:B------:R-:W-:-:S02]  /*12300*/  IMAD.U32 R7, RZ, RZ, UR9 ;  /* 0x00000009ff077e24 */ /* 0x000fc4000f8e00ff */
[----:B------:R-:W-:Y:S02]  /*12310*/  IMAD.U32 R10, RZ, RZ, UR4 ;  /* 0x00000004ff0a7e24 */ /* 0x000fe4000f8e00ff */
[----:B------:R-:W-:Y:S02]  /*12320*/  IMAD.U32 R11, RZ, RZ, UR5 ;  /* 0x00000005ff0b7e24 */ /* 0x000fe4000f8e00ff */
[----:B------:R-:W-:Y:S02]  /*12330*/  IMAD.MOV.U32 R8, RZ, RZ, 0x70 ;  /* 0x00000070ff087424 */ /* 0x000fe400078e00ff */
[----:B------:R-:W-:Y:S02]  /*12340*/  IMAD.MOV.U32 R12, RZ, RZ, 0x1 ;  /* 0x00000001ff0c7424 */ /* 0x000fe400078e00ff */
[----:B------:R-:W-:-:S07]  /*12350*/  IMAD.MOV.U32 R13, RZ, RZ, RZ ;  /* 0x000000ffff0d7224 */ /* 0x000fce00078e00ff */
[----:B------:R-:W-:-:S07]  /*12360*/  LEPC R20, `(.L_x_250) ;  /* 0x000000001014794e */ /* 0x000fce0000000000 */
[----:B0-----:R-:W-:Y:S05]  /*12370*/  CALL.ABS.NOINC R2 ;  /* 0x0000000002007343 */ /* 0x001fea0003c00000 */
.L_x_250:
[----:B------:R-:W-:Y:S05]  /*12380*/  BSYNC B6 ;  /* 0x0000000000067941 */ /* 0x000fea0003800000 */
.L_x_249:
[----:B---3--:R-:W3:Y:S01]  /*12390*/  LDL.LU R4, [R1+0x1c] ;  /* 0x00001c0001047983 */ /* 0x008ee20000300800 */
[----:B------:R-:W-:-:S03]  /*123a0*/  ULDC.64 UR4, c[0x0][0x9f8] ;  /* 0x00027e0000047ab9 */ /* 0x000fc60000000a00 */
[----:B--2---:R-:W2:Y:S01]  /*123b0*/  LDL R7, [R1+0x10] ;  /* 0x0000100001077983 */ /* 0x004ea20000100800 */
[----:B------:R-:W-:Y:S01]  /*123c0*/  ISETP.NE.U32.AND P0, PT, RZ, UR4, PT ;  /* 0x00000004ff007c0c */ /* 0x000fe2000bf05070 */
[----:B------:R-:W-:Y:S02]  /*123d0*/  ULDC.64 UR6, c[0x0][0x208] ;  /* 0x0000820000067ab9 */ /* 0x000fe40000000a00 */
[----:B------:R-:W4:Y:S01]  /*123e0*/  LDL R0, [R1+0x38] ;  /* 0x0000380001007983 */ /* 0x000f220000100800 */
[----:B------:R-:W-:-:S13]  /*123f0*/  ISETP.NE.AND.EX P0, PT, RZ, UR5, PT, P0 ;  /* 0x00000005ff007c0c */ /* 0x000fda000bf05300 */
[----:B------:R-:W-:-:S04]  /*12400*/  @P0 IADD3 R2, P1, R17, UR4, RZ ;  /* 0x0000000411020c10 */ /* 0x000fc8000ff3e0ff */
[----:B---3--:R-:W-:Y:S01]  /*12410*/  @P0 IADD3.X R3, R4, UR5, RZ, P1, !PT ;  /* 0x0000000504030c10 */ /* 0x008fe20008ffe4ff */
[----:B------:R-:W-:-:S04]  /*12420*/  ULDC.64 UR4, c[0x0][0xa08] ;  /* 0x0002820000047ab9 */ /* 0x000fc80000000a00 */
[----:B--2---:R2:W3:Y:S02]  /*12430*/  @P0 LDG.E R7, desc[UR6][R2.64] ;  /* 0x0000000602070981 */ /* 0x0044e4000c1e1900 */
[----:B--2---:R-:W2:Y:S01]  /*12440*/  LDC.64 R2, c[0x0][0x418] ;  /* 0x00010600ff027b82 */ /* 0x004ea20000000a00 */
[----:B----4-:R-:W-:Y:S01]  /*12450*/  VIADD R0, R0, 0xffffffff ;  /* 0xffffffff00007836 */ /* 0x010fe20000000000 */
[----:B---3--:R-:W-:Y:S01]  /*12460*/  SHF.R.S32.HI R8, RZ, 0x1f, R7 ;  /* 0x0000001fff087819 */ /* 0x008fe20000011407 */
[----:B------:R3:W-:Y:S04]  /*12470*/  @P0 STL [R1+0x10], R7 ;  /* 0x0000100701000387 */ /* 0x0007e80000100800 */
[----:B------:R3:W-:Y:S01]  /*12480*/  STL [R1+0x1c], R8 ;  /* 0x00001c0801007387 */ /* 0x0007e20000100800 */
[----:B--2---:R-:W-:Y:S01]  /*12490*/  LOP3.LUT P0, RZ, R2, UR4, RZ, 0xfc, !PT ;  /* 0x0000000402ff7c12 */ /* 0x004fe2000f80fcff */
[----:B------:R-:W-:-:S03]  /*124a0*/  UMOV UR4, 0xffffffff ;  /* 0xffffffff00047882 */ /* 0x000fc60000000000 */
[----:B------:R-:W-:-:S04]  /*124b0*/  LOP3.LUT P0, RZ, R3, UR5, RZ, 0xfc, P0 ;  /* 0x0000000503ff7c12 */ /* 0x000fc8000800fcff */
[----:B------:R-:W-:Y:S01]  /*124c0*/  SEL R17, R7, RZ, !P0 ;  /* 0x000000ff07117207 */ /* 0x000fe20004000000 */
[----:B---3--:R-:W-:Y:S08]  /*124d0*/  BRA.DIV UR4, `(.L_x_252) ;  /* 0x0000005a045c7947 */ /* 0x008ff0000b800000 */
[----:B------:R-:W2:Y:S02]  /*124e0*/  S2R R4, SR_TID.X ;  /* 0x0000000000047919 */ /* 0x000ea40000002100 */
[----:B--2---:R-:W-:-:S04]  /*124f0*/  SHF.R.U32.HI R4, RZ, 0x5, R4 ;  /* 0x00000005ff047819 */ /* 0x004fc80000011604 */
[----:B------:R-:W-:-:S05]  /*12500*/  LOP3.LUT R4, R4, 0x3, RZ, 0xc0, !PT ;  /* 0x0000000304047812 */ /* 0x000fca00078ec0ff */
[----:B------:R2:W3:Y:S02]  /*12510*/  SHFL.IDX PT, R14, R4, RZ, 0x1f ;  /* 0x00001fff040e7589 */ /* 0x0004e400000e0000 */
.L_x_367:
[----:B------:R-:W-:Y:S01]  /*12520*/  PLOP3.LUT P1, PT, PT, PT, PT, 0x8, 0x0 ;  /* 0x000000000000781c */ /* 0x000fe20003f2e170 */
[----:B------:R4:W-:Y:S01]  /*12530*/  STL [R1+0x8], R0 ;  /* 0x0000080001007387 */ /* 0x0009e20000100800 */
[----:B---3--:R-:W-:Y:S02]  /*12540*/  ISETP.NE.AND P0, PT, R14, RZ, PT ;  /* 0x000000ff0e00720c */ /* 0x008fe40003f05270 */
[----:B--2---:R-:W-:-:S05]  /*12550*/  P2R R4, PR, RZ, 0x2 ;  /* 0x00000002ff047803 */ /* 0x004fca0000000000 */
[----:B------:R4:W-:Y:S06]  /*12560*/  STL [R1+0x20], R4 ;  /* 0x0000200401007387 */ /* 0x0009ec0000100800 */
[----:B------:R-:W-:Y:S05]  /*12570*/  @P0 BRA `(.L_x_253) ;  /* 0x0000000400440947 */ /* 0x000fea0003800000 */
[----:B------:R-:W-:-:S03]  /*12580*/  UMOV UR4, 0xffffffff ;  /* 0xffffffff00047882 */ /* 0x000fc60000000000 */
[----:B------:R-:W-:Y:S05]  /*12590*/  BRA.DIV UR4, `(.L_x_254) ;  /* 0x0000005a04607947 */ /* 0x000fea000b800000 */
[----:B------:R-:W-:-:S13]  /*125a0*/  ELECT P6, URZ, PT ;  /* 0x00000000003f782f */ /* 0x000fda00038c0000 */
.L_x_370:
[----:B------:R-:W-:Y:S05]  /*125b0*/  @!P6 BRA `(.L_x_253) ;  /* 0x000000040034e947 */ /* 0x000fea0003800000 */
[----:B------:R-:W-:-:S04]  /*125c0*/  ISETP.NE.U32.AND P0, PT, R2, RZ, PT ;  /* 0x000000ff0200720c */ /* 0x000fc80003f05070 */
[----:B------:R-:W-:-:S13]  /*125d0*/  ISETP.NE.AND.EX P0, PT, R3, RZ, PT, P0 ;  /* 0x000000ff0300720c */ /* 0x000fda0003f05300 */
[----:B------:R-:W-:Y:S05]  /*125e0*/  @!P0 BRA `(.L_x_255) ;  /* 0x0000000000548947 */ /* 0x000fea0003800000 */
[----:B------:R-:W2:Y:S01]  /*125f0*/  LDC R6, c[0x0][0x43c] ;  /* 0x00010f00ff067b82 */ /* 0x000ea20000000800 */
[----:B------:R-:W-:Y:S01]  /*12600*/  IMAD.MOV.U32 R9, RZ, RZ, R0 ;  /* 0x000000ffff097224 */ /* 0x000fe200078e0000 */
[----:B------:R-:W-:Y:S01]  /*12610*/  ULDC.64 UR4, c[0x0][0x428] ;  /* 0x00010a0000047ab9 */ /* 0x000fe20000000a00 */
[----:B------:R-:W-:Y:S02]  /*12620*/  ULDC.64 UR6, c[0x0][0x208] ;  /* 0x0000820000067ab9 */ /* 0x000fe40000000a00 */
[----:B----4-:R-:W-:Y:S01]  /*12630*/  IMAD.MOV.U32 R0, RZ, RZ, R9 ;  /* 0x000000ffff007224 */ /* 0x010fe200078e0009 */
[----:B--2---:R-:W-:-:S13]  /*12640*/  ISETP.NE.AND P0, PT, R6, 0x1, PT ;  /* 0x000000010600780c */ /* 0x004fda0003f05270 */
[----:B------:R-:W2:Y:S02]  /*12650*/  @P0 LDC.64 R4, c[0x0][0x440] ;  /* 0x00011000ff040b82 */ /* 0x000ea40000000a00 */
[----:B--2---:R-:W-:-:S05]  /*12660*/  @P0 IMAD.HI.U32 R4, R9, R4, RZ ;  /* 0x0000000409040227 */ /* 0x004fca00078e00ff */
[----:B------:R-:W-:-:S04]  /*12670*/  @P0 SHF.R.U32.HI R0, RZ, R5, R4 ;  /* 0x00000005ff000219 */ /* 0x000fc80000011604 */
[--C-:B------:R-:W-:Y:S01]  /*12680*/  SHF.R.S32.HI R5, RZ, 0x1f, R0.reuse ;  /* 0x0000001fff057819 */ /* 0x100fe20000011400 */
[----:B------:R-:W-:-:S04]  /*12690*/  IMAD.MOV R4, RZ, RZ, -R0 ;  /* 0x000000ffff047224 */ /* 0x000fc800078e0a00 */
[----:B------:R-:W-:Y:S02]  /*126a0*/  IMAD R9, R6, R4, R9 ;  /* 0x0000000406097224 */ /* 0x000fe400078e0209 */
[----:B------:R-:W-:Y:S02]  /*126b0*/  IMAD R6, R8, UR4, RZ ;  /* 0x0000000408067c24 */ /* 0x000fe4000f8e02ff */
[----:B------:R-:W-:Y:S01]  /*126c0*/  IMAD.MOV.U32 R4, RZ, RZ, R0 ;  /* 0x000000ffff047224 */ /* 0x000fe200078e0000 */
[----:B------:R2:W-:Y:S01]  /*126d0*/  STL [R1+0x8], R9 ;  /* 0x0000080901007387 */ /* 0x0005e20000100800 */
[C---:B------:R-:W-:Y:S02]  /*126e0*/  IMAD R0, R7.reuse, UR5, R6 ;  /* 0x0000000507007c24 */ /* 0x040fe4000f8e0206 */
[----:B------:R-:W-:-:S04]  /*126f0*/  IMAD.WIDE.U32 R4, R7, UR4, R4 ;  /* 0x0000000407047c25 */ /* 0x000fc8000f8e0004 */
[----:B------:R-:W-:Y:S01]  /*12700*/  IMAD.IADD R0, R5, 0x1, R0 ;  /* 0x0000000105007824 */ /* 0x000fe200078e0200 */
[----:B------:R-:W-:-:S04]  /*12710*/  LEA R2, P0, R4, R2, 0x2 ;  /* 0x0000000204027211 */ /* 0x000fc800078010ff */
[----:B------:R-:W-:-:S05]  /*12720*/  LEA.HI.X R3, R4, R3, R0, 0x2, P0 ;  /* 0x0000000304037211 */ /* 0x000fca00000f1400 */
[----:B------:R2:W5:Y:S04]  /*12730*/  LDG.E R17, desc[UR6][R2.64] ;  /* 0x0000000602117981 */ /* 0x000568000c1e1900 */
.L_x_255:
[----:B--2---:R-:W2:Y:S01]  /*12740*/  LDL R2, [R1+0x14] ;  /* 0x0000140001027983 */ /* 0x004ea20000100800 */
[----:B----4-:R-:W-:Y:S01]  /*12750*/  IMAD R0, R19, 0x8, R18 ;  /* 0x0000000813007824 */ /* 0x010fe200078e0212 */
[----:B--2---:R-:W-:-:S04]  /*12760*/  SHF.L.U32 R2, R2, 0x1f, RZ ;  /* 0x0000001f02027819 */ /* 0x004fc800000006ff */
[----:B------:R-:W2:Y:S02]  /*12770*/  SYNCS.PHASECHK.TRANS64.TRYWAIT P0, [R0+URZ+0x38840], R2 ;  /* 0x03884002000075a7 */ /* 0x000ea4000800017f */
[----:B--2---:R-:W-:Y:S05]  /*12780*/  @!P0 BRA `(.L_x_256) ;  /* 0x0000005800048947 */ /* 0x004fea0003800000 */
.L_x_371:
[----:B------:R-:W3:Y:S02]  /*12790*/  S2R R3, SR_TID.X ;  /* 0x0000000000037919 */ /* 0x000ee40000002100 */
[----:B---3--:R-:W-:-:S04]  /*127a0*/  LOP3.LUT R3, R3, 0x7f, RZ, 0xc0, !PT ;  /* 0x0000007f03037812 */ /* 0x008fc800078ec0ff */
[----:B------:R-:W-:-:S13]  /*127b0*/  ISETP.NE.AND P0, PT, R3, RZ, PT ;  /* 0x000000ff0300720c */ /* 0x000fda0003f05270 */
[----:B------:R-:W-:Y:S05]  /*127c0*/  @P0 BRA `(.L_x_257) ;  /* 0x00000000001c0947 */ /* 0x000fea0003800000 */
[----:B------:R-:W3:Y:S01]  /*127d0*/  S2R R3, SR_TID.X ;  /* 0x0000000000037919 */ /* 0x000ee20000002100 */
[----:B--2---:R-:W-:-:S04]  /*127e0*/  IMAD.MOV.U32 R2, RZ, RZ, 0xa000 ;  /* 0x0000a000ff027424 */ /* 0x004fc800078e00ff */
[----:B------:R4:W-:Y:S01]  /*127f0*/  SYNCS.ARRIVE.TRANS64 RZ, [R0+URZ+0x38830], R2 ;  /* 0x0388300200ff79a7 */ /* 0x0009e2000800003f */
[----:B---3--:R-:W-:-:S04]  /*12800*/  LOP3.LUT R3, R3, 0x1f, RZ, 0xc0, !PT ;  /* 0x0000001f03037812 */ /* 0x008fc800078ec0ff */
[----:B------:R-:W-:-:S13]  /*12810*/  ISETP.NE.AND P0, PT, R3, RZ, PT ;  /* 0x000000ff0300720c */ /* 0x000fda0003f05270 */
[----:B----4-:R-:W-:Y:S05]  /*12820*/  @!P0 BRA `(.L_x_257) ;  /* 0x0000000000048947 */ /* 0x010fea0003800000 */
[----:B------:R-:W-:Y:S01]  /*12830*/  BPT.TRAP 0x1 ;  /* 0x000000040000795c */ /* 0x000fe20000300000 */
.L_x_257:
[----:B------:R-:W3:Y:S04]  /*12840*/  LDL R3, [R1+0x8] ;  /* 0x0000080001037983 */ /* 0x000ee80000100800 */
[----:B--2---:R-:W2:Y:S01]  /*12850*/  LDL R2, [R1+0x18] ;  /* 0x0000180001027983 */ /* 0x004ea20000100800 */
[----:B------:R-:W-:Y:S01]  /*12860*/  R2UR UR9, R0 ;  /* 0x00000000000972ca */ /* 0x000fe200000e0000 */
[----:B------:R-:W-:Y:S01]  /*12870*/  IMAD R0, R19, 0xa000, R18 ;  /* 0x0000a00013007824 */ /* 0x000fe200078e0212 */
[----:B------:R-:W-:Y:S01]  /*12880*/  UIADD3 UR4, UP0, UR36, 0x370, URZ ;  /* 0x0000037024047890 */ /* 0x000fe2000ff1e03f */
[----:B------:R-:W-:Y:S01]  /*12890*/  R2UR UR12, R16 ;  /* 0x00000000100c72ca */ /* 0x000fe200000e0000 */
[----:B------:R-:W-:Y:S01]  /*128a0*/  UMOV UR10, URZ ;  /* 0x0000003f000a7c82 */ /* 0x000fe20008000000 */
[----:B-----5:R-:W-:Y:S01]  /*128b0*/  R2UR UR13, R17 ;  /* 0x00000000110d72ca */ /* 0x020fe200000e0000 */
[----:B------:R-:W-:Y:S01]  /*128c0*/  UMOV UR6, 0x0 ;  /* 0x0000000000067882 */ /* 0x000fe20000000000 */
[----:B------:R-:W-:Y:S01]  /*128d0*/  R2UR UR14, R0 ;  /* 0x00000000000e72ca */ /* 0x000fe200000e0000 */
[----:B------:R-:W-:Y:S01]  /*128e0*/  UMOV UR7, 0x14f00000 ;  /* 0x14f0000000077882 */ /* 0x000fe20000000000 */
[----:B------:R-:W-:Y:S01]  /*128f0*/  UMOV UR16, 0x40 ;  /* 0x0000004000107882 */ /* 0x000fe20000000000 */
[----:B------:R-:W-:-:S03]  /*12900*/  PLOP3.LUT P0, PT, PT, PT, PT, 0x80, 0x0 ;  /* 0x000000000000781c */ /* 0x000fc60003f0f070 */
[----:B------:R-:W-:Y:S01]  /*12910*/  UIADD3 UR9, UR9, 0x38830, URZ ;  /* 0x0003883009097890 */ /* 0x000fe2000fffe03f */
[----:B------:R-:W-:-:S05]  /*12920*/  P2R R0, PR, RZ, 0x1 ;  /* 0x00000001ff007803 */ /* 0x000fca0000000000 */
[----:B------:R4:W-:Y:S01]  /*12930*/  STL [R1+0x20], R0 ;  /* 0x0000200001007387 */ /* 0x0009e20000100800 */
[----:B------:R-:W-:Y:S02]  /*12940*/  UIADD3 UR8, UR14, 0x24400, URZ ;  /* 0x000244000e087890 */ /* 0x000fe4000fffe03f */
[----:B------:R-:W-:Y:S02]  /*12950*/  UIADD3 UR15, UR14, 0x26c00, URZ ;  /* 0x00026c000e0f7890 */ /* 0x000fe4000fffe03f */
[----:B------:R-:W-:Y:S02]  /*12960*/  UIADD3 UR17, UR14, 0x29400, URZ ;  /* 0x000294000e117890 */ /* 0x000fe4000fffe03f */
[----:B------:R-:W-:-:S03]  /*12970*/  UIADD3 UR18, UR14, 0x2bc00, URZ ;  /* 0x0002bc000e127890 */ /* 0x000fc6000fffe03f */
[----:B------:R-:W-:Y:S01]  /*12980*/  UMOV UR14, 0x80 ;  /* 0x00000080000e7882 */ /* 0x000fe20000000000 */
[----:B---3--:R-:W-:Y:S02]  /*12990*/  R2UR UR11, R3 ;  /* 0x00000000030b72ca */ /* 0x008fe400000e0000 */
[----:B--2---:R-:W-:-:S13]  /*129a0*/  R2UR UR5, R2 ;  /* 0x00000000020572ca */ /* 0x004fda00000e0000 */
[----:B------:R-:W-:Y:S02]  /*129b0*/  UIMAD UR11, UR11, 0x50, UR5 ;  /* 0x000000500b0b78a4 */ /* 0x000fe4000f8e0205 */
[----:B------:R-:W-:-:S09]  /*129c0*/  UIADD3.X UR5, URZ, UR37, URZ, UP0, !UPT ;  /* 0x000000253f057290 */ /* 0x000fd200087fe43f */
[----:B------:R2:W-:Y:S02]  /*129d0*/  UTMALDG.4D [UR8], [UR4], desc[UR6] ;  /* 0x00000608040075b4 */ /* 0x0005e40008019000 */
[----:B--2---:R-:W-:Y:S01]  /*129e0*/  UMOV UR8, UR15 ;  /* 0x0000000f00087c82 */ /* 0x004fe20008000000 */
[----:B------:R-:W-:Y:S02]  /*129f0*/  UMOV UR10, UR16 ;  /* 0x00000010000a7c82 */ /* 0x000fe40008000000 */
[----:B------:R2:W-:Y:S02]  /*12a00*/  UTMALDG.4D [UR8], [UR4], desc[UR6] ;  /* 0x00000608040075b4 */ /* 0x0005e40008019000 */
[----:B--2---:R-:W-:Y:S01]  /*12a10*/  UMOV UR8, UR17 ;  /* 0x0000001100087c82 */ /* 0x004fe20008000000 */
[----:B------:R-:W-:Y:S01]  /*12a20*/  UMOV UR10, UR14 ;  /* 0x0000000e000a7c82 */ /* 0x000fe20008000000 */
[----:B------:R-:W-:Y:S01]  /*12a30*/  UMOV UR14, 0xc0 ;  /* 0x000000c0000e7882 */ /* 0x000fe20000000000 */
[----:B------:R2:W-:Y:S02]  /*12a40*/  UTMALDG.4D [UR8], [UR4], desc[UR6] ;  /* 0x00000608040075b4 */ /* 0x0005e40008019000 */
[----:B--2---:R-:W-:Y:S01]  /*12a50*/  UMOV UR8, UR18 ;  /* 0x0000001200087c82 */ /* 0x004fe20008000000 */
[----:B------:R-:W-:-:S02]  /*12a60*/  UMOV UR10, UR14 ;  /* 0x0000000e000a7c82 */ /* 0x000fc40008000000 */
[----:B------:R4:W-:Y:S02]  /*12a70*/  UTMALDG.4D [UR8], [UR4], desc[UR6] ;  /* 0x00000608040075b4 */ /* 0x0009e40008019000 */
[----:B----4-:R-:W-:Y:S01]  /*12a80*/  NOP ;  /* 0x0000000000007918 */ /* 0x010fe20000000000 */
.L_x_253:
[----:B------:R-:W2:Y:S04]  /*12a90*/  LDL.LU R3, [R1+0x30] ;  /* 0x0000300001037983 */ /* 0x000ea80000300800 */
[----:B------:R-:W3:Y:S04]  /*12aa0*/  LDL.LU R5, [R1+0x2c] ;  /* 0x00002c0001057983 */ /* 0x000ee80000300800 */
[----:B----4-:R-:W4:Y:S01]  /*12ab0*/  LDL.LU R4, [R1+0x3c] ;  /* 0x00003c0001047983 */ /* 0x010f220000300800 */
[----:B------:R-:W-:Y:S05]  /*12ac0*/  WARPSYNC.ALL ;  /* 0x0000000000007948 */ /* 0x000fea0003800000 */
[----:B------:R-:W-:Y:S01]  /*12ad0*/  ULDC.64 UR6, c[0x0][0xa00] ;  /* 0x0002800000067ab9 */ /* 0x000fe20000000a00 */
[----:B------:R-:W-:Y:S01]  /*12ae0*/  ULDC.64 UR4, c[0x0][0x298] ;  /* 0x0000a60000047ab9 */ /* 0x000fe20000000a00 */
[----:B------:R-:W-:Y:S01]  /*12af0*/  BAR.SYNC.DEFER_BLOCKING 0x8, 0x180 ;  /* 0x0206000000007b1d */ /* 0x000fe20000010000 */
[----:B------:R-:W-:Y:S01]  /*12b00*/  ISETP.NE.U32.AND P0, PT, RZ, UR6, PT ;  /* 0x00000006ff007c0c */ /* 0x000fe2000bf05070 */
[----:B------:R-:W-:-:S03]  /*12b10*/  VIADD R2, R18, 0x14400 ;  /* 0x0001440012027836 */ /* 0x000fc60000000000 */
[----:B------:R-:W-:Y:S01]  /*12b20*/  ISETP.NE.AND.EX P0, PT, RZ, UR7, PT, P0 ;  /* 0x00000007ff007c0c */ /* 0x000fe2000bf05300 */
[----:B------:R-:W-:Y:S01]  /*12b30*/  BSSY B6, `(.L_x_258) ;  /* 0x000001e000067945 */ /* 0x000fe20003800000 */
[----:B------:R-:W-:Y:S02]  /*12b40*/  LOP3.LUT P1, RZ, R2, 0x3ff, RZ, 0xc0, !PT ;  /* 0x000003ff02ff7812 */ /* 0x000fe4000782c0ff */
[----:B--2---:R-:W-:Y:S02]  /*12b50*/  SHF.R.S32.HI R0, RZ, 0x1f, R3 ;  /* 0x0000001fff007819 */ /* 0x004fe40000011403 */
[----:B---3--:R-:W-:-:S03]  /*12b60*/  SEL R5, R5, RZ, !P0 ;  /* 0x000000ff05057207 */ /* 0x008fc60004000000 */
[----:B------:R-:W-:Y:S01]  /*12b70*/  IMAD R0, R0, UR4, RZ ;  /* 0x0000000400007c24 */ /* 0x000fe2000f8e02ff */
[----:B----4-:R-:W-:-:S03]  /*12b80*/  SEL R4, R4, RZ, !P0 ;  /* 0x000000ff04047207 */ /* 0x010fc60004000000 */
[C---:B------:R-:W-:Y:S02]  /*12b90*/  IMAD R0, R3.reuse, UR5, R0 ;  /* 0x0000000503007c24 */ /* 0x040fe4000f8e0200 */
[----:B------:R-:W-:-:S04]  /*12ba0*/  IMAD.WIDE.U32 R2, R3, UR4, RZ ;  /* 0x0000000403027c25 */ /* 0x000fc8000f8e00ff */
[----:B------:R-:W-:Y:S01]  /*12bb0*/  IMAD.IADD R0, R3, 0x1, R0 ;  /* 0x0000000103007824 */ /* 0x000fe200078e0200 */
[----:B------:R2:W-:Y:S04]  /*12bc0*/  STL.64 [R1+0x50], R2 ;  /* 0x0000500201007387 */ /* 0x0005e80000100a00 */
[----:B------:R2:W-:Y:S04]  /*12bd0*/  STL [R1+0x2c], R5 ;  /* 0x00002c0501007387 */ /* 0x0005e80000100800 */
[----:B------:R2:W-:Y:S04]  /*12be0*/  STL [R1+0x3c], R4 ;  /* 0x00003c0401007387 */ /* 0x0005e80000100800 */
[----:B------:R2:W-:Y:S01]  /*12bf0*/  STL [R1+0x30], R0 ;  /* 0x0000300001007387 */ /* 0x0005e20000100800 */
[----:B------:R-:W-:Y:S05]  /*12c00*/  @!P1 BRA `(.L_x_259) ;  /* 0x0000000000409947 */ /* 0x000fea0003800000 */
[----:B--2---:R-:W-:Y:S01]  /*12c10*/  MOV R2, 0x0 ;  /* 0x0000000000027802 */ /* 0x004fe20000000f00 */
[----:B------:R-:W-:Y:S01]  /*12c20*/  ULDC.64 UR6, c[0x4][0xa8] ;  /* 0x01002a0000067ab9 */ /* 0x000fe20000000a00 */
[----:B------:R-:W-:Y:S01]  /*12c30*/  ULDC.64 UR8, c[0x4][0xb0] ;  /* 0x01002c0000087ab9 */ /* 0x000fe20000000a00 */
[----:B------:R-:W-:Y:S01]  /*12c40*/  ULDC.64 UR4, c[0x4][0x20] ;  /* 0x0100080000047ab9 */ /* 0x000fe20000000a00 */
[----:B------:R-:W-:Y:S02]  /*12c50*/  IMAD.U32 R4, RZ, RZ, UR6 ;  /* 0x00000006ff047e24 */ /* 0x000fe4000f8e00ff */
[----:B------:R-:W2:Y:S01]  /*12c60*/  LDC.64 R2, c[0x4][R2] ;  /* 0x0100000002027b82 */ /* 0x000ea20000000a00 */
[----:B------:R-:W-:Y:S02]  /*12c70*/  IMAD.U32 R5, RZ, RZ, UR7 ;  /* 0x00000007ff057e24 */ /* 0x000fe4000f8e00ff */
[----:B------:R-:W-:Y:S02]  /*12c80*/  IMAD.U32 R6, RZ, RZ, UR8 ;  /* 0x00000008ff067e24 */ /* 0x000fe4000f8e00ff */
[----:B------:R-:W-:-:S02]  /*12c90*/  IMAD.U32 R7, RZ, RZ, UR9 ;  /* 0x00000009ff077e24 */ /* 0x000fc4000f8e00ff */
[----:B-1----:R-:W-:Y:S02]  /*12ca0*/  IMAD.U32 R10, RZ, RZ, UR4 ;  /* 0x00000004ff0a7e24 */ /* 0x002fe4000f8e00ff */
[----:B0-----:R-:W-:Y:S02]  /*12cb0*/  IMAD.U32 R11, RZ, RZ, UR5 ;  /* 0x00000005ff0b7e24 */ /* 0x001fe4000f8e00ff */
[----:B------:R-:W-:Y:S02]  /*12cc0*/  IMAD.MOV.U32 R8, RZ, RZ, 0x70 ;  /* 0x00000070ff087424 */ /* 0x000fe400078e00ff */
[----:B------:R-:W-:Y:S02]  /*12cd0*/  IMAD.MOV.U32 R12, RZ, RZ, 0x1 ;  /* 0x00000001ff0c7424 */ /* 0x000fe400078e00ff */
[----:B------:R-:W-:-:S07]  /*12ce0*/  IMAD.MOV.U32 R13, RZ, RZ, RZ ;  /* 0x000000ffff0d7224 */ /* 0x000fce00078e00ff */
[----:B------:R-:W-:-:S07]  /*12cf0*/  LEPC R20, `(.L_x_259) ;  /* 0x000000001014794e */ /* 0x000fce0000000000 */
[----:B--2---:R-:W-:Y:S05]  /*12d00*/  CALL.ABS.NOINC R2 ;  /* 0x0000000002007343 */ /* 0x004fea0003c00000 */
.L_x_259:
[----:B------:R-:W-:Y:S05]  /*12d10*/  BSYNC B6 ;  /* 0x0000000000067941 */ /* 0x000fea0003800000 */
.L_x_258:
[----:B--2---:R-:W2:Y:S01]  /*12d20*/  LDL.LU R0, [R1+0x3c] ;  /* 0x00003c0001007983 */ /* 0x004ea20000300800 */
[----:B------:R-:W-:Y:S01]  /*12d30*/  ULDC.64 UR4, c[0x0][0x2d8] ;  /* 0x0000b60000047ab9 */ /* 0x000fe20000000a00 */
[----:B------:R-:W3:Y:S01]  /*12d40*/  LDC R8, c[0x0][0x448] ;  /* 0x00011200ff087b82 */ /* 0x000ee20000000800 */
[----:B------:R-:W-:Y:S01]  /*12d50*/  ULDC.64 UR6, c[0x0][0x280] ;  /* 0x0000a00000067ab9 */ /* 0x000fe20000000a00 */
[----:B------:R-:W4:Y:S04]  /*12d60*/  LDL.LU R5, [R1+0x30] ;  /* 0x0000300001057983 */ /* 0x000f280000300800 */
[----:B------:R-:W4:Y:S04]  /*12d70*/  LDL.LU.64 R2, [R1+0x50] ;  /* 0x0000500001027983 */ /* 0x000f280000300a00 */
[----:B------:R-:W2:Y:S01]  /*12d80*/  LDL.LU R4, [R1+0x2c] ;  /* 0x00002c0001047983 */ /* 0x000ea20000300800 */
[----:B---3--:R-:W-:Y:S01]  /*12d90*/  ISETP.NE.AND P0, PT, R8, 0x1, PT ;  /* 0x000000010800780c */ /* 0x008fe20003f05270 */
[----:B------:R-:W3:-:S12]  /*12da0*/  S2R R9, SR_TID.X ;  /* 0x0000000000097919 */ /* 0x000ed80000002100 */
[----:B------:R-:W0:Y:S01]  /*12db0*/  @P0 LDC R7, c[0x0][0x450] ;  /* 0x00011400ff070b82 */ /* 0x000e220000000800 */
[----:B----4-:R-:W-:Y:S02]  /*12dc0*/  IMAD.MOV.U32 R3, RZ, RZ, R5 ;  /* 0x000000ffff037224 */ /* 0x010fe400078e0005 */
[----:B------:R-:W4:Y:S01]  /*12dd0*/  LDL.LU R5, [R1+0x4] ;  /* 0x0000040001057983 */ /* 0x000f220000300800 */
[----:B---3--:R-:W-:Y:S02]  /*12de0*/  IMAD.SHL.U32 R9, R9, 0x8, RZ ;  /* 0x0000000809097824 */ /* 0x008fe400078e00ff */
[C---:B------:R-:W-:Y:S01]  /*12df0*/  IMAD.WIDE.U32 R2, R16.reuse, UR4, R2 ;  /* 0x0000000410027c25 */ /* 0x040fe2000f8e0002 */
[----:B-1----:R-:W1:Y:S02]  /*12e00*/  S2R R10, SR_TID.X ;  /* 0x00000000000a7919 */ /* 0x002e640000002100 */
[----:B------:R-:W-:Y:S01]  /*12e10*/  LOP3.LUT R9, R9, 0x38, RZ, 0xc0, !PT ;  /* 0x0000003809097812 */ /* 0x000fe200078ec0ff */
[----:B------:R-:W-:Y:S01]  /*12e20*/  IMAD R3, R16, UR5, R3 ;  /* 0x0000000510037c24 */ /* 0x000fe2000f8e0203 */
[----:B------:R-:W-:-:S02]  /*12e30*/  ULDC.64 UR4, c[0x0][0x2e0] ;  /* 0x0000b80000047ab9 */ /* 0x000fc40000000a00 */
[----:B--2---:R-:W-:Y:S01]  /*12e40*/  IMAD R0, R0, UR4, RZ ;  /* 0x0000000400007c24 */ /* 0x004fe2000f8e02ff */
[C---:B------:R-:W-:Y:S01]  /*12e50*/  LOP3.LUT R12, R9.reuse, 0x40, RZ, 0xfc, !PT ;  /* 0x00000040090c7812 */ /* 0x040fe200078efcff */
[C---:B------:R-:W-:Y:S01]  /*12e60*/  IMAD.WIDE.U32 R2, R4.reuse, UR4, R2 ;  /* 0x0000000404027c25 */ /* 0x040fe2000f8e0002 */
[C---:B0-----:R-:W-:Y:S02]  /*12e70*/  LOP3.LUT R11, R9.reuse, 0x80, RZ, 0xfc, !PT ;  /* 0x00000080090b7812 */ /* 0x041fe400078efcff */
[----:B------:R-:W-:Y:S01]  /*12e80*/  LOP3.LUT R9, R9, 0xc0, RZ, 0xfc, !PT ;  /* 0x000000c009097812 */ /* 0x000fe200078efcff */
[----:B------:R-:W-:Y:S01]  /*12e90*/  IMAD R0, R4, UR5, R0 ;  /* 0x0000000504007c24 */ /* 0x000fe2000f8e0200 */
[----:B------:R-:W-:Y:S01]  /*12ea0*/  ULDC.64 UR4, c[0x0][0x2d0] ;  /* 0x0000b40000047ab9 */ /* 0x000fe20000000a00 */
[----:B------:R-:W0:Y:S02]  /*12eb0*/  S2R R4, SR_TID.X ;  /* 0x0000000000047919 */ /* 0x000e240000002100 */
[----:B------:R-:W-:-:S02]  /*12ec0*/  IMAD.IADD R3, R3, 0x1, R0 ;  /* 0x0000000103037824 */ /* 0x000fc400078e0200 */
[----:B-1----:R-:W-:-:S05]  /*12ed0*/  IMAD.SHL.U32 R10, R10, 0x8, RZ ;  /* 0x000000080a0a7824 */ /* 0x002fca00078e00ff */
[----:B------:R-:W-:Y:S02]  /*12ee0*/  LOP3.LUT R10, R10, 0x38, RZ, 0xc0, !PT ;  /* 0x000000380a0a7812 */ /* 0x000fe400078ec0ff */
[----:B0-----:R-:W-:-:S04]  /*12ef0*/  LOP3.LUT R4, R4, 0x7f, RZ, 0xc0, !PT ;  /* 0x0000007f04047812 */ /* 0x001fc800078ec0ff */
[----:B------:R-:W-:Y:S02]  /*12f00*/  SHF.R.U32.HI R6, RZ, 0x3, R4 ;  /* 0x00000003ff067819 */ /* 0x000fe40000011604 */
[----:B------:R-:W0:Y:S02]  /*12f10*/  S2R R4, SR_TID.X ;  /* 0x0000000000047919 */ /* 0x000e240000002100 */
[----:B0-----:R-:W-:-:S05]  /*12f20*/  IMAD.SHL.U32 R4, R4, 0x10, RZ ;  /* 0x0000001004047824 */ /* 0x001fca00078e00ff */
[----:B------:R-:W-:Y:S02]  /*12f30*/  LOP3.LUT R4, R6, 0x70, R4, 0xf8, !PT ;  /* 0x0000007006047812 */ /* 0x000fe400078ef804 */
[----:B------:R-:W0:Y:S01]  /*12f40*/  @P0 LDC R6, c[0x0][0x44c] ;  /* 0x00011300ff060b82 */ /* 0x000e220000000800 */
[----:B----4-:R-:W-:-:S05]  /*12f50*/  IMAD.SHL.U32 R5, R5, 0x80, RZ ;  /* 0x0000008005057824 */ /* 0x010fca00078e00ff */
[----:B------:R-:W-:-:S05]  /*12f60*/  LOP3.LUT R0, R4, R5, RZ, 0xfc, !PT ;  /* 0x0000000504007212 */ /* 0x000fca00078efcff */
[----:B0-----:R-:W-:-:S04]  /*12f70*/  @P0 IMAD.HI.U32 R6, R0, R6, RZ ;  /* 0x0000000600060227 */ /* 0x001fc800078e00ff */
[----:B------:R-:W-:Y:S01]  /*12f80*/  IMAD.MOV.U32 R4, RZ, RZ, R0 ;  /* 0x000000ffff047224 */ /* 0x000fe200078e0000 */
[----:B------:R-:W-:-:S05]  /*12f90*/  @P0 SHF.R.U32.HI R4, RZ, R7, R6 ;  /* 0x00000007ff040219 */ /* 0x000fca0000011606 */
[----:B------:R-:W-:Y:S02]  /*12fa0*/  IMAD.MOV R6, RZ, RZ, -R4 ;  /* 0x000000ffff067224 */ /* 0x000fe400078e0a04 */
[----:B------:R-:W-:-:S04]  /*12fb0*/  IMAD.WIDE.U32 R2, R4, UR4, R2 ;  /* 0x0000000404027c25 */ /* 0x000fc8000f8e0002 */
[----:B------:R-:W-:Y:S01]  /*12fc0*/  IMAD R0, R8, R6, R0 ;  /* 0x0000000608007224 */ /* 0x000fe200078e0200 */
[----:B------:R-:W-:-:S05]  /*12fd0*/  SHF.R.S32.HI R6, RZ, 0x1f, R4 ;  /* 0x0000001fff067819 */ /* 0x000fca0000011404 */
[----:B------:R-:W-:-:S04]  /*12fe0*/  IMAD R6, R6, UR4, RZ ;  /* 0x0000000406067c24 */ /* 0x000fc8000f8e02ff */
[----:B------:R-:W-:Y:S01]  /*12ff0*/  IMAD R4, R4, UR5, R6 ;  /* 0x0000000504047c24 */ /* 0x000fe2000f8e0206 */
[----:B------:R-:W-:-:S03]  /*13000*/  ULDC.64 UR4, c[0x0][0x2c8] ;  /* 0x0000b20000047ab9 */ /* 0x000fc60000000a00 */
[----:B------:R-:W-:Y:S01]  /*13010*/  IMAD.IADD R3, R3, 0x1, R4 ;  /* 0x0000000103037824 */ /* 0x000fe200078e0204 */
[----:B------:R-:W-:Y:S01]  /*13020*/  SHF.R.S32.HI R4, RZ, 0x1f, R0 ;  /* 0x0000001fff047819 */ /* 0x000fe20000011400 */
[----:B------:R-:W-:-:S04]  /*13030*/  IMAD.WIDE.U32 R2, R0, UR4, R2 ;  /* 0x0000000400027c25 */ /* 0x000fc8000f8e0002 */
[----:B------:R-:W-:Y:S01]  /*13040*/  IMAD R4, R4, UR4, RZ ;  /* 0x0000000404047c24 */ /* 0x000fe2000f8e02ff */
[----:B------:R-:W-:Y:S02]  /*13050*/  ULDC UR4, c[0x0][0x2b8] ;  /* 0x0000ae0000047ab9 */ /* 0x000fe40000000800 */
[----:B------:R-:W-:Y:S01]  /*13060*/  ISETP.GE.AND P3, PT, R9, UR4, PT ;  /* 0x0000000409007c0c */ /* 0x000fe2000bf66270 */
[----:B------:R-:W-:Y:S01]  /*13070*/  IMAD R0, R0, UR5, R4 ;  /* 0x0000000500007c24 */ /* 0x000fe2000f8e0204 */
[----:B------:R0:W5:Y:S01]  /*13080*/  LDL R9, [R1+0x24] ;  /* 0x0000240001097983 */ /* 0x0001620000100800 */
[----:B------:R-:W-:Y:S02]  /*13090*/  LEA R4, P4, R2, UR6, 0x1 ;  /* 0x0000000602047c11 */ /* 0x000fe4000f8808ff */
[----:B------:R-:W-:Y:S01]  /*130a0*/  IMAD.IADD R0, R3, 0x1, R0 ;  /* 0x0000000103007824 */ /* 0x000fe200078e0200 */
[----:B------:R-:W-:Y:S02]  /*130b0*/  ISETP.GE.AND P0, PT, R10, UR4, PT ;  /* 0x000000040a007c0c */ /* 0x000fe4000bf06270 */
[----:B------:R-:W-:-:S02]  /*130c0*/  ISETP.GE.AND P1, PT, R12, UR4, PT ;  /* 0x000000040c007c0c */ /* 0x000fc4000bf26270 */
[----:B------:R-:W-:Y:S01]  /*130d0*/  ISETP.GE.AND P2, PT, R11, UR4, PT ;  /* 0x000000040b007c0c */ /* 0x000fe2000bf46270 */
[----:B------:R-:W-:Y:S01]  /*130e0*/  UMOV UR4, 0xffffffff ;  /* 0xffffffff00047882 */ /* 0x000fe20000000000 */
[----:B------:R-:W-:Y:S02]  /*130f0*/  LEA.HI.X R3, R2, UR7, R0, 0x1, P4 ;  /* 0x0000000702037c11 */ /* 0x000fe4000a0f0c00 */
[----:B0-----:R-:W-:Y:S09]  /*13100*/  BRA.DIV UR4, `(.L_x_260) ;  /* 0x0000004e04b87947 */ /* 0x001ff2000b800000 */
[----:B------:R-:W2:Y:S01]  /*13110*/  LDL.LU R6, [R1+0x40] ;  /* 0x0000400001067983 */ /* 0x000ea20000300800 */
[----:B------:R-:W0:Y:S02]  /*13120*/  S2R R7, SR_TID.X ;  /* 0x0000000000077919 */ /* 0x000e240000002100 */
[----:B0-----:R-:W-:-:S04]  /*13130*/  LOP3.LUT R7, R7, 0x7f, RZ, 0xc0, !PT ;  /* 0x0000007f07077812 */ /* 0x001fc800078ec0ff */
[----:B------:R-:W-:Y:S02]  /*13140*/  SHF.R.U32.HI R11, RZ, 0x3, R7 ;  /* 0x00000003ff0b7819 */ /* 0x000fe40000011607 */
[----:B------:R-:W0:Y:S03]  /*13150*/  SHFL.IDX PT, R7, R4, RZ, 0x181f ;  /* 0x00181fff04077589 */ /* 0x000e2600000e0000 */
[----:B------:R-:W-:Y:S01]  /*13160*/  IMAD.IADD R0, R11, 0x1, R5 ;  /* 0x000000010b007824 */ /* 0x000fe200078e0205 */
[----:B------:R-:W-:-:S03]  /*13170*/  ULDC.64 UR4, c[0x0][0x208] ;  /* 0x0000820000047ab9 */ /* 0x000fc60000000a00 */
[----:B------:R-:W-:Y:S02]  /*13180*/  VIADD R5, R0, 0x10 ;  /* 0x0000001000057836 */ /* 0x000fe40000000000 */
[----:B--2---:R-:W-:Y:S02]  /*13190*/  IMAD R2, R6, R8, RZ ;  /* 0x0000000806027224 */ /* 0x004fe400078e02ff */
[----:B------:R-:W1:Y:S03]  /*131a0*/  SHFL.IDX PT, R6, R3, RZ, 0x181f ;  /* 0x00181fff03067589 */ /* 0x000e6600000e0000 */
[----:B------:R-:W-:-:S13]  /*131b0*/  ISETP.GE.AND P5, PT, R0, R2, PT ;  /* 0x000000020000720c */ /* 0x000fda0003fa6270 */
[----:B0-----:R-:W-:-:S05]  /*131c0*/  @!P5 LEA R7, P4, R10, R7, 0x1 ;  /* 0x000000070a07d211 */ /* 0x001fca00078808ff */
[----:B-1----:R-:W-:-:S05]  /*131d0*/  @!P5 IMAD.X R6, RZ, RZ, R6, P4 ;  /* 0x000000ffff06d224 */ /* 0x002fca00020e0606 */
[----:B------:R-:W-:-:S04]  /*131e0*/  @!P5 LOP3.LUT R7, R7, R6, RZ, 0x3c, !PT ;  /* 0x000000060707d212 */ /* 0x000fc800078e3cff */
[----:B------:R-:W-:-:S04]  /*131f0*/  @!P5 LOP3.LUT R6, R7, R6, RZ, 0x3c, !PT ;  /* 0x000000060706d212 */ /* 0x000fc800078e3cff */
[----:B------:R-:W-:-:S05]  /*13200*/  @!P5 LOP3.LUT R7, R7, R6, RZ, 0x3c, !PT ;  /* 0x000000060707d212 */ /* 0x000fca00078e3cff */
[----:B------:R-:W-:Y:S01]  /*13210*/  @!PT LDS RZ, [RZ] ;  /* 0x00000000fffff984 */ /* 0x000fe20000000800 */
[----:B-----5:R-:W-:Y:S04]  /*13220*/  @!P5 LDGSTS.E.BYPASS.LTC128B.128 [R9+0x14400], desc[UR4][R6.64], !P0 ;  /* 0x144000000609dfae */ /* 0x020fe8000c101d44 */
[----:B------:R-:W-:Y:S04]  /*13230*/  @!P5 LDGSTS.E.BYPASS.LTC128B.128 [R9+0x18400], desc[UR4][R6.64+0x80], !P1 ;  /* 0x184000800609dfae */ /* 0x000fe8000c901d44 */
[----:B------:R-:W-:Y:S04]  /*13240*/  @!P5 LDGSTS.E.BYPASS.LTC128B.128 [R9+0x1c400], desc[UR4][R6.64+0x100], !P2 ;  /* 0x1c4001000609dfae */ /* 0x000fe8000d101d44 */
[----:B------:R0:W-:Y:S01]  /*13250*/  @!P5 LDGSTS.E.BYPASS.LTC128B.128 [R9+0x20400], desc[UR4][R6.64+0x180], !P3 ;  /* 0x204001800609dfae */ /* 0x0001e2000d901d44 */
[----:B------:R-:W-:-:S03]  /*13260*/  ISETP.GE.AND P5, PT, R5, R2, PT ;  /* 0x000000020500720c */ /* 0x000fc60003fa6270 */
[----:B------:R-:W1:Y:S04]  /*13270*/  SHFL.IDX PT, R5, R4, 0x1, 0x181f ;  /* 0x00381f0004057f89 */ /* 0x000e6800000e0000 */
[----:B0-----:R-:W0:Y:S06]  /*13280*/  SHFL.IDX PT, R6, R3, 0x1, 0x181f ;  /* 0x00381f0003067f89 */ /* 0x001e2c00000e0000 */
[----:B-1----:R-:W-:-:S05]  /*13290*/  @!P5 LEA R5, P4, R10, R5, 0x1 ;  /* 0x000000050a05d211 */ /* 0x002fca00078808ff */
[----:B0-----:R-:W-:-:S04]  /*132a0*/  @!P5 IMAD.X R6, RZ, RZ, R6, P4 ;  /* 0x000000ffff06d224 */ /* 0x001fc800020e0606 */
[----:B------:R-:W-:Y:S02]  /*132b0*/  @!P5 IMAD.MOV.U32 R7, RZ, RZ, R6 ;  /* 0x000000ffff07d224 */ /* 0x000fe400078e0006 */
[----:B------:R-:W-:Y:S02]  /*132c0*/  @!P5 IMAD.MOV.U32 R6, RZ, RZ, R5 ;  /* 0x000000ffff06d224 */ /* 0x000fe400078e0005 */
[----:B------:R-:W-:-:S03]  /*132d0*/  VIADD R5, R0, 0x20 ;  /* 0x0000002000057836 */ /* 0x000fc60000000000 */
[----:B------:R-:W-:Y:S04]  /*132e0*/  @!P5 LDGSTS.E.BYPASS.LTC128B.128 [R9+0x14c00], desc[UR4][R6.64], !P0 ;  /* 0x14c000000609dfae */ /* 0x000fe8000c101d44 */
        /* <DEDUP_REMOVED lines=53> */
[----:B------:R-:W0:Y:S06]  /*13640*/  SHFL.IDX PT, R8, R3, 0x6, 0x181f ;  /* 0x00d81f0003087f89 */ /* 0x000e2c00000e0000 */
[----:B-1----:R-:W-:-:S05]  /*13650*/  @!P5 LEA R5, P4, R10, R5, 0x1 ;  /* 0x000000050a05d211 */ /* 0x002fca00078808ff */
[----:B0-----:R-:W-:-:S04]  /*13660*/  @!P5 IMAD.X R6, RZ, RZ, R8, P4 ;  /* 0x000000ffff06d224 */ /* 0x001fc800020e0608 */
[----:B------:R-:W-:Y:S02]  /*13670*/  @!P5 IMAD.MOV.U32 R7, RZ, RZ, R6 ;  /* 0x000000ffff07d224 */ /* 0x000fe400078e0006 */
[----:B------:R-:W-:Y:S02]  /*13680*/  @!P5 IMAD.MOV.U32 R6, RZ, RZ, R5 ;  /* 0x000000ffff06d224 */ /* 0x000fe400078e0005 */
[----:B------:R0:W1:Y:S04]  /*13690*/  SHFL.IDX PT, R5, R3, 0x7, 0x181f ;  /* 0x00f81f0003057f89 */ /* 0x00006800000e0000 */
[----:B------:R0:W-:Y:S04]  /*136a0*/  @!P5 LDGSTS.E.BYPASS.LTC128B.128 [R9+0x17400], desc[UR4][R6.64], !P0 ;  /* 0x174000000609dfae */ /* 0x0001e8000c101d44 */
[----:B------:R0:W-:Y:S04]  /*136b0*/  @!P5 LDGSTS.E.BYPASS.LTC128B.128 [R9+0x1b400], desc[UR4][R6.64+0x80], !P1 ;  /* 0x1b4000800609dfae */ /* 0x0001e8000c901d44 */
[----:B------:R0:W-:Y:S04]  /*136c0*/  @!P5 LDGSTS.E.BYPASS.LTC128B.128 [R9+0x1f400], desc[UR4][R6.64+0x100], !P2 ;  /* 0x1f4001000609dfae */ /* 0x0001e8000d101d44 */
[----:B------:R0:W-:Y:S04]  /*136d0*/  @!P5 LDGSTS.E.BYPASS.LTC128B.128 [R9+0x23400], desc[UR4][R6.64+0x180], !P3 ;  /* 0x234001800609dfae */ /* 0x0001e8000d901d44 */
[----:B------:R0:W2:Y:S02]  /*136e0*/  SHFL.IDX PT, R3, R4, 0x7, 0x181f ;  /* 0x00f81f0004037f89 */ /* 0x0000a400000e0000 */
.L_x_388:
[----:B------:R-:W-:Y:S01]  /*136f0*/  VIADD R0, R0, 0x70 ;  /* 0x0000007000007836 */ /* 0x000fe20000000000 */
[----:B------:R-:W-:Y:S04]  /*13700*/  BSSY B0, `(.L_x_261) ;  /* 0x000000d000007945 */ /* 0x000fe80003800000 */
[----:B------:R-:W-:-:S13]  /*13710*/  ISETP.GE.AND P4, PT, R0, R2, PT ;  /* 0x000000020000720c */ /* 0x000fda0003f86270 */
[----:B------:R-:W-:Y:S05]  /*13720*/  @P4 BRA `(.L_x_262) ;  /* 0x0000000000284947 */ /* 0x000fea0003800000 */
[----:B--2---:R-:W-:Y:S01]  /*13730*/  LEA R2, P4, R10, R3, 0x1 ;  /* 0x000000030a027211 */ /* 0x004fe200078808ff */
[----:B------:R-:W-:-:S04]  /*13740*/  ULDC.64 UR4, c[0x0][0x208] ;  /* 0x0000820000047ab9 */ /* 0x000fc80000000a00 */
[----:B01----:R-:W-:-:S05]  /*13750*/  IMAD.X R3, RZ, RZ, R5, P4 ;  /* 0x000000ffff037224 */ /* 0x003fca00020e0605 */
[----:B------:R-:W-:Y:S01]  /*13760*/  @!PT LDS RZ, [RZ] ;  /* 0x00000000fffff984 */ /* 0x000fe20000000800 */
[----:B------:R-:W-:Y:S01]  /*13770*/  @!PT LDS RZ, [RZ] ;  /* 0x00000000fffff984 */ /* 0x000fe20000000800 */
[----:B------:R-:W-:Y:S01]  /*13780*/  @!PT LDS RZ, [RZ] ;  /* 0x00000000fffff984 */ /* 0x000fe20000000800 */
[----:B------:R3:W-:Y:S04]  /*13790*/  LDGSTS.E.BYPASS.LTC128B.128 [R9+0x17c00], desc[UR4][R2.64], !P0 ;  /* 0x17c0000002097fae */ /* 0x0007e8000c101d44 */
[----:B------:R3:W-:Y:S04]  /*137a0*/  LDGSTS.E.BYPASS.LTC128B.128 [R9+0x1bc00], desc[UR4][R2.64+0x80], !P1 ;  /* 0x1bc0008002097fae */ /* 0x0007e8000c901d44 */
[----:B------:R3:W-:Y:S04]  /*137b0*/  LDGSTS.E.BYPASS.LTC128B.128 [R9+0x1fc00], desc[UR4][R2.64+0x100], !P2 ;  /* 0x1fc0010002097fae */ /* 0x0007e8000d101d44 */
[----:B------:R3:W-:Y:S02]  /*137c0*/  LDGSTS.E.BYPASS.LTC128B.128 [R9+0x23c00], desc[UR4][R2.64+0x180], !P3 ;  /* 0x23c0018002097fae */ /* 0x0007e4000d901d44 */
.L_x_262:
[----:B------:R-:W-:Y:S05]  /*137d0*/  BSYNC B0 ;  /* 0x0000000000007941 */ /* 0x000fea0003800000 */
.L_x_261:
[----:B------:R-:W-:Y:S01]  /*137e0*/  NOP ;  /* 0x0000000000007918 */ /* 0x000fe20000000000 */
[----:B------:R-:W-:Y:S01]  /*137f0*/  PLOP3.LUT P0, PT, PT, PT, PT, 0x80, 0x0 ;  /* 0x000000000000781c */ /* 0x000fe20003f0f070 */
[----:B0-----:R-:W-:-:S12]  /*13800*/  VIADD R6, R18, 0x38800 ;  /* 0x0003880012067836 */ /* 0x001fd80000000000 */
.L_x_263:
[----:B------:R-:W-:Y:S02]  /*13810*/  PLOP3.LUT P1, PT, P1, P0, PT, 0xa2, 0x0 ;  /* 0x000000000000781c */ /* 0x000fe40000f21472 */
[----:B------:R-:W-:-:S08]  /*13820*/  @P0 R2UR P1, UR4, R18 ;  /* 0x00000000120402ca */ /* 0x000fd00000020000 */
[----:B------:R-:W-:-:S05]  /*13830*/  @P0 PLOP3.LUT P0, PT, P1, PT, PT, 0x80, 0x0 ;  /* 0x000000000000081c */ /* 0x000fca0000f0f070 */
[----:B------:R-:W-:Y:S01]  /*13840*/  @!P1 SYNCS.ARRIVE.TRANS64.RED.A0T1 RZ, [UR4+0x38800], RZ ;  /* 0x038800ffffff99a7 */ /* 0x000fe20008200404 */
[----:B------:R-:W-:Y:S07]  /*13850*/  @!P1 ARRIVES.LDGSTSBAR.64.TRANSCNT [UR4+0x38800] ;  /* 0x03880000ff0099b0 */ /* 0x000fee0008000a84 */
[----:B------:R-:W-:Y:S05]  /*13860*/  @P0 BRA.U.ANY `(.L_x_263) ;  /* 0xfffffffd00e80947 */ /* 0x000fea000393ffff */
[----:B---3--:R-:W3:Y:S02]  /*13870*/  LDL.LU R2, [R1+0x48] ;  /* 0x0000480001027983 */ /* 0x008ee40000300800 */
[----:B---3--:R-:W-:-:S05]  /*13880*/  VIADD R2, R2, 0x1 ;  /* 0x0000000102027836 */ /* 0x008fca0000000000 */
[----:B------:R0:W-:Y:S01]  /*13890*/  STL [R1+0x48], R2 ;  /* 0x0000480201007387 */ /* 0x0001e20000100800 */
[----:B------:R-:W-:-:S04]  /*138a0*/  LEA.HI R0, R2, R2, RZ, 0x1 ;  /* 0x0000000202007211 */ /* 0x000fc800078f08ff */
[----:B------:R-:W-:-:S05]  /*138b0*/  LOP3.LUT R0, R0, 0xfffffffe, RZ, 0xc0, !PT ;  /* 0xfffffffe00007812 */ /* 0x000fca00078ec0ff */
[----:B------:R-:W-:-:S05]  /*138c0*/  IMAD.IADD R0, R2, 0x1, -R0 ;  /* 0x0000000102007824 */ /* 0x000fca00078e0a00 */
[----:B------:R-:W-:Y:S01]  /*138d0*/  SHF.L.U32 R0, R0, 0x1f, RZ ;  /* 0x0000001f00007819 */ /* 0x000fe200000006ff */
[----:B------:R-:W-:Y:S01]  /*138e0*/  NOP ;  /* 0x0000000000007918 */ /* 0x000fe20000000000 */
[----:B------:R0:W-:Y:S01]  /*138f0*/  SYNCS.ARRIVE.TRANS64.A1T0 RZ, [R18+URZ+0x38800], RZ ;  /* 0x038800ff12ff79a7 */ /* 0x0001e2000810003f */
[----:B------:R-:W-:Y:S01]  /*13900*/  BSSY B0, `(.L_x_264) ;  /* 0x0000003000007945 */ /* 0x000fe20003800000 */
[----:B------:R-:W3:Y:S03]  /*13910*/  SYNCS.PHASECHK.TRANS64.TRYWAIT P0, [R18+URZ+0x38820], R0 ;  /* 0x03882000120075a7 */ /* 0x000ee6000800017f */
[----:B0--3--:R-:W-:Y:S05]  /*13920*/  @!P0 BRA `(.L_x_265) ;  /* 0x0000005000bc8947 */ /* 0x009fea0003800000 */
.L_x_389:
[----:B------:R-:W-:Y:S05]  /*13930*/  BSYNC B0 ;  /* 0x0000000000007941 */ /* 0x000fea0003800000 */
.L_x_264:
[----:B------:R-:W0:Y:S04]  /*13940*/  LDL R2, [R1+0x38] ;  /* 0x0000380001027983 */ /* 0x000e280000100800 */
[----:B--2---:R-:W2:Y:S01]  /*13950*/  LDL R3, [R1+0x28] ;  /* 0x0000280001037983 */ /* 0x004ea20000100800 */
[----:B------:R-:W-:Y:S01]  /*13960*/  BSSY B0, `(.L_x_266) ;  /* 0x00002a3000007945 */ /* 0x000fe20003800000 */
[----:B0-----:R-:W-:-:S05]  /*13970*/  VIADD R0, R2, 0xfffffffe ;  /* 0xfffffffe02007836 */ /* 0x001fca0000000000 */
[----:B--2---:R-:W-:-:S13]  /*13980*/  ISETP.GE.AND P0, PT, R0, R3, PT ;  /* 0x000000030000720c */ /* 0x004fda0003f06270 */
[----:B------:R-:W-:Y:S05]  /*13990*/  @!P0 BRA `(.L_x_267) ;  /* 0x00000028007c8947 */ /* 0x000fea0003800000 */
[----:B------:R-:W2:Y:S04]  /*139a0*/  LDL.LU R2, [R1+0x58] ;  /* 0x0000580001027983 */ /* 0x000ea80000300800 */
[----:B-1----:R-:W3:Y:S04]  /*139b0*/  LDL.LU R5, [R1+0x34] ;  /* 0x0000340001057983 */ /* 0x002ee80000300800 */
[----:B------:R-:W4:Y:S01]  /*139c0*/  LDL.LU R4, [R1+0x44] ;  /* 0x0000440001047983 */ /* 0x000f220000300800 */
[----:B------:R-:W-:Y:S01]  /*139d0*/  LOP3.LUT R10, RZ, R3, RZ, 0x33, !PT ;  /* 0x00000003ff0a7212 */ /* 0x000fe200078e33ff */
[----:B------:R-:W-:Y:S01]  /*139e0*/  BSSY B2, `(.L_x_268) ;  /* 0x00000e5000027945 */ /* 0x000fe20003800000 */
[----:B--2---:R-:W-:-:S04]  /*139f0*/  VIADD R2, R2, 0x1 ;  /* 0x0000000102027836 */ /* 0x004fc80000000000 */
[----:B---3--:R-:W-:-:S05]  /*13a00*/  IMAD R2, R2, R5, RZ ;  /* 0x0000000502027224 */ /* 0x008fca00078e02ff */
[----:B----4-:R-:W-:-:S05]  /*13a10*/  VIMNMX R8, R4, R2, PT ;  /* 0x0000000204087248 */ /* 0x010fca0003fe0100 */
[----:B------:R-:W-:-:S05]  /*13a20*/  IMAD.MOV R2, RZ, RZ, -R8 ;  /* 0x000000ffff027224 */ /* 0x000fca00078e0a08 */
[----:B------:R-:W-:-:S05]  /*13a30*/  VIADDMNMX R10, R2, 0x1, R10, !PT ;  /* 0x00000001020a7846 */ /* 0x000fca000780010a */
[----:B------:R-:W-:-:S05]  /*13a40*/  IMAD.IADD R2, R8, 0x1, R10 ;  /* 0x0000000108027824 */ /* 0x000fca00078e020a */
[----:B------:R-:W-:-:S04]  /*13a50*/  LOP3.LUT R2, R2, 0x1, RZ, 0xc0, !PT ;  /* 0x0000000102027812 */ /* 0x000fc800078ec0ff */
[----:B------:R-:W-:-:S13]  /*13a60*/  ISETP.NE.U32.AND P0, PT, R2, 0x1, PT ;  /* 0x000000010200780c */ /* 0x000fda0003f05070 */
[----:B------:R-:W-:Y:S05]  /*13a70*/  @P0 BRA `(.L_x_269) ;  /* 0x0000000c006c0947 */ /* 0x000fea0003800000 */
[----:B------:R-:W2:Y:S04]  /*13a80*/  LDL R4, [R1+0x20] ;  /* 0x0000200001047983 */ /* 0x000ea80000100800 */
[----:B------:R-:W3:Y:S01]  /*13a90*/  LDL R3, [R1+0x14] ;  /* 0x0000140001037983 */ /* 0x000ee20000100800 */
[----:B------:R-:W-:Y:S01]  /*13aa0*/  VIADD R9, R19, 0x1 ;  /* 0x0000000113097836 */ /* 0x000fe20000000000 */
[----:B------:R-:W-:Y:S04]  /*13ab0*/  BSSY B1, `(.L_x_270) ;  /* 0x00000d3000017945 */ /* 0x000fe80003800000 */
[----:B------:R-:W-:-:S04]  /*13ac0*/  ISETP.NE.AND P0, PT, R9, 0x2, PT ;  /* 0x000000020900780c */ /* 0x000fc80003f05270 */
[----:B------:R-:W-:Y:S02]  /*13ad0*/  SEL R11, RZ, 0x1, P0 ;  /* 0x00000001ff0b7807 */ /* 0x000fe40000000000 */
[----:B------:R-:W-:Y:S02]  /*13ae0*/  SEL R9, R9, RZ, P0 ;  /* 0x000000ff09097207 */ /* 0x000fe40000000000 */
[----:B--2---:R-:W-:Y:S02]  /*13af0*/  ISETP.NE.AND P1, PT, R4, RZ, PT ;  /* 0x000000ff0400720c */ /* 0x004fe40003f25270 */
[----:B---3--:R-:W-:-:S11]  /*13b00*/  LOP3.LUT R11, R3, R11, RZ, 0x3c, !PT ;  /* 0x0000000b030b7212 */ /* 0x008fd600078e3cff */
[----:B------:R-:W-:Y:S05]  /*13b10*/  @!P1 BRA `(.L_x_271) ;  /* 0x0000000c00309947 */ /* 0x000fea0003800000 */
[----:B------:R-:W-:Y:S01]  /*13b20*/  ULDC.64 UR4, c[0x0][0x418] ;  /* 0x0001060000047ab9 */ /* 0x000fe20000000a00 */
[----:B------:R-:W-:Y:S01]  /*13b30*/  IMAD.MOV.U32 R5, RZ, RZ, R17 ;  /* 0x000000ffff057224 */ /* 0x000fe200078e0011 */
[----:B------:R-:W-:-:S04]  /*13b40*/  ISETP.NE.U32.AND P0, PT, RZ, UR4, PT ;  /* 0x00000004ff007c0c */ /* 0x000fc8000bf05070 */
[----:B------:R-:W-:-:S13]  /*13b50*/  ISETP.NE.AND.EX P0, PT, RZ, UR5, PT, P0 ;  /* 0x00000005ff007c0c */ /* 0x000fda000bf05300 */
[----:B------:R-:W-:Y:S05]  /*13b60*/  @!P0 BRA `(.L_x_272) ;  /* 0x0000000000508947 */ /* 0x000fea0003800000 */
[----:B------:R-:W2:Y:S01]  /*13b70*/  LDL R12, [R1+0x1c] ;  /* 0x00001c00010c7983 */ /* 0x000ea20000100800 */
[----:B------:R-:W0:Y:S01]  /*13b80*/  LDC R5, c[0x0][0x43c] ;  /* 0x00010f00ff057b82 */ /* 0x000e220000000800 */
[----:B------:R-:W-:Y:S02]  /*13b90*/  ULDC.64 UR6, c[0x0][0x428] ;  /* 0x00010a0000067ab9 */ /* 0x000fe40000000a00 */
[----:B------:R-:W3:Y:S01]  /*13ba0*/  LDL R7, [R1+0x10] ;  /* 0x0000100001077983 */ /* 0x000ee20000100800 */
        /* <DEDUP_REMOVED lines=9> */
[----:B--2---:R-:W-:-:S04]  /*13c40*/  IMAD R4, R12, UR6, RZ ;  /* 0x000000060c047c24 */ /* 0x004fc8000f8e02ff */
[C---:B---3--:R-:W-:Y:S02]  /*13c50*/  IMAD R4, R7.reuse, UR7, R4 ;  /* 0x0000000707047c24 */ /* 0x048fe4000f8e0204 */
[----:B------:R-:W-:-:S04]  /*13c60*/  IMAD.WIDE.U32 R2, R7, UR6, R2 ;  /* 0x0000000607027c25 */ /* 0x000fc8000f8e0002 */
[----:B------:R-:W-:Y:S01]  /*13c70*/  IMAD.IADD R3, R4, 0x1, R3 ;  /* 0x0000000104037824 */ /* 0x000fe200078e0203 */
[----:B------:R-:W-:-:S04]  /*13c80*/  LEA R4, P0, R2, UR4, 0x2 ;  /* 0x0000000402047c11 */ /* 0x000fc8000f8010ff */
[----:B------:R-:W-:-:S06]  /*13c90*/  LEA.HI.X R5, R2, UR5, R3, 0x2, P0 ;  /* 0x0000000502057c11 */ /* 0x000fcc00080f1403 */
[----:B------:R0:W5:Y:S03]  /*13ca0*/  LDG.E R5, desc[UR8][R4.64] ;  /* 0x0000000804057981 */ /* 0x000166000c1e1900 */
.L_x_272:
[----:B------:R-:W-:Y:S01]  /*13cb0*/  IMAD R3, R9, 0x8, R18 ;  /* 0x0000000809037824 */ /* 0x000fe200078e0212 */
[----:B------:R-:W-:Y:S01]  /*13cc0*/  SHF.L.U32 R2, R11, 0x1f, RZ ;  /* 0x0000001f0b027819 */ /* 0x000fe200000006ff */
[----:B------:R-:W-:Y:S03]  /*13cd0*/  BSSY B3, `(.L_x_273) ;  /* 0x0000003000037945 */ /* 0x000fe60003800000 */
[----:B------:R-:W1:Y:S02]  /*13ce0*/  SYNCS.PHASECHK.TRANS64.TRYWAIT P0, [R3+URZ+0x38840], R2 ;  /* 0x03884002030075a7 */ /* 0x000e64000800017f */
[----:B-1----:R-:W-:Y:S05]  /*13cf0*/  @!P0 BRA `(.L_x_274) ;  /* 0x0000004c00dc8947 */ /* 0x002fea0003800000 */
.L_x_390:
[----:B------:R-:W-:Y:S05]  /*13d00*/  BSYNC B3 ;  /* 0x0000000000037941 */ /* 0x000fea0003800000 */
.L_x_273:
[----:B0-----:R-:W0:Y:S01]  /*13d10*/  S2R R4, SR_TID.X ;  /* 0x0000000000047919 */ /* 0x001e220000002100 */
[----:B------:R-:W-:Y:S01]  /*13d20*/  BSSY B3, `(.L_x_275) ;  /* 0x000000b000037945 */ /* 0x000fe20003800000 */
[----:B0-----:R-:W-:-:S04]  /*13d30*/  LOP3.LUT R4, R4, 0x7f, RZ, 0xc0, !PT ;  /* 0x0000007f04047812 */ /* 0x001fc800078ec0ff */
[----:B------:R-:W-:-:S13]  /*13d40*/  ISETP.NE.AND P1, PT, R4, RZ, PT ;  /* 0x000000ff0400720c */ /* 0x000fda0003f25270 */
[----:B------:R-:W-:Y:S05]  /*13d50*/  @P1 BRA `(.L_x_276) ;  /* 0x00000000001c1947 */ /* 0x000fea0003800000 */
[----:B------:R-:W0:Y:S01]  /*13d60*/  S2R R4, SR_TID.X ;  /* 0x0000000000047919 */ /* 0x000e220000002100 */
[----:B-1----:R-:W-:-:S04]  /*13d70*/  IMAD.MOV.U32 R2, RZ, RZ, 0xa000 ;  /* 0x0000a000ff027424 */ /* 0x002fc800078e00ff */
[----:B------:R2:W-:Y:S01]  /*13d80*/  SYNCS.ARRIVE.TRANS64 RZ, [R3+URZ+0x38830], R2 ;  /* 0x0388300203ff79a7 */ /* 0x0005e2000800003f */
[----:B0-----:R-:W-:-:S04]  /*13d90*/  LOP3.LUT R4, R4, 0x1f, RZ, 0xc0, !PT ;  /* 0x0000001f04047812 */ /* 0x001fc800078ec0ff */
[----:B------:R-:W-:-:S13]  /*13da0*/  ISETP.NE.AND P0, PT, R4, RZ, PT ;  /* 0x000000ff0400720c */ /* 0x000fda0003f05270 */
[----:B--2---:R-:W-:Y:S05]  /*13db0*/  @!P0 BRA `(.L_x_276) ;  /* 0x0000000000048947 */ /* 0x004fea0003800000 */
[----:B------:R-:W-:Y:S01]  /*13dc0*/  BPT.TRAP 0x1 ;  /* 0x000000040000795c */ /* 0x000fe20000300000 */
.L_x_276:
[----:B------:R-:W-:Y:S05]  /*13dd0*/  BSYNC B3 ;  /* 0x0000000000037941 */ /* 0x000fea0003800000 */
.L_x_275:
[----:B-1----:R-:W2:Y:S01]  /*13de0*/  LDL R2, [R1+0x18] ;  /* 0x0000180001027983 */ /* 0x002ea20000100800 */
[----:B------:R-:W-:Y:S01]  /*13df0*/  IMAD.MOV.U32 R14, RZ, RZ, RZ ;  /* 0x000000ffff0e7224 */ /* 0x000fe200078e00ff */
[----:B------:R-:W-:Y:S01]  /*13e00*/  UIADD3 UR4, UP0, UR36, 0x370, URZ ;  /* 0x0000037024047890 */ /* 0x000fe2000ff1e03f */
[----:B------:R-:W-:Y:S01]  /*13e10*/  IMAD R4, R9, 0xa000, R18 ;  /* 0x0000a00009047824 */ /* 0x000fe200078e0212 */
[----:B------:R-:W-:Y:S01]  /*13e20*/  PLOP3.LUT P0, PT, PT, PT, PT, 0x80, 0x0 ;  /* 0x000000000000781c */ /* 0x000fe20003f0f070 */
[----:B------:R-:W-:Y:S01]  /*13e30*/  VIADD R3, R3, 0x38830 ;  /* 0x0003883003037836 */ /* 0x000fe20000000000 */
[----:B------:R-:W-:Y:S01]  /*13e40*/  R2UR UR10, R14 ;  /* 0x000000000e0a72ca */ /* 0x000fe200000e0000 */
[----:B------:R-:W-:Y:S01]  /*13e50*/  VIADD R7, R4, 0x24400 ;  /* 0x0002440004077836 */ /* 0x000fe20000000000 */
[----:B------:R-:W-:Y:S01]  /*13e60*/  UIADD3.X UR5, URZ, UR37, URZ, UP0, !UPT ;  /* 0x000000253f057290 */ /* 0x000fe200087fe43f */
[----:B------:R-:W-:Y:S01]  /*13e70*/  UMOV UR6, 0x0 ;  /* 0x0000000000067882 */ /* 0x000fe20000000000 */
[----:B------:R-:W-:Y:S01]  /*13e80*/  UMOV UR7, 0x14f00000 ;  /* 0x14f0000000077882 */ /* 0x000fe20000000000 */
[----:B--2---:R-:W-:-:S10]  /*13e90*/  IMAD R2, R0, 0x50, R2 ;  /* 0x0000005000027824 */ /* 0x004fd400078e0202 */
.L_x_277:
[----:B------:R-:W-:-:S13]  /*13ea0*/  @P0 ELECT P2, URZ, PT ;  /* 0x00000000003f082f */ /* 0x000fda0003840000 */
[----:B-----5:R-:W-:Y:S02]  /*13eb0*/  @P2 R2UR UR13, R5 ;  /* 0x00000000050d22ca */ /* 0x020fe400000e0000 */
[----:B------:R-:W-:Y:S02]  /*13ec0*/  @P2 R2UR UR12, R16 ;  /* 0x00000000100c22ca */ /* 0x000fe400000e0000 */
[----:B------:R-:W-:Y:S02]  /*13ed0*/  @P2 R2UR UR11, R2 ;  /* 0x00000000020b22ca */ /* 0x000fe400000e0000 */
[----:B------:R-:W-:Y:S02]  /*13ee0*/  @P2 R2UR UR9, R3 ;  /* 0x00000000030922ca */ /* 0x000fe400000e0000 */
[----:B------:R-:W-:Y:S02]  /*13ef0*/  @P2 R2UR UR8, R7 ;  /* 0x00000000070822ca */ /* 0x000fe400000e0000 */
[----:B------:R-:W-:-:S02]  /*13f00*/  @P2 PLOP3.LUT P0, PT, P2, PT, PT, 0x8, 0x0 ;  /* 0x000000000000281c */ /* 0x000fc4000170e170 */
[----:B------:R-:W-:-:S09]  /*13f10*/  PLOP3.LUT P2, PT, PT, PT, PT, 0x8, 0x0 ;  /* 0x000000000000781c */ /* 0x000fd20003f4e170 */
[----:B------:R0:W-:Y:S02]  /*13f20*/  UTMALDG.4D [UR8], [UR4], desc[UR6] ;  /* 0x00000608040075b4 */ /* 0x0001e40008019000 */
[----:B0-----:R-:W-:Y:S05]  /*13f30*/  @P0 BRA.U.ANY `(.L_x_277) ;  /* 0xfffffffd00d80947 */ /* 0x001fea000393ffff */
[----:B------:R-:W-:Y:S01]  /*13f40*/  IMAD.MOV.U32 R21, RZ, RZ, 0x40 ;  /* 0x00000040ff157424 */ /* 0x000fe200078e00ff */
[----:B------:R-:W-:Y:S01]  /*13f50*/  PLOP3.LUT P0, PT, PT, PT, PT, 0x80, 0x0 ;  /* 0x000000000000781c */ /* 0x000fe20003f0f070 */
[----:B------:R-:W-:Y:S01]  /*13f60*/  VIADD R7, R4, 0x26c00 ;  /* 0x00026c0004077836 */ /* 0x000fe20000000000 */
[----:B------:R-:W-:Y:S01]  /*13f70*/  UMOV UR6, 0x0 ;  /* 0x0000000000067882 */ /* 0x000fe20000000000 */
[----:B------:R-:W-:Y:S01]  /*13f80*/  UMOV UR7, 0x14f00000 ;  /* 0x14f0000000077882 */ /* 0x000fe20000000000 */
[----:B------:R-:W-:-:S15]  /*13f90*/  R2UR UR10, R21 ;  /* 0x00000000150a72ca */ /* 0x000fde00000e0000 */
.L_x_278:
[----:B------:R-:W-:-:S13]  /*13fa0*/  @P0 ELECT P2, URZ, PT ;  /* 0x00000000003f082f */ /* 0x000fda0003840000 */
[----:B------:R-:W-:Y:S02]  /*13fb0*/  @P2 R2UR UR13, R5 ;  /* 0x00000000050d22ca */ /* 0x000fe400000e0000 */
        /* <DEDUP_REMOVED lines=14> */
.L_x_279:
        /* <DEDUP_REMOVED lines=16> */
.L_x_280:
        /* <DEDUP_REMOVED lines=10> */
[----:B------:R-:W2:Y:S01]  /*14240*/  LDL.LU R7, [R1+0x14] ;  /* 0x0000140001077983 */ /* 0x000ea20000300800 */
[----:B------:R-:W-:Y:S01]  /*14250*/  IMAD R3, R19, 0x8, R6 ;  /* 0x0000000813037824 */ /* 0x000fe200078e0206 */
[----:B------:R-:W-:Y:S01]  /*14260*/  BSSY B3, `(.L_x_281) ;  /* 0x0000004000037945 */ /* 0x000fe20003800000 */
[----:B--2---:R-:W-:-:S04]  /*14270*/  SHF.L.U32 R2, R7, 0x1f, RZ ;  /* 0x0000001f07027819 */ /* 0x004fc800000006ff */
[----:B------:R-:W0:Y:S02]  /*14280*/  SYNCS.PHASECHK.TRANS64.TRYWAIT P0, [R3+URZ+0x60], R2 ;  /* 0x00006002030075a7 */ /* 0x000e24000800017f */
[----:B0-----:R-:W-:Y:S05]  /*14290*/  @!P0 BRA `(.L_x_282) ;  /* 0x0000004800888947 */ /* 0x001fea0003800000 */
.L_x_391:
[----:B------:R-:W-:Y:S05]  /*142a0*/  BSYNC B3 ;  /* 0x0000000000037941 */ /* 0x000fea0003800000 */
.L_x_281:
[----:B------:R-:W-:Y:S01]  /*142b0*/  BSSY B3, `(.L_x_283) ;  /* 0x000000c000037945 */ /* 0x000fe20003800000 */
[----:B------:R-:W-:Y:S02]  /*142c0*/  IMAD.MOV.U32 R12, RZ, RZ, 0x0 ;  /* 0x00000000ff0c7424 */ /* 0x000fe400078e00ff */
[----:B------:R-:W-:Y:S01]  /*142d0*/  IMAD.MOV.U32 R13, RZ, RZ, 0x14f00000 ;  /* 0x14f00000ff0d7424 */ /* 0x000fe200078e00ff */
[----:B------:R-:W-:Y:S06]  /*142e0*/  @P1 BRA `(.L_x_284) ;  /* 0x0000000000201947 */ /* 0x000fec0003800000 */
[----:B------:R-:W1:Y:S01]  /*142f0*/  S2R R4, SR_TID.X ;  /* 0x0000000000047919 */ /* 0x000e620000002100 */
[----:B0-----:R-:W-:Y:S02]  /*14300*/  IMAD R2, R19, 0x8, R18 ;  /* 0x0000000813027824 */ /* 0x001fe400078e0212 */
[----:B------:R-:W-:-:S04]  /*14310*/  IMAD.MOV.U32 R3, RZ, RZ, 0xa000 ;  /* 0x0000a000ff037424 */ /* 0x000fc800078e00ff */
[----:B------:R2:W-:Y:S01]  /*14320*/  SYNCS.ARRIVE.TRANS64 RZ, [R2+URZ+0x38850], R3 ;  /* 0x0388500302ff79a7 */ /* 0x0005e2000800003f */
[----:B-1----:R-:W-:-:S04]  /*14330*/  LOP3.LUT R4, R4, 0x1f, RZ, 0xc0, !PT ;  /* 0x0000001f04047812 */ /* 0x002fc800078ec0ff */
[----:B------:R-:W-:-:S13]  /*14340*/  ISETP.NE.AND P0, PT, R4, RZ, PT ;  /* 0x000000ff0400720c */ /* 0x000fda0003f05270 */
[----:B--2---:R-:W-:Y:S05]  /*14350*/  @!P0 BRA `(.L_x_284) ;  /* 0x0000000000048947 */ /* 0x004fea0003800000 */
[----:B------:R-:W-:Y:S01]  /*14360*/  BPT.TRAP 0x1 ;  /* 0x000000040000795c */ /* 0x000fe20000300000 */
.L_x_284:
[----:B------:R-:W-:Y:S05]  /*14370*/  BSYNC B3 ;  /* 0x0000000000037941 */ /* 0x000fea0003800000 */
.L_x_283:
[----:B------:R-:W2:Y:S04]  /*14380*/  LDL R7, [R1+0x18] ;  /* 0x0000180001077983 */ /* 0x000ea80000100800 */
[----:B------:R-:W2:Y:S01]  /*14390*/  LDL.LU R4, [R1+0x8] ;  /* 0x0000080001047983 */ /* 0x000ea20000300800 */
[----:B------:R-:W-:Y:S01]  /*143a0*/  R2UR UR10, R14 ;  /* 0x000000000e0a72ca */ /* 0x000fe200000e0000 */
[C-C-:B0-----:R-:W-:Y:S01]  /*143b0*/  IMAD R3, R19.reuse, 0x8, R18.reuse ;  /* 0x0000000813037824 */ /* 0x141fe200078e0212 */
[----:B------:R-:W-:Y:S01]  /*143c0*/  R2UR UR6, R12 ;  /* 0x000000000c0672ca */ /* 0x000fe200000e0000 */
[----:B------:R-:W-:Y:S01]  /*143d0*/  IMAD R2, R19, 0xa000, R18 ;  /* 0x0000a00013027824 */ /* 0x000fe200078e0212 */
[----:B------:R-:W-:Y:S01]  /*143e0*/  R2UR UR7, R13 ;  /* 0x000000000d0772ca */ /* 0x000fe200000e0000 */
[----:B------:R-:W-:Y:S01]  /*143f0*/  UIADD3 UR4, UP0, UR36, 0x470, URZ ;  /* 0x0000047024047890 */ /* 0x000fe2000ff1e03f */
[----:B------:R-:W-:Y:S01]  /*14400*/  PLOP3.LUT P0, PT, PT, PT, PT, 0x80, 0x0 ;  /* 0x000000000000781c */ /* 0x000fe20003f0f070 */
[----:B------:R-:W-:-:S02]  /*14410*/  VIADD R3, R3, 0x38850 ;  /* 0x0003885003037836 */ /* 0x000fc40000000000 */
[----:B------:R-:W-:Y:S01]  /*14420*/  UIADD3.X UR5, URZ, UR37, URZ, UP0, !UPT ;  /* 0x000000253f057290 */ /* 0x000fe200087fe43f */
[----:B--2---:R-:W-:Y:S02]  /*14430*/  IMAD R4, R4, 0x50, R7 ;  /* 0x0000005004047824 */ /* 0x004fe400078e0207 */
[----:B------:R-:W-:-:S09]  /*14440*/  VIADD R7, R2, 0x400 ;  /* 0x0000040002077836 */ /* 0x000fd20000000000 */
.L_x_285:
        /* <DEDUP_REMOVED lines=10> */
[----:B------:R-:W-:Y:S01]  /*144f0*/  R2UR UR10, R21 ;  /* 0x00000000150a72ca */ /* 0x000fe200000e0000 */
[----:B------:R-:W-:Y:S01]  /*14500*/  VIADD R7, R2, 0x2c00 ;  /* 0x00002c0002077836 */ /* 0x000fe20000000000 */
[----:B------:R-:W-:Y:S02]  /*14510*/  R2UR UR6, R12 ;  /* 0x000000000c0672ca */ /* 0x000fe400000e0000 */
[----:B------:R-:W-:Y:S02]  /*14520*/  R2UR UR7, R13 ;  /* 0x000000000d0772ca */ /* 0x000fe400000e0000 */
[----:B------:R-:W-:-:S13]  /*14530*/  PLOP3.LUT P0, PT, PT, PT, PT, 0x80, 0x0 ;  /* 0x000000000000781c */ /* 0x000fda0003f0f070 */
.L_x_286:
        /* <DEDUP_REMOVED lines=15> */
.L_x_287:
        /* <DEDUP_REMOVED lines=15> */
.L_x_288:
        /* <DEDUP_REMOVED lines=10> */
[----:B------:R0:W-:Y:S01]  /*147c0*/  STL [R1+0x8], R0 ;  /* 0x0000080001007387 */ /* 0x0001e20000100800 */
[----:B------:R-:W-:-:S07]  /*147d0*/  IMAD.MOV.U32 R17, RZ, RZ, R5 ;  /* 0x000000ffff117224 */ /* 0x000fce00078e0005 */
.L_x_271:
[----:B------:R-:W-:Y:S05]  /*147e0*/  BSYNC B1 ;  /* 0x0000000000017941 */ /* 0x000fea0003800000 */
.L_x_270:
[----:B0-----:R-:W2:Y:S01]  /*147f0*/  LDL.LU R0, [R1+0x38] ;  /* 0x0000380001007983 */ /* 0x001ea20000300800 */
[----:B------:R-:W-:-:S03]  /*14800*/  IMAD.MOV.U32 R19, RZ, RZ, R9 ;  /* 0x000000ffff137224 */ /* 0x000fc600078e0009 */
[----:B------:R0:W-:Y:S02]  /*14810*/  STL [R1+0x14], R11 ;  /* 0x0000140b01007387 */ /* 0x0001e40000100800 */
[----:B0-2---:R-:W-:-:S07]  /*14820*/  VIADD R0, R0, 0xfffffffd ;  /* 0xfffffffd00007836 */ /* 0x005fce0000000000 */
.L_x_269:
[----:B------:R-:W-:Y:S05]  /*14830*/  BSYNC B2 ;  /* 0x0000000000027941 */ /* 0x000fea0003800000 */
.L_x_268:
[----:B------:R-:W-:Y:S01]  /*14840*/  VIADD R10, R10, 0xfffffffe ;  /* 0xfffffffe0a0a7836 */ /* 0x000fe20000000000 */
[----:B------:R-:W-:-:S04]  /*14850*/  LOP3.LUT R8, RZ, R8, RZ, 0x33, !PT ;  /* 0x00000008ff087212 */ /* 0x000fc800078e33ff */
[----:B------:R-:W-:-:S13]  /*14860*/  ISETP.NE.AND P0, PT, R10, R8, PT ;  /* 0x000000080a00720c */ /* 0x000fda0003f05270 */
[----:B------:R-:W-:Y:S05]  /*14870*/  @!P0 BRA `(.L_x_267) ;  /* 0x0000001800c48947 */ /* 0x000fea0003800000 */
[----:B------:R-:W-:-:S07]  /*14880*/  IMAD.MOV.U32 R9, RZ, RZ, R17 ;  /* 0x000000ffff097224 */ /* 0x000fce00078e0011 */
.L_x_327:
[----:B------:R-:W2:Y:S04]  /*14890*/  LDL R3, [R1+0x20] ;  /* 0x0000200001037983 */ /* 0x000ea80000100800 */
[----:B------:R-:W3:Y:S01]  /*148a0*/  LDL R2, [R1+0x14] ;  /* 0x0000140001027983 */ /* 0x000ee20000100800 */
[----:B------:R-:W-:Y:S01]  /*148b0*/  VIADD R4, R19, 0x1 ;  /* 0x0000000113047836 */ /* 0x000fe20000000000 */
[----:B------:R-:W-:Y:S05]  /*148c0*/  YIELD ;  /* 0x0000000000007946 */ /* 0x000fea0003800000 */
[----:B------:R-:W-:Y:S01]  /*148d0*/  ISETP.NE.AND P0, PT, R4, 0x2, PT ;  /* 0x000000020400780c */ /* 0x000fe20003f05270 */
[----:B------:R-:W-:Y:S03]  /*148e0*/  BSSY B1, `(.L_x_289) ;  /* 0x00000d0000017945 */ /* 0x000fe60003800000 */
[----:B------:R-:W-:-:S02]  /*148f0*/  SEL R5, RZ, 0x1, P0 ;  /* 0x00000001ff057807 */ /* 0x000fc40000000000 */
[----:B------:R-:W-:Y:S02]  /*14900*/  SEL R4, R4, RZ, P0 ;  /* 0x000000ff04047207 */ /* 0x000fe40000000000 */
[----:B--2---:R-:W-:Y:S02]  /*14910*/  ISETP.NE.AND P1, PT, R3, RZ, PT ;  /* 0x000000ff0300720c */ /* 0x004fe40003f25270 */
[----:B---3--:R-:W-:-:S11]  /*14920*/  LOP3.LUT R5, R2, R5, RZ, 0x3c, !PT ;  /* 0x0000000502057212 */ /* 0x008fd600078e3cff */
[----:B01----:R-:W-:Y:S05]  /*14930*/  @!P1 BRA `(.L_x_290) ;  /* 0x0000000c00289947 */ /* 0x003fea0003800000 */
        /* <DEDUP_REMOVED lines=14> */
[----:B------:R-:W-:-:S04]  /*14a20*/  @P0 SHF.R.U32.HI R2, RZ, R3, R7 ;  /* 0x00000003ff020219 */ /* 0x000fc80000011607 */
[--C-:B------:R-:W-:Y:S01]  /*14a30*/  SHF.R.S32.HI R3, RZ, 0x1f, R2.reuse ;  /* 0x0000001fff037819 */ /* 0x100fe20000011402 */
[----:B------:R-:W-:-:S04]  /*14a40*/  IMAD.MOV R7, RZ, RZ, -R2 ;  /* 0x000000ffff077224 */ /* 0x000fc800078e0a02 */
[----:B------:R-:W-:Y:S02]  /*14a50*/  IMAD R7, R8, R7, R0 ;  /* 0x0000000708077224 */ /* 0x000fe400078e0200 */
[----:B--2---:R-:W-:-:S04]  /*14a60*/  IMAD R8, R11, UR6, RZ ;  /* 0x000000060b087c24 */ /* 0x004fc8000f8e02ff */
[C---:B---3--:R-:W-:Y:S02]  /*14a70*/  IMAD R8, R10.reuse, UR7, R8 ;  /* 0x000000070a087c24 */ /* 0x048fe4000f8e0208 */
[----:B------:R-:W-:-:S04]  /*14a80*/  IMAD.WIDE.U32 R2, R10, UR6, R2 ;  /* 0x000000060a027c25 */ /* 0x000fc8000f8e0002 */
[----:B------:R-:W-:Y:S01]  /*14a90*/  IMAD.IADD R3, R8, 0x1, R3 ;  /* 0x0000000108037824 */ /* 0x000fe200078e0203 */
[----:B------:R-:W-:-:S04]  /*14aa0*/  LEA R8, P0, R2, UR4, 0x2 ;  /* 0x0000000402087c11 */ /* 0x000fc8000f8010ff */
[----:B------:R-:W-:-:S06]  /*14ab0*/  LEA.HI.X R9, R2, UR5, R3, 0x2, P0 ;  /* 0x0000000502097c11 */ /* 0x000fcc00080f1403 */
[----:B------:R0:W5:Y:S03]  /*14ac0*/  LDG.E R9, desc[UR8][R8.64] ;  /* 0x0000000808097981 */ /* 0x000166000c1e1900 */
.L_x_291:
[----:B------:R-:W-:Y:S01]  /*14ad0*/  IMAD R3, R4, 0x8, R18 ;  /* 0x0000000804037824 */ /* 0x000fe200078e0212 */
[----:B------:R-:W-:Y:S01]  /*14ae0*/  SHF.L.U32 R2, R5, 0x1f, RZ ;  /* 0x0000001f05027819 */ /* 0x000fe200000006ff */
[----:B------:R-:W-:Y:S03]  /*14af0*/  BSSY B2, `(.L_x_292) ;  /* 0x0000003000027945 */ /* 0x000fe60003800000 */
[----:B------:R-:W1:Y:S02]  /*14b00*/  SYNCS.PHASECHK.TRANS64.TRYWAIT P0, [R3+URZ+0x38840], R2 ;  /* 0x03884002030075a7 */ /* 0x000e64000800017f */
[----:B-1----:R-:W-:Y:S05]  /*14b10*/  @!P0 BRA `(.L_x_293) ;  /* 0x00000040007c8947 */ /* 0x002fea0003800000 */
.L_x_392:
[----:B------:R-:W-:Y:S05]  /*14b20*/  BSYNC B2 ;  /* 0x0000000000027941 */ /* 0x000fea0003800000 */
.L_x_292:
        /* <DEDUP_REMOVED lines=12> */
.L_x_295:
[----:B------:R-:W-:Y:S05]  /*14bf0*/  BSYNC B2 ;  /* 0x0000000000027941 */ /* 0x000fea0003800000 */
.L_x_294:
        /* <DEDUP_REMOVED lines=12> */
.L_x_296:
        /* <DEDUP_REMOVED lines=16> */
.L_x_297:
        /* <DEDUP_REMOVED lines=16> */
.L_x_298:
        /* <DEDUP_REMOVED lines=16> */
.L_x_299:
        /* <DEDUP_REMOVED lines=16> */
.L_x_393:
[----:B------:R-:W-:Y:S05]  /*150c0*/  BSYNC B2 ;  /* 0x0000000000027941 */ /* 0x000fea0003800000 */
.L_x_300:
[----:B------:R-:W-:Y:S01]  /*150d0*/  BSSY B2, `(.L_x_302) ;  /* 0x000000b000027945 */ /* 0x000fe20003800000 */
[----:B------:R-:W-:Y:S02]  /*150e0*/  IMAD.MOV.U32 R10, RZ, RZ, 0x0 ;  /* 0x00000000ff0a7424 */ /* 0x000fe400078e00ff */
[----:B------:R-:W-:Y:S01]  /*150f0*/  IMAD.MOV.U32 R11, RZ, RZ, 0x14f00000 ;  /* 0x14f00000ff0b7424 */ /* 0x000fe200078e00ff */
[----:B------:R-:W-:Y:S06]  /*15100*/  @P1 BRA `(.L_x_303) ;  /* 0x00000000001c1947 */ /* 0x000fec0003800000 */
[----:B------:R-:W1:Y:S01]  /*15110*/  S2R R8, SR_TID.X ;  /* 0x0000000000087919 */ /* 0x000e620000002100 */
[----:B0-----:R-:W-:-:S04]  /*15120*/  IMAD.MOV.U32 R3, RZ, RZ, 0xa000 ;  /* 0x0000a000ff037424 */ /* 0x001fc800078e00ff */
[----:B------:R2:W-:Y:S01]  /*15130*/  SYNCS.ARRIVE.TRANS64 RZ, [R2+URZ+0x50], R3 ;  /* 0x0000500302ff79a7 */ /* 0x0005e2000800003f */
[----:B-1----:R-:W-:-:S04]  /*15140*/  LOP3.LUT R8, R8, 0x1f, RZ, 0xc0, !PT ;  /* 0x0000001f08087812 */ /* 0x002fc800078ec0ff */
[----:B------:R-:W-:-:S13]  /*15150*/  ISETP.NE.AND P0, PT, R8, RZ, PT ;  /* 0x000000ff0800720c */ /* 0x000fda0003f05270 */
[----:B--2---:R-:W-:Y:S05]  /*15160*/  @!P0 BRA `(.L_x_303) ;  /* 0x0000000000048947 */ /* 0x004fea0003800000 */
[----:B------:R-:W-:Y:S01]  /*15170*/  BPT.TRAP 0x1 ;  /* 0x000000040000795c */ /* 0x000fe20000300000 */
.L_x_303:
[----:B------:R-:W-:Y:S05]  /*15180*/  BSYNC B2 ;  /* 0x0000000000027941 */ /* 0x000fea0003800000 */
.L_x_302:
[----:B------:R-:W2:Y:S04]  /*15190*/  LDL R8, [R1+0x18] ;  /* 0x0000180001087983 */ /* 0x000ea80000100800 */
[----:B0-----:R-:W2:Y:S01]  /*151a0*/  LDL.LU R3, [R1+0x8] ;  /* 0x0000080001037983 */ /* 0x001ea20000300800 */
[----:B------:R-:W-:Y:S01]  /*151b0*/  R2UR UR10, R12 ;  /* 0x000000000c0a72ca */ /* 0x000fe200000e0000 */
[----:B------:R-:W-:Y:S01]  /*151c0*/  IMAD R19, R19, 0xa000, R18 ;  /* 0x0000a00013137824 */ /* 0x000fe200078e0212 */
[----:B------:R-:W-:Y:S01]  /*151d0*/  R2UR UR6, R10 ;  /* 0x000000000a0672ca */ /* 0x000fe200000e0000 */
[----:B------:R-:W-:Y:S01]  /*151e0*/  UIADD3 UR4, UP0, UR36, 0x470, URZ ;  /* 0x0000047024047890 */ /* 0x000fe2000ff1e03f */
[----:B------:R-:W-:Y:S01]  /*151f0*/  R2UR UR7, R11 ;  /* 0x000000000b0772ca */ /* 0x000fe200000e0000 */
[----:B------:R-:W-:Y:S01]  /*15200*/  VIADD R2, R2, 0x50 ;  /* 0x0000005002027836 */ /* 0x000fe20000000000 */
[----:B------:R-:W-:Y:S01]  /*15210*/  PLOP3.LUT P0, PT, PT, PT, PT, 0x80, 0x0 ;  /* 0x000000000000781c */ /* 0x000fe20003f0f070 */
[----:B------:R-:W-:Y:S01]  /*15220*/  UIADD3.X UR5, URZ, UR37, URZ, UP0, !UPT ;  /* 0x000000253f057290 */ /* 0x000fe200087fe43f */
[----:B--2---:R-:W-:-:S02]  /*15230*/  IMAD R3, R3, 0x50, R8 ;  /* 0x0000005003037824 */ /* 0x004fc400078e0208 */
[----:B------:R-:W-:-:S09]  /*15240*/  VIADD R8, R19, 0x400 ;  /* 0x0000040013087836 */ /* 0x000fd20000000000 */
.L_x_304:
        /* <DEDUP_REMOVED lines=15> */
.L_x_305:
        /* <DEDUP_REMOVED lines=15> */
.L_x_306:
        /* <DEDUP_REMOVED lines=15> */
.L_x_307:
        /* <DEDUP_REMOVED lines=12> */
.L_x_290:
[----:B------:R-:W-:Y:S05]  /*155e0*/  BSYNC B1 ;  /* 0x0000000000017941 */ /* 0x000fea0003800000 */
.L_x_289:
[----:B------:R-:W2:Y:S01]  /*155f0*/  LDL R2, [R1+0x20] ;  /* 0x0000200001027983 */ /* 0x000ea20000100800 */
[----:B------:R-:W-:Y:S01]  /*15600*/  VIADD R19, R4, 0x1 ;  /* 0x0000000104137836 */ /* 0x000fe20000000000 */
[----:B------:R-:W-:Y:S01]  /*15610*/  BSSY B1, `(.L_x_308) ;  /* 0x00000d3000017945 */ /* 0x000fe20003800000 */
[----:B0-----:R-:W-:-:S03]  /*15620*/  VIADD R7, R0, 0xffffffff ;  /* 0xffffffff00077836 */ /* 0x001fc60000000000 */
[----:B------:R-:W-:-:S04]  /*15630*/  ISETP.NE.AND P0, PT, R19, 0x2, PT ;  /* 0x000000021300780c */ /* 0x000fc80003f05270 */
[----:B------:R-:W-:Y:S02]  /*15640*/  SEL R19, R19, RZ, P0 ;  /* 0x000000ff13137207 */ /* 0x000fe40000000000 */
[----:B--2---:R-:W-:Y:S02]  /*15650*/  ISETP.NE.AND P1, PT, R2, RZ, PT ;  /* 0x000000ff0200720c */ /* 0x004fe40003f25270 */
[----:B------:R-:W-:-:S04]  /*15660*/  SEL R2, RZ, 0x1, P0 ;  /* 0x00000001ff027807 */ /* 0x000fc80000000000 */
[----:B------:R-:W-:-:S05]  /*15670*/  LOP3.LUT R12, R5, R2, RZ, 0x3c, !PT ;  /* 0x00000002050c7212 */ /* 0x000fca00078e3cff */
[----:B------:R0:W-:Y:S02]  /*15680*/  STL [R1+0x14], R12 ;  /* 0x0000140c01007387 */ /* 0x0001e40000100800 */
[----:B------:R-:W-:Y:S05]  /*15690*/  @!P1 BRA `(.L_x_309) ;  /* 0x0000000c00289947 */ /* 0x000fea0003800000 */
[----:B------:R-:W-:Y:S01]  /*156a0*/  ULDC.64 UR4, c[0x0][0x418] ;  /* 0x0001060000047ab9 */ /* 0x000fe20000000a00 */
[----:B------:R-:W-:Y:S01]  /*156b0*/  IMAD.MOV.U32 R8, RZ, RZ, R7 ;  /* 0x000000ffff087224 */ /* 0x000fe200078e0007 */
[----:B------:R-:W-:-:S04]  /*156c0*/  ISETP.NE.U32.AND P0, PT, RZ, UR4, PT ;  /* 0x00000004ff007c0c */ /* 0x000fc8000bf05070 */
[----:B------:R-:W-:-:S13]  /*156d0*/  ISETP.NE.AND.EX P0, PT, RZ, UR5, PT, P0 ;  /* 0x00000005ff007c0c */ /* 0x000fda000bf05300 */
[----:B------:R-:W-:Y:S05]  /*156e0*/  @!P0 BRA `(.L_x_310) ;  /* 0x0000000000508947 */ /* 0x000fea0003800000 */
[----:B------:R-:W2:Y:S01]  /*156f0*/  LDL R11, [R1+0x1c] ;  /* 0x00001c00010b7983 */ /* 0x000ea20000100800 */
[----:B------:R-:W1:Y:S01]  /*15700*/  LDC R9, c[0x0][0x43c] ;  /* 0x00010f00ff097b82 */ /* 0x000e620000000800 */
[----:B------:R-:W-:Y:S02]  /*15710*/  ULDC.64 UR6, c[0x0][0x428] ;  /* 0x00010a0000067ab9 */ /* 0x000fe40000000a00 */
[----:B------:R-:W3:Y:S01]  /*15720*/  LDL R10, [R1+0x10] ;  /* 0x00001000010a7983 */ /* 0x000ee20000100800 */
[----:B------:R-:W-:Y:S01]  /*15730*/  ULDC.64 UR8, c[0x0][0x208] ;  /* 0x0000820000087ab9 */ /* 0x000fe20000000a00 */
[----:B-1----:R-:W-:-:S13]  /*15740*/  ISETP.NE.AND P0, PT, R9, 0x1, PT ;  /* 0x000000010900780c */ /* 0x002fda0003f05270 */
[----:B------:R-:W1:Y:S02]  /*15750*/  @P0 LDC.64 R2, c[0x0][0x440] ;  /* 0x00011000ff020b82 */ /* 0x000e640000000a00 */
[----:B-1----:R-:W-:-:S04]  /*15760*/  @P0 IMAD.HI.U32 R8, R7, R2, RZ ;  /* 0x0000000207080227 */ /* 0x002fc800078e00ff */
        /* <DEDUP_REMOVED lines=10> */
[----:B------:R-:W-:-:S05]  /*15810*/  LEA.HI.X R11, R2, UR5, R9, 0x2, P0 ;  /* 0x00000005020b7c11 */ /* 0x000fca00080f1409 */
[----:B------:R1:W5:Y:S04]  /*15820*/  LDG.E R9, desc[UR8][R10.64] ;  /* 0x000000080a097981 */ /* 0x000368000c1e1900 */
.L_x_310:
[----:B------:R-:W-:Y:S01]  /*15830*/  IMAD R2, R19, 0x8, R18 ;  /* 0x0000000813027824 */ /* 0x000fe200078e0212 */
[----:B------:R-:W-:Y:S01]  /*15840*/  SHF.L.U32 R3, R12, 0x1f, RZ ;  /* 0x0000001f0c037819 */ /* 0x000fe200000006ff */
[----:B------:R-:W-:Y:S03]  /*15850*/  BSSY B2, `(.L_x_311) ;  /* 0x0000003000027945 */ /* 0x000fe60003800000 */
[----:B------:R-:W2:Y:S02]  /*15860*/  SYNCS.PHASECHK.TRANS64.TRYWAIT P0, [R2+URZ+0x38840], R3 ;  /* 0x03884003020075a7 */ /* 0x000ea4000800017f */
[----:B--2---:R-:W-:Y:S05]  /*15870*/  @!P0 BRA `(.L_x_312) ;  /* 0x00000034004c8947 */ /* 0x004fea0003800000 */
.L_x_394:
[----:B------:R-:W-:Y:S05]  /*15880*/  BSYNC B2 ;  /* 0x0000000000027941 */ /* 0x000fea0003800000 */
.L_x_311:
[----:B-1----:R-:W1:Y:S01]  /*15890*/  S2R R10, SR_TID.X ;  /* 0x00000000000a7919 */ /* 0x002e620000002100 */
[----:B------:R-:W-:Y:S01]  /*158a0*/  BSSY B2, `(.L_x_313) ;  /* 0x000000b000027945 */ /* 0x000fe20003800000 */
[----:B-1----:R-:W-:-:S04]  /*158b0*/  LOP3.LUT R10, R10, 0x7f, RZ, 0xc0, !PT ;  /* 0x0000007f0a0a7812 */ /* 0x002fc800078ec0ff */
[----:B------:R-:W-:-:S13]  /*158c0*/  ISETP.NE.AND P1, PT, R10, RZ, PT ;  /* 0x000000ff0a00720c */ /* 0x000fda0003f25270 */
[----:B------:R-:W-:Y:S05]  /*158d0*/  @P1 BRA `(.L_x_314) ;  /* 0x00000000001c1947 */ /* 0x000fea0003800000 */
[----:B------:R-:W1:Y:S01]  /*158e0*/  S2R R10, SR_TID.X ;  /* 0x00000000000a7919 */ /* 0x000e620000002100 */
[----:B--2---:R-:W-:-:S04]  /*158f0*/  IMAD.MOV.U32 R3, RZ, RZ, 0xa000 ;  /* 0x0000a000ff037424 */ /* 0x004fc800078e00ff */
[----:B------:R3:W-:Y:S01]  /*15900*/  SYNCS.ARRIVE.TRANS64 RZ, [R2+URZ+0x38830], R3 ;  /* 0x0388300302ff79a7 */ /* 0x0007e2000800003f */
[----:B-1----:R-:W-:-:S04]  /*15910*/  LOP3.LUT R10, R10, 0x1f, RZ, 0xc0, !PT ;  /* 0x0000001f0a0a7812 */ /* 0x002fc800078ec0ff */
[----:B------:R-:W-:-:S13]  /*15920*/  ISETP.NE.AND P0, PT, R10, RZ, PT ;  /* 0x000000ff0a00720c */ /* 0x000fda0003f05270 */
[----:B---3--:R-:W-:Y:S05]  /*15930*/  @!P0 BRA `(.L_x_314) ;  /* 0x0000000000048947 */ /* 0x008fea0003800000 */
[----:B------:R-:W-:Y:S01]  /*15940*/  BPT.TRAP 0x1 ;  /* 0x000000040000795c */ /* 0x000fe20000300000 */
.L_x_314:
[----:B------:R-:W-:Y:S05]  /*15950*/  BSYNC B2 ;  /* 0x0000000000027941 */ /* 0x000fea0003800000 */
.L_x_313:
[----:B--2---:R-:W2:Y:S01]  /*15960*/  LDL R2, [R1+0x18] ;  /* 0x0000180001027983 */ /* 0x004ea20000100800 */
[----:B0-----:R-:W-:Y:S01]  /*15970*/  IMAD.MOV.U32 R12, RZ, RZ, RZ ;  /* 0x000000ffff0c7224 */ /* 0x001fe200078e00ff */
[----:B------:R-:W-:Y:S01]  /*15980*/  UIADD3 UR4, UP0, UR36, 0x370, URZ ;  /* 0x0000037024047890 */ /* 0x000fe2000ff1e03f */
[C---:B------:R-:W-:Y:S01]  /*15990*/  IMAD R3, R19.reuse, 0x8, R6 ;  /* 0x0000000813037824 */ /* 0x040fe200078e0206 */
[----:B------:R-:W-:Y:S01]  /*159a0*/  PLOP3.LUT P0, PT, PT, PT, PT, 0x80, 0x0 ;  /* 0x000000000000781c */ /* 0x000fe20003f0f070 */
[----:B------:R-:W-:Y:S01]  /*159b0*/  IMAD R10, R19, 0xa000, R18 ;  /* 0x0000a000130a7824 */ /* 0x000fe200078e0212 */
[----:B------:R-:W-:Y:S01]  /*159c0*/  R2UR UR10, R12 ;  /* 0x000000000c0a72ca */ /* 0x000fe200000e0000 */
[----:B------:R-:W-:Y:S01]  /*159d0*/  VIADD R3, R3, 0x30 ;  /* 0x0000003003037836 */ /* 0x000fe20000000000 */
[----:B------:R-:W-:Y:S01]  /*159e0*/  UIADD3.X UR5, URZ, UR37, URZ, UP0, !UPT ;  /* 0x000000253f057290 */ /* 0x000fe200087fe43f */
[----:B------:R-:W-:Y:S01]  /*159f0*/  VIADD R11, R10, 0x24400 ;  /* 0x000244000a0b7836 */ /* 0x000fe20000000000 */
[----:B------:R-:W-:Y:S01]  /*15a00*/  UMOV UR6, 0x0 ;  /* 0x0000000000067882 */ /* 0x000fe20000000000 */
[----:B------:R-:W-:Y:S01]  /*15a10*/  UMOV UR7, 0x14f00000 ;  /* 0x14f0000000077882 */ /* 0x000fe20000000000 */
[----:B--2---:R-:W-:-:S09]  /*15a20*/  IMAD R2, R8, 0x50, R2 ;  /* 0x0000005008027824 */ /* 0x004fd200078e0202 */
.L_x_315:
        /* <DEDUP_REMOVED lines=16> */
.L_x_316:
        /* <DEDUP_REMOVED lines=16> */
.L_x_317:
        /* <DEDUP_REMOVED lines=16> */
.L_x_318:
        /* <DEDUP_REMOVED lines=10> */
[----:B------:R-:W-:Y:S01]  /*15dd0*/  SHF.L.U32 R5, R5, 0x1f, RZ ;  /* 0x0000001f05057819 */ /* 0x000fe200000006ff */
[----:B------:R-:W-:Y:S01]  /*15de0*/  IMAD R2, R4, 0x8, R6 ;  /* 0x0000000804027824 */ /* 0x000fe200078e0206 */
[----:B------:R-:W-:Y:S03]  /*15df0*/  BSSY B2, `(.L_x_319) ;  /* 0x0000003000027945 */ /* 0x000fe60003800000 */
[----:B------:R-:W0:Y:S02]  /*15e00*/  SYNCS.PHASECHK.TRANS64.TRYWAIT P0, [R2+URZ+0x60], R5 ;  /* 0x00006005020075a7 */ /* 0x000e24000800017f */
[----:B0-----:R-:W-:Y:S05]  /*15e10*/  @!P0 BRA `(.L_x_320) ;  /* 0x0000002c00f88947 */ /* 0x001fea0003800000 */
.L_x_395:
[----:B------:R-:W-:Y:S05]  /*15e20*/  BSYNC B2 ;  /* 0x0000000000027941 */ /* 0x000fea0003800000 */
.L_x_319:
[----:B------:R-:W-:Y:S01]  /*15e30*/  BSSY B2, `(.L_x_321) ;  /* 0x000000b000027945 */ /* 0x000fe20003800000 */
[----:B------:R-:W-:Y:S02]  /*15e40*/  IMAD.MOV.U32 R10, RZ, RZ, 0x0 ;  /* 0x00000000ff0a7424 */ /* 0x000fe400078e00ff */
[----:B------:R-:W-:Y:S01]  /*15e50*/  IMAD.MOV.U32 R11, RZ, RZ, 0x14f00000 ;  /* 0x14f00000ff0b7424 */ /* 0x000fe200078e00ff */
[----:B------:R-:W-:Y:S06]  /*15e60*/  @P1 BRA `(.L_x_322) ;  /* 0x00000000001c1947 */ /* 0x000fec0003800000 */
[----:B0-----:R-:W0:Y:S01]  /*15e70*/  S2R R5, SR_TID.X ;  /* 0x0000000000057919 */ /* 0x001e220000002100 */
[----:B------:R-:W-:-:S04]  /*15e80*/  IMAD.MOV.U32 R3, RZ, RZ, 0xa000 ;  /* 0x0000a000ff037424 */ /* 0x000fc800078e00ff */
[----:B------:R1:W-:Y:S01]  /*15e90*/  SYNCS.ARRIVE.TRANS64 RZ, [R2+URZ+0x50], R3 ;  /* 0x0000500302ff79a7 */ /* 0x0003e2000800003f */
[----:B0-----:R-:W-:-:S04]  /*15ea0*/  LOP3.LUT R5, R5, 0x1f, RZ, 0xc0, !PT ;  /* 0x0000001f05057812 */ /* 0x001fc800078ec0ff */
[----:B------:R-:W-:-:S13]  /*15eb0*/  ISETP.NE.AND P0, PT, R5, RZ, PT ;  /* 0x000000ff0500720c */ /* 0x000fda0003f05270 */
[----:B-1----:R-:W-:Y:S05]  /*15ec0*/  @!P0 BRA `(.L_x_322) ;  /* 0x0000000000048947 */ /* 0x002fea0003800000 */
[----:B------:R-:W-:Y:S01]  /*15ed0*/  BPT.TRAP 0x1 ;  /* 0x000000040000795c */ /* 0x000fe20000300000 */
.L_x_322:
[----:B------:R-:W-:Y:S05]  /*15ee0*/  BSYNC B2 ;  /* 0x0000000000027941 */ /* 0x000fea0003800000 */
.L_x_321:
[----:B0-----:R-:W2:Y:S04]  /*15ef0*/  LDL R5, [R1+0x18] ;  /* 0x0000180001057983 */ /* 0x001ea80000100800 */
[----:B------:R-:W2:Y:S01]  /*15f00*/  LDL.LU R3, [R1+0x8] ;  /* 0x0000080001037983 */ /* 0x000ea20000300800 */
        /* <DEDUP_REMOVED lines=10> */
.L_x_323:
        /* <DEDUP_REMOVED lines=15> */
.L_x_324:
        /* <DEDUP_REMOVED lines=15> */
.L_x_325:
        /* <DEDUP_REMOVED lines=15> */
.L_x_326:
        /* <DEDUP_REMOVED lines=12> */
.L_x_309:
[----:B------:R-:W-:Y:S05]  /*16340*/  BSYNC B1 ;  /* 0x0000000000017941 */ /* 0x000fea0003800000 */
.L_x_308:
[----:B------:R-:W2:Y:S01]  /*16350*/  LDL R2, [R1+0x28] ;  /* 0x0000280001027983 */ /* 0x000ea20000100800 */
[----:B------:R-:W-:Y:S01]  /*16360*/  VIADD R0, R0, 0xfffffffe ;  /* 0xfffffffe00007836 */ /* 0x000fe20000000000 */
[----:B--2---:R-:W-:-:S13]  /*16370*/  ISETP.GT.AND P0, PT, R7, R2, PT ;  /* 0x000000020700720c */ /* 0x004fda0003f04270 */
[----:B------:R-:W-:Y:S05]  /*16380*/  @P0 BRA `(.L_x_327) ;  /* 0xffffffe400400947 */ /* 0x000fea000383ffff */
.L_x_267:
[----:B------:R-:W-:Y:S05]  /*16390*/  BSYNC B0 ;  /* 0x0000000000007941 */ /* 0x000fea0003800000 */
.L_x_266:
[----:B------:R-:W2:Y:S01]  /*163a0*/  S2R R3, SR_TID.X ;  /* 0x0000000000037919 */ /* 0x000ea20000002100 */
[----:B------:R-:W-:Y:S01]  /*163b0*/  BSSY B0, `(.L_x_328) ;  /* 0x0000012000007945 */ /* 0x000fe20003800000 */
[----:B--2---:R-:W-:-:S04]  /*163c0*/  LOP3.LUT R3, R3, 0x7f, RZ, 0xc0, !PT ;  /* 0x0000007f03037812 */ /* 0x004fc800078ec0ff */
[----:B------:R-:W-:-:S13]  /*163d0*/  ISETP.NE.AND P0, PT, R3, RZ, PT ;  /* 0x000000ff0300720c */ /* 0x000fda0003f05270 */
[----:B------:R-:W-:Y:S05]  /*163e0*/  @P0 BRA `(.L_x_329) ;  /* 0x0000000000380947 */ /* 0x000fea0003800000 */
[----:B------:R-:W2:Y:S01]  /*163f0*/  S2R R2, SR_LANEID ;  /* 0x0000000000027919 */ /* 0x000ea20000000000 */
[----:B------:R-:W-:Y:S01]  /*16400*/  VOTEU.ANY UR4, UPT, PT ;  /* 0x0000000000047886 */ /* 0x000fe200038e0100 */
[----:B-1----:R-:W1:Y:S01]  /*16410*/  LDC.64 R4, c[0x0][0xc60] ;  /* 0x00031800ff047b82 */ /* 0x002e620000000a00 */
[----:B------:R-:W2:Y:S01]  /*16420*/  FLO.U32 R0, UR4 ;  /* 0x0000000400007d00 */ /* 0x000ea200080e0000 */
[----:B------:R-:W-:Y:S01]  /*16430*/  ULDC.64 UR6, c[0x0][0x208] ;  /* 0x0000820000067ab9 */ /* 0x000fe20000000a00 */
[----:B--2---:R-:W-:-:S06]  /*16440*/  ISETP.EQ.U32.AND P0, PT, R0, R2, PT ;  /* 0x000000020000720c */ /* 0x004fcc0003f02070 */
[----:B------:R-:W1:Y:S07]  /*16450*/  POPC R2, UR4 ;  /* 0x0000000400027d09 */ /* 0x000e6e0008000000 */
[----:B-1----:R-:W2:Y:S04]  /*16460*/  @P0 ATOMG.E.ADD.STRONG.GPU PT, R2, desc[UR6][R4.64], R2 ;  /* 0x00000002040209a8 */ /* 0x002ea800081ee1c6 */
[----:B--2---:R1:W2:Y:S02]  /*16470*/  SHFL.IDX PT, R2, R2, R0, 0x1f ;  /* 0x00001f0002027589 */ /* 0x0042a400000e0000 */
[----:B-1----:R-:W1:Y:S02]  /*16480*/  S2R R0, SR_LTMASK ;  /* 0x0000000000007919 */ /* 0x002e640000003900 */
[----:B-1----:R-:W-:-:S06]  /*16490*/  LOP3.LUT R0, R0, UR4, RZ, 0xc0, !PT ;  /* 0x0000000400007c12 */ /* 0x002fcc000f8ec0ff */
[----:B------:R-:W2:Y:S02]  /*164a0*/  POPC R0, R0 ;  /* 0x0000000000007309 */ /* 0x000ea40000000000 */
[----:B--2---:R-:W-:-:S05]  /*164b0*/  IADD3 R0, R2, UR38, R0 ;  /* 0x0000002602007c10 */ /* 0x004fca000fffe000 */
[----:B------:R2:W-:Y:S02]  /*164c0*/  STL [R1], R0 ;  /* 0x0000000001007387 */ /* 0x0005e40000100800 */
.L_x_329:
[----:B------:R-:W-:Y:S05]  /*164d0*/  BSYNC B0 ;  /* 0x0000000000007941 */ /* 0x000fea0003800000 */
.L_x_328:
[----:B--2---:R-:W2:Y:S01]  /*164e0*/  LDL.LU R0, [R1+0x20] ;  /* 0x0000200001007983 */ /* 0x004ea20000300800 */
[----:B------:R-:W-:Y:S01]  /*164f0*/  BSSY B0, `(.L_x_330) ;  /* 0x0000058000007945 */ /* 0x000fe20003800000 */
[----:B--2---:R-:W-:-:S13]  /*16500*/  ISETP.NE.AND P0, PT, R0, RZ, PT ;  /* 0x000000ff0000720c */ /* 0x004fda0003f05270 */
[----:B------:R-:W-:Y:S05]  /*16510*/  @!P0 BRA `(.L_x_331) ;  /* 0x0000000400548947 */ /* 0x000fea0003800000 */
[----:B------:R-:W2:Y:S01]  /*16520*/  LDL R2, [R1+0x14] ;  /* 0x0000140001027983 */ /* 0x000ea20000100800 */
[----:B------:R-:W-:Y:S01]  /*16530*/  IMAD R0, R19, 0x8, R18 ;  /* 0x0000000813007824 */ /* 0x000fe200078e0212 */
[----:B------:R-:W-:Y:S01]  /*16540*/  BSSY B1, `(.L_x_332) ;  /* 0x0000005000017945 */ /* 0x000fe20003800000 */
[----:B------:R-:W-:Y:S02]  /*16550*/  ISETP.NE.AND P1, PT, R3, RZ, PT ;  /* 0x000000ff0300720c */ /* 0x000fe40003f25270 */
[----:B--2---:R-:W-:-:S04]  /*16560*/  SHF.L.U32 R2, R2, 0x1f, RZ ;  /* 0x0000001f02027819 */ /* 0x004fc800000006ff */
[----:B------:R-:W2:Y:S02]  /*16570*/  SYNCS.PHASECHK.TRANS64.TRYWAIT P0, [R0+URZ+0x38860], R2 ;  /* 0x03886002000075a7 */ /* 0x000ea4000800017f */
[----:B--2---:R-:W-:Y:S05]  /*16580*/  @!P0 BRA `(.L_x_333) ;  /* 0x0000002800308947 */ /* 0x004fea0003800000 */
.L_x_396:
[----:B------:R-:W-:Y:S05]  /*16590*/  BSYNC B1 ;  /* 0x0000000000017941 */ /* 0x000fea0003800000 */
.L_x_332:
[----:B------:R-:W-:Y:S04]  /*165a0*/  BSSY B1, `(.L_x_334) ;  /* 0x0000009000017945 */ /* 0x000fe80003800000 */
        /* <DEDUP_REMOVED lines=8> */
.L_x_335:
[----:B------:R-:W-:Y:S05]  /*16630*/  BSYNC B1 ;  /* 0x0000000000017941 */ /* 0x000fea0003800000 */
.L_x_334:
[----:B------:R-:W3:Y:S04]  /*16640*/  LDL.LU R3, [R1+0x18] ;  /* 0x0000180001037983 */ /* 0x000ee80000300800 */
[----:B--2---:R-:W3:Y:S01]  /*16650*/  LDL.LU R2, [R1+0x8] ;  /* 0x0000080001027983 */ /* 0x004ee20000300800 */
[----:B------:R-:W-:Y:S01]  /*16660*/  UIADD3 UR4, UP0, UR36, 0x470, URZ ;  /* 0x0000047024047890 */ /* 0x000fe2000ff1e03f */
[----:B------:R-:W-:Y:S01]  /*16670*/  PLOP3.LUT P0, PT, PT, PT, PT, 0x80, 0x0 ;  /* 0x000000000000781c */ /* 0x000fe20003f0f070 */
[----:B------:R-:W-:Y:S01]  /*16680*/  VIADD R0, R0, 0x38850 ;  /* 0x0003885000007836 */ /* 0x000fe20000000000 */
[----:B------:R-:W-:Y:S01]  /*16690*/  UMOV UR6, 0x0 ;  /* 0x0000000000067882 */ /* 0x000fe20000000000 */
[----:B------:R-:W-:Y:S01]  /*166a0*/  UIADD3.X UR5, URZ, UR37, URZ, UP0, !UPT ;  /* 0x000000253f057290 */ /* 0x000fe200087fe43f */
[----:B------:R-:W-:Y:S01]  /*166b0*/  UMOV UR7, 0x14f00000 ;  /* 0x14f0000000077882 */ /* 0x000fe20000000000 */
[----:B------:R-:W-:Y:S01]  /*166c0*/  UMOV UR10, URZ ;  /* 0x0000003f000a7c82 */ /* 0x000fe20008000000 */
[----:B---3--:R-:W-:-:S02]  /*166d0*/  IMAD R3, R2, 0x50, R3 ;  /* 0x0000005002037824 */ /* 0x008fc400078e0203 */
[----:B------:R-:W-:-:S04]  /*166e0*/  IMAD R2, R19, 0xa000, R18 ;  /* 0x0000a00013027824 */ /* 0x000fc800078e0212 */
[----:B------:R-:W-:-:S07]  /*166f0*/  VIADD R4, R2, 0x400 ;  /* 0x0000040002047836 */ /* 0x000fce0000000000 */
.L_x_336:
        /* <DEDUP_REMOVED lines=9> */
[----:B--2---:R-:W-:Y:S05]  /*16790*/  @P0 BRA.U.ANY `(.L_x_336) ;  /* 0xfffffffd00d80947 */ /* 0x004fea000393ffff */
[----:B------:R-:W-:Y:S01]  /*167a0*/  PLOP3.LUT P0, PT, PT, PT, PT, 0x80, 0x0 ;  /* 0x000000000000781c */ /* 0x000fe20003f0f070 */
[----:B------:R-:W-:Y:S01]  /*167b0*/  VIADD R4, R2, 0x2c00 ;  /* 0x00002c0002047836 */ /* 0x000fe20000000000 */
[----:B------:R-:W-:Y:S01]  /*167c0*/  UMOV UR6, 0x0 ;  /* 0x0000000000067882 */ /* 0x000fe20000000000 */
[----:B------:R-:W-:Y:S01]  /*167d0*/  UMOV UR7, 0x14f00000 ;  /* 0x14f0000000077882 */ /* 0x000fe20000000000 */
[----:B------:R-:W-:-:S09]  /*167e0*/  UMOV UR10, 0x40 ;  /* 0x00000040000a7882 */ /* 0x000fd20000000000 */
.L_x_337:
        /* <DEDUP_REMOVED lines=15> */
.L_x_338:
        /* <DEDUP_REMOVED lines=15> */
.L_x_339:
        /* <DEDUP_REMOVED lines=10> */
.L_x_331:
[----:B------:R-:W-:Y:S05]  /*16a70*/  BSYNC B0 ;  /* 0x0000000000007941 */ /* 0x000fea0003800000 */
.L_x_330:
[----:B------:R-:W2:Y:S01]  /*16a80*/  LDL.LU R4, [R1+0x14] ;  /* 0x0000140001047983 */ /* 0x000ea20000300800 */
[----:B------:R-:W-:-:S05]  /*16a90*/  VIADD R19, R19, 0x1 ;  /* 0x0000000113137836 */ /* 0x000fca0000000000 */
[----:B------:R-:W-:-:S04]  /*16aa0*/  ISETP.NE.AND P0, PT, R19, 0x2, PT ;  /* 0x000000021300780c */ /* 0x000fc80003f05270 */
[----:B------:R-:W-:Y:S02]  /*16ab0*/  SEL R0, RZ, 0x1, P0 ;  /* 0x00000001ff007807 */ /* 0x000fe40000000000 */
[----:B------:R-:W-:Y:S02]  /*16ac0*/  SEL R19, R19, RZ, P0 ;  /* 0x000000ff13137207 */ /* 0x000fe40000000000 */
[----:B--2---:R-:W-:-:S05]  /*16ad0*/  LOP3.LUT R4, R4, R0, RZ, 0x3c, !PT ;  /* 0x0000000004047212 */ /* 0x004fca00078e3cff */
[----:B------:R2:W-:Y:S02]  /*16ae0*/  STL [R1+0x14], R4 ;  /* 0x0000140401007387 */ /* 0x0005e40000100800 */
.L_x_246:
[----:B------:R-:W-:Y:S05]  /*16af0*/  BSYNC B7 ;  /* 0x0000000000077941 */ /* 0x000fea0003800000 */
.L_x_244:
[----:B----4-:R-:W4:Y:S02]  /*16b00*/  LDL R0, [R1+0x5c] ;  /* 0x00005c0001007983 */ /* 0x010f240000100800 */
[----:B----4-:R-:W-:-:S13]  /*16b10*/  ISETP.NE.AND P0, PT, R0, RZ, PT ;  /* 0x000000ff0000720c */ /* 0x010fda0003f05270 */
[----:B------:R-:W-:Y:S05]  /*16b20*/  @!P0 BRA `(.L_x_340) ;  /* 0x00000000002c8947 */ /* 0x000fea0003800000 */
[----:B------:R-:W-:Y:S05]  /*16b30*/  WARPSYNC.ALL ;  /* 0x0000000000007948 */ /* 0x000fea0003800000 */
[----:B------:R-:W4:Y:S08]  /*16b40*/  S2UR UR5, SR_CgaCtaId ;  /* 0x00000000000579c3 */ /* 0x000f300000008800 */
[----:B------:R-:W-:Y:S06]  /*16b50*/  BAR.SYNC.DEFER_BLOCKING 0x5, 0x180 ;  /* 0x0146000000007b1d */ /* 0x000fec0000010000 */
[----:B------:R-:W-:-:S02]  /*16b60*/  UMOV UR4, 0x400 ;  /* 0x0000040000047882 */ /* 0x000fc40000000000 */
[----:B----4-:R-:W-:-:S06]  /*16b70*/  ULEA UR4, UR5, UR4, 0x18 ;  /* 0x0000000405047291 */ /* 0x010fcc000f8ec03f */
[----:B------:R-:W-:-:S05]  /*16b80*/  IMAD.U32 R18, RZ, RZ, UR4 ;  /* 0x00000004ff127e24 */ /* 0x000fca000f8e00ff */
[----:B-123--:R-:W1:Y:S04]  /*16b90*/  LDS.128 R4, [R18+0x388d0] ;  /* 0x0388d00012047984 */ /* 0x00ee680000000c00 */
[----:B-1----:R1:W-:Y:S04]  /*16ba0*/  STL.64 [R1], R4 ;  /* 0x0000000401007387 */ /* 0x0023e80000100a00 */
[----:B------:R1:W-:Y:S01]  /*16bb0*/  STL.64 [R1+0x8], R6 ;  /* 0x0000080601007387 */ /* 0x0003e20000100a00 */
[----:B------:R-:W-:Y:S06]  /*16bc0*/  BAR.ARV 0x4, 0x180 ;  /* 0x0106000000007b1d */ /* 0x000fec0000002000 */
[----:B------:R-:W-:Y:S05]  /*16bd0*/  BRA `(.L_x_341) ;  /* 0x0000000c00287947 */ /* 0x000fea0003800000 */
.L_x_340:
[----:B------:R-:W4:Y:S01]  /*16be0*/  S2R R16, SR_TID.X ;  /* 0x0000000000107919 */ /* 0x000f220000002100 */
[----:B------:R-:W-:Y:S01]  /*16bf0*/  UMOV UR4, 0xffffffff ;  /* 0xffffffff00047882 */ /* 0x000fe20000000000 */
[----:B----4-:R-:W-:-:S04]  /*16c00*/  LOP3.LUT R16, R16, 0x1f, RZ, 0xc0, !PT ;  /* 0x0000001f10107812 */ /* 0x010fc800078ec0ff */
[----:B------:R-:W-:Y:S01]  /*16c10*/  ISETP.NE.AND P0, PT, R16, 0x1f, PT ;  /* 0x0000001f1000780c */ /* 0x000fe20003f05270 */
[----:B------:R-:W-:-:S12]  /*16c20*/  BRA.DIV UR4, `(.L_x_342) ;  /* 0x00000022049c7947 */ /* 0x000fd8000b800000 */
[----:B------:R-:W4:Y:S01]  /*16c30*/  LDL.LU R3, [R1] ;  /* 0x0000000001037983 */ /* 0x000f220000300800 */
[----:B------:R-:W-:-:S03]  /*16c40*/  ULDC UR4, c[0x0][0xc3c] ;  /* 0x00030f0000047ab9 */ /* 0x000fc60000000800 */
[----:B-1----:R-:W5:Y:S01]  /*16c50*/  LDL R5, [R1+0xc] ;  /* 0x00000c0001057983 */ /* 0x002f620000100800 */
[----:B------:R-:W-:Y:S01]  /*16c60*/  ULDC.64 UR6, c[0x0][0x208] ;  /* 0x0000820000067ab9 */ /* 0x000fe20000000a00 */
[----:B----4-:R-:W-:Y:S02]  /*16c70*/  IMAD.MOV.U32 R10, RZ, RZ, R3 ;  /* 0x000000ffff0a7224 */ /* 0x010fe400078e0003 */
[----:B-----5:R-:W-:-:S05]  /*16c80*/  IMAD.IADD R0, R5, 0x1, R16 ;  /* 0x0000000105007824 */ /* 0x020fca00078e0210 */
[----:B------:R-:W-:-:S13]  /*16c90*/  ISETP.GE.OR P1, PT, R0, UR4, !P0 ;  /* 0x0000000400007c0c */ /* 0x000fda000c726670 */
[----:B------:R-:W1:Y:S08]  /*16ca0*/  @!P1 LDC.64 R2, c[0x0][0xc80] ;  /* 0x00032000ff029b82 */ /* 0x000e700000000a00 */
[----:B--23--:R-:W2:Y:S01]  /*16cb0*/  @!P1 LDC.64 R4, c[0x0][0xc78] ;  /* 0x00031e00ff049b82 */ /* 0x00cea20000000a00 */
[----:B-1----:R-:W-:-:S05]  /*16cc0*/  @!P1 IMAD.WIDE R2, R0, 0x4, R2 ;  /* 0x0000000400029825 */ /* 0x002fca00078e0202 */
[----:B------:R2:W3:Y:S02]  /*16cd0*/  @!P1 LDG.E R7, desc[UR6][R2.64] ;  /* 0x0000000602079981 */ /* 0x0004e4000c1e1900 */
[----:B--2---:R-:W-:-:S06]  /*16ce0*/  @!P1 IMAD.WIDE R2, R0, 0x4, R4 ;  /* 0x0000000400029825 */ /* 0x004fcc00078e0204 */
[----:B------:R-:W2:Y:S01]  /*16cf0*/  @!P1 LDG.E R2, desc[UR6][R2.64] ;  /* 0x0000000602029981 */ /* 0x000ea2000c1e1900 */
[----:B------:R-:W-:Y:S01]  /*16d00*/  IMAD.MOV.U32 R6, RZ, RZ, RZ ;  /* 0x000000ffff067224 */ /* 0x000fe200078e00ff */
[C---:B------:R-:W-:Y:S01]  /*16d10*/  ISETP.GE.U32.AND P2, PT, R16.reuse, 0x2, PT ;  /* 0x000000021000780c */ /* 0x040fe20003f46070 */
[----:B------:R-:W-:Y:S01]  /*16d20*/  IMAD.MOV.U32 R4, RZ, RZ, RZ ;  /* 0x000000ffff047224 */ /* 0x000fe200078e00ff */
[C---:B------:R-:W-:Y:S01]  /*16d30*/  ISETP.GE.U32.AND P3, PT, R16.reuse, 0x4, PT ;  /* 0x000000041000780c */ /* 0x040fe20003f66070 */
[----:B------:R-:W-:Y:S01]  /*16d40*/  SHFL.IDX PT, R0, R10, RZ, 0x1f ;  /* 0x00001fff0a007589 */ /* 0x000fe200000e0000 */
[C---:B------:R-:W-:Y:S02]  /*16d50*/  ISETP.GE.U32.AND P4, PT, R16.reuse, 0x8, PT ;  /* 0x000000081000780c */ /* 0x040fe40003f86070 */
[----:B------:R-:W-:Y:S01]  /*16d60*/  ISETP.GE.U32.AND P5, PT, R16, 0x10, PT ;  /* 0x000000101000780c */ /* 0x000fe20003fa6070 */
[----:B------:R-:W-:Y:S01]  /*16d70*/  SHFL.IDX PT, R8, R10, 0x1, 0x1f ;  /* 0x00201f000a087f89 */ /* 0x000fe200000e0000 */
[----:B---3--:R-:W-:-:S02]  /*16d80*/  @!P1 IMAD.MOV.U32 R6, RZ, RZ, R7 ;  /* 0x000000ffff069224 */ /* 0x008fc400078e0007 */
[----:B------:R-:W-:Y:S02]  /*16d90*/  IMAD.MOV.U32 R7, RZ, RZ, RZ ;  /* 0x000000ffff077224 */ /* 0x000fe400078e00ff */
[----:B--2---:R-:W-:Y:S01]  /*16da0*/  @!P1 IMAD.MOV.U32 R7, RZ, RZ, R2 ;  /* 0x000000ffff079224 */ /* 0x004fe200078e0002 */
[----:B------:R-:W-:-:S03]  /*16db0*/  ISETP.NE.AND P1, PT, R16, RZ, PT ;  /* 0x000000ff1000720c */ /* 0x000fc60003f25270 */
[----:B------:R-:W-:-:S05]  /*16dc0*/  IMAD R2, R7, R6, RZ ;  /* 0x0000000607027224 */ /* 0x000fca00078e02ff */
        /* <DEDUP_REMOVED lines=15> */
[----:B------:R1:W2:Y:S02]  /*16ec0*/  SHFL.IDX PT, R9, R2, 0x1f, 0x1f ;  /* 0x03e01f0002097f89 */ /* 0x0002a400000e0000 */
.L_x_406:
[----:B------:R-:W-:Y:S02]  /*16ed0*/  ULDC UR4, c[0x0][0xc38] ;  /* 0x00030e0000047ab9 */ /* 0x000fe40000000800 */
[----:B------:R-:W-:-:S04]  /*16ee0*/  IMAD.U32 R3, RZ, RZ, UR4 ;  /* 0x00000004ff037e24 */ /* 0x000fc8000f8e00ff */
[----:B--2---:R-:W-:-:S04]  /*16ef0*/  IMAD R9, R9, R3, RZ ;  /* 0x0000000309097224 */ /* 0x004fc800078e02ff */
[----:B------:R-:W-:-:S05]  /*16f00*/  IMAD.IADD R5, R8, 0x1, R9 ;  /* 0x0000000108057824 */ /* 0x000fca00078e0209 */
[----:B------:R-:W-:-:S13]  /*16f10*/  ISETP.GT.AND P6, PT, R5, R0, PT ;  /* 0x000000000500720c */ /* 0x000fda0003fc4270 */
[----:B------:R-:W-:Y:S05]  /*16f20*/  @P6 BRA `(.L_x_343) ;  /* 0x0000000000b06947 */ /* 0x000fea0003800000 */
.L_x_346:
[----:B------:R-:W2:Y:S01]  /*16f30*/  LDL.LU R3, [R1+0xc] ;  /* 0x00000c0001037983 */ /* 0x000ea20000300800 */
[----:B-1----:R-:W1:Y:S01]  /*16f40*/  LDC R2, c[0x0][0xc3c] ;  /* 0x00030f00ff027b82 */ /* 0x002e620000000800 */
[----:B--2---:R-:W-:-:S05]  /*16f50*/  VIADD R3, R3, 0x1f ;  /* 0x0000001f03037836 */ /* 0x004fca0000000000 */
[----:B-1----:R-:W-:-:S13]  /*16f60*/  ISETP.GE.AND P6, PT, R3, R2, PT ;  /* 0x000000020300720c */ /* 0x002fda0003fc6270 */
[----:B------:R-:W-:Y:S05]  /*16f70*/  @P6 BRA `(.L_x_344) ;  /* 0x0000000400d86947 */ /* 0x000fea0003800000 */
[----:B------:R-:W1:Y:S01]  /*16f80*/  S2R R6, SR_TID.X ;  /* 0x0000000000067919 */ /* 0x000e620000002100 */
[----:B------:R-:W-:Y:S01]  /*16f90*/  ULDC.64 UR4, c[0x0][0x208] ;  /* 0x0000820000047ab9 */ /* 0x000fe20000000a00 */
[----:B------:R2:W-:Y:S01]  /*16fa0*/  STL [R1+0xc], R3 ;  /* 0x00000c0301007387 */ /* 0x0005e20000100800 */
[----:B-1----:R-:W-:-:S05]  /*16fb0*/  LOP3.LUT R6, R6, 0x1f, RZ, 0xc0, !PT ;  /* 0x0000001f06067812 */ /* 0x002fca00078ec0ff */
[----:B------:R-:W-:Y:S02]  /*16fc0*/  IMAD.IADD R7, R3, 0x1, R6 ;  /* 0x0000000103077824 */ /* 0x000fe400078e0206 */
[----:B------:R-:W-:-:S03]  /*16fd0*/  IMAD.MOV.U32 R6, RZ, RZ, RZ ;  /* 0x000000ffff067224 */ /* 0x000fc600078e00ff */
[----:B------:R-:W-:-:S13]  /*16fe0*/  ISETP.GE.OR P6, PT, R7, R2, !P0 ;  /* 0x000000020700720c */ /* 0x000fda00047c6670 */
[----:B--2---:R-:W1:Y:S02]  /*16ff0*/  @!P6 LDC.64 R2, c[0x0][0xc80] ;  /* 0x00032000ff02eb82 */ /* 0x004e640000000a00 */
[----:B-1----:R-:W-:-:S05]  /*17000*/  @!P6 IMAD.WIDE R2, R7, 0x4, R2 ;  /* 0x000000040702e825 */ /* 0x002fca00078e0202 */
[----:B------:R1:W2:Y:S02]  /*17010*/  @!P6 LDG.E R6, desc[UR4][R2.64] ;  /* 0x000000040206e981 */ /* 0x0002a4000c1e1900 */
[----:B-1----:R-:W1:Y:S02]  /*17020*/  @!P6 LDC.64 R2, c[0x0][0xc78] ;  /* 0x00031e00ff02eb82 */ /* 0x002e640000000a00 */
[----:B-1----:R-:W-:-:S04]  /*17030*/  @!P6 IMAD.WIDE R2, R7, 0x4, R2 ;  /* 0x000000040702e825 */ /* 0x002fc800078e0202 */
[----:B------:R-:W-:-:S06]  /*17040*/  IMAD.MOV.U32 R7, RZ, RZ, RZ ;  /* 0x000000ffff077224 */ /* 0x000fcc00078e00ff */
[----:B------:R-:W2:Y:S01]  /*17050*/  @!P6 LDG.E R7, desc[UR4][R2.64] ;  /* 0x000000040207e981 */ /* 0x000ea2000c1e1900 */
[----:B------:R-:W-:Y:S01]  /*17060*/  UMOV UR4, 0xffffffff ;  /* 0xffffffff00047882 */ /* 0x000fe20000000000 */
[----:B--2---:R-:W-:Y:S02]  /*17070*/  IMAD R2, R7, R6, RZ ;  /* 0x0000000607027224 */ /* 0x004fe400078e02ff */
[----:B------:R-:W-:Y:S05]  /*17080*/  BRA.DIV UR4, `(.L_x_345) ;  /* 0x0000002204e87947 */ /* 0x000fea000b800000 */
        /* <DEDUP_REMOVED lines=16> */
.L_x_414:
[----:B------:R-:W-:Y:S02]  /*17190*/  ULDC UR4, c[0x0][0xc38] ;  /* 0x00030e0000047ab9 */ /* 0x000fe40000000800 */
[----:B------:R-:W-:-:S04]  /*171a0*/  IMAD.U32 R3, RZ, RZ, UR4 ;  /* 0x00000004ff037e24 */ /* 0x000fc8000f8e00ff */
[----:B--2---:R-:W-:-:S04]  /*171b0*/  IMAD R9, R9, R3, RZ ;  /* 0x0000000309097224 */ /* 0x004fc800078e02ff */
[----:B------:R-:W-:-:S05]  /*171c0*/  IMAD.IADD R5, R9, 0x1, R5 ;  /* 0x0000000109057824 */ /* 0x000fca00078e0205 */
[----:B------:R-:W-:-:S13]  /*171d0*/  ISETP.GT.AND P6, PT, R5, R0, PT ;  /* 0x000000000500720c */ /* 0x000fda0003fc4270 */
[----:B------:R-:W-:Y:S05]  /*171e0*/  @!P6 BRA `(.L_x_346) ;  /* 0xfffffffc0050e947 */ /* 0x000fea000383ffff */
.L_x_343:
[----:B------:R-:W-:Y:S01]  /*171f0*/  IMAD.IADD R9, R5, 0x1, -R9 ;  /* 0x0000000105097824 */ /* 0x000fe200078e0a09 */
[----:B------:R-:W-:-:S03]  /*17200*/  UMOV UR4, 0xffffffff ;  /* 0xffffffff00047882 */ /* 0x000fc60000000000 */
[----:B------:R-:W-:-:S05]  /*17210*/  IMAD R5, R2, R3, R9 ;  /* 0x0000000302057224 */ /* 0x000fca00078e0209 */
[----:B------:R-:W-:Y:S01]  /*17220*/  ISETP.GT.AND P6, PT, R5, R0, PT ;  /* 0x000000000500720c */ /* 0x000fe20003fc4270 */
[----:B------:R-:W-:-:S12]  /*17230*/  BRA.DIV UR4, `(.L_x_347) ;  /* 0x0000002604547947 */ /* 0x000fd8000b800000 */
[----:B------:R-:W-:-:S04]  /*17240*/  VOTE.ANY R8, PT, !P6 ;  /* 0x0000000000087806 */ /* 0x000fc800070e0100 */
[----:B------:R-:W2:Y:S02]  /*17250*/  POPC R5, R8 ;  /* 0x0000000800057309 */ /* 0x000ea40000000000 */
[----:B--2---:R2:W3:Y:S04]  /*17260*/  SHFL.IDX PT, R6, R6, R5, 0x1f ;  /* 0x00001f0506067589 */ /* 0x0044e800000e0000 */
[----:B------:R2:W4:Y:S02]  /*17270*/  SHFL.IDX PT, R7, R7, R5, 0x1f ;  /* 0x00001f0507077589 */ /* 0x00052400000e0000 */
.L_x_419:
[----:B------:R-:W-:-:S13]  /*17280*/  ISETP.NE.AND P0, PT, R8, RZ, PT ;  /* 0x000000ff0800720c */ /* 0x000fda0003f05270 */
[----:B------:R-:W-:Y:S05]  /*17290*/  @!P0 BRA `(.L_x_348) ;  /* 0x0000000000148947 */ /* 0x000fea0003800000 */
[----:B------:R-:W-:Y:S01]  /*172a0*/  UMOV UR4, 0xffffffff ;  /* 0xffffffff00047882 */ /* 0x000fe20000000000 */
[----:B0-----:R-:W-:Y:S02]  /*172b0*/  VIADD R12, R5, 0xffffffff ;  /* 0xffffffff050c7836 */ /* 0x001fe40000000000 */
[----:B------:R-:W-:Y:S05]  /*172c0*/  BRA.DIV UR4, `(.L_x_349) ;  /* 0x00000026048c7947 */ /* 0x000fea000b800000 */
[----:B-1----:R0:W1:Y:S02]  /*172d0*/  SHFL.IDX PT, R2, R2, R12, 0x1f ;  /* 0x00001f0c02027589 */ /* 0x00206400000e0000 */
.L_x_422:
[----:B-1----:R-:W-:-:S07]  /*172e0*/  IMAD.MOV.U32 R4, RZ, RZ, R2 ;  /* 0x000000ffff047224 */ /* 0x002fce00078e0002 */
.L_x_348:
[----:B------:R-:W5:Y:S01]  /*172f0*/  LDL.LU R10, [R1+0xc] ;  /* 0x00000c00010a7983 */ /* 0x000f620000300800 */
[----:B------:R-:W-:Y:S01]  /*17300*/  IMAD R9, R4, R3, R9 ;  /* 0x0000000304097224 */ /* 0x000fe200078e0209 */
[----:B---3--:R-:W-:-:S03]  /*17310*/  IABS R4, R6 ;  /* 0x0000000600047213 */ /* 0x008fc60000000000 */
[----:B------:R-:W-:Y:S01]  /*17320*/  IMAD.IADD R0, R0, 0x1, -R9 ;  /* 0x0000000100007824 */ /* 0x000fe200078e0a09 */
[----:B-1----:R-:W1:Y:S01]  /*17330*/  I2F.RP R2, R4 ;  /* 0x0000000400027306 */ /* 0x002e620000209400 */
[----:B------:R3:W-:Y:S02]  /*17340*/  STL [R1], R9 ;  /* 0x0000000901007387 */ /* 0x0007e40000100800 */
[----:B---3--:R-:W-:-:S05]  /*17350*/  IABS R9, R6 ;  /* 0x0000000600097213 */ /* 0x008fca0000000000 */
[----:B-1----:R-:W1:Y:S01]  /*17360*/  MUFU.RCP R2, R2 ;  /* 0x0000000200027308 */ /* 0x002e620000001000 */
[----:B------:R-:W-:Y:S02]  /*17370*/  IMAD.MOV R9, RZ, RZ, -R9 ;  /* 0x000000ffff097224 */ /* 0x000fe400078e0a09 */
[----:B-1----:R-:W-:-:S05]  /*17380*/  VIADD R2, R2, 0xffffffe ;  /* 0x0ffffffe02027836 */ /* 0x002fca0000000000 */
[----:B------:R-:W1:Y:S02]  /*17390*/  F2I.FTZ.U32.TRUNC.NTZ R3, R2 ;  /* 0x0000000200037305 */ /* 0x000e64000021f000 */
[----:B-1----:R-:W-:-:S04]  /*173a0*/  IMAD.MOV R2, RZ, RZ, -R3 ;  /* 0x000000ffff027224 */ /* 0x002fc800078e0a03 */
[----:B------:R-:W-:Y:S02]  /*173b0*/  IMAD R8, R2, R4, RZ ;  /* 0x0000000402087224 */ /* 0x000fe400078e02ff */
[----:B------:R-:W-:-:S04]  /*173c0*/  IMAD.MOV.U32 R2, RZ, RZ, RZ ;  /* 0x000000ffff027224 */ /* 0x000fc800078e00ff */
[----:B------:R-:W-:Y:S01]  /*173d0*/  IMAD.HI.U32 R2, R3, R8, R2 ;  /* 0x0000000803027227 */ /* 0x000fe200078e0002 */
[----:B------:R-:W-:-:S05]  /*173e0*/  IABS R3, R0 ;  /* 0x0000000000037213 */ /* 0x000fca0000000000 */
[----:B------:R-:W-:-:S04]  /*173f0*/  IMAD.HI.U32 R8, R2, R3, RZ ;  /* 0x0000000302087227 */ /* 0x000fc800078e00ff */
[----:B------:R-:W-:-:S05]  /*17400*/  IMAD R3, R8, R9, R3 ;  /* 0x0000000908037224 */ /* 0x000fca00078e0203 */
[----:B------:R-:W-:-:S13]  /*17410*/  ISETP.GT.U32.AND P1, PT, R4, R3, PT ;  /* 0x000000030400720c */ /* 0x000fda0003f24070 */
[----:B------:R-:W-:Y:S02]  /*17420*/  @!P1 IMAD.IADD R3, R3, 0x1, -R4 ;  /* 0x0000000103039824 */ /* 0x000fe400078e0a04 */
[----:B------:R-:W-:Y:S01]  /*17430*/  @!P1 VIADD R8, R8, 0x1 ;  /* 0x0000000108089836 */ /* 0x000fe20000000000 */
[----:B------:R-:W-:Y:S02]  /*17440*/  ISETP.NE.AND P1, PT, R6, RZ, PT ;  /* 0x000000ff0600720c */ /* 0x000fe40003f25270 */
[----:B------:R-:W-:Y:S02]  /*17450*/  ISETP.GE.U32.AND P0, PT, R3, R4, PT ;  /* 0x000000040300720c */ /* 0x000fe40003f06070 */
[----:B----4-:R-:W-:-:S04]  /*17460*/  IABS R4, R7 ;  /* 0x0000000700047213 */ /* 0x010fc80000000000 */
[----:B------:R-:W1:Y:S07]  /*17470*/  I2F.RP R2, R4 ;  /* 0x0000000400027306 */ /* 0x000e6e0000209400 */
[----:B------:R-:W-:Y:S01]  /*17480*/  @P0 VIADD R8, R8, 0x1 ;  /* 0x0000000108080836 */ /* 0x000fe20000000000 */
[----:B-1----:R-:W1:Y:S02]  /*17490*/  MUFU.RCP R2, R2 ;  /* 0x0000000200027308 */ /* 0x002e640000001000 */
[----:B-1----:R-:W-:-:S06]  /*174a0*/  VIADD R2, R2, 0xffffffe ;  /* 0x0ffffffe02027836 */ /* 0x002fcc0000000000 */
[----:B------:R-:W1:Y:S02]  /*174b0*/  F2I.FTZ.U32.TRUNC.NTZ R3, R2 ;  /* 0x0000000200037305 */ /* 0x000e64000021f000 */
[----:B-1----:R-:W-:-:S04]  /*174c0*/  IMAD.MOV R2, RZ, RZ, -R3 ;  /* 0x000000ffff027224 */ /* 0x002fc800078e0a03 */
[----:B------:R-:W-:Y:S02]  /*174d0*/  IMAD R9, R2, R4, RZ ;  /* 0x0000000402097224 */ /* 0x000fe400078e02ff */
[----:B------:R-:W-:-:S04]  /*174e0*/  IMAD.MOV.U32 R2, RZ, RZ, RZ ;  /* 0x000000ffff027224 */ /* 0x000fc800078e00ff */
[----:B------:R-:W-:Y:S01]  /*174f0*/  IMAD.HI.U32 R2, R3, R9, R2 ;  /* 0x0000000903027227 */ /* 0x000fe200078e0002 */
[----:B------:R-:W-:Y:S02]  /*17500*/  LOP3.LUT R3, R0, R6, RZ, 0x3c, !PT ;  /* 0x0000000600037212 */ /* 0x000fe400078e3cff */
[----:B------:R-:W-:Y:S02]  /*17510*/  IABS R9, R7 ;  /* 0x0000000700097213 */ /* 0x000fe40000000000 */
[----:B------:R-:W-:-:S03]  /*17520*/  ISETP.GE.AND P2, PT, R3, RZ, PT ;  /* 0x000000ff0300720c */ /* 0x000fc60003f46270 */
[----:B------:R-:W-:-:S10]  /*17530*/  IMAD.MOV R9, RZ, RZ, -R9 ;  /* 0x000000ffff097224 */ /* 0x000fd400078e0a09 */
[----:B------:R-:W-:Y:S01]  /*17540*/  @!P2 IMAD.MOV R8, RZ, RZ, -R8 ;  /* 0x000000ffff08a224 */ /* 0x000fe200078e0a08 */
[----:B------:R-:W-:-:S04]  /*17550*/  @!P1 LOP3.LUT R8, RZ, R6, RZ, 0x33, !PT ;  /* 0x00000006ff089212 */ /* 0x000fc800078e33ff */
[-C--:B------:R-:W-:Y:S01]  /*17560*/  IABS R3, R8.reuse ;  /* 0x0000000800037213 */ /* 0x080fe20000000000 */
[----:B------:R-:W-:-:S04]  /*17570*/  IMAD R6, R6, R8, RZ ;  /* 0x0000000806067224 */ /* 0x000fc800078e02ff */
[----:B------:R-:W-:-:S04]  /*17580*/  IMAD.HI.U32 R2, R2, R3, RZ ;  /* 0x0000000302027227 */ /* 0x000fc800078e00ff */
[----:B------:R-:W-:-:S05]  /*17590*/  IMAD R3, R2, R9, R3 ;  /* 0x0000000902037224 */ /* 0x000fca00078e0203 */
[----:B------:R-:W-:-:S13]  /*175a0*/  ISETP.GT.U32.AND P1, PT, R4, R3, PT ;  /* 0x000000030400720c */ /* 0x000fda0003f24070 */
[----:B------:R-:W-:Y:S02]  /*175b0*/  @!P1 IMAD.IADD R3, R3, 0x1, -R4 ;  /* 0x0000000103039824 */ /* 0x000fe400078e0a04 */
[----:B------:R-:W-:Y:S01]  /*175c0*/  @!P1 VIADD R2, R2, 0x1 ;  /* 0x0000000102029836 */ /* 0x000fe20000000000 */
[----:B------:R-:W-:Y:S02]  /*175d0*/  ISETP.NE.AND P1, PT, R7, RZ, PT ;  /* 0x000000ff0700720c */ /* 0x000fe40003f25270 */
[----:B------:R-:W-:Y:S01]  /*175e0*/  ISETP.GE.U32.AND P0, PT, R3, R4, PT ;  /* 0x000000040300720c */ /* 0x000fe20003f06070 */
[----:B------:R-:W-:Y:S01]  /*175f0*/  IMAD.IADD R4, R0, 0x1, -R6 ;  /* 0x0000000100047824 */ /* 0x000fe200078e0a06 */
[----:B------:R-:W-:-:S04]  /*17600*/  LOP3.LUT R3, R8, R7, RZ, 0x3c, !PT ;  /* 0x0000000708037212 */ /* 0x000fc800078e3cff */
[----:B------:R-:W-:-:S07]  /*17610*/  ISETP.GE.AND P2, PT, R3, RZ, PT ;  /* 0x000000ff0300720c */ /* 0x000fce0003f46270 */
[----:B------:R-:W-:-:S06]  /*17620*/  @P0 VIADD R2, R2, 0x1 ;  /* 0x0000000102020836 */ /* 0x000fcc0000000000 */
[----:B------:R-:W-:Y:S01]  /*17630*/  @!P2 IMAD.MOV R2, RZ, RZ, -R2 ;  /* 0x000000ffff02a224 */ /* 0x000fe200078e0a02 */
[----:B------:R-:W-:-:S05]  /*17640*/  @!P1 LOP3.LUT R2, RZ, R7, RZ, 0x33, !PT ;  /* 0x00000007ff029212 */ /* 0x000fca00078e33ff */
[--C-:B------:R-:W-:Y:S02]  /*17650*/  IMAD.MOV R3, RZ, RZ, -R2.reuse ;  /* 0x000000ffff037224 */ /* 0x100fe400078e0a02 */
[C---:B------:R-:W-:Y:S02]  /*17660*/  IMAD R2, R7.reuse, 0x1000000, R2 ;  /* 0x0100000007027824 */ /* 0x040fe400078e0202 */
[----:B------:R-:W-:-:S04]  /*17670*/  IMAD R3, R7, R3, R8 ;  /* 0x0000000307037224 */ /* 0x000fc800078e0208 */
[----:B------:R-:W-:-:S05]  /*17680*/  IMAD R0, R3, 0x10000, R2 ;  /* 0x0001000003007824 */ /* 0x000fca00078e0202 */
[----:B------:R1:W-:Y:S01]  /*17690*/  STL [R1+0x8], R0 ;  /* 0x0000080001007387 */ /* 0x0003e20000100800 */
[----:B-----5:R-:W-:-:S05]  /*176a0*/  IMAD.IADD R10, R5, 0x1, R10 ;  /* 0x00000001050a7824 */ /* 0x020fca00078e020a */
[----:B------:R1:W-:Y:S04]  /*176b0*/  STL [R1+0xc], R10 ;  /* 0x00000c0a01007387 */ /* 0x0003e80000100800 */
[----:B------:R1:W-:Y:S01]  /*176c0*/  STL [R1+0x4], R4 ;  /* 0x0000040401007387 */ /* 0x0003e20000100800 */
[----:B------:R-:W-:Y:S05]  /*176d0*/  BRA `(.L_x_350) ;  /* 0x0000000000287947 */ /* 0x000fea0003800000 */
.L_x_344:
[----:B------:R-:W-:Y:S01]  /*176e0*/  UMOV UR4, URZ ;  /* 0x0000003f00047c82 */ /* 0x000fe20008000000 */
[----:B------:R-:W-:Y:S01]  /*176f0*/  ULDC UR6, c[0x0][0xc3c] ;  /* 0x00030f0000067ab9 */ /* 0x000fe20000000800 */
[----:B------:R-:W-:Y:S01]  /*17700*/  UMOV UR5, URZ ;  /* 0x0000003f00057c82 */ /* 0x000fe20008000000 */
[----:B------:R1:W-:Y:S01]  /*17710*/  STL [R1], R0 ;  /* 0x0000000001007387 */ /* 0x0003e20000100800 */
[----:B------:R-:W-:Y:S02]  /*17720*/  IMAD.U32 R3, RZ, RZ, UR4 ;  /* 0x00000004ff037e24 */ /* 0x000fe4000f8e00ff */
[----:B------:R-:W-:-:S03]  /*17730*/  IMAD.U32 R2, RZ, RZ, UR5 ;  /* 0x00000005ff027e24 */ /* 0x000fc6000f8e00ff */
[----:B------:R2:W-:Y:S01]  /*17740*/  STL [R1+0x4], R3 ;  /* 0x0000040301007387 */ /* 0x0005e20000100800 */
[----:B-1----:R-:W-:-:S05]  /*17750*/  IMAD.U32 R0, RZ, RZ, UR6 ;  /* 0x00000006ff007e24 */ /* 0x002fca000f8e00ff */
[----:B------:R2:W-:Y:S04]  /*17760*/  STL [R1+0xc], R0 ;  /* 0x00000c0001007387 */ /* 0x0005e80000100800 */
[----:B------:R2:W-:Y:S02]  /*17770*/  STL [R1+0x8], R2 ;  /* 0x0000080201007387 */ /* 0x0005e40000100800 */
.L_x_350:
[----:B--2---:R-:W2:Y:S04]  /*17780*/  LDL R2, [R1+0xc] ;  /* 0x00000c0001027983 */ /* 0x004ea80000100800 */
[----:B------:R-:W3:Y:S04]  /*17790*/  LDL R3, [R1+0x8] ;  /* 0x0000080001037983 */ /* 0x000ee80000100800 */
[----:B------:R-:W4:Y:S04]  /*177a0*/  LDL R5, [R1+0x4] ;  /* 0x0000040001057983 */ /* 0x000f280000100800 */
[----:B-1----:R-:W4:Y:S01]  /*177b0*/  LDL R4, [R1] ;  /* 0x0000000001047983 */ /* 0x002f220000100800 */
[----:B------:R-:W1:Y:S01]  /*177c0*/  S2R R0, SR_TID.X ;  /* 0x0000000000007919 */ /* 0x000e620000002100 */
[----:B------:R-:W-:Y:S05]  /*177d0*/  WARPSYNC.ALL ;  /* 0x0000000000007948 */ /* 0x000fea0003800000 */
[----:B-1----:R-:W-:Y:S01]  /*177e0*/  LOP3.LUT R0, R0, 0x1f, RZ, 0xc0, !PT ;  /* 0x0000001f00007812 */ /* 0x002fe200078ec0ff */
[----:B------:R-:W-:Y:S03]  /*177f0*/  BAR.SYNC.DEFER_BLOCKING 0x4, 0x180 ;  /* 0x0106000000007b1d */ /* 0x000fe60000010000 */
[----:B------:R-:W-:-:S13]  /*17800*/  ISETP.NE.AND P0, PT, R0, RZ, PT ;  /* 0x000000ff0000720c */ /* 0x000fda0003f05270 */
[----:B------:R-:W1:Y:S01]  /*17810*/  @!P0 S2R R0, SR_CgaCtaId ;  /* 0x0000000000008919 */ /* 0x000e620000008800 */
[----:B--2---:R-:W-:Y:S01]  /*17820*/  IMAD.MOV.U32 R7, RZ, RZ, R2 ;  /* 0x000000ffff077224 */ /* 0x004fe200078e0002 */
[----:B------:R-:W-:Y:S01]  /*17830*/  @!P0 MOV R2, 0x400 ;  /* 0x0000040000028802 */ /* 0x000fe20000000f00 */
[----:B---3--:R-:W-:-:S03]  /*17840*/  IMAD.MOV.U32 R6, RZ, RZ, R3 ;  /* 0x000000ffff067224 */ /* 0x008fc600078e0003 */
[----:B-1----:R-:W-:-:S05]  /*17850*/  @!P0 LEA R18, R0, R2, 0x18 ;  /* 0x0000000200128211 */ /* 0x002fca00078ec0ff */
[----:B----4-:R2:W-:Y:S01]  /*17860*/  @!P0 STS.128 [R18+0x388d0], R4 ;  /* 0x0388d00412008388 */ /* 0x0105e20000000c00 */
[----:B------:R-:W-:Y:S06]  /*17870*/  BAR.ARV 0x5, 0x180 ;  /* 0x0146000000007b1d */ /* 0x000fec0000002000 */
.L_x_341:
[----:B------:R-:W3:Y:S01]  /*17880*/  LDL R0, [R1+0xc] ;  /* 0x00000c0001007983 */ /* 0x000ee20000100800 */
[----:B------:R-:W-:Y:S02]  /*17890*/  ULDC UR4, c[0x0][0xc3c] ;  /* 0x00030f0000047ab9 */ /* 0x000fe40000000800 */
[----:B---3--:R-:W-:-:S13]  /*178a0*/  ISETP.GE.AND P0, PT, R0, UR4, PT ;  /* 0x0000000400007c0c */ /* 0x008fda000bf06270 */
[----:B------:R-:W-:Y:S05]  /*178b0*/  @!P0 BRA `(.L_x_351) ;  /* 0xffffff9c005c8947 */ /* 0x000fea000383ffff */
[----:B------:R-:W-:Y:S05]  /*178c0*/  BSYNC B8 ;  /* 0x0000000000087941 */ /* 0x000fea0003800000 */
.L_x_238:
[----:B0-----:R-:W3:Y:S01]  /*178d0*/  LDL.LU R0, [R1+0x48] ;  /* 0x0000480001007983 */ /* 0x001ee20000300800 */
[----:B------:R-:W-:Y:S01]  /*178e0*/  BSSY B0, `(.L_x_352) ;  /* 0x000000b000007945 */ /* 0x000fe20003800000 */
[----:B-12---:R-:W0:Y:S01]  /*178f0*/  S2R R5, SR_CgaCtaId ;  /* 0x0000000000057919 */ /* 0x006e220000008800 */
[----:B---3--:R-:W-:-:S05]  /*17900*/  VIADD R0, R0, 0x1 ;  /* 0x0000000100007836 */ /* 0x008fca0000000000 */
[----:B------:R-:W-:-:S04]  /*17910*/  LEA.HI R2, R0, R0, RZ, 0x1 ;  /* 0x0000000000027211 */ /* 0x000fc800078f08ff */
[----:B------:R-:W-:-:S05]  /*17920*/  LOP3.LUT R3, R2, 0xfffffffe, RZ, 0xc0, !PT ;  /* 0xfffffffe02037812 */ /* 0x000fca00078ec0ff */
[----:B------:R-:W-:Y:S01]  /*17930*/  IMAD.IADD R3, R0, 0x1, -R3 ;  /* 0x0000000100037824 */ /* 0x000fe200078e0a03 */
[----:B------:R-:W-:-:S04]  /*17940*/  MOV R0, 0x400 ;  /* 0x0000040000007802 */ /* 0x000fc80000000f00 */
[----:B0-----:R-:W-:Y:S02]  /*17950*/  LEA R0, R5, R0, 0x18 ;  /* 0x0000000005007211 */ /* 0x001fe400078ec0ff */
[----:B------:R-:W-:-:S04]  /*17960*/  SHF.L.U32 R3, R3, 0x1f, RZ ;  /* 0x0000001f03037819 */ /* 0x000fc800000006ff */
[----:B------:R-:W0:Y:S02]  /*17970*/  SYNCS.PHASECHK.TRANS64.TRYWAIT P0, [R0+URZ+0x38820], R3 ;  /* 0x03882003000075a7 */ /* 0x000e24000800017f */
[----:B0-----:R-:W-:Y:S05]  /*17980*/  @!P0 BRA `(.L_x_353) ;  /* 0x0000002000048947 */ /* 0x001fea0003800000 */
.L_x_423:
[----:B------:R-:W-:Y:S05]  /*17990*/  BSYNC B0 ;  /* 0x0000000000007941 */ /* 0x000fea0003800000 */
.L_x_352:
[----:B------:R-:W-:-:S03]  /*179a0*/  UMOV UR4, 0xffffffff ;  /* 0xffffffff00047882 */ /* 0x000fc60000000000 */
[----:B------:R-:W-:Y:S05]  /*179b0*/  BRA.DIV UR4, `(.L_x_354) ;  /* 0x00000022040c7947 */ /* 0x000fea000b800000 */
[----:B------:R-:W1:Y:S02]  /*179c0*/  S2R R2, SR_TID.X ;  /* 0x0000000000027919 */ /* 0x000e640000002100 */
[----:B-1----:R-:W-:-:S04]  /*179d0*/  SHF.R.U32.HI R2, RZ, 0x5, R2 ;  /* 0x00000005ff027819 */ /* 0x002fc80000011602 */
[----:B------:R-:W-:-:S05]  /*179e0*/  LOP3.LUT R2, R2, 0x3, RZ, 0xc0, !PT ;  /* 0x0000000302027812 */ /* 0x000fca00078ec0ff */
[----:B------:R1:W2:Y:S02]  /*179f0*/  SHFL.IDX PT, R14, R2, RZ, 0x1f ;  /* 0x00001fff020e7589 */ /* 0x0002a400000e0000 */
.L_x_426:
[----:B--2---:R-:W-:Y:S01]  /*17a00*/  ISETP.NE.AND P0, PT, R14, RZ, PT ;  /* 0x000000ff0e00720c */ /* 0x004fe20003f05270 */
[----:B------:R-:W-:-:S12]  /*17a10*/  BSSY B0, `(.L_x_355) ;  /* 0x0000027000007945 */ /* 0x000fd80003800000 */
[----:B------:R-:W-:Y:S05]  /*17a20*/  @P0 BRA `(.L_x_356) ;  /* 0x0000000000940947 */ /* 0x000fea0003800000 */
[----:B------:R-:W-:-:S03]  /*17a30*/  UMOV UR4, 0xffffffff ;  /* 0xffffffff00047882 */ /* 0x000fc60000000000 */
[----:B------:R-:W-:Y:S05]  /*17a40*/  BRA.DIV UR4, `(.L_x_357) ;  /* 0x00000022041c7947 */ /* 0x000fea000b800000 */
[----:B------:R-:W-:-:S13]  /*17a50*/  ELECT P6, URZ, PT ;  /* 0x00000000003f782f */ /* 0x000fda00038c0000 */
.L_x_429:
[----:B------:R-:W-:Y:S05]  /*17a60*/  @!P6 BRA `(.L_x_356) ;  /* 0x000000000084e947 */ /* 0x000fea0003800000 */
[----:B-1----:R-:W2:Y:S02]  /*17a70*/  LDL R2, [R1+0x70] ;  /* 0x0000700001027983 */ /* 0x002ea40000100800 */
[----:B--2---:R-:W-:-:S13]  /*17a80*/  R2UR UR4, R2 ;  /* 0x00000000020472ca */ /* 0x004fda00000e0000 */
[----:B------:R-:W-:-:S06]  /*17a90*/  ULOP3.LUT UR4, UR4, 0x2, URZ, 0xfc, !UPT ;  /* 0x0000000204047892 */ /* 0x000fcc000f8efc3f */
[----:B------:R-:W-:-:S05]  /*17aa0*/  IMAD.U32 R2, RZ, RZ, UR4 ;  /* 0x00000004ff027e24 */ /* 0x000fca000f8e00ff */
[----:B------:R-:W-:-:S13]  /*17ab0*/  ISETP.NE.AND P2, PT, R2, 0x3, PT ;  /* 0x000000030200780c */ /* 0x000fda0003f45270 */
[----:B------:R-:W-:Y:S05]  /*17ac0*/  @!P2 BRA `(.L_x_358) ;  /* 0x000000000004a947 */ /* 0x000fea0003800000 */
[----:B------:R-:W-:Y:S01]  /*17ad0*/  BPT.TRAP 0x1 ;  /* 0x000000040000795c */ /* 0x000fe20000300000 */
.L_x_358:
[----:B------:R-:W2:Y:S01]  /*17ae0*/  LDL.LU R7, [R1+0x14] ;  /* 0x0000140001077983 */ /* 0x000ea20000300800 */
[----:B------:R-:W-:Y:S02]  /*17af0*/  VIADD R2, R0, 0x38840 ;  /* 0x0003884000027836 */ /* 0x000fe40000000000 */
[C---:B0-----:R-:W-:Y:S02]  /*17b00*/  VIADD R3, R19.reuse, 0x1 ;  /* 0x0000000113037836 */ /* 0x041fe40000000000 */
[----:B------:R-:W-:-:S03]  /*17b10*/  IMAD R6, R19, 0x8, R2 ;  /* 0x0000000813067824 */ /* 0x000fc600078e0202 */
[----:B------:R-:W-:-:S04]  /*17b20*/  ISETP.NE.AND P1, PT, R3, 0x2, PT ;  /* 0x000000020300780c */ /* 0x000fc80003f25270 */
[----:B------:R-:W-:Y:S02]  /*17b30*/  SEL R4, RZ, 0x1, P1 ;  /* 0x00000001ff047807 */ /* 0x000fe40000800000 */
[----:B------:R-:W-:Y:S02]  /*17b40*/  SEL R3, R3, RZ, P1 ;  /* 0x000000ff03037207 */ /* 0x000fe40000800000 */
[C---:B--2---:R-:W-:Y:S02]  /*17b50*/  SHF.L.U32 R5, R7.reuse, 0x1f, RZ ;  /* 0x0000001f07057819 */ /* 0x044fe400000006ff */
[----:B------:R-:W-:Y:S01]  /*17b60*/  LOP3.LUT R4, R7, R4, RZ, 0x3c, !PT ;  /* 0x0000000407047212 */ /* 0x000fe200078e3cff */
[----:B------:R-:W-:Y:S01]  /*17b70*/  IMAD R7, R3, 0x8, R2 ;  /* 0x0000000803077824 */ /* 0x000fe200078e0202 */
[----:B------:R-:W0:Y:S02]  /*17b80*/  SYNCS.PHASECHK.TRANS64.TRYWAIT P0, [R6+URZ], R5 ;  /* 0x00000005060075a7 */ /* 0x000e24000800017f */
[----:B------:R-:W-:Y:S01]  /*17b90*/  SHF.L.U32 R2, R4, 0x1f, RZ ;  /* 0x0000001f04027819 */ /* 0x000fe200000006ff */
[----:B0-----:R-:W-:Y:S06]  /*17ba0*/  @!P0 BRA `(.L_x_359) ;  /* 0x0000001c00e48947 */ /* 0x001fec0003800000 */
.L_x_430:
[----:B------:R-:W1:Y:S02]  /*17bb0*/  SYNCS.PHASECHK.TRANS64.TRYWAIT P0, [R7+URZ], R2 ;  /* 0x00000002070075a7 */ /* 0x000e64000800017f */
[----:B-1----:R-:W-:Y:S05]  /*17bc0*/  @!P0 BRA `(.L_x_360) ;  /* 0x0000001c00f08947 */ /* 0x002fea0003800000 */
.L_x_431:
[----:B------:R-:W-:Y:S05]  /*17bd0*/  @!P2 BRA `(.L_x_361) ;  /* 0x000000000004a947 */ /* 0x000fea0003800000 */
[----:B------:R-:W-:Y:S01]  /*17be0*/  BPT.TRAP 0x1 ;  /* 0x000000040000795c */ /* 0x000fe20000300000 */
.L_x_361:
[----:B------:R-:W-:-:S04]  /*17bf0*/  VIADD R0, R0, 0x38860 ;  /* 0x0003886000007836 */ /* 0x000fc80000000000 */
[----:B------:R-:W-:-:S04]  /*17c00*/  IMAD R4, R19, 0x8, R0 ;  /* 0x0000000813047824 */ /* 0x000fc800078e0200 */
[----:B------:R-:W2:Y:S02]  /*17c10*/  SYNCS.PHASECHK.TRANS64.TRYWAIT P0, [R4+URZ], R5 ;  /* 0x00000005040075a7 */ /* 0x000ea4000800017f */
[----:B--2---:R-:W-:Y:S05]  /*17c20*/  @!P0 BRA `(.L_x_362) ;  /* 0x0000001c00ec8947 */ /* 0x004fea0003800000 */
.L_x_432:
[----:B------:R-:W-:-:S07]  /*17c30*/  IMAD R3, R3, 0x8, R0 ;  /* 0x0000000803037824 */ /* 0x000fce00078e0200 */
.L_x_363:
[----:B---3--:R3:W4:Y:S02]  /*17c40*/  SYNCS.PHASECHK.TRANS64.TRYWAIT P0, [R3+URZ], R2 ;  /* 0x00000002030075a7 */ /* 0x008724000800017f */
[----:B----4-:R-:W-:Y:S05]  /*17c50*/  @!P0 NANOSLEEP.SYNCS 0x989680 ;  /* 0x009896800000895d */ /* 0x010fea0003900000 */
[----:B------:R-:W4:Y:S02]  /*17c60*/  @!P0 SYNCS.PHASECHK.TRANS64 P0, [R3+URZ], R2 ;  /* 0x00000002030085a7 */ /* 0x000f24000800007f */
[----:B----4-:R-:W-:Y:S05]  /*17c70*/  @!P0 BRA `(.L_x_363) ;  /* 0xfffffffc00f08947 */ /* 0x010fea000383ffff */
.L_x_356:
[----:B------:R-:W-:Y:S05]  /*17c80*/  BSYNC B0 ;  /* 0x0000000000007941 */ /* 0x000fea0003800000 */
.L_x_355:
[----:B------:R-:W-:Y:S05]  /*17c90*/  EXIT ;  /* 0x000000000000794d */ /* 0x000fea0003800000 */
.L_x_189:
[----:B0-----:R0:W1:Y:S02]  /*17ca0*/  SYNCS.PHASECHK.TRANS64.TRYWAIT P1, [R5+URZ+0x38800], R0 ;  /* 0x03880000050075a7 */ /* 0x001064000802017f */
[----:B-1----:R-:W-:Y:S05]  /*17cb0*/  @!P1 NANOSLEEP.SYNCS 0x989680 ;  /* 0x009896800000995d */ /* 0x002fea0003900000 */
[----:B------:R-:W1:Y:S02]  /*17cc0*/  @!P1 SYNCS.PHASECHK.TRANS64 P1, [R5+URZ+0x38800], R0 ;  /* 0x03880000050095a7 */ /* 0x000e64000802007f */
[----:B-1----:R-:W-:Y:S05]  /*17cd0*/  @!P1 BRA `(.L_x_189) ;  /* 0xfffffffc00f09947 */ /* 0x002fea000383ffff */
[----:B------:R-:W-:Y:S05]  /*17ce0*/  BRA `(.L_x_364) ;  /* 0xfffffea000e47947 */ /* 0x000fea000383ffff */
.L_x_193:
[----:B-1----:R1:W2:Y:S02]  /*17cf0*/  SYNCS.PHASECHK.TRANS64.TRYWAIT P2, [R0+URZ+0x38830], R3 ;  /* 0x03883003000075a7 */ /* 0x0022a4000804017f */
[----:B--2---:R-:W-:Y:S05]  /*17d00*/  @!P2 NANOSLEEP.SYNCS 0x989680 ;  /* 0x009896800000a95d */ /* 0x004fea0003900000 */
[----:B------:R-:W2:Y:S02]  /*17d10*/  @!P2 SYNCS.PHASECHK.TRANS64 P2, [R0+URZ+0x38830], R3 ;  /* 0x038830030000a5a7 */ /* 0x000ea4000804007f */
[----:B--2---:R-:W-:Y:S05]  /*17d20*/  @!P2 BRA `(.L_x_193) ;  /* 0xfffffffc00f0a947 */ /* 0x004fea000383ffff */
[----:B------:R-:W-:Y:S05]  /*17d30*/  BRA `(.L_x_192) ;  /* 0xfffffea4000c7947 */ /* 0x000fea000383ffff */
.L_x_198:
[----:B-1----:R-:W-:-:S04]  /*17d40*/  IMAD.U32 R4, RZ, RZ, UR61 ;  /* 0x0000003dff047e24 */ /* 0x002fc8000f8e00ff */
[----:B------:R1:W2:Y:S03]  /*17d50*/  SYNCS.PHASECHK.TRANS64.TRYWAIT P2, [R4+URZ+0x38830], R3 ;  /* 0x03883003040075a7 */ /* 0x0002a6000804017f */
[----:B--2---:R-:W-:Y:S05]  /*17d60*/  @!P2 NANOSLEEP.SYNCS 0x989680 ;  /* 0x009896800000a95d */ /* 0x004fea0003900000 */
[----:B------:R-:W2:Y:S02]  /*17d70*/  @!P2 SYNCS.PHASECHK.TRANS64 P2, [R4+URZ+0x38830], R3 ;  /* 0x038830030400a5a7 */ /* 0x000ea4000804007f */
[----:B--2---:R-:W-:Y:S05]  /*17d80*/  @!P2 BRA `(.L_x_198) ;  /* 0xfffffffc00eca947 */ /* 0x004fea000383ffff */
[----:B------:R-:W-:Y:S05]  /*17d90*/  BRA `(.L_x_197) ;  /* 0xfffffee800c07947 */ /* 0x000fea000383ffff */
.L_x_202:
[----:B---3--:R-:W-:-:S04]  /*17da0*/  IMAD.U32 R2, RZ, RZ, UR6 ;  /* 0x00000006ff027e24 */ /* 0x008fc8000f8e00ff */
[----:B------:R3:W4:Y:S03]  /*17db0*/  SYNCS.PHASECHK.TRANS64.TRYWAIT P2, [R2+URZ+0x38850], R0 ;  /* 0x03885000020075a7 */ /* 0x000726000804017f */
[----:B----4-:R-:W-:Y:S05]  /*17dc0*/  @!P2 NANOSLEEP.SYNCS 0x989680 ;  /* 0x009896800000a95d */ /* 0x010fea0003900000 */
[----:B------:R-:W4:Y:S02]  /*17dd0*/  @!P2 SYNCS.PHASECHK.TRANS64 P2, [R2+URZ+0x38850], R0 ;  /* 0x038850000200a5a7 */ /* 0x000f24000804007f */
[----:B----4-:R-:W-:Y:S05]  /*17de0*/  @!P2 BRA `(.L_x_202) ;  /* 0xfffffffc00eca947 */ /* 0x010fea000383ffff */
[----:B------:R-:W-:Y:S05]  /*17df0*/  BRA `(.L_x_201) ;  /* 0xffffff1000e87947 */ /* 0x000fea000383ffff */
.L_x_207:
[----:B-1----:R1:W2:Y:S02]  /*17e00*/  SYNCS.PHASECHK.TRANS64.TRYWAIT P0, [R0+URZ+0x38850], R7 ;  /* 0x03885007000075a7 */ /* 0x0022a4000800017f */
[----:B--2---:R-:W-:Y:S05]  /*17e10*/  @!P0 NANOSLEEP.SYNCS 0x989680 ;  /* 0x009896800000895d */ /* 0x004fea0003900000 */
[----:B------:R-:W2:Y:S02]  /*17e20*/  @!P0 SYNCS.PHASECHK.TRANS64 P0, [R0+URZ+0x38850], R7 ;  /* 0x03885007000085a7 */ /* 0x000ea4000800007f */
[----:B--2---:R-:W-:Y:S05]  /*17e30*/  @!P0 BRA `(.L_x_207) ;  /* 0xfffffffc00f08947 */ /* 0x004fea000383ffff */
[----:B------:R-:W-:Y:S05]  /*17e40*/  BRA `(.L_x_206) ;  /* 0xffffff3000247947 */ /* 0x000fea000383ffff */
.L_x_252:
[----:B------:R-:W2:Y:S01]  /*17e50*/  S2R R4, SR_TID.X ;  /* 0x0000000000047919 */ /* 0x000ea20000002100 */
[----:B------:R-:W-:Y:S01]  /*17e60*/  BSSY B0, `(.L_x_365) ;  /* 0x000000a000007945 */ /* 0x000fe20003800000 */
[----:B------:R-:W-:Y:S02]  /*17e70*/  IMAD.MOV.U32 R12, RZ, RZ, RZ ;  /* 0x000000ffff0c7224 */ /* 0x000fe400078e00ff */
[----:B0-----:R-:W-:Y:S02]  /*17e80*/  IMAD.MOV.U32 R11, RZ, RZ, 0x1f ;  /* 0x0000001fff0b7424 */ /* 0x001fe400078e00ff */
[----:B------:R-:W-:Y:S01]  /*17e90*/  IMAD.MOV.U32 R15, RZ, RZ, -0x1 ;  /* 0xffffffffff0f7424 */ /* 0x000fe200078e00ff */
[----:B--2---:R-:W-:-:S04]  /*17ea0*/  SHF.R.U32.HI R4, RZ, 0x5, R4 ;  /* 0x00000005ff047819 */ /* 0x004fc80000011604 */
[----:B------:R-:W-:-:S05]  /*17eb0*/  LOP3.LUT R4, R4, 0x3, RZ, 0xc0, !PT ;  /* 0x0000000304047812 */ /* 0x000fca00078ec0ff */
[----:B------:R-:W-:-:S07]  /*17ec0*/  IMAD.MOV.U32 R13, RZ, RZ, R4 ;  /* 0x000000ffff0d7224 */ /* 0x000fce00078e0004 */
[----:B-1----:R-:W-:Y:S05]  /*17ed0*/  WARPSYNC.COLLECTIVE R15, `(.L_x_366) ;  /* 0x000000000f087348 */ /* 0x002fea0003c00000 */
[----:B------:R0:W2:Y:S02]  /*17ee0*/  SHFL.IDX P6, R14, R13, R12, R11 ;  /* 0x0000000c0d0e7389 */ /* 0x0000a400000c000b */
[----:B012---:R-:W-:Y:S01]  /*17ef0*/  ENDCOLLECTIVE ;  /* 0x000000000000791b */ /* 0x007fe20003800000 */
.L_x_366:
[----:B------:R-:W-:Y:S05]  /*17f00*/  BSYNC B0 ;  /* 0x0000000000007941 */ /* 0x000fea0003800000 */
.L_x_365:
[----:B------:R-:W-:Y:S05]  /*17f10*/  BRA `(.L_x_367) ;  /* 0xffffffa400807947 */ /* 0x000fea000383ffff */
.L_x_254:
[----:B------:R-:W-:Y:S01]  /*17f20*/  BSSY B0, `(.L_x_368) ;  /* 0x0000006000007945 */ /* 0x000fe20003800000 */
[----:B------:R-:W-:-:S07]  /*17f30*/  IMAD.MOV.U32 R15, RZ, RZ, -0x1 ;  /* 0xffffffffff0f7424 */ /* 0x000fce00078e00ff */
[----:B01--4-:R-:W-:Y:S05]  /*17f40*/  WARPSYNC.COLLECTIVE R15, `(.L_x_369) ;  /* 0x000000000f0c7348 */ /* 0x013fea0003c00000 */
[----:B------:R-:W-:Y:S02]  /*17f50*/  ELECT P6, UR62, PT ;  /* 0x00000000003e782f */ /* 0x000fe400038c0000 */
[----:B------:R-:W-:Y:S01]  /*17f60*/  MOV R14, UR62 ;  /* 0x0000003e000e7c02 */ /* 0x000fe20008000f00 */
[----:B01--4-:R-:W-:Y:S10]  /*17f70*/  ENDCOLLECTIVE ;  /* 0x000000000000791b */ /* 0x013ff40003800000 */
.L_x_369:
[----:B------:R-:W-:Y:S05]  /*17f80*/  BSYNC B0 ;  /* 0x0000000000007941 */ /* 0x000fea0003800000 */
.L_x_368:
[----:B------:R-:W-:Y:S05]  /*17f90*/  BRA `(.L_x_370) ;  /* 0xffffffa400847947 */ /* 0x000fea000383ffff */
.L_x_256:
[----:B--2---:R2:W3:Y:S02]  /*17fa0*/  SYNCS.PHASECHK.TRANS64.TRYWAIT P0, [R0+URZ+0x38840], R2 ;  /* 0x03884002000075a7 */ /* 0x0044e4000800017f */
[----:B---3--:R-:W-:Y:S05]  /*17fb0*/  @!P0 NANOSLEEP.SYNCS 0x989680 ;  /* 0x009896800000895d */ /* 0x008fea0003900000 */
[----:B------:R-:W3:Y:S02]  /*17fc0*/  @!P0 SYNCS.PHASECHK.TRANS64 P0, [R0+URZ+0x38840], R2 ;  /* 0x03884002000085a7 */ /* 0x000ee4000800007f */
[----:B---3--:R-:W-:Y:S05]  /*17fd0*/  @!P0 BRA `(.L_x_256) ;  /* 0xfffffffc00f08947 */ /* 0x008fea000383ffff */
[----:B------:R-:W-:Y:S05]  /*17fe0*/  BRA `(.L_x_371) ;  /* 0xffffffa400e87947 */ /* 0x000fea000383ffff */
.L_x_260:
[----:B------:R-:W2:Y:S01]  /*17ff0*/  LDL.LU R11, [R1+0x40] ;  /* 0x00004000010b7983 */ /* 0x000ea20000300800 */
[----:B------:R-:W-:Y:S02]  /*18000*/  IMAD.MOV.U32 R13, RZ, RZ, R3 ;  /* 0x000000ffff0d7224 */ /* 0x000fe400078e0003 */
[----:B------:R-:W-:Y:S01]  /*18010*/  IMAD.MOV.U32 R12, RZ, RZ, RZ ;  /* 0x000000ffff0c7224 */ /* 0x000fe200078e00ff */
[----:B------:R-:W0:Y:S01]  /*18020*/  S2R R7, SR_TID.X ;  /* 0x0000000000077919 */ /* 0x000e220000002100 */
[----:B------:R-:W-:Y:S01]  /*18030*/  IMAD.MOV.U32 R15, RZ, RZ, -0x1 ;  /* 0xffffffffff0f7424 */ /* 0x000fe200078e00ff */
[----:B0-----:R-:W-:-:S04]  /*18040*/  LOP3.LUT R7, R7, 0x7f, RZ, 0xc0, !PT ;  /* 0x0000007f07077812 */ /* 0x001fc800078ec0ff */
[----:B------:R-:W-:-:S05]  /*18050*/  SHF.R.U32.HI R0, RZ, 0x3, R7 ;  /* 0x00000003ff007819 */ /* 0x000fca0000011607 */
[----:B------:R-:W-:-:S04]  /*18060*/  IMAD.IADD R0, R0, 0x1, R5 ;  /* 0x0000000100007824 */ /* 0x000fc800078e0205 */
[----:B------:R-:W-:Y:S02]  /*18070*/  VIADD R5, R0, 0x10 ;  /* 0x0000001000057836 */ /* 0x000fe40000000000 */
[----:B--2---:R-:W-:Y:S02]  /*18080*/  IMAD R2, R11, R8, RZ ;  /* 0x000000080b027224 */ /* 0x004fe400078e02ff */
[----:B------:R-:W-:-:S03]  /*18090*/  IMAD.MOV.U32 R11, RZ, RZ, 0x181f ;  /* 0x0000181fff0b7424 */ /* 0x000fc600078e00ff */
[----:B------:R-:W-:-:S13]  /*180a0*/  ISETP.GE.AND P5, PT, R0, R2, PT ;  /* 0x000000020000720c */ /* 0x000fda0003fa6270 */
[----:B-----5:R-:W-:Y:S05]  /*180b0*/  WARPSYNC.COLLECTIVE R15, `(.L_x_372) ;  /* 0x000000000f087348 */ /* 0x020fea0003c00000 */
[----:B------:R0:W1:Y:S02]  /*180c0*/  SHFL.IDX P6, R14, R13, R12, R11 ;  /* 0x0000000c0d0e7389 */ /* 0x00006400000c000b */
[----:B01---5:R-:W-:Y:S01]  /*180d0*/  ENDCOLLECTIVE ;  /* 0x000000000000791b */ /* 0x023fe20003800000 */
.L_x_372:
[----:B------:R-:W-:Y:S02]  /*180e0*/  IMAD.MOV.U32 R13, RZ, RZ, R4 ;  /* 0x000000ffff0d7224 */ /* 0x000fe400078e0004 */
[----:B------:R-:W-:-:S07]  /*180f0*/  IMAD.MOV.U32 R6, RZ, RZ, R14 ;  /* 0x000000ffff067224 */ /* 0x000fce00078e000e */
[----:B------:R-:W-:Y:S05]  /*18100*/  WARPSYNC.COLLECTIVE R15, `(.L_x_373) ;  /* 0x000000000f087348 */ /* 0x000fea0003c00000 */
[----:B------:R0:W1:Y:S02]  /*18110*/  SHFL.IDX P6, R14, R13, R12, R11 ;  /* 0x0000000c0d0e7389 */ /* 0x00006400000c000b */
[----:B01----:R-:W-:Y:S01]  /*18120*/  ENDCOLLECTIVE ;  /* 0x000000000000791b */ /* 0x003fe20003800000 */
.L_x_373:
[----:B------:R-:W-:Y:S01]  /*18130*/  ULDC.64 UR4, c[0x0][0x208] ;  /* 0x0000820000047ab9 */ /* 0x000fe20000000a00 */
[----:B------:R-:W-:Y:S02]  /*18140*/  IMAD.MOV.U32 R13, RZ, RZ, R3 ;  /* 0x000000ffff0d7224 */ /* 0x000fe400078e0003 */
[----:B------:R-:W-:Y:S02]  /*18150*/  IMAD.MOV.U32 R12, RZ, RZ, 0x1 ;  /* 0x00000001ff0c7424 */ /* 0x000fe400078e00ff */
[----:B------:R-:W-:-:S05]  /*18160*/  IMAD.MOV.U32 R7, RZ, RZ, R14 ;  /* 0x000000ffff077224 */ /* 0x000fca00078e000e */
[----:B------:R-:W-:-:S05]  /*18170*/  @!P5 LEA R7, P4, R10, R7, 0x1 ;  /* 0x000000070a07d211 */ /* 0x000fca00078808ff */
[----:B------:R-:W-:-:S05]  /*18180*/  @!P5 IMAD.X R6, RZ, RZ, R6, P4 ;  /* 0x000000ffff06d224 */ /* 0x000fca00020e0606 */
[----:B------:R-:W-:-:S04]  /*18190*/  @!P5 LOP3.LUT R7, R7, R6, RZ, 0x3c, !PT ;  /* 0x000000060707d212 */ /* 0x000fc800078e3cff */
[----:B------:R-:W-:-:S04]  /*181a0*/  @!P5 LOP3.LUT R6, R7, R6, RZ, 0x3c, !PT ;  /* 0x000000060706d212 */ /* 0x000fc800078e3cff */
[----:B------:R-:W-:-:S05]  /*181b0*/  @!P5 LOP3.LUT R7, R7, R6, RZ, 0x3c, !PT ;  /* 0x000000060707d212 */ /* 0x000fca00078e3cff */
        /* <DEDUP_REMOVED lines=11> */
.L_x_374:
[----:B------:R-:W-:Y:S02]  /*18270*/  IMAD.MOV.U32 R13, RZ, RZ, R4 ;  /* 0x000000ffff0d7224 */ /* 0x000fe400078e0004 */
[----:B------:R-:W-:-:S07]  /*18280*/  IMAD.MOV.U32 R6, RZ, RZ, R14 ;  /* 0x000000ffff067224 */ /* 0x000fce00078e000e */
[----:B------:R-:W-:Y:S05]  /*18290*/  WARPSYNC.COLLECTIVE R15, `(.L_x_375) ;  /* 0x000000000f087348 */ /* 0x000fea0003c00000 */
[----:B------:R0:W1:Y:S02]  /*182a0*/  SHFL.IDX P6, R14, R13, R12, R11 ;  /* 0x0000000c0d0e7389 */ /* 0x00006400000c000b */
[----:B01----:R-:W-:Y:S01]  /*182b0*/  ENDCOLLECTIVE ;  /* 0x000000000000791b */ /* 0x003fe20003800000 */
.L_x_375:
[----:B------:R-:W-:Y:S01]  /*182c0*/  ULDC.64 UR4, c[0x0][0x208] ;  /* 0x0000820000047ab9 */ /* 0x000fe20000000a00 */
[----:B------:R-:W-:Y:S02]  /*182d0*/  IMAD.MOV.U32 R13, RZ, RZ, R3 ;  /* 0x000000ffff0d7224 */ /* 0x000fe400078e0003 */
[----:B------:R-:W-:Y:S02]  /*182e0*/  IMAD.MOV.U32 R12, RZ, RZ, 0x2 ;  /* 0x00000002ff0c7424 */ /* 0x000fe400078e00ff */
[----:B------:R-:W-:-:S05]  /*182f0*/  IMAD.MOV.U32 R5, RZ, RZ, R14 ;  /* 0x000000ffff057224 */ /* 0x000fca00078e000e */
[----:B------:R-:W-:-:S05]  /*18300*/  @!P5 LEA R5, P4, R10, R5, 0x1 ;  /* 0x000000050a05d211 */ /* 0x000fca00078808ff */
[----:B------:R-:W-:-:S04]  /*18310*/  @!P5 IMAD.X R6, RZ, RZ, R6, P4 ;  /* 0x000000ffff06d224 */ /* 0x000fc800020e0606 */
[----:B------:R-:W-:Y:S02]  /*18320*/  @!P5 IMAD.MOV.U32 R7, RZ, RZ, R6 ;  /* 0x000000ffff07d224 */ /* 0x000fe400078e0006 */
[----:B------:R-:W-:Y:S02]  /*18330*/  @!P5 IMAD.MOV.U32 R6, RZ, RZ, R5 ;  /* 0x000000ffff06d224 */ /* 0x000fe400078e0005 */
[----:B------:R-:W-:-:S03]  /*18340*/  VIADD R5, R0, 0x20 ;  /* 0x0000002000057836 */ /* 0x000fc60000000000 */
        /* <DEDUP_REMOVED lines=11> */
.L_x_376:
[----:B------:R-:W-:Y:S02]  /*18400*/  IMAD.MOV.U32 R13, RZ, RZ, R4 ;  /* 0x000000ffff0d7224 */ /* 0x000fe400078e0004 */
[----:B------:R-:W-:-:S07]  /*18410*/  IMAD.MOV.U32 R6, RZ, RZ, R14 ;  /* 0x000000ffff067224 */ /* 0x000fce00078e000e */
[----:B------:R-:W-:Y:S05]  /*18420*/  WARPSYNC.COLLECTIVE R15, `(.L_x_377) ;  /* 0x000000000f087348 */ /* 0x000fea0003c00000 */
[----:B------:R0:W1:Y:S02]  /*18430*/  SHFL.IDX P6, R14, R13, R12, R11 ;  /* 0x0000000c0d0e7389 */ /* 0x00006400000c000b */
[----:B01----:R-:W-:Y:S01]  /*18440*/  ENDCOLLECTIVE ;  /* 0x000000000000791b */ /* 0x003fe20003800000 */
.L_x_377:
        /* <DEDUP_REMOVED lines=20> */
.L_x_378:
[----:B------:R-:W-:Y:S02]  /*18590*/  IMAD.MOV.U32 R13, RZ, RZ, R4 ;  /* 0x000000ffff0d7224 */ /* 0x000fe400078e0004 */
[----:B------:R-:W-:-:S07]  /*185a0*/  IMAD.MOV.U32 R6, RZ, RZ, R14 ;  /* 0x000000ffff067224 */ /* 0x000fce00078e000e */
[----:B------:R-:W-:Y:S05]  /*185b0*/  WARPSYNC.COLLECTIVE R15, `(.L_x_379) ;  /* 0x000000000f087348 */ /* 0x000fea0003c00000 */
[----:B------:R0:W1:Y:S02]  /*185c0*/  SHFL.IDX P6, R14, R13, R12, R11 ;  /* 0x0000000c0d0e7389 */ /* 0x00006400000c000b */
[----:B01----:R-:W-:Y:S01]  /*185d0*/  ENDCOLLECTIVE ;  /* 0x000000000000791b */ /* 0x003fe20003800000 */
.L_x_379:
        /* <DEDUP_REMOVED lines=20> */
.L_x_380:
[----:B------:R-:W-:Y:S02]  /*18720*/  IMAD.MOV.U32 R13, RZ, RZ, R4 ;  /* 0x000000ffff0d7224 */ /* 0x000fe400078e0004 */
[----:B------:R-:W-:-:S07]  /*18730*/  IMAD.MOV.U32 R6, RZ, RZ, R14 ;  /* 0x000000ffff067224 */ /* 0x000fce00078e000e */
[----:B------:R-:W-:Y:S05]  /*18740*/  WARPSYNC.COLLECTIVE R15, `(.L_x_381) ;  /* 0x000000000f087348 */ /* 0x000fea0003c00000 */
[----:B------:R0:W1:Y:S02]  /*18750*/  SHFL.IDX P6, R14, R13, R12, R11 ;  /* 0x0000000c0d0e7389 */ /* 0x00006400000c000b */
[----:B01----:R-:W-:Y:S01]  /*18760*/  ENDCOLLECTIVE ;  /* 0x000000000000791b */ /* 0x003fe20003800000 */
.L_x_381:
        /* <DEDUP_REMOVED lines=20> */
.L_x_382:
[----:B------:R-:W-:Y:S02]  /*188b0*/  IMAD.MOV.U32 R13, RZ, RZ, R4 ;  /* 0x000000ffff0d7224 */ /* 0x000fe400078e0004 */
[----:B------:R-:W-:-:S07]  /*188c0*/  IMAD.MOV.U32 R6, RZ, RZ, R14 ;  /* 0x000000ffff067224 */ /* 0x000fce00078e000e */
[----:B------:R-:W-:Y:S05]  /*188d0*/  WARPSYNC.COLLECTIVE R15, `(.L_x_383) ;  /* 0x000000000f087348 */ /* 0x000fea0003c00000 */
[----:B------:R0:W1:Y:S02]  /*188e0*/  SHFL.IDX P6, R14, R13, R12, R11 ;  /* 0x0000000c0d0e7389 */ /* 0x00006400000c000b */
[----:B01----:R-:W-:Y:S01]  /*188f0*/  ENDCOLLECTIVE ;  /* 0x000000000000791b */ /* 0x003fe20003800000 */
.L_x_383:
[----:B------:R-:W-:Y:S01]  /*18900*/  ULDC.64 UR4, c[0x0][0x208] ;  /* 0x0000820000047ab9 */ /* 0x000fe20000000a00 */
[----:B------:R-:W-:Y:S02]  /*18910*/  IMAD.MOV.U32 R13, RZ, RZ, R3 ;  /* 0x000000ffff0d7224 */ /* 0x000fe400078e0003 */
[----:B------:R-:W-:Y:S02]  /*18920*/  IMAD.MOV.U32 R12, RZ, RZ, 0x6 ;  /* 0x00000006ff0c7424 */ /* 0x000fe400078e00ff */
[----:B------:R-:W-:-:S05]  /*18930*/  IMAD.MOV.U32 R5, RZ, RZ, R14 ;  /* 0x000000ffff057224 */ /* 0x000fca00078e000e */
[----:B------:R-:W-:-:S05]  /*18940*/  @!P5 LEA R5, P4, R10, R5, 0x1 ;  /* 0x000000050a05d211 */ /* 0x000fca00078808ff */
[----:B------:R-:W-:-:S04]  /*18950*/  @!P5 IMAD.X R6, RZ, RZ, R6, P4 ;  /* 0x000000ffff06d224 */ /* 0x000fc800020e0606 */
[----:B------:R-:W-:Y:S02]  /*18960*/  @!P5 IMAD.MOV.U32 R7, RZ, RZ, R6 ;  /* 0x000000ffff07d224 */ /* 0x000fe400078e0006 */
[----:B------:R-:W-:-:S05]  /*18970*/  @!P5 IMAD.MOV.U32 R6, RZ, RZ, R5 ;  /* 0x000000ffff06d224 */ /* 0x000fca00078e0005 */
        /* <DEDUP_REMOVED lines=10> */
.L_x_384:
[----:B------:R-:W-:-:S05]  /*18a20*/  VIADD R7, R0, 0x60 ;  /* 0x0000006000077836 */ /* 0x000fca0000000000 */
[----:B------:R-:W-:Y:S01]  /*18a30*/  ISETP.GE.AND P5, PT, R7, R2, PT ;  /* 0x000000020700720c */ /* 0x000fe20003fa6270 */
[----:B------:R-:W-:Y:S02]  /*18a40*/  IMAD.MOV.U32 R13, RZ, RZ, R4 ;  /* 0x000000ffff0d7224 */ /* 0x000fe400078e0004 */
[----:B------:R-:W-:-:S10]  /*18a50*/  IMAD.MOV.U32 R8, RZ, RZ, R14 ;  /* 0x000000ffff087224 */ /* 0x000fd400078e000e */
[----:B------:R-:W-:Y:S05]  /*18a60*/  WARPSYNC.COLLECTIVE R15, `(.L_x_385) ;  /* 0x000000000f087348 */ /* 0x000fea0003c00000 */
[----:B------:R0:W1:Y:S02]  /*18a70*/  SHFL.IDX P6, R14, R13, R12, R11 ;  /* 0x0000000c0d0e7389 */ /* 0x00006400000c000b */
[----:B01----:R-:W-:Y:S01]  /*18a80*/  ENDCOLLECTIVE ;  /* 0x000000000000791b */ /* 0x003fe20003800000 */
.L_x_385:
        /* <DEDUP_REMOVED lines=18> */
.L_x_386:
[----:B------:R-:W-:Y:S02]  /*18bb0*/  IMAD.MOV.U32 R13, RZ, RZ, R4 ;  /* 0x000000ffff0d7224 */ /* 0x000fe400078e0004 */
[----:B------:R-:W-:-:S07]  /*18bc0*/  IMAD.MOV.U32 R5, RZ, RZ, R14 ;  /* 0x000000ffff057224 */ /* 0x000fce00078e000e */
[----:B------:R-:W-:Y:S05]  /*18bd0*/  WARPSYNC.COLLECTIVE R15, `(.L_x_387) ;  /* 0x000000000f087348 */ /* 0x000fea0003c00000 */
[----:B------:R0:W1:Y:S02]  /*18be0*/  SHFL.IDX P6, R14, R13, R12, R11 ;  /* 0x0000000c0d0e7389 */ /* 0x00006400000c000b */
[----:B01----:R-:W-:Y:S01]  /*18bf0*/  ENDCOLLECTIVE ;  /* 0x000000000000791b */ /* 0x003fe20003800000 */
.L_x_387:
[----:B------:R-:W-:Y:S01]  /*18c00*/  IMAD.MOV.U32 R3, RZ, RZ, R14 ;  /* 0x000000ffff037224 */ /* 0x000fe200078e000e */
[----:B------:R-:W-:Y:S06]  /*18c10*/  BRA `(.L_x_388) ;  /* 0xffffffa800b47947 */ /* 0x000fec000383ffff */
.L_x_265:
[----:B0-----:R0:W3:Y:S02]  /*18c20*/  SYNCS.PHASECHK.TRANS64.TRYWAIT P0, [R18+URZ+0x38820], R0 ;  /* 0x03882000120075a7 */ /* 0x0010e4000800017f */
[----:B---3--:R-:W-:Y:S05]  /*18c30*/  @!P0 NANOSLEEP.SYNCS 0x989680 ;  /* 0x009896800000895d */ /* 0x008fea0003900000 */
[----:B------:R-:W3:Y:S02]  /*18c40*/  @!P0 SYNCS.PHASECHK.TRANS64 P0, [R18+URZ+0x38820], R0 ;  /* 0x03882000120085a7 */ /* 0x000ee4000800007f */
[----:B---3--:R-:W-:Y:S05]  /*18c50*/  @!P0 BRA `(.L_x_265) ;  /* 0xfffffffc00f08947 */ /* 0x008fea000383ffff */
[----:B------:R-:W-:Y:S05]  /*18c60*/  BRA `(.L_x_389) ;  /* 0xffffffac00307947 */ /* 0x000fea000383ffff */
.L_x_274:
[----:B-1----:R1:W2:Y:S02]  /*18c70*/  SYNCS.PHASECHK.TRANS64.TRYWAIT P0, [R3+URZ+0x38840], R2 ;  /* 0x03884002030075a7 */ /* 0x0022a4000800017f */
[----:B--2---:R-:W-:Y:S05]  /*18c80*/  @!P0 NANOSLEEP.SYNCS 0x989680 ;  /* 0x009896800000895d */ /* 0x004fea0003900000 */
[----:B------:R-:W2:Y:S02]  /*18c90*/  @!P0 SYNCS.PHASECHK.TRANS64 P0, [R3+URZ+0x38840], R2 ;  /* 0x03884002030085a7 */ /* 0x000ea4000800007f */
[----:B--2---:R-:W-:Y:S05]  /*18ca0*/  @!P0 BRA `(.L_x_274) ;  /* 0xfffffffc00f08947 */ /* 0x004fea000383ffff */
[----:B------:R-:W-:Y:S05]  /*18cb0*/  BRA `(.L_x_390) ;  /* 0xffffffb000107947 */ /* 0x000fea000383ffff */
.L_x_282:
[----:B0-----:R0:W1:Y:S02]  /*18cc0*/  SYNCS.PHASECHK.TRANS64.TRYWAIT P0, [R3+URZ+0x60], R2 ;  /* 0x00006002030075a7 */ /* 0x001064000800017f */
[----:B-1----:R-:W-:Y:S05]  /*18cd0*/  @!P0 NANOSLEEP.SYNCS 0x989680 ;  /* 0x009896800000895d */ /* 0x002fea0003900000 */
[----:B------:R-:W1:Y:S02]  /*18ce0*/  @!P0 SYNCS.PHASECHK.TRANS64 P0, [R3+URZ+0x60], R2 ;  /* 0x00006002030085a7 */ /* 0x000e64000800007f */
[----:B-1----:R-:W-:Y:S05]  /*18cf0*/  @!P0 BRA `(.L_x_282) ;  /* 0xfffffffc00f08947 */ /* 0x002fea000383ffff */
[----:B------:R-:W-:Y:S05]  /*18d00*/  BRA `(.L_x_391) ;  /* 0xffffffb400647947 */ /* 0x000fea000383ffff */
.L_x_293:
[----:B-1----:R1:W2:Y:S02]  /*18d10*/  SYNCS.PHASECHK.TRANS64.TRYWAIT P0, [R3+URZ+0x38840], R2 ;  /* 0x03884002030075a7 */ /* 0x0022a4000800017f */
[----:B--2---:R-:W-:Y:S05]  /*18d20*/  @!P0 NANOSLEEP.SYNCS 0x989680 ;  /* 0x009896800000895d */ /* 0x004fea0003900000 */
[----:B------:R-:W2:Y:S02]  /*18d30*/  @!P0 SYNCS.PHASECHK.TRANS64 P0, [R3+URZ+0x38840], R2 ;  /* 0x03884002030085a7 */ /* 0x000ea4000800007f */
[----:B--2---:R-:W-:Y:S05]  /*18d40*/  @!P0 BRA `(.L_x_293) ;  /* 0xfffffffc00f08947 */ /* 0x004fea000383ffff */
[----:B------:R-:W-:Y:S05]  /*18d50*/  BRA `(.L_x_392) ;  /* 0xffffffbc00707947 */ /* 0x000fea000383ffff */
.L_x_301:
[----:B0-----:R0:W1:Y:S02]  /*18d60*/  SYNCS.PHASECHK.TRANS64.TRYWAIT P0, [R2+URZ+0x60], R3 ;  /* 0x00006003020075a7 */ /* 0x001064000800017f */
[----:B-1----:R-:W-:Y:S05]  /*18d70*/  @!P0 NANOSLEEP.SYNCS 0x989680 ;  /* 0x009896800000895d */ /* 0x002fea0003900000 */
[----:B------:R-:W1:Y:S02]  /*18d80*/  @!P0 SYNCS.PHASECHK.TRANS64 P0, [R2+URZ+0x60], R3 ;  /* 0x00006003020085a7 */ /* 0x000e64000800007f */
[----:B-1----:R-:W-:Y:S05]  /*18d90*/  @!P0 BRA `(.L_x_301) ;  /* 0xfffffffc00f08947 */ /* 0x002fea000383ffff */
[----:B------:R-:W-:Y:S05]  /*18da0*/  BRA `(.L_x_393) ;  /* 0xffffffc000c47947 */ /* 0x000fea000383ffff */
.L_x_312:
[----:B--2---:R2:W3:Y:S02]  /*18db0*/  SYNCS.PHASECHK.TRANS64.TRYWAIT P0, [R2+URZ+0x38840], R3 ;  /* 0x03884003020075a7 */ /* 0x0044e4000800017f */
[----:B---3--:R-:W-:Y:S05]  /*18dc0*/  @!P0 NANOSLEEP.SYNCS 0x989680 ;  /* 0x009896800000895d */ /* 0x008fea0003900000 */
[----:B------:R-:W3:Y:S02]  /*18dd0*/  @!P0 SYNCS.PHASECHK.TRANS64 P0, [R2+URZ+0x38840], R3 ;  /* 0x03884003020085a7 */ /* 0x000ee4000800007f */
[----:B---3--:R-:W-:Y:S05]  /*18de0*/  @!P0 BRA `(.L_x_312) ;  /* 0xfffffffc00f08947 */ /* 0x008fea000383ffff */
[----:B------:R-:W-:Y:S05]  /*18df0*/  BRA `(.L_x_394) ;  /* 0xffffffc800a07947 */ /* 0x000fea000383ffff */
.L_x_320:
[----:B0-----:R0:W1:Y:S02]  /*18e00*/  SYNCS.PHASECHK.TRANS64.TRYWAIT P0, [R2+URZ+0x60], R5 ;  /* 0x00006005020075a7 */ /* 0x001064000800017f */
[----:B-1----:R-:W-:Y:S05]  /*18e10*/  @!P0 NANOSLEEP.SYNCS 0x989680 ;  /* 0x009896800000895d */ /* 0x002fea0003900000 */
[----:B------:R-:W1:Y:S02]  /*18e20*/  @!P0 SYNCS.PHASECHK.TRANS64 P0, [R2+URZ+0x60], R5 ;  /* 0x00006005020085a7 */ /* 0x000e64000800007f */
[----:B-1----:R-:W-:Y:S05]  /*18e30*/  @!P0 BRA `(.L_x_320) ;  /* 0xfffffffc00f08947 */ /* 0x002fea000383ffff */
[----:B------:R-:W-:Y:S05]  /*18e40*/  BRA `(.L_x_395) ;  /* 0xffffffcc00f47947 */ /* 0x000fea000383ffff */
.L_x_333:
[----:B--2---:R2:W3:Y:S02]  /*18e50*/  SYNCS.PHASECHK.TRANS64.TRYWAIT P0, [R0+URZ+0x38860], R2 ;  /* 0x03886002000075a7 */ /* 0x0044e4000800017f */
[----:B---3--:R-:W-:Y:S05]  /*18e60*/  @!P0 NANOSLEEP.SYNCS 0x989680 ;  /* 0x009896800000895d */ /* 0x008fea0003900000 */
[----:B------:R-:W3:Y:S02]  /*18e70*/  @!P0 SYNCS.PHASECHK.TRANS64 P0, [R0+URZ+0x38860], R2 ;  /* 0x03886002000085a7 */ /* 0x000ee4000800007f */
[----:B---3--:R-:W-:Y:S05]  /*18e80*/  @!P0 BRA `(.L_x_333) ;  /* 0xfffffffc00f08947 */ /* 0x008fea000383ffff */
[----:B------:R-:W-:Y:S05]  /*18e90*/  BRA `(.L_x_396) ;  /* 0xffffffd400bc7947 */ /* 0x000fea000383ffff */
.L_x_342:
[----:B------:R-:W4:Y:S01]  /*18ea0*/  LDL R3, [R1] ;  /* 0x0000000001037983 */ /* 0x000f220000100800 */
[----:B------:R-:W-:Y:S01]  /*18eb0*/  BSSY B0, `(.L_x_397) ;  /* 0x0000008000007945 */ /* 0x000fe20003800000 */
[----:B0-----:R-:W-:Y:S02]  /*18ec0*/  IMAD.MOV.U32 R12, RZ, RZ, RZ ;  /* 0x000000ffff0c7224 */ /* 0x001fe400078e00ff */
[----:B------:R-:W-:Y:S02]  /*18ed0*/  IMAD.MOV.U32 R11, RZ, RZ, 0x1f ;  /* 0x0000001fff0b7424 */ /* 0x000fe400078e00ff */
[----:B------:R-:W-:Y:S02]  /*18ee0*/  IMAD.MOV.U32 R15, RZ, RZ, -0x1 ;  /* 0xffffffffff0f7424 */ /* 0x000fe400078e00ff */
[----:B----4-:R-:W-:-:S07]  /*18ef0*/  IMAD.MOV.U32 R13, RZ, RZ, R3 ;  /* 0x000000ffff0d7224 */ /* 0x010fce00078e0003 */
[----:B-123--:R-:W-:Y:S05]  /*18f00*/  WARPSYNC.COLLECTIVE R15, `(.L_x_398) ;  /* 0x000000000f087348 */ /* 0x00efea0003c00000 */
[----:B------:R0:W4:Y:S02]  /*18f10*/  SHFL.IDX P6, R14, R13, R12, R11 ;  /* 0x0000000c0d0e7389 */ /* 0x00012400000c000b */
[----:B01234-:R-:W-:Y:S01]  /*18f20*/  ENDCOLLECTIVE ;  /* 0x000000000000791b */ /* 0x01ffe20003800000 */
.L_x_398:
[----:B------:R-:W-:Y:S05]  /*18f30*/  BSYNC B0 ;  /* 0x0000000000007941 */ /* 0x000fea0003800000 */
.L_x_397:
[----:B------:R0:W5:Y:S01]  /*18f40*/  LDL R2, [R1+0xc] ;  /* 0x00000c0001027983 */ /* 0x0001620000100800 */
[----:B------:R-:W-:Y:S02]  /*18f50*/  IMAD.MOV.U32 R13, RZ, RZ, R3 ;  /* 0x000000ffff0d7224 */ /* 0x000fe400078e0003 */
[----:B------:R-:W-:Y:S02]  /*18f60*/  IMAD.MOV.U32 R12, RZ, RZ, 0x1 ;  /* 0x00000001ff0c7424 */ /* 0x000fe400078e00ff */
[----:B------:R-:W-:Y:S02]  /*18f70*/  IMAD.MOV.U32 R11, RZ, RZ, 0x1f ;  /* 0x0000001fff0b7424 */ /* 0x000fe400078e00ff */
[----:B------:R-:W-:Y:S02]  /*18f80*/  IMAD.MOV.U32 R15, RZ, RZ, -0x1 ;  /* 0xffffffffff0f7424 */ /* 0x000fe400078e00ff */
[----:B0-----:R-:W-:-:S07]  /*18f90*/  IMAD.MOV.U32 R0, RZ, RZ, R14 ;  /* 0x000000ffff007224 */ /* 0x001fce00078e000e */
[----:B-----5:R-:W-:Y:S05]  /*18fa0*/  WARPSYNC.COLLECTIVE R15, `(.L_x_399) ;  /* 0x000000000f087348 */ /* 0x020fea0003c00000 */
[----:B------:R0:W1:Y:S02]  /*18fb0*/  SHFL.IDX P6, R14, R13, R12, R11 ;  /* 0x0000000c0d0e7389 */ /* 0x00006400000c000b */
[----:B01---5:R-:W-:Y:S01]  /*18fc0*/  ENDCOLLECTIVE ;  /* 0x000000000000791b */ /* 0x023fe20003800000 */
.L_x_399:
[----:B------:R-:W-:Y:S01]  /*18fd0*/  ULDC UR4, c[0x0][0xc3c] ;  /* 0x00030f0000047ab9 */ /* 0x000fe20000000800 */
[----:B------:R-:W-:Y:S01]  /*18fe0*/  ULDC.64 UR6, c[0x0][0x208] ;  /* 0x0000820000067ab9 */ /* 0x000fe20000000a00 */
[----:B------:R-:W-:Y:S02]  /*18ff0*/  IMAD.IADD R6, R2, 0x1, R16 ;  /* 0x0000000102067824 */ /* 0x000fe400078e0210 */
[----:B------:R-:W-:Y:S02]  /*19000*/  IMAD.MOV.U32 R11, RZ, RZ, RZ ;  /* 0x000000ffff0b7224 */ /* 0x000fe400078e00ff */
[----:B------:R-:W-:Y:S01]  /*19010*/  IMAD.MOV.U32 R8, RZ, RZ, R14 ;  /* 0x000000ffff087224 */ /* 0x000fe200078e000e */
[----:B------:R-:W-:-:S13]  /*19020*/  ISETP.GE.OR P1, PT, R6, UR4, !P0 ;  /* 0x0000000406007c0c */ /* 0x000fda000c726670 */
[----:B------:R-:W0:Y:S08]  /*19030*/  @!P1 LDC.64 R2, c[0x0][0xc80] ;  /* 0x00032000ff029b82 */ /* 0x000e300000000a00 */
[----:B------:R-:W1:Y:S01]  /*19040*/  @!P1 LDC.64 R4, c[0x0][0xc78] ;  /* 0x00031e00ff049b82 */ /* 0x000e620000000a00 */
[----:B0-----:R-:W-:-:S05]  /*19050*/  @!P1 IMAD.WIDE R2, R6, 0x4, R2 ;  /* 0x0000000406029825 */ /* 0x001fca00078e0202 */
[----:B------:R1:W2:Y:S02]  /*19060*/  @!P1 LDG.E R7, desc[UR6][R2.64] ;  /* 0x0000000602079981 */ /* 0x0002a4000c1e1900 */
[----:B-1----:R-:W-:-:S06]  /*19070*/  @!P1 IMAD.WIDE R2, R6, 0x4, R4 ;  /* 0x0000000406029825 */ /* 0x002fcc00078e0204 */
[----:B------:R-:W3:Y:S01]  /*19080*/  @!P1 LDG.E R2, desc[UR6][R2.64] ;  /* 0x0000000602029981 */ /* 0x000ee2000c1e1900 */
[----:B------:R-:W-:Y:S01]  /*19090*/  IMAD.MOV.U32 R6, RZ, RZ, RZ ;  /* 0x000000ffff067224 */ /* 0x000fe200078e00ff */
[C---:B------:R-:W-:Y:S01]  /*190a0*/  ISETP.GE.U32.AND P2, PT, R16.reuse, 0x2, PT ;  /* 0x000000021000780c */ /* 0x040fe20003f46070 */
[----:B------:R-:W-:Y:S01]  /*190b0*/  IMAD.MOV.U32 R4, RZ, RZ, RZ ;  /* 0x000000ffff047224 */ /* 0x000fe200078e00ff */
[C---:B------:R-:W-:Y:S02]  /*190c0*/  ISETP.GE.U32.AND P3, PT, R16.reuse, 0x4, PT ;  /* 0x000000041000780c */ /* 0x040fe40003f66070 */
[C---:B------:R-:W-:Y:S02]  /*190d0*/  ISETP.GE.U32.AND P4, PT, R16.reuse, 0x8, PT ;  /* 0x000000081000780c */ /* 0x040fe40003f86070 */
[----:B------:R-:W-:Y:S01]  /*190e0*/  ISETP.GE.U32.AND P5, PT, R16, 0x10, PT ;  /* 0x000000101000780c */ /* 0x000fe20003fa6070 */
[----:B--2---:R-:W-:Y:S02]  /*190f0*/  @!P1 IMAD.MOV.U32 R6, RZ, RZ, R7 ;  /* 0x000000ffff069224 */ /* 0x004fe400078e0007 */
[----:B------:R-:W-:-:S02]  /*19100*/  IMAD.MOV.U32 R7, RZ, RZ, RZ ;  /* 0x000000ffff077224 */ /* 0x000fc400078e00ff */
[----:B---3--:R-:W-:Y:S01]  /*19110*/  @!P1 IMAD.MOV.U32 R7, RZ, RZ, R2 ;  /* 0x000000ffff079224 */ /* 0x008fe200078e0002 */
[----:B------:R-:W-:-:S03]  /*19120*/  ISETP.NE.AND P1, PT, R16, RZ, PT ;  /* 0x000000ff1000720c */ /* 0x000fc60003f25270 */
[----:B------:R-:W-:-:S04]  /*19130*/  IMAD R2, R7, R6, RZ ;  /* 0x0000000607027224 */ /* 0x000fc800078e02ff */
[----:B------:R-:W-:-:S07]  /*19140*/  IMAD.MOV.U32 R13, RZ, RZ, R2 ;  /* 0x000000ffff0d7224 */ /* 0x000fce00078e0002 */
[----:B------:R-:W-:Y:S05]  /*19150*/  WARPSYNC.COLLECTIVE R15, `(.L_x_400) ;  /* 0x000000000f087348 */ /* 0x000fea0003c00000 */
[----:B------:R0:W1:Y:S02]  /*19160*/  SHFL.UP P6, R14, R13, R12, R11 ;  /* 0x0400000c0d0e7389 */ /* 0x00006400000c000b */
[----:B01----:R-:W-:Y:S01]  /*19170*/  ENDCOLLECTIVE ;  /* 0x000000000000791b */ /* 0x003fe20003800000 */
.L_x_400:
[----:B------:R-:W-:Y:S02]  /*19180*/  IMAD.MOV.U32 R12, RZ, RZ, 0x2 ;  /* 0x00000002ff0c7424 */ /* 0x000fe400078e00ff */
[----:B------:R-:W-:-:S05]  /*19190*/  IMAD.MOV.U32 R3, RZ, RZ, R14 ;  /* 0x000000ffff037224 */ /* 0x000fca00078e000e */
[----:B------:R-:W-:-:S05]  /*191a0*/  SEL R3, R3, RZ, P1 ;  /* 0x000000ff03037207 */ /* 0x000fca0000800000 */
[----:B------:R-:W-:-:S04]  /*191b0*/  IMAD.IADD R2, R2, 0x1, R3 ;  /* 0x0000000102027824 */ /* 0x000fc800078e0203 */
[----:B------:R-:W-:-:S07]  /*191c0*/  IMAD.MOV.U32 R13, RZ, RZ, R2 ;  /* 0x000000ffff0d7224 */ /* 0x000fce00078e0002 */
[----:B------:R-:W-:Y:S05]  /*191d0*/  WARPSYNC.COLLECTIVE R15, `(.L_x_401) ;  /* 0x000000000f087348 */ /* 0x000fea0003c00000 */
[----:B------:R0:W1:Y:S02]  /*191e0*/  SHFL.UP P6, R14, R13, R12, R11 ;  /* 0x0400000c0d0e7389 */ /* 0x00006400000c000b */
[----:B01----:R-:W-:Y:S01]  /*191f0*/  ENDCOLLECTIVE ;  /* 0x000000000000791b */ /* 0x003fe20003800000 */
.L_x_401:
        /* <DEDUP_REMOVED lines=8> */
.L_x_402:
        /* <DEDUP_REMOVED lines=8> */
.L_x_403:
        /* <DEDUP_REMOVED lines=8> */
.L_x_404:
[----:B------:R-:W-:Y:S02]  /*19380*/  IMAD.MOV.U32 R12, RZ, RZ, 0x1f ;  /* 0x0000001fff0c7424 */ /* 0x000fe400078e00ff */
[----:B------:R-:W-:Y:S02]  /*19390*/  IMAD.MOV.U32 R11, RZ, RZ, 0x1f ;  /* 0x0000001fff0b7424 */ /* 0x000fe400078e00ff */
[----:B------:R-:W-:-:S05]  /*193a0*/  IMAD.MOV.U32 R3, RZ, RZ, R14 ;  /* 0x000000ffff037224 */ /* 0x000fca00078e000e */
[----:B------:R-:W-:-:S05]  /*193b0*/  SEL R3, R3, RZ, P5 ;  /* 0x000000ff03037207 */ /* 0x000fca0002800000 */
[----:B------:R-:W-:-:S04]  /*193c0*/  IMAD.IADD R2, R2, 0x1, R3 ;  /* 0x0000000102027824 */ /* 0x000fc800078e0203 */
[----:B------:R-:W-:-:S07]  /*193d0*/  IMAD.MOV.U32 R13, RZ, RZ, R2 ;  /* 0x000000ffff0d7224 */ /* 0x000fce00078e0002 */
[----:B------:R-:W-:Y:S05]  /*193e0*/  WARPSYNC.COLLECTIVE R15, `(.L_x_405) ;  /* 0x000000000f087348 */ /* 0x000fea0003c00000 */
[----:B------:R0:W1:Y:S02]  /*193f0*/  SHFL.IDX P6, R14, R13, R12, R11 ;  /* 0x0000000c0d0e7389 */ /* 0x00006400000c000b */
[----:B01----:R-:W-:Y:S01]  /*19400*/  ENDCOLLECTIVE ;  /* 0x000000000000791b */ /* 0x003fe20003800000 */
.L_x_405:
[----:B------:R-:W-:Y:S01]  /*19410*/  IMAD.MOV.U32 R9, RZ, RZ, R14 ;  /* 0x000000ffff097224 */ /* 0x000fe200078e000e */
[----:B------:R-:W-:Y:S06]  /*19420*/  BRA `(.L_x_406) ;  /* 0xffffffd800a87947 */ /* 0x000fec000383ffff */
.L_x_345:
[----:B------:R-:W-:Y:S01]  /*19430*/  BSSY B0, `(.L_x_407) ;  /* 0x0000008000007945 */ /* 0x000fe20003800000 */
[----:B------:R-:W-:Y:S02]  /*19440*/  IMAD.MOV.U32 R13, RZ, RZ, R2 ;  /* 0x000000ffff0d7224 */ /* 0x000fe400078e0002 */
[----:B0-----:R-:W-:Y:S02]  /*19450*/  IMAD.MOV.U32 R12, RZ, RZ, 0x1 ;  /* 0x00000001ff0c7424 */ /* 0x001fe400078e00ff */
[----:B------:R-:W-:Y:S02]  /*19460*/  IMAD.MOV.U32 R11, RZ, RZ, RZ ;  /* 0x000000ffff0b7224 */ /* 0x000fe400078e00ff */
[----:B------:R-:W-:-:S07]  /*19470*/  IMAD.MOV.U32 R15, RZ, RZ, -0x1 ;  /* 0xffffffffff0f7424 */ /* 0x000fce00078e00ff */
[----:B------:R-:W-:Y:S05]  /*19480*/  WARPSYNC.COLLECTIVE R15, `(.L_x_408) ;  /* 0x000000000f087348 */ /* 0x000fea0003c00000 */
[----:B------:R0:W1:Y:S02]  /*19490*/  SHFL.UP P6, R14, R13, R12, R11 ;  /* 0x0400000c0d0e7389 */ /* 0x00006400000c000b */
[----:B01----:R-:W-:Y:S01]  /*194a0*/  ENDCOLLECTIVE ;  /* 0x000000000000791b */ /* 0x003fe20003800000 */
.L_x_408:
[----:B------:R-:W-:Y:S05]  /*194b0*/  BSYNC B0 ;  /* 0x0000000000007941 */ /* 0x000fea0003800000 */
.L_x_407:
[----:B------:R-:W-:Y:S02]  /*194c0*/  IMAD.MOV.U32 R3, RZ, RZ, R14 ;  /* 0x000000ffff037224 */ /* 0x000fe400078e000e */
[----:B------:R-:W-:Y:S02]  /*194d0*/  IMAD.MOV.U32 R12, RZ, RZ, 0x2 ;  /* 0x00000002ff0c7424 */ /* 0x000fe400078e00ff */
[----:B------:R-:W-:Y:S01]  /*194e0*/  IMAD.MOV.U32 R11, RZ, RZ, RZ ;  /* 0x000000ffff0b7224 */ /* 0x000fe200078e00ff */
[----:B------:R-:W-:Y:S01]  /*194f0*/  SEL R3, R3, RZ, P1 ;  /* 0x000000ff03037207 */ /* 0x000fe20000800000 */
[----:B------:R-:W-:-:S04]  /*19500*/  IMAD.MOV.U32 R15, RZ, RZ, -0x1 ;  /* 0xffffffffff0f7424 */ /* 0x000fc800078e00ff */
[----:B------:R-:W-:-:S04]  /*19510*/  IMAD.IADD R2, R2, 0x1, R3 ;  /* 0x0000000102027824 */ /* 0x000fc800078e0203 */
[----:B------:R-:W-:-:S07]  /*19520*/  IMAD.MOV.U32 R13, RZ, RZ, R2 ;  /* 0x000000ffff0d7224 */ /* 0x000fce00078e0002 */
[----:B------:R-:W-:Y:S05]  /*19530*/  WARPSYNC.COLLECTIVE R15, `(.L_x_409) ;  /* 0x000000000f087348 */ /* 0x000fea0003c00000 */
[----:B------:R0:W1:Y:S02]  /*19540*/  SHFL.UP P6, R14, R13, R12, R11 ;  /* 0x0400000c0d0e7389 */ /* 0x00006400000c000b */
[----:B01----:R-:W-:Y:S01]  /*19550*/  ENDCOLLECTIVE ;  /* 0x000000000000791b */ /* 0x003fe20003800000 */
.L_x_409:
        /* <DEDUP_REMOVED lines=8> */
.L_x_410:
        /* <DEDUP_REMOVED lines=8> */
.L_x_411:
        /* <DEDUP_REMOVED lines=8> */
.L_x_412:
        /* <DEDUP_REMOVED lines=9> */
.L_x_413:
[----:B------:R-:W-:Y:S01]  /*19770*/  IMAD.MOV.U32 R9, RZ, RZ, R14 ;  /* 0x000000ffff097224 */ /* 0x000fe200078e000e */
[----:B------:R-:W-:Y:S06]  /*19780*/  BRA `(.L_x_414) ;  /* 0xffffffd800807947 */ /* 0x000fec000383ffff */
.L_x_347:
[----:B------:R-:W-:Y:S01]  /*19790*/  BSSY B0, `(.L_x_415) ;  /* 0x0000006000007945 */ /* 0x000fe20003800000 */
[----:B------:R-:W-:Y:S01]  /*197a0*/  PLOP3.LUT P6, PT, P6, PT, PT, 0x8, 0x0 ;  /* 0x000000000000781c */ /* 0x000fe200037ce170 */
[----:B------:R-:W-:-:S12]  /*197b0*/  IMAD.MOV.U32 R15, RZ, RZ, -0x1 ;  /* 0xffffffffff0f7424 */ /* 0x000fd800078e00ff */
[----:B01----:R-:W-:Y:S05]  /*197c0*/  WARPSYNC.COLLECTIVE R15, `(.L_x_416) ;  /* 0x000000000f087348 */ /* 0x003fea0003c00000 */
[----:B------:R-:W-:Y:S01]  /*197d0*/  VOTE.ANY R14, PT, P6 ;  /* 0x00000000000e7806 */ /* 0x000fe200030e0100 */
[----:B01----:R-:W-:Y:S06]  /*197e0*/  ENDCOLLECTIVE ;  /* 0x000000000000791b */ /* 0x003fec0003800000 */
.L_x_416:
[----:B------:R-:W-:Y:S05]  /*197f0*/  BSYNC B0 ;  /* 0x0000000000007941 */ /* 0x000fea0003800000 */
.L_x_415:
[----:B------:R-:W-:Y:S02]  /*19800*/  IMAD.MOV.U32 R8, RZ, RZ, R14 ;  /* 0x000000ffff087224 */ /* 0x000fe400078e000e */
[----:B------:R-:W-:Y:S02]  /*19810*/  IMAD.MOV.U32 R13, RZ, RZ, R6 ;  /* 0x000000ffff0d7224 */ /* 0x000fe400078e0006 */
[----:B------:R-:W0:Y:S01]  /*19820*/  POPC R5, R8 ;  /* 0x0000000800057309 */ /* 0x000e220000000000 */
[----:B------:R-:W-:Y:S02]  /*19830*/  IMAD.MOV.U32 R11, RZ, RZ, 0x1f ;  /* 0x0000001fff0b7424 */ /* 0x000fe400078e00ff */
[----:B------:R-:W-:Y:S02]  /*19840*/  IMAD.MOV.U32 R15, RZ, RZ, -0x1 ;  /* 0xffffffffff0f7424 */ /* 0x000fe400078e00ff */
[----:B0-----:R-:W-:-:S07]  /*19850*/  IMAD.MOV.U32 R12, RZ, RZ, R5 ;  /* 0x000000ffff0c7224 */ /* 0x001fce00078e0005 */
[----:B------:R-:W-:Y:S05]  /*19860*/  WARPSYNC.COLLECTIVE R15, `(.L_x_417) ;  /* 0x000000000f087348 */ /* 0x000fea0003c00000 */
[----:B------:R0:W1:Y:S02]  /*19870*/  SHFL.IDX P6, R14, R13, R12, R11 ;  /* 0x0000000c0d0e7389 */ /* 0x00006400000c000b */
[----:B01----:R-:W-:Y:S01]  /*19880*/  ENDCOLLECTIVE ;  /* 0x000000000000791b */ /* 0x003fe20003800000 */
.L_x_417:
[----:B------:R-:W-:Y:S02]  /*19890*/  IMAD.MOV.U32 R13, RZ, RZ, R7 ;  /* 0x000000ffff0d7224 */ /* 0x000fe400078e0007 */
[----:B------:R-:W-:-:S07]  /*198a0*/  IMAD.MOV.U32 R6, RZ, RZ, R14 ;  /* 0x000000ffff067224 */ /* 0x000fce00078e000e */
[----:B------:R-:W-:Y:S05]  /*198b0*/  WARPSYNC.COLLECTIVE R15, `(.L_x_418) ;  /* 0x000000000f087348 */ /* 0x000fea0003c00000 */
[----:B------:R0:W1:Y:S02]  /*198c0*/  SHFL.IDX P6, R14, R13, R12, R11 ;  /* 0x0000000c0d0e7389 */ /* 0x00006400000c000b */
[----:B01----:R-:W-:Y:S01]  /*198d0*/  ENDCOLLECTIVE ;  /* 0x000000000000791b */ /* 0x003fe20003800000 */
.L_x_418:
[----:B------:R-:W-:Y:S01]  /*198e0*/  IMAD.MOV.U32 R7, RZ, RZ, R14 ;  /* 0x000000ffff077224 */ /* 0x000fe200078e000e */
[----:B------:R-:W-:Y:S06]  /*198f0*/  BRA `(.L_x_419) ;  /* 0xffffffd800607947 */ /* 0x000fec000383ffff */
.L_x_349:
[----:B------:R-:W-:Y:S01]  /*19900*/  BSSY B0, `(.L_x_420) ;  /* 0x0000007000007945 */ /* 0x000fe20003800000 */
[----:B------:R-:W-:Y:S02]  /*19910*/  IMAD.MOV.U32 R13, RZ, RZ, R2 ;  /* 0x000000ffff0d7224 */ /* 0x000fe400078e0002 */
[----:B------:R-:W-:Y:S02]  /*19920*/  IMAD.MOV.U32 R11, RZ, RZ, 0x1f ;  /* 0x0000001fff0b7424 */ /* 0x000fe400078e00ff */
[----:B------:R-:W-:-:S07]  /*19930*/  IMAD.MOV.U32 R15, RZ, RZ, -0x1 ;  /* 0xffffffffff0f7424 */ /* 0x000fce00078e00ff */
[----:B-1234-:R-:W-:Y:S05]  /*19940*/  WARPSYNC.COLLECTIVE R15, `(.L_x_421) ;  /* 0x000000000f087348 */ /* 0x01efea0003c00000 */
[----:B------:R0:W0:Y:S02]  /*19950*/  SHFL.IDX P6, R14, R13, R12, R11 ;  /* 0x0000000c0d0e7389 */ /* 0x00002400000c000b */
[----:B01234-:R-:W-:Y:S01]  /*19960*/  ENDCOLLECTIVE ;  /* 0x000000000000791b */ /* 0x01ffe20003800000 */
.L_x_421:
[----:B------:R-:W-:Y:S05]  /*19970*/  BSYNC B0 ;  /* 0x0000000000007941 */ /* 0x000fea0003800000 */
.L_x_420:
[----:B------:R-:W-:Y:S01]  /*19980*/  IMAD.MOV.U32 R2, RZ, RZ, R14 ;  /* 0x000000ffff027224 */ /* 0x000fe200078e000e */
[----:B------:R-:W-:Y:S06]  /*19990*/  BRA `(.L_x_422) ;  /* 0xffffffd800507947 */ /* 0x000fec000383ffff */
.L_x_353:
[----:B0-----:R0:W1:Y:S02]  /*199a0*/  SYNCS.PHASECHK.TRANS64.TRYWAIT P0, [R0+URZ+0x38820], R3 ;  /* 0x03882003000075a7 */ /* 0x001064000800017f */
[----:B-1----:R-:W-:Y:S05]  /*199b0*/  @!P0 NANOSLEEP.SYNCS 0x989680 ;  /* 0x009896800000895d */ /* 0x002fea0003900000 */
[----:B------:R-:W1:Y:S02]  /*199c0*/  @!P0 SYNCS.PHASECHK.TRANS64 P0, [R0+URZ+0x38820], R3 ;  /* 0x03882003000085a7 */ /* 0x000e64000800007f */
[----:B-1----:R-:W-:Y:S05]  /*199d0*/  @!P0 BRA `(.L_x_353) ;  /* 0xfffffffc00f08947 */ /* 0x002fea000383ffff */
[----:B------:R-:W-:Y:S05]  /*199e0*/  BRA `(.L_x_423) ;  /* 0xffffffdc00e87947 */ /* 0x000fea000383ffff */
.L_x_354:
[----:B------:R-:W1:Y:S01]  /*199f0*/  S2R R2, SR_TID.X ;  /* 0x0000000000027919 */ /* 0x000e620000002100 */
[----:B------:R-:W-:Y:S01]  /*19a00*/  BSSY B0, `(.L_x_424) ;  /* 0x000000a000007945 */ /* 0x000fe20003800000 */
[----:B------:R-:W-:Y:S02]  /*19a10*/  IMAD.MOV.U32 R12, RZ, RZ, RZ ;  /* 0x000000ffff0c7224 */ /* 0x000fe400078e00ff */
[----:B------:R-:W-:Y:S02]  /*19a20*/  IMAD.MOV.U32 R11, RZ, RZ, 0x1f ;  /* 0x0000001fff0b7424 */ /* 0x000fe400078e00ff */
[----:B------:R-:W-:Y:S01]  /*19a30*/  IMAD.MOV.U32 R15, RZ, RZ, -0x1 ;  /* 0xffffffffff0f7424 */ /* 0x000fe200078e00ff */
[----:B-1----:R-:W-:-:S04]  /*19a40*/  SHF.R.U32.HI R2, RZ, 0x5, R2 ;  /* 0x00000005ff027819 */ /* 0x002fc80000011602 */
[----:B------:R-:W-:-:S05]  /*19a50*/  LOP3.LUT R2, R2, 0x3, RZ, 0xc0, !PT ;  /* 0x0000000302027812 */ /* 0x000fca00078ec0ff */
[----:B------:R-:W-:-:S07]  /*19a60*/  IMAD.MOV.U32 R13, RZ, RZ, R2 ;  /* 0x000000ffff0d7224 */ /* 0x000fce00078e0002 */
[----:B0-----:R-:W-:Y:S05]  /*19a70*/  WARPSYNC.COLLECTIVE R15, `(.L_x_425) ;  /* 0x000000000f087348 */ /* 0x001fea0003c00000 */
[----:B------:R1:W2:Y:S02]  /*19a80*/  SHFL.IDX P6, R14, R13, R12, R11 ;  /* 0x0000000c0d0e7389 */ /* 0x0002a400000c000b */
[----:B012---:R-:W-:Y:S01]  /*19a90*/  ENDCOLLECTIVE ;  /* 0x000000000000791b */ /* 0x007fe20003800000 */
.L_x_425:
[----:B------:R-:W-:Y:S05]  /*19aa0*/  BSYNC B0 ;  /* 0x0000000000007941 */ /* 0x000fea0003800000 */
.L_x_424:
[----:B------:R-:W-:Y:S05]  /*19ab0*/  BRA `(.L_x_426) ;  /* 0xffffffdc00d07947 */ /* 0x000fea000383ffff */
.L_x_357:
[----:B------:R-:W-:Y:S01]  /*19ac0*/  BSSY B1, `(.L_x_427) ;  /* 0x0000006000017945 */ /* 0x000fe20003800000 */
[----:B------:R-:W-:-:S07]  /*19ad0*/  IMAD.MOV.U32 R15, RZ, RZ, -0x1 ;  /* 0xffffffffff0f7424 */ /* 0x000fce00078e00ff */
[----:B01----:R-:W-:Y:S05]  /*19ae0*/  WARPSYNC.COLLECTIVE R15, `(.L_x_428) ;  /* 0x000000000f0c7348 */ /* 0x003fea0003c00000 */
[----:B------:R-:W-:Y:S02]  /*19af0*/  ELECT P6, UR62, PT ;  /* 0x00000000003e782f */ /* 0x000fe400038c0000 */
[----:B------:R-:W-:Y:S01]  /*19b00*/  MOV R14, UR62 ;  /* 0x0000003e000e7c02 */ /* 0x000fe20008000f00 */
[----:B01----:R-:W-:Y:S10]  /*19b10*/  ENDCOLLECTIVE ;  /* 0x000000000000791b */ /* 0x003ff40003800000 */
.L_x_428:
[----:B------:R-:W-:Y:S05]  /*19b20*/  BSYNC B1 ;  /* 0x0000000000017941 */ /* 0x000fea0003800000 */
.L_x_427:
[----:B------:R-:W-:Y:S05]  /*19b30*/  BRA `(.L_x_429) ;  /* 0xffffffdc00c87947 */ /* 0x000fea000383ffff */
.L_x_359:
[----:B0-----:R0:W1:Y:S02]  /*19b40*/  SYNCS.PHASECHK.TRANS64.TRYWAIT P0, [R6+URZ], R5 ;  /* 0x00000005060075a7 */ /* 0x001064000800017f */
[----:B-1----:R-:W-:Y:S05]  /*19b50*/  @!P0 NANOSLEEP.SYNCS 0x989680 ;  /* 0x009896800000895d */ /* 0x002fea0003900000 */
[----:B------:R-:W1:Y:S02]  /*19b60*/  @!P0 SYNCS.PHASECHK.TRANS64 P0, [R6+URZ], R5 ;  /* 0x00000005060085a7 */ /* 0x000e64000800007f */
[----:B-1----:R-:W-:Y:S05]  /*19b70*/  @!P0 BRA `(.L_x_359) ;  /* 0xfffffffc00f08947 */ /* 0x002fea000383ffff */
[----:B------:R-:W-:Y:S05]  /*19b80*/  BRA `(.L_x_430) ;  /* 0xffffffe000087947 */ /* 0x000fea000383ffff */
.L_x_360:
[----:B-1----:R1:W2:Y:S02]  /*19b90*/  SYNCS.PHASECHK.TRANS64.TRYWAIT P0, [R7+URZ], R2 ;  /* 0x00000002070075a7 */ /* 0x0022a4000800017f */
[----:B--2---:R-:W-:Y:S05]  /*19ba0*/  @!P0 NANOSLEEP.SYNCS 0x989680 ;  /* 0x009896800000895d */ /* 0x004fea0003900000 */
[----:B------:R-:W2:Y:S02]  /*19bb0*/  @!P0 SYNCS.PHASECHK.TRANS64 P0, [R7+URZ], R2 ;  /* 0x00000002070085a7 */ /* 0x000ea4000800007f */
[----:B--2---:R-:W-:Y:S05]  /*19bc0*/  @!P0 BRA `(.L_x_360) ;  /* 0xfffffffc00f08947 */ /* 0x004fea000383ffff */
[----:B------:R-:W-:Y:S05]  /*19bd0*/  BRA `(.L_x_431) ;  /* 0xffffffdc00fc7947 */ /* 0x000fea000383ffff */
.L_x_362:
[----:B--2---:R2:W3:Y:S02]  /*19be0*/  SYNCS.PHASECHK.TRANS64.TRYWAIT P0, [R4+URZ], R5 ;  /* 0x00000005040075a7 */ /* 0x0044e4000800017f */
[----:B---3--:R-:W-:Y:S05]  /*19bf0*/  @!P0 NANOSLEEP.SYNCS 0x989680 ;  /* 0x009896800000895d */ /* 0x008fea0003900000 */
[----:B------:R-:W3:Y:S02]  /*19c00*/  @!P0 SYNCS.PHASECHK.TRANS64 P0, [R4+URZ], R5 ;  /* 0x00000005040085a7 */ /* 0x000ee4000800007f */
[----:B---3--:R-:W-:Y:S05]  /*19c10*/  @!P0 BRA `(.L_x_362) ;  /* 0xfffffffc00f08947 */ /* 0x008fea000383ffff */
[----:B------:R-:W-:Y:S05]  /*19c20*/  BRA `(.L_x_432) ;  /* 0xffffffe000007947 */ /* 0x000fea000383ffff */
.L_x_433:
        /* <DEDUP_REMOVED lines=13> */
.L_x_3201:


//--------------------- .text._ZN7cutlass13device_kernelIN5flash11enable_sm90INS1_16FlashAttnFwdSm90INS1_25CollectiveMainloopFwdSm90ILi2EN4cute5tupleIJNS5_1CILi1EEES8_S8_EEENS6_IJNS7_ILi128EEENS7_ILi80EEENS7_ILi256EEEEEELi256ENS_6half_tEfNS_4arch4Sm90ELb0ELb0ELb1ELb1ELb0ELb1ELb0ELb1ELb1ELb1ELb1ELb0EEENS1_21CollectiveEpilogueFwdINS6_IJSA_SC_SB_EEES9_SE_SG_Li256ELb1ELb1ELb1ELb0EEENS1_36VarlenDynamicPersistentTileSchedulerILi128ELi80ELi256ELi128ELb1ELb1ELb1ELb0ELb1ELb1EEEEEEEEEvNT_6ParamsE --------------------------
	.section	.text._ZN7cutlass13device_kernelIN5flash11enable_sm90INS1_16FlashAttnFwdSm90INS1_25CollectiveMainloopFwdSm90ILi2EN4cute5tupleIJNS5_1CILi1EEES8_S8_EEENS6_IJNS7_ILi128EEENS7_ILi80EEENS7_ILi256EEEEEELi256ENS_6half_tEfNS_4arch4Sm90ELb0ELb0ELb1ELb1ELb0ELb1ELb0ELb1ELb1ELb1ELb1ELb0EEENS1_21CollectiveEpilogueFwdINS6_IJSA_SC_SB_EEES9_SE_SG_Li256ELb1ELb1ELb1ELb0EEENS1_36VarlenDynamicPersistentTileSchedulerILi128ELi80ELi256ELi128ELb1ELb1ELb1ELb0ELb1ELb1EEEEEEEEEvNT_6ParamsE,"ax",@progbits
	.align	128
.text._ZN7cutlass13device_kernelIN5flash11enable_sm90INS1_16FlashAttnFwdSm90INS1_25CollectiveMainloopFwdSm90ILi2EN4cute5tupleIJNS5_1CILi1EEES8_S8_EEENS6_IJNS7_ILi128EEENS7_ILi80EEENS7_ILi256EEEEEELi256ENS_6half_tEfNS_4arch4Sm90ELb0ELb0ELb1ELb1ELb0ELb1ELb0ELb1ELb1ELb1ELb1ELb0EEENS1_21CollectiveEpilogueFwdINS6_IJSA_SC_SB_EEES9_SE_SG_Li256ELb1ELb1ELb1ELb0EEENS1_36VarlenDynamicPersistentTileSchedulerILi128ELi80ELi256ELi128ELb1ELb1ELb1ELb0ELb1ELb1EEEEEEEEEvNT_6ParamsE:
        .type           _ZN7cutlass13device_kernelIN5flash11enable_sm90INS1_16FlashAttnFwdSm90INS1_25CollectiveMainloopFwdSm90ILi2EN4cute5tupleIJNS5_1CILi1EEES8_S8_EEENS6_IJNS7_ILi128EEENS7_ILi80EEENS7_ILi256EEEEEELi256ENS_6half_tEfNS_4arch4Sm90ELb0ELb0ELb1ELb1ELb0ELb1ELb0ELb1ELb1ELb1ELb1ELb0EEENS1_21CollectiveEpilogueFwdINS6_IJSA_SC_SB_EEES9_SE_SG_Li256ELb1ELb1ELb1ELb0EEENS1_36VarlenDynamicPersistentTileSchedulerILi128ELi80ELi256ELi128ELb1ELb1ELb1ELb0ELb1ELb1EEEEEEEEEvNT_6ParamsE,@function
        .size           _ZN7cutlass13device_kernelIN5flash11enable_sm90INS1_16FlashAttnFwdSm90INS1_25CollectiveMainloopFwdSm90ILi2EN4cute5tupleIJNS5_1CILi1EEES8_S8_EEENS6_IJNS7_ILi128EEENS7_ILi80EEENS7_ILi256EEEEEELi256ENS_6half_tEfNS_4arch4Sm90ELb0ELb0ELb1ELb1ELb0ELb1ELb0ELb1ELb1ELb1ELb1ELb0EEENS1_21CollectiveEpilogueFwdINS6_IJSA_SC_SB_EEES9_SE_SG_Li256ELb1ELb1ELb1ELb0EEENS1_36VarlenDynamicPersistentTileSchedulerILi128ELi80ELi256ELi128ELb1ELb1ELb1ELb0ELb1ELb1EEEEEEEEEvNT_6ParamsE,(.L_x_3202 - _ZN7cutlass13device_kernelIN5flash11enable_sm90INS1_16FlashAttnFwdSm90INS1_25CollectiveMainloopFwdSm90ILi2EN4cute5tupleIJNS5_1CILi1EEES8_S8_EEENS6_IJNS7_ILi128EEENS7_ILi80EEENS7_ILi256EEEEEELi256ENS_6half_tEfNS_4arch4Sm90ELb0ELb0ELb1ELb1ELb0ELb1ELb0ELb1ELb1ELb1ELb1ELb0EEENS1_21CollectiveEpilogueFwdINS6_IJSA_SC_SB_EEES9_SE_SG_Li256ELb1ELb1ELb1ELb0EEENS1_36VarlenDynamicPersistentTileSchedulerILi128ELi80ELi256ELi128ELb1ELb1ELb1ELb0ELb1ELb1EEEEEEEEEvNT_6ParamsE)
        .other          _ZN7cutlass13device_kernelIN5flash11enable_sm90INS1_16FlashAttnFwdSm90INS1_25CollectiveMainloopFwdSm90ILi2EN4cute5tupleIJNS5_1CILi1EEES8_S8_EEENS6_IJNS7_ILi128EEENS7_ILi80EEENS7_ILi256EEEEEELi256ENS_6half_tEfNS_4arch4Sm90ELb0ELb0ELb1ELb1ELb0ELb1ELb0ELb1ELb1ELb1ELb1ELb0EEENS1_21CollectiveEpilogueFwdINS6_IJSA_SC_SB_EEES9_SE_SG_Li256ELb1ELb1ELb1ELb0EEENS1_36VarlenDynamicPersistentTileSchedulerILi128ELi80ELi256ELi128ELb1ELb1ELb1ELb0ELb1ELb1EEEEEEEEEvNT_6ParamsE,@"STO_CUDA_ENTRY STV_DEFAULT"
_ZN7cutlass13device_kernelIN5flash11enable_sm90INS1_16FlashAttnFwdSm90INS1_25CollectiveMainloopFwdSm90ILi2EN4cute5tupleIJNS5_1CILi1EEES8_S8_EEENS6_IJNS7_ILi128EEENS7_ILi80EEENS7_ILi256EEEEEELi256ENS_6half_tEfNS_4arch4Sm90ELb0ELb0ELb1ELb1ELb0ELb1ELb0ELb1ELb1ELb1ELb1ELb0EEENS1_21CollectiveEpilogueFwdINS6_IJSA_SC_SB_EEES9_SE_SG_Li256ELb1ELb1ELb1ELb0EEENS1_36VarlenDynamicPersistentTileSchedulerILi128ELi80ELi256ELi128ELb1ELb1ELb1ELb0ELb1ELb1EEEEEEEEEvNT_6ParamsE:
        /* <DEDUP_REMOVED lines=13> */
[----:B------:R-:W-:Y:S02]  /*00d0*/  UIADD3 UR10, UP2, UR4, 0x570, URZ ;  /* 0x00000570040a7890 */ /* 0x000fe4000ff5e03f */
[----:B------:R-:W-:Y:S02]  /*00e0*/  UIADD3 UR4, UP3, UR4, 0x670, URZ ;  /* 0x0000067004047890 */ /* 0x000fe4000ff7e03f */
[----:B------:R-:W-:-:S02]  /*00f0*/  UIADD3.X UR7, URZ, UR5, URZ, UP0, !UPT ;  /* 0x000000053f077290 */ /* 0x000fc400087fe43f */
[----:B------:R-:W-:Y:S02]  /*0100*/  UIADD3.X UR9, URZ, UR5, URZ, UP1, !UPT ;  /* 0x000000053f097290 */ /* 0x000fe40008ffe43f */
[----:B------:R-:W-:Y:S02]  /*0110*/  UIADD3.X UR11, URZ, UR5, URZ, UP2, !UPT ;  /* 0x000000053f0b7290 */ /* 0x000fe400097fe43f */
[----:B------:R-:W-:-:S03]  /*0120*/  UIADD3.X UR5, URZ, UR5, URZ, UP3, !UPT ;  /* 0x000000053f057290 */ /* 0x000fc60009ffe43f */
[----:B------:R0:W-:Y:S02]  /*0130*/  UTMACCTL.PF [UR6] ;  /* 0x00000000060079b9 */ /* 0x0001e40008040000 */
[----:B------:R0:W-:Y:S02]  /*0140*/  UTMACCTL.PF [UR8] ;  /* 0x00000000080079b9 */ /* 0x0001e40008040000 */
[----:B------:R0:W-:Y:S02]  /*0150*/  UTMACCTL.PF [UR10] ;  /* 0x000000000a0079b9 */ /* 0x0001e40008040000 */
[----:B------:R0:W-:Y:S02]  /*0160*/  UTMACCTL.PF [UR4] ;  /* 0x00000000040079b9 */ /* 0x0001e40008040000 */
[----:B0-----:R-:W-:Y:S01]  /*0170*/  NOP ;  /* 0x0000000000007918 */ /* 0x001fe20000000000 */
.L_x_435:
[----:B------:R-:W-:Y:S05]  /*0180*/  BSYNC B0 ;  /* 0x0000000000007941 */ /* 0x000fea0003800000 */
.L_x_434:
        /* <DEDUP_REMOVED lines=41> */
.L_x_436:
        /* <DEDUP_REMOVED lines=22> */
.L_x_437:
        /* <DEDUP_REMOVED lines=18> */
.L_x_438:
        /* <DEDUP_REMOVED lines=22> */
.L_x_439:
        /* <DEDUP_REMOVED lines=22> */
.L_x_440:
[----:B------:R-:W-:Y:S01]  /*0960*/  PLOP3.LUT P0, PT, PT, PT, UP0, 0x80, 0x0 ;  /* 0x000000000000781c */ /* 0x000fe20003f0f008 */
[----:B------:R-:W-:Y:S01]  /*0970*/  UMOV UR60, 0x1 ;  /* 0x00000001003c7882 */ /* 0x000fe20000000000 */
[----:B------:R-:W-:Y:S01]  /*0980*/  NOP ;  /* 0x0000000000007918 */ /* 0x000fe20000000000 */
[----:B------:R-:W-:Y:S01]  /*0990*/  USEL UR60, UR60, 0x2, !UP0 ;  /* 0x000000023c3c7887 */ /* 0x000fe2000c000000 */
[----:B------:R-:W-:Y:S01]  /*09a0*/  BSSY B9, `(.L_x_441) ;  /* 0x0002b3b000097945 */ /* 0x000fe20003800000 */
[----:B012-4-:R-:W-:Y:S08]  /*09b0*/  BAR.SYNC.DEFER_BLOCKING 0x0 ;  /* 0x0000000000007b1d */ /* 0x017ff00000010000 */
[----:B------:R-:W-:Y:S05]  /*09c0*/  @!P0 BRA `(.L_x_442) ;  /* 0x00000220007c8947 */ /* 0x000fea0003800000 */
.L_x_443:
[----:B------:R-:W-:-:S08]  /*09d0*/  NOP ;  /* 0x0000000000007918 */ /* 0x000fd00000000000 */
[----:B------:R-:W0:Y:S02]  /*09e0*/  USETMAXREG.TRY_ALLOC.CTAPOOL UP0, 0xf0 ;  /* 0x000000f0000079c8 */ /* 0x000e240008000600 */
[----:B0-----:R-:W-:-:S13]  /*09f0*/  PLOP3.LUT P0, PT, PT, PT, UP0, 0x80, 0x0 ;  /* 0x000000000000781c */ /* 0x001fda0003f0f008 */
[----:B------:R-:W-:Y:S05]  /*0a00*/  @!P0 BRA `(.L_x_443) ;  /* 0xfffffffc00f08947 */ /* 0x000fea000383ffff */
[----:B------:R-:W0:Y:S08]  /*0a10*/  S2UR UR5, SR_CgaCtaId ;  /* 0x00000000000579c3 */ /* 0x000e300000008800 */
[----:B------:R-:W-:Y:S06]  /*0a20*/  BAR.ARV 0x8, 0x180 ;  /* 0x0206000000007b1d */ /* 0x000fec0000002000 */
[----:B------:R-:W-:-:S02]  /*0a30*/  UMOV UR4, 0x400 ;  /* 0x0000040000047882 */ /* 0x000fc40000000000 */
[----:B------:R-:W-:Y:S01]  /*0a40*/  BAR.SYNC.DEFER_BLOCKING 0x5, 0x180 ;  /* 0x0146000000007b1d */ /* 0x000fe20000010000 */
[----:B0-----:R-:W-:-:S06]  /*0a50*/  ULEA UR4, UR5, UR4, 0x18 ;  /* 0x0000000405047291 */ /* 0x001fcc000f8ec03f */
[----:B------:R-:W-:Y:S01]  /*0a60*/  IMAD.U32 R18, RZ, RZ, UR4 ;  /* 0x00000004ff127e24 */ /* 0x000fe2000f8e00ff */
[----:B------:R-:W-:-:S04]  /*0a70*/  ULDC UR4, c[0x0][0xc3c] ;  /* 0x00030f0000047ab9 */ /* 0x000fc80000000800 */
[----:B------:R-:W0:Y:S01]  /*0a80*/  LDS.128 R140, [R18+0x388d0] ;  /* 0x0388d000128c7984 */ /* 0x000e220000000c00 */
[----:B------:R-:W-:Y:S06]  /*0a90*/  BAR.ARV 0x4, 0x180 ;  /* 0x0106000000007b1d */ /* 0x000fec0000002000 */
[----:B0-----:R-:W-:-:S13]  /*0aa0*/  ISETP.GE.AND P0, PT, R143, UR4, PT ;  /* 0x000000048f007c0c */ /* 0x001fda000bf06270 */
[----:B------:R-:W-:Y:S05]  /*0ab0*/  @P0 BRA `(.L_x_444) ;  /* 0x000002b000a40947 */ /* 0x000fea0003800000 */
[----:B------:R-:W-:Y:S01]  /*0ac0*/  VIADD R6, R6, 0xffffff80 ;  /* 0xffffff8006067836 */ /* 0x000fe20000000000 */
[----:B------:R-:W-:Y:S01]  /*0ad0*/  R2UR UR4, R18 ;  /* 0x00000000120472ca */ /* 0x000fe200000e0000 */
[----:B------:R-:W-:Y:S01]  /*0ae0*/  ULOP3.LUT UR5, UR60, 0x1, URZ, 0xfc, !UPT ;  /* 0x000000013c057892 */ /* 0x000fe2000f8efc3f */
[----:B------:R-:W-:Y:S01]  /*0af0*/  IMAD.MOV.U32 R19, RZ, RZ, RZ ;  /* 0x000000ffff137224 */ /* 0x000fe200078e00ff */
[----:B------:R-:W-:Y:S02]  /*0b00*/  CS2R R220, SRZ ;  /* 0x0000000000dc7805 */ /* 0x000fe4000001ff00 */
[----:B------:R-:W-:Y:S01]  /*0b10*/  SHF.R.S32.HI R3, RZ, 0x1f, R6 ;  /* 0x0000001fff037819 */ /* 0x000fe20000011406 */
[----:B------:R-:W-:-:S03]  /*0b20*/  IMAD.MOV.U32 R217, RZ, RZ, RZ ;  /* 0x000000ffffd97224 */ /* 0x000fc600078e00ff */
[CC--:B------:R-:W-:Y:S02]  /*0b30*/  LEA.HI R0, R3.reuse, R6.reuse, RZ, 0x7 ;  /* 0x0000000603007211 */ /* 0x0c0fe400078f38ff */
[CC--:B------:R-:W-:Y:S02]  /*0b40*/  LEA.HI R4, R3.reuse, R6.reuse, RZ, 0x5 ;  /* 0x0000000603047211 */ /* 0x0c0fe400078f28ff */
[----:B------:R-:W-:Y:S01]  /*0b50*/  LOP3.LUT R5, R0, 0xffffff80, RZ, 0xc0, !PT ;  /* 0xffffff8000057812 */ /* 0x000fe200078ec0ff */
[----:B------:R-:W-:Y:S01]  /*0b60*/  UIADD3 UR4, UR4, 0x14400, URZ ;  /* 0x0001440004047890 */ /* 0x000fe2000fffe03f */
[CC--:B------:R-:W-:Y:S02]  /*0b70*/  LEA.HI R2, R3.reuse, R6.reuse, RZ, 0x4 ;  /* 0x0000000603027211 */ /* 0x0c0fe400078f20ff */
[CC--:B------:R-:W-:Y:S01]  /*0b80*/  LEA.HI R212, R3.reuse, R6.reuse, RZ, 0x3 ;  /* 0x0000000603d47211 */ /* 0x0c0fe200078f18ff */
[----:B------:R-:W-:Y:S01]  /*0b90*/  IMAD.IADD R14, R6, 0x1, -R5 ;  /* 0x00000001060e7824 */ /* 0x000fe200078e0a05 */
[----:B------:R-:W-:-:S02]  /*0ba0*/  LEA.HI R7, R3, R6, RZ, 0x2 ;  /* 0x0000000603077211 */ /* 0x000fc400078f10ff */
[----:B------:R-:W-:Y:S02]  /*0bb0*/  LEA.HI R8, R3, R6, RZ, 0x6 ;  /* 0x0000000603087211 */ /* 0x000fe400078f30ff */
[----:B------:R-:W-:Y:S01]  /*0bc0*/  SHF.L.U32 R4, R4, 0x5, RZ ;  /* 0x0000000504047819 */ /* 0x000fe200000006ff */
[----:B------:R-:W-:Y:S01]  /*0bd0*/  STL [R1+0x10c], R14 ;  /* 0x00010c0e01007387 */ /* 0x000fe20000100800 */
[----:B------:R-:W-:Y:S02]  /*0be0*/  LOP3.LUT R3, R2, 0x3fffff0, RZ, 0xc0, !PT ;  /* 0x03fffff002037812 */ /* 0x000fe400078ec0ff */
[----:B------:R-:W-:Y:S02]  /*0bf0*/  LOP3.LUT R233, R212, 0xfffffff8, RZ, 0xc0, !PT ;  /* 0xfffffff8d4e97812 */ /* 0x000fe400078ec0ff */
[----:B------:R-:W-:Y:S01]  /*0c00*/  LOP3.LUT R7, R7, 0xfffffffc, RZ, 0xc0, !PT ;  /* 0xfffffffc07077812 */ /* 0x000fe200078ec0ff */
[C---:B------:R-:W-:Y:S01]  /*0c10*/  IMAD.IADD R3, R6.reuse, 0x1, -R3 ;  /* 0x0000000106037824 */ /* 0x040fe200078e0a03 */
[----:B------:R-:W-:Y:S01]  /*0c20*/  SHF.R.S32.HI R9, RZ, 0x1f, R14 ;  /* 0x0000001fff097819 */ /* 0x000fe2000001140e */
[----:B------:R-:W-:Y:S01]  /*0c30*/  IMAD.IADD R233, R6, 0x1, -R233 ;  /* 0x0000000106e97824 */ /* 0x000fe200078e0ae9 */
[----:B------:R-:W-:-:S02]  /*0c40*/  LOP3.LUT R4, R4, 0xfffffc00, RZ, 0xc0, !PT ;  /* 0xfffffc0004047812 */ /* 0x000fc400078ec0ff */
[----:B------:R-:W-:Y:S01]  /*0c50*/  IADD3 R10, R6, -R7, RZ ;  /* 0x80000007060a7210 */ /* 0x000fe20007ffe0ff */
[----:B------:R-:W-:Y:S01]  /*0c60*/  IMAD.SHL.U32 R22, R233, 0x4, RZ ;  /* 0x00000004e9167824 */ /* 0x000fe200078e00ff */
[----:B------:R-:W-:Y:S01]  /*0c70*/  LEA.HI R6, R9, R14, RZ, 0x2 ;  /* 0x0000000e09067211 */ /* 0x000fe200078f10ff */
[----:B------:R-:W-:Y:S01]  /*0c80*/  IMAD R7, R3, 0x40, R4 ;  /* 0x0000004003077824 */ /* 0x000fe200078e0204 */
[----:B------:R-:W-:Y:S01]  /*0c90*/  SHF.R.S32.HI R5, RZ, 0x4, R2 ;  /* 0x00000004ff057819 */ /* 0x000fe20000011402 */
[----:B------:R-:W-:Y:S01]  /*0ca0*/  IMAD.SHL.U32 R16, R233, 0x8, RZ ;  /* 0x00000008e9107824 */ /* 0x000fe200078e00ff */
[--C-:B------:R-:W-:Y:S01]  /*0cb0*/  SHF.R.S32.HI R4, RZ, 0x2, R6.reuse ;  /* 0x00000002ff047819 */ /* 0x100fe20000011406 */
[----:B------:R-:W-:Y:S01]  /*0cc0*/  VIADD R215, R22, 0x20 ;  /* 0x0000002016d77836 */ /* 0x000fe20000000000 */
[----:B------:R-:W-:Y:S01]  /*0cd0*/  SHF.R.S32.HI R11, RZ, 0x1f, R6 ;  /* 0x0000001fff0b7819 */ /* 0x000fe20000011406 */
[----:B------:R-:W-:Y:S01]  /*0ce0*/  VIADD R218, R16, 0x80 ;  /* 0x0000008010da7836 */ /* 0x000fe20000000000 */
[----:B------:R-:W-:Y:S01]  /*0cf0*/  LEA.HI R2, R2, R5, RZ, 0x1 ;  /* 0x0000000502027211 */ /* 0x000fe200078f08ff */
[----:B------:R-:W-:Y:S01]  /*0d00*/  VIADD R216, R22, 0x60 ;  /* 0x0000006016d87836 */ /* 0x000fe20000000000 */
[----:B------:R-:W-:-:S02]  /*0d10*/  SHF.R.S32.HI R3, RZ, 0x7, R0 ;  /* 0x00000007ff037819 */ /* 0x000fc40000011400 */
[----:B------:R-:W-:Y:S02]  /*0d20*/  SHF.R.S32.HI R212, RZ, 0x3, R212 ;  /* 0x00000003ffd47819 */ /* 0x000fe400000114d4 */
[----:B------:R-:W-:Y:S02]  /*0d30*/  LEA.HI R11, R11, R4, RZ, 0x3 ;  /* 0x000000040b0b7211 */ /* 0x000fe400078f18ff */
[----:B------:R-:W-:Y:S01]  /*0d40*/  LOP3.LUT R2, R2, 0x1ffffffe, RZ, 0xc0, !PT ;  /* 0x1ffffffe02027812 */ /* 0x000fe200078ec0ff */
[----:B------:R-:W-:Y:S01]  /*0d50*/  VIADD R12, R212, 0x60 ;  /* 0x00000060d40c7836 */ /* 0x000fe20000000000 */
[----:B------:R-:W-:Y:S02]  /*0d60*/  LEA.HI R0, R0, R3, RZ, 0x1 ;  /* 0x0000000300007211 */ /* 0x000fe400078f08ff */
[----:B------:R-:W-:Y:S01]  /*0d70*/  LOP3.LUT R11, R11, 0xfffffff8, RZ, 0xc0, !PT ;  /* 0xfffffff80b0b7812 */ /* 0x000fe200078ec0ff */
[----:B------:R-:W-:Y:S01]  /*0d80*/  IMAD.IADD R2, R5, 0x1, -R2 ;  /* 0x0000000105027824 */ /* 0x000fe200078e0a02 */
[----:B------:R-:W-:-:S02]  /*0d90*/  LEA.HI R9, R9, R14, RZ, 0x5 ;  /* 0x0000000e09097211 */ /* 0x000fc400078f28ff */
[----:B------:R-:W-:Y:S01]  /*0da0*/  LOP3.LUT R0, R0, 0x3fffffe, RZ, 0xc0, !PT ;  /* 0x03fffffe00007812 */ /* 0x000fe200078ec0ff */
[----:B------:R-:W-:Y:S01]  /*0db0*/  IMAD.IADD R4, R4, 0x1, -R11 ;  /* 0x0000000104047824 */ /* 0x000fe200078e0a0b */
[----:B------:R-:W-:Y:S01]  /*0dc0*/  SHF.R.S32.HI R9, RZ, 0x5, R9 ;  /* 0x00000005ff097819 */ /* 0x000fe20000011409 */
[----:B------:R-:W-:Y:S01]  /*0dd0*/  IMAD R2, R2, 0x8, R7 ;  /* 0x0000000802027824 */ /* 0x000fe200078e0207 */
[----:B------:R-:W-:Y:S01]  /*0de0*/  SHF.R.S32.HI R13, RZ, 0x1f, R12 ;  /* 0x0000001fff0d7819 */ /* 0x000fe2000001140c */
[----:B------:R-:W-:Y:S01]  /*0df0*/  VIADD R7, R212, 0x20 ;  /* 0x00000020d4077836 */ /* 0x000fe20000000000 */
[----:B------:R-:W-:Y:S01]  /*0e00*/  IADD3 R0, R3, -R0, RZ ;  /* 0x8000000003007210 */ /* 0x000fe20007ffe0ff */
[----:B------:R-:W-:Y:S01]  /*0e10*/  IMAD R9, R9, 0x10, R4 ;  /* 0x0000001009097824 */ /* 0x000fe200078e0204 */
[----:B------:R-:W-:Y:S01]  /*0e20*/  LEA.HI R13, R13, R12, RZ, 0x3 ;  /* 0x0000000c0d0d7211 */ /* 0x000fe200078f18ff */
[----:B------:R-:W-:Y:S01]  /*0e30*/  IMAD.SHL.U32 R12, R12, 0x40, RZ ;  /* 0x000000400c0c7824 */ /* 0x000fe200078e00ff */
[----:B------:R-:W-:Y:S01]  /*0e40*/  IADD3 R214, R22, 0x40, RZ ;  /* 0x0000004016d67810 */ /* 0x000fe20007ffe0ff */
[----:B------:R-:W-:Y:S01]  /*0e50*/  IMAD R9, R0, 0x40, R9 ;  /* 0x0000004000097824 */ /* 0x000fe200078e0209 */
[----:B------:R-:W-:Y:S01]  /*0e60*/  IADD3 R4, R212, 0x40, RZ ;  /* 0x00000040d4047810 */ /* 0x000fe20007ffe0ff */
[----:B------:R0:W-:Y:S01]  /*0e70*/  STL [R1+0x1ac], R2 ;  /* 0x0001ac0201007387 */ /* 0x0001e20000100800 */
[----:B------:R-:W-:Y:S01]  /*0e80*/  SHF.R.S32.HI R0, RZ, 0x1f, R7 ;  /* 0x0000001fff007819 */ /* 0x000fe20000011407 */
[----:B------:R-:W-:Y:S01]  /*0e90*/  IMAD.IADD R213, R22, 0x1, R214 ;  /* 0x0000000116d57824 */ /* 0x000fe200078e02d6 */
[----:B------:R-:W-:Y:S01]  /*0ea0*/  LOP3.LUT R15, R12, 0x1c0, RZ, 0xc0, !PT ;  /* 0x000001c00c0f7812 */ /* 0x000fe200078ec0ff */
[----:B------:R-:W-:Y:S01]  /*0eb0*/  IMAD.SHL.U32 R222, R4, 0x40, RZ ;  /* 0x0000004004de7824 */ /* 0x000fe200078e00ff */
[----:B------:R-:W-:Y:S01]  /*0ec0*/  SHF.L.U32 R13, R13, 0x6, RZ ;  /* 0x000000060d0d7819 */ /* 0x000fe200000006ff */
[----:B------:R-:W-:Y:S01]  /*0ed0*/  IMAD.SHL.U32 R223, R7, 0x40, RZ ;  /* 0x0000004007df7824 */ /* 0x000fe200078e00ff */
[----:B------:R-:W-:-:S02]  /*0ee0*/  LEA.HI R0, R0, R7, RZ, 0x3 ;  /* 0x0000000700007211 */ /* 0x000fc400078f18ff */
[----:B------:R-:W-:Y:S02]  /*0ef0*/  LEA.HI R3, R10, R10, RZ, 0x1 ;  /* 0x0000000a0a037211 */ /* 0x000fe400078f08ff */
[----:B0-----:R-:W-:Y:S01]  /*0f00*/  SHF.R.S32.HI R2, RZ, 0x1f, R4 ;  /* 0x0000001fff027819 */ /* 0x001fe20000011404 */
[----:B------:R-:W-:Y:S01]  /*0f10*/  IMAD.SHL.U32 R0, R0, 0x40, RZ ;  /* 0x0000004000007824 */ /* 0x000fe200078e00ff */
[----:B------:R-:W-:Y:S02]  /*0f20*/  SHF.R.U32.HI R5, RZ, 0x3, R15 ;  /* 0x00000003ff057819 */ /* 0x000fe4000001160f */
[----:B------:R-:W-:Y:S01]  /*0f30*/  LOP3.LUT R12, R15, 0x38, R16, 0xf8, !PT ;  /* 0x000000380f0c7812 */ /* 0x000fe200078ef810 */
[----:B------:R-:W-:Y:S01]  /*0f40*/  IMAD.SHL.U32 R15, R212, 0x40, RZ ;  /* 0x00000040d40f7824 */ /* 0x000fe200078e00ff */
[----:B------:R-:W-:Y:S02]  /*0f50*/  LOP3.LUT R11, R13, 0xfffffe00, RZ, 0xc0, !PT ;  /* 0xfffffe000d0b7812 */ /* 0x000fe400078ec0ff */
[----:B------:R-:W-:-:S02]  /*0f60*/  LEA.HI R2, R2, R4, RZ, 0x3 ;  /* 0x0000000402027211 */ /* 0x000fc400078f18ff */
[----:B------:R-:W-:Y:S01]  /*0f70*/  SHF.R.S32.HI R4, RZ, 0x1f, R213 ;  /* 0x0000001fff047819 */ /* 0x000fe200000114d5 */
[----:B------:R0:W-:Y:S01]  /*0f80*/  STL [R1+0x104], R11 ;  /* 0x0001040b01007387 */ /* 0x0001e20000100800 */
[----:B------:R-:W-:Y:S01]  /*0f90*/  LOP3.LUT R3, R3, 0x1ffffffe, RZ, 0xc0, !PT ;  /* 0x1ffffffe03037812 */ /* 0x000fe200078ec0ff */
[----:B------:R-:W-:Y:S01]  /*0fa0*/  IMAD.SHL.U32 R2, R2, 0x40, RZ ;  /* 0x0000004002027824 */ /* 0x000fe200078e00ff */
[----:B------:R-:W-:Y:S01]  /*0fb0*/  LOP3.LUT R12, R11, R12, R5, 0xf6, !PT ;  /* 0x0000000c0b0c7212 */ /* 0x000fe200078ef605 */
[----:B------:R-:W-:Y:S01]  /*0fc0*/  STL [R1+0x1a4], R9 ;  /* 0x0001a40901007387 */ /* 0x000fe20000100800 */
[----:B------:R-:W-:Y:S01]  /*0fd0*/  LEA.HI R5, R4, R213, RZ, 0x3 ;  /* 0x000000d504057211 */ /* 0x000fe200078f18ff */
[----:B------:R-:W-:Y:S01]  /*0fe0*/  IMAD.IADD R10, R10, 0x1, -R3 ;  /* 0x000000010a0a7824 */ /* 0x000fe200078e0a03 */
[----:B------:R-:W-:Y:S01]  /*0ff0*/  LOP3.LUT R222, R222, 0x1c0, RZ, 0xc0, !PT ;  /* 0x000001c0dede7812 */ /* 0x000fe200078ec0ff */
[----:B------:R-:W-:Y:S01]  /*1000*/  STL [R1+0x60], RZ ;  /* 0x000060ff01007387 */ /* 0x000fe20000100800 */
[----:B------:R-:W-:-:S02]  /*1010*/  LOP3.LUT R227, R0, 0xfffffe00, RZ, 0xc0, !PT ;  /* 0xfffffe0000e37812 */ /* 0x000fc400078ec0ff */
[----:B------:R-:W-:Y:S02]  /*1020*/  LOP3.LUT R3, R15, 0x1c0, RZ, 0xc0, !PT ;  /* 0x000001c00f037812 */ /* 0x000fe400078ec0ff */
[----:B------:R-:W-:Y:S02]  /*1030*/  LOP3.LUT R0, R5, 0x38, RZ, 0xc0, !PT ;  /* 0x0000003805007812 */ /* 0x000fe400078ec0ff */
[----:B------:R-:W-:Y:S02]  /*1040*/  SHF.L.U32 R8, R8, 0x3, RZ ;  /* 0x0000000308087819 */ /* 0x000fe400000006ff */
[----:B0-----:R-:W-:Y:S02]  /*1050*/  SHF.R.U32.HI R11, RZ, 0x3, R222 ;  /* 0x00000003ff0b7819 */ /* 0x001fe400000116de */
[----:B------:R-:W-:Y:S02]  /*1060*/  LOP3.LUT R7, R222, 0x38, R5, 0xf8, !PT ;  /* 0x00000038de077812 */ /* 0x000fe400078ef805 */
[----:B------:R-:W-:-:S02]  /*1070*/  SHF.R.U32.HI R229, RZ, 0x3, R3 ;  /* 0x00000003ffe57819 */ /* 0x000fc40000011603 */
[----:B------:R-:W-:Y:S02]  /*1080*/  LOP3.LUT R0, R0, 0x1c0, R15, 0xf8, !PT ;  /* 0x000001c000007812 */ /* 0x000fe400078ef80f */
[----:B------:R-:W-:Y:S02]  /*1090*/  LOP3.LUT R223, R223, 0x1c0, RZ, 0xc0, !PT ;  /* 0x000001c0dfdf7812 */ /* 0x000fe400078ec0ff */
[----:B------:R-:W-:Y:S02]  /*10a0*/  LEA.HI R4, R4, R213, RZ, 0x6 ;  /* 0x000000d504047211 */ /* 0x000fe400078f30ff */
[----:B------:R-:W-:Y:S02]  /*10b0*/  LOP3.LUT R228, R8, 0xfffffe00, RZ, 0xc0, !PT ;  /* 0xfffffe0008e47812 */ /* 0x000fe400078ec0ff */
[----:B------:R-:W-:Y:S02]  /*10c0*/  LOP3.LUT R6, R6, 0x7ffffffc, RZ, 0xc0, !PT ;  /* 0x7ffffffc06067812 */ /* 0x000fe400078ec0ff */
[----:B------:R-:W-:-:S02]  /*10d0*/  LOP3.LUT R8, R7, R11, RZ, 0x3c, !PT ;  /* 0x0000000b07087212 */ /* 0x000fc400078e3cff */
[----:B------:R-:W-:Y:S01]  /*10e0*/  LOP3.LUT R225, R2, 0xfffffe00, RZ, 0xc0, !PT ;  /* 0xfffffe0002e17812 */ /* 0x000fe200078ec0ff */
[----:B------:R-:W-:Y:S01]  /*10f0*/  IMAD.IADD R6, R14, 0x1, -R6 ;  /* 0x000000010e067824 */ /* 0x000fe200078e0a06 */
[----:B------:R-:W-:Y:S01]  /*1100*/  LOP3.LUT R7, R0, R229, RZ, 0x3c, !PT ;  /* 0x000000e500077212 */ /* 0x000fe200078e3cff */
[----:B------:R-:W-:Y:S01]  /*1110*/  IMAD.U32 R0, RZ, RZ, UR5 ;  /* 0x00000005ff007e24 */ /* 0x000fe2000f8e00ff */
[----:B------:R-:W-:Y:S01]  /*1120*/  SHF.R.U32.HI R13, RZ, 0x3, R223 ;  /* 0x00000003ff0d7819 */ /* 0x000fe200000116df */
[----:B------:R-:W-:Y:S01]  /*1130*/  IMAD.SHL.U32 R45, R6, 0x2, RZ ;  /* 0x00000002062d7824 */ /* 0x000fe200078e00ff */
[----:B------:R-:W-:Y:S02]  /*1140*/  SHF.L.U32 R4, R4, 0x7, RZ ;  /* 0x0000000704047819 */ /* 0x000fe400000006ff */
[----:B------:R-:W-:Y:S01]  /*1150*/  LOP3.LUT R2, R223, 0x38, R5, 0xf8, !PT ;  /* 0x00000038df027812 */ /* 0x000fe200078ef805 */
[C---:B------:R-:W-:Y:S01]  /*1160*/  VIADD R44, R45.reuse, 0x8 ;  /* 0x000000082d2c7836 */ /* 0x040fe20000000000 */
[----:B------:R-:W-:Y:S01]  /*1170*/  IADD3 R219, R16, 0xc0, RZ ;  /* 0x000000c010db7810 */ /* 0x000fe20007ffe0ff */
[C---:B------:R-:W-:Y:S01]  /*1180*/  VIADD R41, R45.reuse, 0x18 ;  /* 0x000000182d297836 */ /* 0x040fe20000000000 */
[----:B------:R-:W-:Y:S01]  /*1190*/  SHF.R.S32.HI R0, RZ, 0x1f, R212 ;  /* 0x0000001fff007819 */ /* 0x000fe200000114d4 */
[C---:B------:R-:W-:Y:S01]  /*11a0*/  VIADD R40, R45.reuse, 0x20 ;  /* 0x000000202d287836 */ /* 0x040fe20000000000 */
[----:B------:R-:W-:Y:S01]  /*11b0*/  MOV R0, UR4 ;  /* 0x0000000400007c02 */ /* 0x000fe20008000f00 */
[----:B------:R-:W-:Y:S01]  /*11c0*/  VIADD R39, R45, 0x28 ;  /* 0x000000282d277836 */ /* 0x000fe20000000000 */
[----:B------:R-:W-:Y:S01]  /*11d0*/  LOP3.LUT R231, R3, 0x38, R16, 0xf8, !PT ;  /* 0x0000003803e77812 */ /* 0x000fe200078ef810 */
[C---:B------:R-:W-:Y:S01]  /*11e0*/  VIADD R37, R45.reuse, 0x38 ;  /* 0x000000382d257836 */ /* 0x040fe20000000000 */
[----:B------:R-:W-:Y:S01]  /*11f0*/  SHF.R.S32.HI R14, RZ, 0x1f, R218 ;  /* 0x0000001fff0e7819 */ /* 0x000fe200000114da */
[----:B------:R0:W-:Y:S01]  /*1200*/  STL [R1+0x108], R0 ;  /* 0x0001080001007387 */ /* 0x0001e20000100800 */
[----:B------:R-:W-:Y:S01]  /*1210*/  LOP3.LUT R4, R4, 0xffffe000, RZ, 0xc0, !PT ;  /* 0xffffe00004047812 */ /* 0x000fe200078ec0ff */
[C---:B------:R-:W-:Y:S01]  /*1220*/  VIADD R36, R45.reuse, 0x40 ;  /* 0x000000402d247836 */ /* 0x040fe20000000000 */
[----:B------:R-:W-:Y:S01]  /*1230*/  LOP3.LUT R2, R2, R13, RZ, 0x3c, !PT ;  /* 0x0000000d02027212 */ /* 0x000fe200078e3cff */
[----:B------:R-:W-:Y:S01]  /*1240*/  STL [R1+0x70], R14 ;  /* 0x0000700e01007387 */ /* 0x000fe20000100800 */
[----:B------:R-:W-:Y:S01]  /*1250*/  SHF.R.S32.HI R3, RZ, 0x1f, R219 ;  /* 0x0000001fff037819 */ /* 0x000fe200000114db */
[C---:B------:R-:W-:Y:S01]  /*1260*/  VIADD R35, R45.reuse, 0x48 ;  /* 0x000000482d237836 */ /* 0x040fe20000000000 */
[-C--:B------:R-:W-:Y:S01]  /*1270*/  IADD3 R2, R2, R4.reuse, R227 ;  /* 0x0000000402027210 */ /* 0x080fe20007ffe0e3 */
[----:B------:R-:W-:Y:S01]  /*1280*/  VIADD R33, R45, 0x58 ;  /* 0x000000582d217836 */ /* 0x000fe20000000000 */
[-C--:B------:R-:W-:Y:S01]  /*1290*/  IADD3 R8, R8, R4.reuse, R225 ;  /* 0x0000000408087210 */ /* 0x080fe20007ffe0e1 */
[----:B------:R1:W-:Y:S01]  /*12a0*/  STL [R1+0x6c], R3 ;  /* 0x00006c0301007387 */ /* 0x0003e20000100800 */
[----:B------:R-:W-:Y:S01]  /*12b0*/  IADD3 R7, R7, R4, R228 ;  /* 0x0000000407077210 */ /* 0x000fe20007ffe0e4 */
[----:B------:R-:W-:Y:S01]  /*12c0*/  VIADD R32, R45, 0x60 ;  /* 0x000000602d207836 */ /* 0x000fe20000000000 */
[--C-:B0-----:R-:W-:Y:S01]  /*12d0*/  LOP3.LUT R0, R223, 0x38, R16.reuse, 0xf8, !PT ;  /* 0x00000038df007812 */ /* 0x101fe200078ef810 */
[----:B------:R-:W-:Y:S01]  /*12e0*/  STL [R1+0x7c], R45 ;  /* 0x00007c2d01007387 */ /* 0x000fe20000100800 */
[----:B------:R-:W-:Y:S01]  /*12f0*/  LOP3.LUT R4, R222, 0x38, R16, 0xf8, !PT ;  /* 0x00000038de047812 */ /* 0x000fe200078ef810 */
[----:B------:R-:W-:Y:S01]  /*1300*/  VIADD R31, R45, 0x68 ;  /* 0x000000682d1f7836 */ /* 0x000fe20000000000 */
[----:B------:R-:W-:Y:S01]  /*1310*/  LOP3.LUT R0, R227, R0, R13, 0xf6, !PT ;  /* 0x00000000e3007212 */ /* 0x000fe200078ef60d */
[----:B------:R-:W-:Y:S01]  /*1320*/  VIADD R29, R45, 0x78 ;  /* 0x000000782d1d7836 */ /* 0x000fe20000000000 */
[----:B------:R-:W-:Y:S01]  /*1330*/  LOP3.LUT R4, R225, R4, R11, 0xf6, !PT ;  /* 0x00000004e1047212 */ /* 0x000fe200078ef60b */
[C---:B------:R-:W-:Y:S01]  /*1340*/  VIADD R28, R45.reuse, 0x80 ;  /* 0x000000802d1c7836 */ /* 0x040fe20000000000 */
[----:B-1----:R-:W-:Y:S01]  /*1350*/  SHF.R.S32.HI R3, RZ, 0x3, R5 ;  /* 0x00000003ff037819 */ /* 0x002fe20000011405 */
[----:B------:R-:W-:Y:S01]  /*1360*/  VIADD R27, R45, 0x88 ;  /* 0x000000882d1b7836 */ /* 0x000fe20000000000 */
[----:B------:R-:W-:Y:S01]  /*1370*/  LOP3.LUT R43, R5, 0xfffffff8, RZ, 0xc0, !PT ;  /* 0xfffffff8052b7812 */ /* 0x000fe200078ec0ff */
[C---:B------:R-:W-:Y:S01]  /*1380*/  VIADD R25, R45.reuse, 0x98 ;  /* 0x000000982d197836 */ /* 0x040fe20000000000 */
[----:B------:R-:W-:Y:S01]  /*1390*/  LEA R5, R12, UR4, 0x1 ;  /* 0x000000040c057c11 */ /* 0x000fe2000f8e08ff */
[----:B------:R0:W-:Y:S01]  /*13a0*/  STL [R1+0x14], R3 ;  /* 0x0000140301007387 */ /* 0x0001e20000100800 */
[C---:B------:R-:W-:Y:S01]  /*13b0*/  IADD3 R42, R45.reuse, 0x10, RZ ;  /* 0x000000102d2a7810 */ /* 0x040fe20007ffe0ff */
[C---:B------:R-:W-:Y:S01]  /*13c0*/  VIADD R24, R45.reuse, 0xa0 ;  /* 0x000000a02d187836 */ /* 0x040fe20000000000 */
[C---:B------:R-:W-:Y:S01]  /*13d0*/  IADD3 R38, R45.reuse, 0x30, RZ ;  /* 0x000000302d267810 */ /* 0x040fe20007ffe0ff */
[----:B------:R-:W-:Y:S01]  /*13e0*/  STL [R1+0x18c], R5 ;  /* 0x00018c0501007387 */ /* 0x000fe20000100800 */
[C---:B------:R-:W-:Y:S01]  /*13f0*/  IADD3 R34, R45.reuse, 0x50, RZ ;  /* 0x000000502d227810 */ /* 0x040fe20007ffe0ff */
[C---:B------:R-:W-:Y:S01]  /*1400*/  VIADD R21, R45.reuse, 0xa8 ;  /* 0x000000a82d157836 */ /* 0x040fe20000000000 */
[C---:B------:R-:W-:Y:S01]  /*1410*/  IADD3 R30, R45.reuse, 0x70, RZ ;  /* 0x000000702d1e7810 */ /* 0x040fe20007ffe0ff */
[----:B------:R1:W-:Y:S01]  /*1420*/  STL [R1+0x68], R43 ;  /* 0x0000682b01007387 */ /* 0x0003e20000100800 */
[C---:B------:R-:W-:Y:S01]  /*1430*/  IADD3 R26, R45.reuse, 0x90, RZ ;  /* 0x000000902d1a7810 */ /* 0x040fe20007ffe0ff */
[C---:B------:R-:W-:Y:S01]  /*1440*/  VIADD R15, R45.reuse, 0xb8 ;  /* 0x000000b82d0f7836 */ /* 0x040fe20000000000 */
[----:B0-----:R-:W-:Y:S01]  /*1450*/  LEA R3, R0, UR4, 0x1 ;  /* 0x0000000400037c11 */ /* 0x001fe2000f8e08ff */
[C---:B------:R-:W-:Y:S01]  /*1460*/  VIADD R14, R45.reuse, 0xc0 ;  /* 0x000000c02d0e7836 */ /* 0x040fe20000000000 */
[----:B------:R-:W-:Y:S01]  /*1470*/  LEA R0, R4, UR4, 0x1 ;  /* 0x0000000404007c11 */ /* 0x000fe2000f8e08ff */
[C---:B------:R-:W-:Y:S01]  /*1480*/  VIADD R13, R45.reuse, 0xc8 ;  /* 0x000000c82d0d7836 */ /* 0x040fe20000000000 */
[C---:B------:R-:W-:Y:S01]  /*1490*/  IADD3 R20, R45.reuse, 0xb0, RZ ;  /* 0x000000b02d147810 */ /* 0x040fe20007ffe0ff */
[----:B------:R0:W-:Y:S01]  /*14a0*/  STL [R1+0x19c], R3 ;  /* 0x00019c0301007387 */ /* 0x0001e20000100800 */
[C---:B------:R-:W-:Y:S01]  /*14b0*/  IADD3 R12, R45.reuse, 0xd0, RZ ;  /* 0x000000d02d0c7810 */ /* 0x040fe20007ffe0ff */
[C---:B------:R-:W-:Y:S01]  /*14c0*/  VIADD R11, R45.reuse, 0xd8 ;  /* 0x000000d82d0b7836 */ /* 0x040fe20000000000 */
[----:B------:R-:W-:Y:S01]  /*14d0*/  SHF.R.S32.HI R4, RZ, 0x1f, R44 ;  /* 0x0000001fff047819 */ /* 0x000fe2000001142c */
[----:B------:R2:W-:Y:S01]  /*14e0*/  STL [R1+0x194], R0 ;  /* 0x0001940001007387 */ /* 0x0005e20000100800 */
[C---:B------:R-:W-:Y:S01]  /*14f0*/  VIADD R6, R45.reuse, 0xe0 ;  /* 0x000000e02d067836 */ /* 0x040fe20000000000 */
[----:B-1----:R-:W-:Y:S01]  /*1500*/  SHF.R.S32.HI R43, RZ, 0x1f, R43 ;  /* 0x0000001fff2b7819 */ /* 0x002fe2000001142b */
[----:B------:R-:W-:Y:S01]  /*1510*/  VIADD R5, R45, 0xe8 ;  /* 0x000000e82d057836 */ /* 0x000fe20000000000 */
[----:B------:R-:W-:Y:S01]  /*1520*/  STL [R1+0xf8], R44 ;  /* 0x0000f82c01007387 */ /* 0x000fe20000100800 */
[----:B------:R-:W-:-:S02]  /*1530*/  LOP3.LUT R231, R228, R231, R229, 0xf6, !PT ;  /* 0x000000e7e4e77212 */ /* 0x000fc400078ef6e5 */
[C---:B0-----:R-:W-:Y:S01]  /*1540*/  IADD3 R3, R45.reuse, 0xf0, RZ ;  /* 0x000000f02d037810 */ /* 0x041fe20007ffe0ff */
[----:B------:R-:W-:Y:S01]  /*1550*/  STL [R1+0xf4], R42 ;  /* 0x0000f42a01007387 */ /* 0x000fe20000100800 */
[----:B------:R-:W-:Y:S01]  /*1560*/  SHF.R.S32.HI R17, RZ, 0x1f, R16 ;  /* 0x0000001fff117819 */ /* 0x000fe20000011410 */
[----:B--2---:R-:W-:Y:S01]  /*1570*/  VIADD R0, R45, 0xf8 ;  /* 0x000000f82d007836 */ /* 0x004fe20000000000 */
[----:B------:R-:W-:Y:S01]  /*1580*/  LEA R230, R231, UR4, 0x1 ;  /* 0x00000004e7e67c11 */ /* 0x000fe2000f8e08ff */
[----:B------:R0:W-:Y:S04]  /*1590*/  STL [R1+0xf0], R41 ;  /* 0x0000f02901007387 */ /* 0x0001e80000100800 */
[----:B------:R-:W-:Y:S04]  /*15a0*/  STL [R1+0xec], R40 ;  /* 0x0000ec2801007387 */ /* 0x000fe80000100800 */
[----:B------:R1:W-:Y:S01]  /*15b0*/  STL [R1+0xe8], R39 ;  /* 0x0000e82701007387 */ /* 0x0003e20000100800 */
[----:B0-----:R-:W-:-:S03]  /*15c0*/  SHF.R.S32.HI R41, RZ, 0x1f, R41 ;  /* 0x0000001fff297819 */ /* 0x001fc60000011429 */
[----:B------:R0:W-:Y:S04]  /*15d0*/  STL [R1+0xe4], R38 ;  /* 0x0000e42601007387 */ /* 0x0001e80000100800 */
[----:B------:R-:W-:Y:S01]  /*15e0*/  STL [R1+0xe0], R37 ;  /* 0x0000e02501007387 */ /* 0x000fe20000100800 */
[----:B-1----:R-:W-:-:S03]  /*15f0*/  SHF.R.S32.HI R39, RZ, 0x1f, R39 ;  /* 0x0000001fff277819 */ /* 0x002fc60000011427 */
        /* <DEDUP_REMOVED lines=38> */
[----:B------:R2:W-:Y:S01]  /*1860*/  STL [R1+0x84], R3 ;  /* 0x0000840301007387 */ /* 0x0005e20000100800 */
[----:B-1----:R-:W-:-:S03]  /*1870*/  SHF.R.S32.HI R5, RZ, 0x1f, R5 ;  /* 0x0000001fff057819 */ /* 0x002fc60000011405 */
[----:B------:R-:W-:Y:S01]  /*1880*/  STL [R1+0x100], R43 ;  /* 0x0001002b01007387 */ /* 0x000fe20000100800 */
[----:B0-----:R-:W-:-:S03]  /*1890*/  SHF.R.S32.HI R4, RZ, 0x1f, R42 ;  /* 0x0000001fff047819 */ /* 0x001fc6000001142a */
[----:B------:R-:W-:Y:S01]  /*18a0*/  STL [R1+0x80], R0 ;  /* 0x0000800001007387 */ /* 0x000fe20000100800 */
[----:B--2---:R-:W-:-:S03]  /*18b0*/  SHF.R.S32.HI R3, RZ, 0x1f, R3 ;  /* 0x0000001fff037819 */ /* 0x004fc60000011403 */
[----:B------:R0:W-:Y:S04]  /*18c0*/  STL [R1+0x184], R4 ;  /* 0x0001840401007387 */ /* 0x0001e80000100800 */
[----:B------:R-:W-:Y:S01]  /*18d0*/  STL [R1+0x180], R41 ;  /* 0x0001802901007387 */ /* 0x000fe20000100800 */
[----:B0-----:R-:W-:-:S05]  /*18e0*/  SHF.R.S32.HI R4, RZ, 0x1f, R40 ;  /* 0x0000001fff047819 */ /* 0x001fca0000011428 */
[----:B------:R0:W-:Y:S04]  /*18f0*/  STL [R1+0x17c], R4 ;  /* 0x00017c0401007387 */ /* 0x0001e80000100800 */
[----:B------:R-:W-:Y:S04]  /*1900*/  STL [R1+0x178], R39 ;  /* 0x0001782701007387 */ /* 0x000fe80000100800 */
        /* <DEDUP_REMOVED lines=32> */
[----:B------:R1:W-:Y:S01]  /*1b10*/  STL [R1+0x114], R3 ;  /* 0x0001140301007387 */ /* 0x0003e20000100800 */
[----:B0-----:R-:W-:Y:S01]  /*1b20*/  SHF.R.S32.HI R4, RZ, 0x1f, R0 ;  /* 0x0000001fff047819 */ /* 0x001fe20000011400 */
[----:B------:R-:W-:-:S04]  /*1b30*/  IMAD R0, R10, 0x8, R9 ;  /* 0x000000080a007824 */ /* 0x000fc800078e0209 */
[----:B------:R-:W-:Y:S01]  /*1b40*/  STL [R1+0x110], R4 ;  /* 0x0001100401007387 */ /* 0x000fe20000100800 */
[----:B-1----:R-:W-:-:S03]  /*1b50*/  LEA R3, R2, UR4, 0x1 ;  /* 0x0000000402037c11 */ /* 0x002fc6000f8e08ff */
[----:B------:R0:W-:Y:S01]  /*1b60*/  STL [R1+0x1a8], R0 ;  /* 0x0001a80001007387 */ /* 0x0001e20000100800 */
[----:B------:R-:W-:-:S03]  /*1b70*/  LEA R2, R8, UR4, 0x1 ;  /* 0x0000000408027c11 */ /* 0x000fc6000f8e08ff */
[----:B------:R1:W-:Y:S01]  /*1b80*/  STL [R1+0x198], R3 ;  /* 0x0001980301007387 */ /* 0x0003e20000100800 */
[----:B0-----:R-:W-:-:S05]  /*1b90*/  LEA R0, R7, UR4, 0x1 ;  /* 0x0000000407007c11 */ /* 0x001fca000f8e08ff */
[----:B------:R1:W-:Y:S04]  /*1ba0*/  STL [R1+0x1a0], R0 ;  /* 0x0001a00001007387 */ /* 0x0003e80000100800 */
[----:B------:R1:W-:Y:S02]  /*1bb0*/  STL [R1+0x190], R2 ;  /* 0x0001900201007387 */ /* 0x0003e40000100800 */
.L_x_676:
[----:B01234-:R-:W0:Y:S01]  /*1bc0*/  LDC.64 R2, c[0x0][0xc88] ;  /* 0x00032200ff027b82 */ /* 0x01fe220000000a00 */
[----:B------:R-:W-:Y:S01]  /*1bd0*/  ULDC.64 UR10, c[0x0][0x208] ;  /* 0x00008200000a7ab9 */ /* 0x000fe20000000a00 */
[----:B------:R-:W-:Y:S01]  /*1be0*/  ULDC.64 UR4, c[0x0][0xa28] ;  /* 0x00028a0000047ab9 */ /* 0x000fe20000000a00 */
[----:B------:R-:W-:Y:S01]  /*1bf0*/  ULDC.64 UR8, c[0x0][0xa18] ;  /* 0x0002860000087ab9 */ /* 0x000fe20000000a00 */
[----:B------:R-:W-:Y:S01]  /*1c00*/  ULDC.64 UR6, c[0x0][0xa08] ;  /* 0x0002820000067ab9 */ /* 0x000fe20000000a00 */
[----:B0-----:R-:W-:-:S05]  /*1c10*/  IMAD.WIDE R2, R143, 0x4, R2 ;  /* 0x000000048f027825 */ /* 0x001fca00078e0202 */
[----:B------:R-:W2:Y:S01]  /*1c20*/  LDG.E R235, desc[UR10][R2.64] ;  /* 0x0000000a02eb7981 */ /* 0x000ea2000c1e1900 */
[----:B------:R-:W-:Y:S01]  /*1c30*/  ISETP.NE.U32.AND P2, PT, RZ, UR4, PT ;  /* 0x00000004ff007c0c */ /* 0x000fe2000bf45070 */
[----:B------:R-:W-:Y:S01]  /*1c40*/  IMAD.MOV.U32 R113, RZ, RZ, RZ ;  /* 0x000000ffff717224 */ /* 0x000fe200078e00ff */
[----:B------:R-:W-:Y:S02]  /*1c50*/  ISETP.NE.U32.AND P1, PT, RZ, UR8, PT ;  /* 0x00000008ff007c0c */ /* 0x000fe4000bf25070 */
[----:B------:R-:W-:Y:S02]  /*1c60*/  ISETP.NE.AND.EX P2, PT, RZ, UR5, PT, P2 ;  /* 0x00000005ff007c0c */ /* 0x000fe4000bf45320 */
[----:B------:R-:W-:Y:S02]  /*1c70*/  ISETP.NE.AND.EX P1, PT, RZ, UR9, PT, P1 ;  /* 0x00000009ff007c0c */ /* 0x000fe4000bf25310 */
[----:B------:R-:W-:Y:S02]  /*1c80*/  MOV R7, RZ ;  /* 0x000000ff00077202 */ /* 0x000fe40000000f00 */
[----:B------:R-:W-:-:S04]  /*1c90*/  ISETP.NE.U32.AND P0, PT, RZ, UR6, PT ;  /* 0x00000006ff007c0c */ /* 0x000fc8000bf05070 */
[----:B------:R-:W-:Y:S02]  /*1ca0*/  ISETP.NE.AND.EX P0, PT, RZ, UR7, PT, P0 ;  /* 0x00000007ff007c0c */ /* 0x000fe4000bf05300 */
[C---:B------:R-:W-:Y:S02]  /*1cb0*/  LOP3.LUT R6, R142.reuse, 0xff000000, RZ, 0xc0, !PT ;  /* 0xff0000008e067812 */ /* 0x040fe400078ec0ff */
[----:B------:R-:W-:Y:S02]  /*1cc0*/  LOP3.LUT R232, R142, 0xffff, RZ, 0xc0, !PT ;  /* 0x0000ffff8ee87812 */ /* 0x000fe400078ec0ff */
[----:B--2---:R-:W-:Y:S01]  /*1cd0*/  SHF.R.S32.HI R0, RZ, 0x1f, R235 ;  /* 0x0000001fff007819 */ /* 0x004fe200000114eb */
[C---:B------:R-:W-:Y:S01]  /*1ce0*/  IMAD.SHL.U32 R236, R235.reuse, 0x4, RZ ;  /* 0x00000004ebec7824 */ /* 0x040fe200078e00ff */
[C---:B------:R-:W-:Y:S01]  /*1cf0*/  @P2 LEA R4, P3, R235.reuse, UR4, 0x2 ;  /* 0x00000004eb042c11 */ /* 0x040fe2000f8610ff */
[----:B------:R-:W-:Y:S01]  /*1d00*/  ULDC UR4, c[0x0][0x288] ;  /* 0x0000a20000047ab9 */ /* 0x000fe20000000800 */
[C-C-:B------:R-:W-:Y:S01]  /*1d10*/  SHF.L.U64.HI R237, R235.reuse, 0x2, R0.reuse ;  /* 0x00000002ebed7819 */ /* 0x140fe20000010200 */
[----:B------:R0:W-:Y:S01]  /*1d20*/  STL [R1+0xfc], R0 ;  /* 0x0000fc0001007387 */ /* 0x0001e20000100800 */
[----:B------:R-:W-:Y:S01]  /*1d30*/  @P2 LEA.HI.X R5, R235, UR5, R0, 0x2, P3 ;  /* 0x00000005eb052c11 */ /* 0x000fe200098f1400 */
[----:B-----5:R-:W-:Y:S01]  /*1d40*/  IMAD.U32 R146, RZ, RZ, UR4 ;  /* 0x00000004ff927e24 */ /* 0x020fe2000f8e00ff */
[----:B------:R-:W-:Y:S01]  /*1d50*/  ULDC.64 UR4, c[0x0][0x418] ;  /* 0x0001060000047ab9 */ /* 0x000fe20000000a00 */
[----:B------:R1:W-:Y:S01]  /*1d60*/  STL [R1+0x74], R141 ;  /* 0x0000748d01007387 */ /* 0x0003e20000100800 */
[----:B------:R-:W-:Y:S01]  /*1d70*/  UISETP.NE.U32.AND UP0, UPT, UR4, URZ, UPT ;  /* 0x0000003f0400728c */ /* 0x000fe2000bf05070 */
[----:B------:R-:W-:-:S02]  /*1d80*/  IADD3 R2, P4, R236, UR6, RZ ;  /* 0x00000006ec027c10 */ /* 0x000fc4000ff9e0ff */
[----:B------:R2:W5:Y:S01]  /*1d90*/  @P2 LDG.E R7, desc[UR10][R4.64] ;  /* 0x0000000a04072981 */ /* 0x000562000c1e1900 */
[----:B------:R-:W-:Y:S01]  /*1da0*/  UISETP.NE.AND.EX UP0, UPT, UR5, URZ, UPT, UP0 ;  /* 0x0000003f0500728c */ /* 0x000fe2000bf05300 */
[C---:B------:R-:W-:Y:S01]  /*1db0*/  IADD3.X R3, R237.reuse, UR7, RZ, P4, !PT ;  /* 0x00000007ed037c10 */ /* 0x040fe2000a7fe4ff */
[----:B------:R-:W-:Y:S01]  /*1dc0*/  ULDC UR4, c[0x0][0x424] ;  /* 0x0001090000047ab9 */ /* 0x000fe20000000800 */
[----:B------:R-:W-:Y:S01]  /*1dd0*/  ULDC.64 UR6, c[0x0][0xa20] ;  /* 0x0002880000067ab9 */ /* 0x000fe20000000a00 */
[----:B--2---:R-:W-:Y:S01]  /*1de0*/  @P1 IADD3 R4, P2, R236, UR8, RZ ;  /* 0x00000008ec041c10 */ /* 0x004fe2000ff5e0ff */
[----:B------:R-:W-:Y:S01]  /*1df0*/  USEL UR4, UR4, 0x1, UP0 ;  /* 0x0000000104047887 */ /* 0x000fe20008000000 */
[----:B0-----:R-:W-:Y:S01]  /*1e00*/  LOP3.LUT R0, R142, 0xff0000, RZ, 0xc0, !PT ;  /* 0x00ff00008e007812 */ /* 0x001fe200078ec0ff */
[----:B------:R-:W-:Y:S01]  /*1e10*/  ULDC UR5, c[0x0][0x2f0] ;  /* 0x0000bc0000057ab9 */ /* 0x000fe20000000800 */
[----:B------:R-:W-:Y:S01]  /*1e20*/  @P1 IADD3.X R5, R237, UR9, RZ, P2, !PT ;  /* 0x00000009ed051c10 */ /* 0x000fe200097fe4ff */
[----:B------:R-:W5:Y:S01]  /*1e30*/  @P0 LDG.E R113, desc[UR10][R2.64] ;  /* 0x0000000a02710981 */ /* 0x000f62000c1e1900 */
[----:B------:R-:W-:Y:S01]  /*1e40*/  ISETP.NE.U32.AND P2, PT, RZ, UR6, PT ;  /* 0x00000006ff007c0c */ /* 0x000fe2000bf45070 */
[----:B------:R-:W-:-:S02]  /*1e50*/  UIMAD UR4, UR4, UR5, URZ ;  /* 0x00000005040472a4 */ /* 0x000fc4000f8e023f */
[----:B------:R0:W5:Y:S01]  /*1e60*/  @P1 LDG.E R146, desc[UR10][R4.64] ;  /* 0x0000000a04921981 */ /* 0x000162000c1e1900 */
[----:B------:R-:W-:Y:S01]  /*1e70*/  ISETP.NE.AND.EX P2, PT, RZ, UR7, PT, P2 ;  /* 0x00000007ff007c0c */ /* 0x000fe2000bf45320 */
[----:B------:R-:W-:Y:S01]  /*1e80*/  ULDC UR5, c[0x0][0x348] ;  /* 0x0000d20000057ab9 */ /* 0x000fe20000000800 */
[----:B0-----:R-:W-:-:S04]  /*1e90*/  SHF.R.U32.HI R5, RZ, 0x8, R6 ;  /* 0x00000008ff057819 */ /* 0x001fc80000011606 */
[----:B------:R-:W-:Y:S01]  /*1ea0*/  LEA.HI R234, R0, R5, RZ, 0x10 ;  /* 0x0000000500ea7211 */ /* 0x000fe200078f80ff */
[----:B-1----:R-:W-:Y:S06]  /*1eb0*/  @P1 BRA `(.L_x_445) ;  /* 0x0000000000281947 */ /* 0x002fec0003800000 */
[----:B------:R-:W-:Y:S02]  /*1ec0*/  ULDC.64 UR8, c[0x0][0xa00] ;  /* 0x0002800000087ab9 */ /* 0x000fe40000000a00 */
[----:B------:R-:W-:-:S04]  /*1ed0*/  ISETP.NE.U32.AND P1, PT, RZ, UR8, PT ;  /* 0x00000008ff007c0c */ /* 0x000fc8000bf25070 */
[----:B------:R-:W-:-:S13]  /*1ee0*/  ISETP.NE.AND.EX P1, PT, RZ, UR9, PT, P1 ;  /* 0x00000009ff007c0c */ /* 0x000fda000bf25310 */
[----:B------:R-:W-:Y:S05]  /*1ef0*/  @!P1 BRA `(.L_x_445) ;  /* 0x0000000000189947 */ /* 0x000fea0003800000 */
[----:B------:R-:W0:Y:S01]  /*1f00*/  LDC.64 R4, c[0x0][0xa00] ;  /* 0x00028000ff047b82 */ /* 0x000e220000000a00 */
[----:B------:R-:W-:Y:S01]  /*1f10*/  ULDC.64 UR8, c[0x0][0x208] ;  /* 0x0000820000087ab9 */ /* 0x000fe20000000a00 */
[----:B0-----:R-:W-:-:S05]  /*1f20*/  IMAD.WIDE R4, R235, 0x4, R4 ;  /* 0x00000004eb047825 */ /* 0x001fca00078e0204 */
[----:B-----5:R-:W2:Y:S04]  /*1f30*/  LDG.E R146, desc[UR8][R4.64] ;  /* 0x0000000804927981 */ /* 0x020ea8000c1e1900 */
[----:B------:R-:W2:Y:S02]  /*1f40*/  LDG.E R9, desc[UR8][R4.64+0x4] ;  /* 0x0000040804097981 */ /* 0x000ea4000c1e1900 */
[----:B--2---:R-:W-:-:S07]  /*1f50*/  IMAD.IADD R146, R9, 0x1, -R146 ;  /* 0x0000000109927824 */ /* 0x004fce00078e0a92 */
.L_x_445:
[----:B------:R-:W-:Y:S01]  /*1f60*/  MOV R24, UR5 ;  /* 0x0000000500187c02 */ /* 0x000fe20008000f00 */
[----:B------:R-:W-:Y:S01]  /*1f70*/  IMAD.U32 R26, RZ, RZ, UR4 ;  /* 0x00000004ff1a7e24 */ /* 0x000fe2000f8e00ff */
[----:B------:R-:W-:Y:S06]  /*1f80*/  @!P2 BRA `(.L_x_446) ;  /* 0x000000000014a947 */ /* 0x000fec0003800000 */
[----:B------:R-:W-:Y:S01]  /*1f90*/  IADD3 R2, P0, R236, UR6, RZ ;  /* 0x00000006ec027c10 */ /* 0x000fe2000ff1e0ff */
[----:B------:R-:W-:-:S03]  /*1fa0*/  ULDC.64 UR4, c[0x0][0x208] ;  /* 0x0000820000047ab9 */ /* 0x000fc60000000a00 */
[----:B------:R-:W-:-:S05]  /*1fb0*/  IADD3.X R3, R237, UR7, RZ, P0, !PT ;  /* 0x00000007ed037c10 */ /* 0x000fca00087fe4ff */
[----:B------:R0:W5:Y:S01]  /*1fc0*/  LDG.E R26, desc[UR4][R2.64] ;  /* 0x00000004021a7981 */ /* 0x000162000c1e1900 */
[----:B------:R-:W-:Y:S05]  /*1fd0*/  BRA `(.L_x_447) ;  /* 0x0000000000147947 */ /* 0x000fea0003800000 */
.L_x_446:
[----:B------:R-:W-:Y:S05]  /*1fe0*/  @!P0 BRA `(.L_x_447) ;  /* 0x0000000000108947 */ /* 0x000fea0003800000 */
[----:B------:R-:W-:Y:S02]  /*1ff0*/  ULDC.64 UR4, c[0x0][0x208] ;  /* 0x0000820000047ab9 */ /* 0x000fe40000000a00 */
[----:B------:R-:W2:Y:S04]  /*2000*/  LDG.E R5, desc[UR4][R2.64] ;  /* 0x0000000402057981 */ /* 0x000ea8000c1e1900 */
[----:B------:R-:W2:Y:S02]  /*2010*/  LDG.E R26, desc[UR4][R2.64+0x4] ;  /* 0x00000404021a7981 */ /* 0x000ea4000c1e1900 */
[----:B--2---:R-:W-:-:S07]  /*2020*/  IMAD.IADD R26, R26, 0x1, -R5 ;  /* 0x000000011a1a7824 */ /* 0x004fce00078e0a05 */
.L_x_447:
[----:B------:R-:W-:Y:S01]  /*2030*/  ULDC.64 UR4, c[0x0][0xa10] ;  /* 0x0002840000047ab9 */ /* 0x000fe20000000a00 */
[----:B------:R-:W2:Y:S01]  /*2040*/  LDL.LU R4, [R1+0x10] ;  /* 0x0000100001047983 */ /* 0x000ea20000300800 */
[----:B------:R-:W-:Y:S01]  /*2050*/  ISETP.NE.U32.AND P0, PT, RZ, UR4, PT ;  /* 0x00000004ff007c0c */ /* 0x000fe2000bf05070 */
[----:B------:R-:W-:-:S03]  /*2060*/  ULDC.64 UR6, c[0x0][0x208] ;  /* 0x0000820000067ab9 */ /* 0x000fc60000000a00 */
[----:B------:R-:W-:Y:S01]  /*2070*/  ISETP.NE.AND.EX P0, PT, RZ, UR5, PT, P0 ;  /* 0x00000005ff007c0c */ /* 0x000fe2000bf05300 */
[----:B------:R-:W-:-:S12]  /*2080*/  ULDC.64 UR4, c[0x0][0xa30] ;  /* 0x00028c0000047ab9 */ /* 0x000fd80000000a00 */
[----:B0-----:R-:W0:Y:S02]  /*2090*/  @P0 LDC.64 R2, c[0x0][0xa10] ;  /* 0x00028400ff020b82 */ /* 0x001e240000000a00 */
[----:B0-----:R-:W-:-:S05]  /*20a0*/  @P0 IMAD.WIDE R2, R235, 0x4, R2 ;  /* 0x00000004eb020825 */ /* 0x001fca00078e0202 */
[----:B------:R-:W3:Y:S04]  /*20b0*/  @P0 LDG.E R0, desc[UR6][R2.64] ;  /* 0x0000000602000981 */ /* 0x000ee8000c1e1900 */
[----:B------:R0:W3:Y:S01]  /*20c0*/  @P0 LDG.E R5, desc[UR6][R2.64+0x4] ;  /* 0x0000040602050981 */ /* 0x0000e2000c1e1900 */
[----:B-----5:R-:W-:Y:S01]  /*20d0*/  IADD3 R9, R26, -R7, RZ ;  /* 0x800000071a097210 */ /* 0x020fe20007ffe0ff */
[----:B------:R-:W-:Y:S01]  /*20e0*/  IMAD.MOV.U32 R139, RZ, RZ, R26 ;  /* 0x000000ffff8b7224 */ /* 0x000fe200078e001a */
[----:B------:R-:W-:Y:S02]  /*20f0*/  ISETP.NE.U32.AND P1, PT, RZ, UR4, PT ;  /* 0x00000004ff007c0c */ /* 0x000fe4000bf25070 */
[----:B------:R-:W-:Y:S02]  /*2100*/  LOP3.LUT R10, R234, 0xff, RZ, 0xc0, !PT ;  /* 0x000000ffea0a7812 */ /* 0x000fe400078ec0ff */
[----:B------:R-:W-:-:S03]  /*2110*/  ISETP.NE.AND.EX P1, PT, RZ, UR5, PT, P1 ;  /* 0x00000005ff007c0c */ /* 0x000fc6000bf25310 */
[----:B------:R1:W-:Y:S01]  /*2120*/  STL [R1+0x78], R10 ;  /* 0x0000780a01007387 */ /* 0x0003e20000100800 */
[----:B------:R-:W-:Y:S09]  /*2130*/  BSSY B0, `(.L_x_448) ;  /* 0x000002e000007945 */ /* 0x000ff20003800000 */
[----:B0-----:R-:W-:-:S04]  /*2140*/  @P1 IADD3 R2, P2, R236, UR4, RZ ;  /* 0x00000004ec021c10 */ /* 0x001fc8000ff5e0ff */
[----:B------:R-:W-:Y:S02]  /*2150*/  @P1 IADD3.X R3, R237, UR5, RZ, P2, !PT ;  /* 0x00000005ed031c10 */ /* 0x000fe400097fe4ff */
[----:B------:R-:W-:-:S03]  /*2160*/  SHF.R.U32.HI R234, RZ, 0x10, R234 ;  /* 0x00000010ffea7819 */ /* 0x000fc600000116ea */
[----:B------:R0:W5:Y:S02]  /*2170*/  @P1 LDG.E R139, desc[UR6][R2.64] ;  /* 0x00000006028b1981 */ /* 0x000164000c1e1900 */
[----:B0-----:R-:W-:Y:S02]  /*2180*/  MOV R3, RZ ;  /* 0x000000ff00037202 */ /* 0x001fe40000000f00 */
[----:B--2---:R-:W-:Y:S01]  /*2190*/  LOP3.LUT R4, R4, 0xfffffffb, RZ, 0xc0, !PT ;  /* 0xfffffffb04047812 */ /* 0x004fe200078ec0ff */
[----:B---3--:R-:W-:-:S04]  /*21a0*/  @P0 IMAD.IADD R24, R5, 0x1, -R0 ;  /* 0x0000000105180824 */ /* 0x008fc800078e0a00 */
[----:B------:R-:W-:-:S04]  /*21b0*/  IMAD.IADD R147, R9, 0x1, R24 ;  /* 0x0000000109937824 */ /* 0x000fc800078e0218 */
[C---:B------:R-:W-:Y:S01]  /*21c0*/  VIADD R0, R147.reuse, 0x4f ;  /* 0x0000004f93007836 */ /* 0x040fe20000000000 */
[----:B------:R-:W-:-:S03]  /*21d0*/  ISETP.GE.AND P3, PT, R147, 0x1, PT ;  /* 0x000000019300780c */ /* 0x000fc60003f66270 */
[----:B------:R-:W-:-:S05]  /*21e0*/  IMAD.HI R0, R0, 0x66666667, RZ ;  /* 0x6666666700007827 */ /* 0x000fca00078e02ff */
[----:B------:R-:W-:-:S04]  /*21f0*/  SHF.R.U32.HI R5, RZ, 0x1f, R0 ;  /* 0x0000001fff057819 */ /* 0x000fc80000011600 */
[----:B------:R-:W-:Y:S02]  /*2200*/  LEA.HI.SX32 R144, R0, R5, 0x1b ;  /* 0x0000000500907211 */ /* 0x000fe400078fdaff */
[----:B------:R-:W-:-:S05]  /*2210*/  @P3 LOP3.LUT R4, R4, 0x4, RZ, 0xfc, !PT ;  /* 0x0000000404043812 */ /* 0x000fca00078efcff */
[----:B------:R1:W-:Y:S01]  /*2220*/  STL [R1+0x10], R4 ;  /* 0x0000100401007387 */ /* 0x0003e20000100800 */
[----:B------:R-:W-:Y:S05]  /*2230*/  @!P3 BRA `(.L_x_449) ;  /* 0x000000000074b947 */ /* 0x000fea0003800000 */
[----:B------:R-:W-:Y:S01]  /*2240*/  ISETP.NE.AND P0, PT, R234, RZ, PT ;  /* 0x000000ffea00720c */ /* 0x000fe20003f05270 */
[----:B------:R-:W-:-:S03]  /*2250*/  ULDC UR4, c[0x0][0x9f0] ;  /* 0x00027c0000047ab9 */ /* 0x000fc60000000800 */
[----:B------:R-:W-:-:S04]  /*2260*/  SEL R11, R234, UR4, P0 ;  /* 0x00000004ea0b7c07 */ /* 0x000fc80008000000 */
[-C--:B------:R-:W-:Y:S02]  /*2270*/  IABS R5, R11.reuse ;  /* 0x0000000b00057213 */ /* 0x080fe40000000000 */
[----:B------:R-:W-:Y:S02]  /*2280*/  IADD3 R0, R144, -0x1, R11 ;  /* 0xffffffff90007810 */ /* 0x000fe40007ffe00b */
[----:B-1----:R-:W0:Y:S01]  /*2290*/  I2F.RP R4, R5 ;  /* 0x0000000500047306 */ /* 0x002e220000209400 */
        /* <DEDUP_REMOVED lines=20> */
[----:B------:R-:W-:-:S05]  /*23e0*/  @P0 IADD3 R3, R3, 0x1, RZ ;  /* 0x0000000103030810 */ /* 0x000fca0007ffe0ff */
[----:B------:R-:W-:Y:S01]  /*23f0*/  @!P2 IMAD.MOV R3, RZ, RZ, -R3 ;  /* 0x000000ffff03a224 */ /* 0x000fe200078e0a03 */
[----:B------:R-:W-:-:S07]  /*2400*/  @!P1 LOP3.LUT R3, RZ, R11, RZ, 0x33, !PT ;  /* 0x0000000bff039212 */ /* 0x000fce00078e33ff */
.L_x_449:
[----:B------:R-:W-:Y:S05]  /*2410*/  BSYNC B0 ;  /* 0x0000000000007941 */ /* 0x000fea0003800000 */
.L_x_448:
[----:B------:R-:W-:Y:S01]  /*2420*/  IMAD R0, R10, R3, RZ ;  /* 0x000000030a007224 */ /* 0x000fe200078e02ff */
[----:B------:R-:W-:-:S04]  /*2430*/  PLOP3.LUT P2, PT, PT, PT, PT, 0x80, 0x0 ;  /* 0x000000000000781c */ /* 0x000fc80003f4f070 */
[C---:B------:R-:W-:Y:S01]  /*2440*/  VIADDMNMX R3, R0.reuse, R3, R144, PT ;  /* 0x0000000300037246 */ /* 0x040fe20003800190 */
[----:B------:R-:W-:-:S04]  /*2450*/  IMAD R0, R0, 0x50, -R9 ;  /* 0x0000005000007824 */ /* 0x000fc800078e0a09 */
[----:B------:R-:W-:Y:S01]  /*2460*/  IMAD R3, R3, 0x50, -R9 ;  /* 0x0000005003037824 */ /* 0x000fe200078e0a09 */
[----:B------:R-:W-:-:S04]  /*2470*/  VIMNMX R0, RZ, R0, !PT ;  /* 0x00000000ff007248 */ /* 0x000fc80007fe0100 */
[----:B------:R-:W-:Y:S01]  /*2480*/  VIMNMX R3, R3, R24, PT ;  /* 0x0000001803037248 */ /* 0x000fe20003fe0100 */
[----:B------:R-:W-:-:S03]  /*2490*/  IMAD.WIDE.U32 R118, R0, -0x33333333, RZ ;  /* 0xcccccccd00767825 */ /* 0x000fc600078e00ff */
[----:B------:R-:W-:Y:S02]  /*24a0*/  ISETP.GT.AND P0, PT, R3, R0, PT ;  /* 0x000000000300720c */ /* 0x000fe40003f04270 */
[----:B------:R-:W-:-:S05]  /*24b0*/  SHF.R.U32.HI R118, RZ, 0x6, R119 ;  /* 0x00000006ff767819 */ /* 0x000fca0000011677 */
[----:B------:R-:W-:-:S06]  /*24c0*/  IMAD.MOV.U32 R2, RZ, RZ, R118 ;  /* 0x000000ffff027224 */ /* 0x000fcc00078e0076 */
[----:B------:R-:W-:-:S04]  /*24d0*/  @P0 VIADD R0, R3, 0x4f ;  /* 0x0000004f03000836 */ /* 0x000fc80000000000 */
[----:B------:R-:W-:-:S05]  /*24e0*/  @P0 IMAD.HI R0, R0, 0x66666667, RZ ;  /* 0x6666666700000827 */ /* 0x000fca00078e02ff */
[----:B------:R-:W-:-:S04]  /*24f0*/  @P0 SHF.R.U32.HI R3, RZ, 0x1f, R0 ;  /* 0x0000001fff030819 */ /* 0x000fc80000011600 */
[----:B------:R-:W-:-:S04]  /*2500*/  @P0 LEA.HI.SX32 R2, R0, R3, 0x1b ;  /* 0x0000000300020211 */ /* 0x000fc800078fdaff */
[----:B------:R-:W-:-:S13]  /*2510*/  ISETP.GT.AND P0, PT, R2, R118, PT ;  /* 0x000000760200720c */ /* 0x000fda0003f04270 */
[----:B------:R-:W-:Y:S05]  /*2520*/  @!P0 BRA `(.L_x_450) ;  /* 0x0000009000608947 */ /* 0x000fea0003800000 */
[----:B------:R-:W-:Y:S01]  /*2530*/  IADD3 R0, R18, 0x24400, RZ ;  /* 0x0002440012007810 */ /* 0x000fe20007ffe0ff */
[----:B------:R-:W-:Y:S03]  /*2540*/  BSSY B6, `(.L_x_451) ;  /* 0x0000013000067945 */ /* 0x000fe60003800000 */
[----:B------:R-:W-:-:S13]  /*2550*/  LOP3.LUT P0, RZ, R0, 0x3ff, RZ, 0xc0, !PT ;  /* 0x000003ff00ff7812 */ /* 0x000fda000780c0ff */
[----:B------:R-:W-:Y:S05]  /*2560*/  @!P0 BRA `(.L_x_452) ;  /* 0x0000000000408947 */ /* 0x000fea0003800000 */
[----:B------:R-:W-:Y:S01]  /*2570*/  MOV R14, 0x0 ;  /* 0x00000000000e7802 */ /* 0x000fe20000000f00 */
[----:B------:R-:W-:Y:S01]  /*2580*/  ULDC.64 UR4, c[0x4][0xa8] ;  /* 0x01002a0000047ab9 */ /* 0x000fe20000000a00 */
[----:B------:R-:W-:Y:S01]  /*2590*/  ULDC.64 UR6, c[0x4][0x18] ;  /* 0x0100060000067ab9 */ /* 0x000fe20000000a00 */
[----:B-1----:R-:W-:Y:S01]  /*25a0*/  IMAD.U32 R4, RZ, RZ, UR4 ;  /* 0x00000004ff047e24 */ /* 0x002fe2000f8e00ff */
[----:B------:R-:W-:Y:S01]  /*25b0*/  MOV R12, 0x1 ;  /* 0x00000001000c7802 */ /* 0x000fe20000000f00 */
[----:B------:R-:W-:Y:S01]  /*25c0*/  IMAD.U32 R5, RZ, RZ, UR5 ;  /* 0x00000005ff057e24 */ /* 0x000fe2000f8e00ff */
[----:B------:R-:W0:Y:S01]  /*25d0*/  LDC.64 R14, c[0x4][R14] ;  /* 0x010000000e0e7b82 */ /* 0x000e220000000a00 */
[----:B------:R-:W-:Y:S01]  /*25e0*/  ULDC.64 UR4, c[0x4][0xb0] ;  /* 0x01002c0000047ab9 */ /* 0x000fe20000000a00 */
[----:B------:R-:W-:Y:S01]  /*25f0*/  IMAD.U32 R10, RZ, RZ, UR6 ;  /* 0x00000006ff0a7e24 */ /* 0x000fe2000f8e00ff */
[----:B------:R-:W-:Y:S01]  /*2600*/  MOV R7, UR5 ;  /* 0x0000000500077c02 */ /* 0x000fe20008000f00 */
[----:B------:R-:W-:-:S02]  /*2610*/  IMAD.U32 R6, RZ, RZ, UR4 ;  /* 0x00000004ff067e24 */ /* 0x000fc4000f8e00ff */
[----:B------:R-:W-:Y:S02]  /*2620*/  IMAD.U32 R11, RZ, RZ, UR7 ;  /* 0x00000007ff0b7e24 */ /* 0x000fe4000f8e00ff */
[----:B------:R-:W-:Y:S02]  /*2630*/  IMAD.MOV.U32 R8, RZ, RZ, 0x70 ;  /* 0x00000070ff087424 */ /* 0x000fe400078e00ff */
[----:B------:R-:W-:-:S07]  /*2640*/  IMAD.MOV.U32 R13, RZ, RZ, RZ ;  /* 0x000000ffff0d7224 */ /* 0x000fce00078e00ff */
[----:B------:R-:W-:-:S07]  /*2650*/  LEPC R20, `(.L_x_452) ;  /* 0x000000001014794e */ /* 0x000fce0000000000 */
[----:B0----5:R-:W-:Y:S05]  /*2660*/  CALL.ABS.NOINC R14 ;  /* 0x000000000e007343 */ /* 0x021fea0003c00000 */
.L_x_452:
[----:B------:R-:W-:Y:S05]  /*2670*/  BSYNC B6 ;  /* 0x0000000000067941 */ /* 0x000fea0003800000 */
.L_x_451:
[----:B------:R-:W-:Y:S01]  /*2680*/  VIADD R0, R18, 0x400 ;  /* 0x0000040012007836 */ /* 0x000fe20000000000 */
[----:B------:R-:W-:Y:S04]  /*2690*/  BSSY B6, `(.L_x_453) ;  /* 0x0000013000067945 */ /* 0x000fe80003800000 */
[----:B------:R-:W-:-:S13]  /*26a0*/  LOP3.LUT P0, RZ, R0, 0x3ff, RZ, 0xc0, !PT ;  /* 0x000003ff00ff7812 */ /* 0x000fda000780c0ff */
[----:B------:R-:W-:Y:S05]  /*26b0*/  @!P0 BRA `(.L_x_454) ;  /* 0x0000000000408947 */ /* 0x000fea0003800000 */
[----:B------:R-:W-:Y:S01]  /*26c0*/  MOV R14, 0x0 ;  /* 0x00000000000e7802 */ /* 0x000fe20000000f00 */
[----:B------:R-:W-:Y:S01]  /*26d0*/  ULDC.64 UR4, c[0x4][0xa8] ;  /* 0x01002a0000047ab9 */ /* 0x000fe20000000a00 */
[----:B------:R-:W-:Y:S01]  /*26e0*/  ULDC.64 UR6, c[0x4][0x18] ;  /* 0x0100060000067ab9 */ /* 0x000fe20000000a00 */
[----:B-1----:R-:W-:Y:S01]  /*26f0*/  IMAD.U32 R4, RZ, RZ, UR4 ;  /* 0x00000004ff047e24 */ /* 0x002fe2000f8e00ff */
[----:B------:R-:W-:Y:S01]  /*2700*/  MOV R5, UR5 ;  /* 0x0000000500057c02 */ /* 0x000fe20008000f00 */
[----:B------:R-:W-:Y:S01]  /*2710*/  ULDC.64 UR4, c[0x4][0xb0] ;  /* 0x01002c0000047ab9 */ /* 0x000fe20000000a00 */
        /* <DEDUP_REMOVED lines=9> */
[----:B0----5:R-:W-:Y:S05]  /*27b0*/  CALL.ABS.NOINC R14 ;  /* 0x000000000e007343 */ /* 0x021fea0003c00000 */
.L_x_454:
[----:B------:R-:W-:Y:S05]  /*27c0*/  BSYNC B6 ;  /* 0x0000000000067941 */ /* 0x000fea0003800000 */
.L_x_453:
[----:B------:R-:W-:Y:S01]  /*27d0*/  ULDC.64 UR4, c[0x0][0x9f8] ;  /* 0x00027e0000047ab9 */ /* 0x000fe20000000a00 */
[----:B------:R-:W-:Y:S01]  /*27e0*/  MOV R0, R235 ;  /* 0x000000eb00007202 */ /* 0x000fe20000000f00 */
[----:B------:R-:W-:Y:S01]  /*27f0*/  ULDC.64 UR6, c[0x0][0x208] ;  /* 0x0000820000067ab9 */ /* 0x000fe20000000a00 */
[----:B------:R-:W-:Y:S01]  /*2800*/  ISETP.NE.U32.AND P0, PT, RZ, UR4, PT ;  /* 0x00000004ff007c0c */ /* 0x000fe2000bf05070 */
[----:B------:R-:W0:Y:S01]  /*2810*/  LDC.64 R98, c[0x0][0x300] ;  /* 0x0000c000ff627b82 */ /* 0x000e220000000a00 */
[----:B------:R-:W-:Y:S01]  /*2820*/  IMAD.IADD R113, R113, 0x1, R26 ;  /* 0x0000000171717824 */ /* 0x000fe200078e021a */
[----:B------:R-:W-:Y:S01]  /*2830*/  ULDC.64 UR8, c[0x0][0xa08] ;  /* 0x0002820000087ab9 */ /* 0x000fe20000000a00 */
[----:B------:R-:W-:-:S05]  /*2840*/  ISETP.NE.AND.EX P0, PT, RZ, UR5, PT, P0 ;  /* 0x00000005ff007c0c */ /* 0x000fca000bf05300 */
[----:B------:R-:W2:Y:S08]  /*2850*/  LDC R115, c[0x0][0x3f4] ;  /* 0x0000fd00ff737b82 */ /* 0x000eb00000000800 */
[----:B-1----:R-:W-:Y:S01]  /*2860*/  @P0 IADD3 R4, P1, R236, UR4, RZ ;  /* 0x00000004ec040c10 */ /* 0x002fe2000ff3e0ff */
[----:B------:R-:W1:Y:S03]  /*2870*/  LDC.64 R104, c[0x0][0x3f8] ;  /* 0x0000fe00ff687b82 */ /* 0x000e660000000a00 */
[----:B------:R-:W-:Y:S01]  /*2880*/  @P0 IADD3.X R5, R237, UR5, RZ, P1, !PT ;  /* 0x00000005ed050c10 */ /* 0x000fe20008ffe4ff */
[----:B------:R-:W-:-:S04]  /*2890*/  ULDC.64 UR4, c[0x0][0x330] ;  /* 0x0000cc0000047ab9 */ /* 0x000fc80000000a00 */
[----:B------:R3:W4:Y:S01]  /*28a0*/  @P0 LDG.E R0, desc[UR6][R4.64] ;  /* 0x0000000604000981 */ /* 0x000722000c1e1900 */
[----:B------:R-:W-:Y:S01]  /*28b0*/  ULDC UR6, c[0x0][0x2f4] ;  /* 0x0000bd0000067ab9 */ /* 0x000fe20000000800 */
[----:B------:R-:W-:Y:S01]  /*28c0*/  SHF.R.S32.HI R3, RZ, 0x1f, R113 ;  /* 0x0000001fff037819 */ /* 0x000fe20000011471 */
[-C--:B0-----:R-:W-:Y:S01]  /*28d0*/  IMAD.WIDE.U32 R96, R113, R98.reuse, RZ ;  /* 0x0000006271607225 */ /* 0x081fe200078e00ff */
[----:B------:R-:W-:Y:S01]  /*28e0*/  ISETP.GE.AND P1, PT, R213, UR6, PT ;  /* 0x00000006d5007c0c */ /* 0x000fe2000bf26270 */
[----:B------:R-:W0:Y:S01]  /*28f0*/  LDC.64 R110, c[0x0][0x408] ;  /* 0x00010200ff6e7b82 */ /* 0x000e220000000a00 */
[----:B------:R-:W-:Y:S01]  /*2900*/  ISETP.GE.AND P0, PT, R16, UR6, PT ;  /* 0x0000000610007c0c */ /* 0x000fe2000bf06270 */
[-C--:B------:R-:W-:Y:S01]  /*2910*/  IMAD R6, R3, R98.reuse, RZ ;  /* 0x0000006203067224 */ /* 0x080fe200078e02ff */
[----:B------:R-:W-:Y:S01]  /*2920*/  SHF.R.S32.HI R20, RZ, 0x1f, R212 ;  /* 0x0000001fff147819 */ /* 0x000fe200000114d4 */
[----:B------:R-:W-:Y:S01]  /*2930*/  IMAD.WIDE.U32 R94, R232, UR4, R16 ;  /* 0x00000004e85e7c25 */ /* 0x000fe2000f8e0010 */
[----:B---3--:R-:W-:Y:S01]  /*2940*/  SEL R5, RZ, 0xffffffff, P1 ;  /* 0xffffffffff057807 */ /* 0x008fe20000800000 */
[----:B------:R-:W3:Y:S01]  /*2950*/  S2R R174, SR_TID.X ;  /* 0x0000000000ae7919 */ /* 0x000ee20000002100 */
[----:B------:R-:W-:Y:S01]  /*2960*/  SEL R4, RZ, 0x1, P0 ;  /* 0x00000001ff047807 */ /* 0x000fe20000000000 */
[----:B------:R-:W-:Y:S01]  /*2970*/  IMAD R7, R113, R99, R6 ;  /* 0x0000006371077224 */ /* 0x000fe200078e0206 */
[----:B------:R-:W-:Y:S01]  /*2980*/  ISETP.GE.AND P1, PT, R218, UR6, PT ;  /* 0x00000006da007c0c */ /* 0x000fe2000bf26270 */
[----:B------:R-:W-:Y:S01]  /*2990*/  IMAD.SHL.U32 R5, R5, 0x2, RZ ;  /* 0x0000000205057824 */ /* 0x000fe200078e00ff */
[----:B------:R-:W-:Y:S01]  /*29a0*/  ISETP.NE.U32.AND P0, PT, RZ, UR8, PT ;  /* 0x00000008ff007c0c */ /* 0x000fe2000bf05070 */
[----:B------:R-:W-:Y:S01]  /*29b0*/  IMAD.IADD R97, R97, 0x1, R7 ;  /* 0x0000000161617824 */ /* 0x000fe200078e0207 */
[----:B------:R-:W-:Y:S01]  /*29c0*/  SEL R27, RZ, 0x4, P1 ;  /* 0x00000004ff1b7807 */ /* 0x000fe20000800000 */
[C---:B------:R-:W-:Y:S01]  /*29d0*/  IMAD R95, R232.reuse, UR5, R95 ;  /* 0x00000005e85f7c24 */ /* 0x040fe2000f8e025f */
[----:B------:R-:W-:Y:S01]  /*29e0*/  LOP3.LUT R4, R5, 0x2, R4, 0xe2, !PT ;  /* 0x0000000205047812 */ /* 0x000fe200078ee204 */
[----:B------:R-:W-:Y:S01]  /*29f0*/  ULDC.64 UR4, c[0x0][0x308] ;  /* 0x0000c20000047ab9 */ /* 0x000fe20000000a00 */
[----:B------:R-:W-:Y:S01]  /*2a00*/  ISETP.NE.AND.EX P0, PT, RZ, UR9, PT, P0 ;  /* 0x00000009ff007c0c */ /* 0x000fe2000bf05300 */
[----:B------:R-:W-:Y:S01]  /*2a10*/  IMAD.WIDE.U32 R96, R232, UR4, R96 ;  /* 0x00000004e8607c25 */ /* 0x000fe2000f8e0060 */
[----:B------:R-:W-:Y:S01]  /*2a20*/  LOP3.LUT R27, R4, R27, RZ, 0xfc, !PT ;  /* 0x0000001b041b7212 */ /* 0x000fe200078efcff */
[----:B------:R-:W-:Y:S01]  /*2a30*/  ULDC.64 UR8, c[0x0][0x338] ;  /* 0x0000ce0000087ab9 */ /* 0x000fe20000000a00 */
[--C-:B------:R-:W-:Y:S01]  /*2a40*/  SHF.R.S32.HI R23, RZ, 0x1f, R22.reuse ;  /* 0x0000001fff177819 */ /* 0x100fe20000011416 */
[----:B------:R-:W-:Y:S01]  /*2a50*/  IMAD R97, R232, UR5, R97 ;  /* 0x00000005e8617c24 */ /* 0x000fe2000f8e0261 */
[----:B------:R-:W-:Y:S01]  /*2a60*/  ULDC.64 UR4, c[0x0][0x310] ;  /* 0x0000c40000047ab9 */ /* 0x000fe20000000a00 */
[----:B------:R-:W-:Y:S01]  /*2a70*/  IMAD R7, R20, R98, RZ ;  /* 0x0000006214077224 */ /* 0x000fe200078e02ff */
[----:B------:R-:W-:Y:S01]  /*2a80*/  SHF.R.U32.HI R25, RZ, 0x3, R223 ;  /* 0x00000003ff197819 */ /* 0x000fe200000116df */
[----:B-1----:R-:W-:Y:S01]  /*2a90*/  IMAD.WIDE.U32 R100, R212, R104, R22 ;  /* 0x00000068d4647225 */ /* 0x002fe200078e0016 */
[----:B------:R-:W-:-:S02]  /*2aa0*/  SHF.R.U32.HI R21, RZ, 0x3, R222 ;  /* 0x00000003ff157819 */ /* 0x000fc400000116de */
[----:B------:R-:W-:Y:S01]  /*2ab0*/  ISETP.GE.AND P2, PT, R219, UR6, PT ;  /* 0x00000006db007c0c */ /* 0x000fe2000bf46270 */
[C---:B------:R-:W-:Y:S01]  /*2ac0*/  IMAD R92, R212.reuse, R99, R7 ;  /* 0x00000063d45c7224 */ /* 0x040fe200078e0207 */
[C---:B------:R-:W-:Y:S01]  /*2ad0*/  IADD3 R13, R212.reuse, 0x20, RZ ;  /* 0x00000020d40d7810 */ /* 0x040fe20007ffe0ff */
[C---:B------:R-:W-:Y:S01]  /*2ae0*/  IMAD.WIDE.U32 R102, R212.reuse, R104, R16 ;  /* 0x00000068d4667225 */ /* 0x040fe200078e0010 */
[----:B------:R-:W-:Y:S02]  /*2af0*/  IADD3 R112, P3, R212, R113, RZ ;  /* 0x00000071d4707210 */ /* 0x000fe40007f7e0ff */
[----:B------:R-:W-:Y:S01]  /*2b00*/  SHF.L.U64.HI R127, R98, 0x5, R99 ;  /* 0x00000005627f7819 */ /* 0x000fe20000010263 */
[-C--:B0-----:R-:W-:Y:S01]  /*2b10*/  IMAD.WIDE.U32 R106, R212, R110.reuse, R22 ;  /* 0x0000006ed46a7225 */ /* 0x081fe200078e0016 */
[----:B------:R-:W-:Y:S02]  /*2b20*/  SHF.L.U64.HI R129, R98, 0x6, R99 ;  /* 0x0000000662817819 */ /* 0x000fe40000010263 */
[----:B------:R-:W-:Y:S01]  /*2b30*/  SHF.R.S32.HI R142, RZ, 0x1f, R13 ;  /* 0x0000001fff8e7819 */ /* 0x000fe2000001140d */
[----:B------:R-:W-:Y:S01]  /*2b40*/  IMAD.WIDE.U32 R108, R212, R110, R16 ;  /* 0x0000006ed46c7225 */ /* 0x000fe200078e0010 */
[----:B------:R-:W-:-:S02]  /*2b50*/  SHF.L.U64.HI R35, R104, 0x5, R105 ;  /* 0x0000000568237819 */ /* 0x000fc40000010269 */
[----:B------:R-:W-:Y:S01]  /*2b60*/  SHF.L.U64.HI R34, R104, 0x6, R105 ;  /* 0x0000000668227819 */ /* 0x000fe20000010269 */
[----:B------:R-:W-:Y:S01]  /*2b70*/  IMAD.SHL.U32 R28, R212, 0x40, RZ ;  /* 0x00000040d41c7824 */ /* 0x000fe200078e00ff */
[----:B------:R-:W-:Y:S01]  /*2b80*/  SHF.L.U32 R33, R104, 0x5, RZ ;  /* 0x0000000568217819 */ /* 0x000fe200000006ff */
[----:B------:R-:W-:Y:S01]  /*2b90*/  IMAD R119, R99, 0x50, RZ ;  /* 0x0000005063777824 */ /* 0x000fe200078e02ff */
[--C-:B------:R-:W-:Y:S01]  /*2ba0*/  SHF.L.U64.HI R31, R110, 0x5, R111.reuse ;  /* 0x000000056e1f7819 */ /* 0x100fe2000001026f */
[----:B------:R-:W-:Y:S01]  /*2bb0*/  IMAD.SHL.U32 R128, R98, 0x20, RZ ;  /* 0x0000002062807824 */ /* 0x000fe200078e00ff */
[----:B------:R-:W-:Y:S01]  /*2bc0*/  SHF.L.U64.HI R30, R110, 0x6, R111 ;  /* 0x000000066e1e7819 */ /* 0x000fe2000001026f */
[----:B------:R-:W-:Y:S01]  /*2bd0*/  IMAD.SHL.U32 R130, R98, 0x40, RZ ;  /* 0x0000004062827824 */ /* 0x000fe200078e00ff */
[----:B---3--:R-:W-:Y:S01]  /*2be0*/  LEA.HI R174, R174, 0x8, RZ, 0x19 ;  /* 0x00000008aeae7811 */ /* 0x008fe200078fc8ff */
[----:B------:R-:W-:Y:S02]  /*2bf0*/  VIADD R11, R212, 0x40 ;  /* 0x00000040d40b7836 */ /* 0x000fe40000000000 */
[----:B------:R-:W-:-:S02]  /*2c00*/  IMAD R121, R105, 0x50, RZ ;  /* 0x0000005069797824 */ /* 0x000fc400078e02ff */
[----:B------:R-:W-:Y:S01]  /*2c10*/  IMAD.SHL.U32 R32, R104, 0x40, RZ ;  /* 0x0000004068207824 */ /* 0x000fe200078e00ff */
[----:B------:R-:W-:Y:S01]  /*2c20*/  SHF.R.S32.HI R140, RZ, 0x1f, R11 ;  /* 0x0000001fff8c7819 */ /* 0x000fe2000001140b */
[----:B------:R-:W-:Y:S02]  /*2c30*/  IMAD.SHL.U32 R29, R110, 0x20, RZ ;  /* 0x000000206e1d7824 */ /* 0x000fe400078e00ff */
[----:B------:R-:W-:Y:S01]  /*2c40*/  IMAD.X R113, R20, 0x1, R3, P3 ;  /* 0x0000000114717824 */ /* 0x000fe200018e0603 */
[----:B----4-:R-:W-:-:S04]  /*2c50*/  SHF.R.S32.HI R5, RZ, 0x1f, R0 ;  /* 0x0000001fff057819 */ /* 0x010fc80000011400 */
[----:B------:R-:W-:Y:S02]  /*2c60*/  SEL R4, R5, RZ, !P0 ;  /* 0x000000ff05047207 */ /* 0x000fe40004000000 */
[----:B------:R-:W-:Y:S01]  /*2c70*/  SEL R5, R0, RZ, !P0 ;  /* 0x000000ff00057207 */ /* 0x000fe20004000000 */
[----:B------:R-:W-:Y:S01]  /*2c80*/  IMAD R0, R20, R104, RZ ;  /* 0x0000006814007224 */ /* 0x000fe200078e02ff */
[----:B--2---:R-:W-:Y:S01]  /*2c90*/  ISETP.GE.AND P0, PT, R16, R115, PT ;  /* 0x000000731000720c */ /* 0x004fe20003f06270 */
[C---:B------:R-:W-:Y:S02]  /*2ca0*/  IMAD R6, R4.reuse, UR8, RZ ;  /* 0x0000000804067c24 */ /* 0x040fe4000f8e02ff */
[----:B------:R-:W-:Y:S02]  /*2cb0*/  IMAD R4, R4, UR4, RZ ;  /* 0x0000000404047c24 */ /* 0x000fe4000f8e02ff */
[----:B------:R-:W-:-:S04]  /*2cc0*/  IMAD.WIDE.U32 R94, R5, UR8, R94 ;  /* 0x00000008055e7c25 */ /* 0x000fc8000f8e005e */
[C---:B------:R-:W-:Y:S02]  /*2cd0*/  IMAD R6, R5.reuse, UR9, R6 ;  /* 0x0000000905067c24 */ /* 0x040fe4000f8e0206 */
[C---:B------:R-:W-:Y:S02]  /*2ce0*/  IMAD R93, R5.reuse, UR5, R4 ;  /* 0x00000005055d7c24 */ /* 0x040fe4000f8e0204 */
[----:B------:R-:W-:-:S04]  /*2cf0*/  IMAD.WIDE.U32 R96, R5, UR4, R96 ;  /* 0x0000000405607c25 */ /* 0x000fc8000f8e0060 */
[----:B------:R-:W-:Y:S01]  /*2d00*/  IMAD.WIDE.U32 R4, R212, R98, R16 ;  /* 0x00000062d4047225 */ /* 0x000fe200078e0010 */
[----:B------:R-:W-:-:S03]  /*2d10*/  IADD3 R93, R97, R93, RZ ;  /* 0x0000005d615d7210 */ /* 0x000fc60007ffe0ff */
[----:B------:R-:W-:Y:S01]  /*2d20*/  IMAD R7, R212, R105, R0 ;  /* 0x00000069d4077224 */ /* 0x000fe200078e0200 */
[----:B------:R-:W-:Y:S01]  /*2d30*/  IADD3 R114, P1, R96, R4, RZ ;  /* 0x0000000460727210 */ /* 0x000fe20007f3e0ff */
[----:B------:R-:W-:Y:S02]  /*2d40*/  IMAD R0, R20, R110, RZ ;  /* 0x0000006e14007224 */ /* 0x000fe400078e02ff */
[----:B------:R-:W-:Y:S01]  /*2d50*/  IMAD.IADD R101, R101, 0x1, R7 ;  /* 0x0000000165657824 */ /* 0x000fe200078e0207 */
[----:B------:R-:W-:Y:S01]  /*2d60*/  IADD3.X R92, R93, R5, R92, P1, !PT ;  /* 0x000000055d5c7210 */ /* 0x000fe20000ffe45c */
[----:B------:R-:W-:Y:S01]  /*2d70*/  IMAD.IADD R103, R7, 0x1, R103 ;  /* 0x0000000107677824 */ /* 0x000fe200078e0267 */
[----:B------:R-:W-:Y:S01]  /*2d80*/  SEL R5, R115, RZ, P0 ;  /* 0x000000ff73057207 */ /* 0x000fe20000000000 */
[----:B------:R-:W-:Y:S01]  /*2d90*/  IMAD R7, R212, R111, R0 ;  /* 0x0000006fd4077224 */ /* 0x000fe200078e0200 */
[----:B------:R-:W-:Y:S01]  /*2da0*/  ISETP.GE.AND P1, PT, R213, R115, PT ;  /* 0x00000073d500720c */ /* 0x000fe20003f26270 */
[----:B------:R-:W-:-:S03]  /*2db0*/  IMAD.WIDE.U32 R98, R98, 0x50, RZ ;  /* 0x0000005062627825 */ /* 0x000fc600078e00ff */
[----:B------:R-:W-:Y:S01]  /*2dc0*/  SEL R4, R115, RZ, P1 ;  /* 0x000000ff73047207 */ /* 0x000fe20000800000 */
[----:B------:R-:W-:Y:S01]  /*2dd0*/  IMAD.IADD R5, R16, 0x1, R5 ;  /* 0x0000000110057824 */ /* 0x000fe200078e0205 */
[----:B------:R-:W-:Y:S01]  /*2de0*/  IADD3 R107, R107, R7, RZ ;  /* 0x000000076b6b7210 */ /* 0x000fe20007ffe0ff */
[----:B------:R-:W-:Y:S01]  /*2df0*/  IMAD.IADD R109, R7, 0x1, R109 ;  /* 0x00000001076d7824 */ /* 0x000fe200078e026d */
[----:B------:R-:W-:Y:S01]  /*2e00*/  IADD3 R119, R99, R119, RZ ;  /* 0x0000007763777210 */ /* 0x000fe20007ffe0ff */
[----:B------:R-:W-:Y:S01]  /*2e10*/  IMAD.IADD R12, R213, 0x1, R4 ;  /* 0x00000001d50c7824 */ /* 0x000fe200078e0204 */
[----:B------:R-:W-:Y:S01]  /*2e20*/  SHF.R.S32.HI R0, RZ, 0x1f, R5 ;  /* 0x0000001fff007819 */ /* 0x000fe20000011405 */
[----:B-----5:R-:W-:-:S03]  /*2e30*/  IMAD.WIDE.U32 R100, R139, R104, R100 ;  /* 0x000000688b647225 */ /* 0x020fc600078e0064 */
[CC--:B------:R-:W-:Y:S01]  /*2e40*/  LEA.HI R14, R0.reuse, R5.reuse, RZ, 0x3 ;  /* 0x00000005000e7211 */ /* 0x0c0fe200078f18ff */
[C---:B------:R-:W-:Y:S01]  /*2e50*/  IMAD.WIDE.U32 R102, R139.reuse, R104, R102 ;  /* 0x000000688b667225 */ /* 0x040fe200078e0066 */
[----:B------:R-:W-:Y:S02]  /*2e60*/  LEA.HI R0, R0, R5, RZ, 0x6 ;  /* 0x0000000500007211 */ /* 0x000fe400078f30ff */
[----:B------:R-:W-:Y:S01]  /*2e70*/  SHF.R.S32.HI R5, RZ, 0x1f, R12 ;  /* 0x0000001fff057819 */ /* 0x000fe2000001140c */
[-C--:B------:R-:W-:Y:S01]  /*2e80*/  IMAD.WIDE.U32 R106, R139, R110.reuse, R106 ;  /* 0x0000006e8b6a7225 */ /* 0x080fe200078e006a */
[----:B------:R-:W-:Y:S02]  /*2e90*/  SHF.R.S32.HI R4, RZ, 0x6, R0 ;  /* 0x00000006ff047819 */ /* 0x000fe40000011400 */
[----:B------:R-:W-:Y:S01]  /*2ea0*/  LOP3.LUT R0, R223, 0x38, R14, 0xf8, !PT ;  /* 0x00000038df007812 */ /* 0x000fe200078ef80e */
[----:B------:R-:W-:Y:S01]  /*2eb0*/  IMAD.WIDE.U32 R108, R139, R110, R108 ;  /* 0x0000006e8b6c7225 */ /* 0x000fe200078e006c */
[----:B------:R-:W-:-:S02]  /*2ec0*/  LOP3.LUT R8, R222, 0x38, R14, 0xf8, !PT ;  /* 0x00000038de087812 */ /* 0x000fc400078ef80e */
[----:B------:R-:W-:Y:S01]  /*2ed0*/  LOP3.LUT R7, R0, R25, RZ, 0x3c, !PT ;  /* 0x0000001900077212 */ /* 0x000fe200078e3cff */
[C---:B------:R-:W-:Y:S01]  /*2ee0*/  IMAD R136, R4.reuse, 0x1400, R227 ;  /* 0x0000140004887824 */ /* 0x040fe200078e02e3 */
[CC--:B------:R-:W-:Y:S01]  /*2ef0*/  LEA.HI R0, R5.reuse, R12.reuse, RZ, 0x6 ;  /* 0x0000000c05007211 */ /* 0x0c0fe200078f30ff */
[----:B------:R-:W-:Y:S01]  /*2f00*/  IMAD R132, R4, 0x1400, R225 ;  /* 0x0000140004847824 */ /* 0x000fe200078e02e1 */
[----:B------:R-:W-:Y:S01]  /*2f10*/  LOP3.LUT R9, R8, R21, RZ, 0x3c, !PT ;  /* 0x0000001508097212 */ /* 0x000fe200078e3cff */
[----:B------:R-:W-:Y:S01]  /*2f20*/  IMAD R138, R4, 0x1400, R228 ;  /* 0x00001400048a7824 */ /* 0x000fe200078e02e4 */
[----:B------:R-:W-:Y:S01]  /*2f30*/  LEA.HI R12, R5, R12, RZ, 0x3 ;  /* 0x0000000c050c7211 */ /* 0x000fe200078f18ff */
[----:B------:R-:W-:Y:S01]  /*2f40*/  IMAD.IADD R136, R136, 0x1, R7 ;  /* 0x0000000188887824 */ /* 0x000fe200078e0207 */
[----:B------:R-:W-:Y:S01]  /*2f50*/  SHF.R.S32.HI R8, RZ, 0x6, R0 ;  /* 0x00000006ff087819 */ /* 0x000fe20000011400 */
[----:B------:R-:W-:Y:S01]  /*2f60*/  IMAD.SHL.U32 R115, R115, 0x2, RZ ;  /* 0x0000000273737824 */ /* 0x000fe200078e00ff */
[----:B------:R-:W-:Y:S01]  /*2f70*/  LOP3.LUT R0, R14, 0x38, RZ, 0xc0, !PT ;  /* 0x000000380e007812 */ /* 0x000fe200078ec0ff */
[----:B------:R-:W-:Y:S01]  /*2f80*/  IMAD.IADD R6, R95, 0x1, R6 ;  /* 0x000000015f067824 */ /* 0x000fe200078e0206 */
[----:B------:R-:W-:Y:S01]  /*2f90*/  LOP3.LUT R5, R12, 0x38, RZ, 0xc0, !PT ;  /* 0x000000380c057812 */ /* 0x000fe200078ec0ff */
[----:B------:R-:W-:Y:S01]  /*2fa0*/  IMAD R137, R8, 0x1400, R228 ;  /* 0x0000140008897824 */ /* 0x000fe200078e02e4 */
[--C-:B------:R-:W-:Y:S01]  /*2fb0*/  LOP3.LUT R0, R0, 0x1c0, R28.reuse, 0xf8, !PT ;  /* 0x000001c000007812 */ /* 0x100fe200078ef81c */
[C---:B------:R-:W-:Y:S01]  /*2fc0*/  IMAD R133, R8.reuse, 0x1400, R227 ;  /* 0x0000140008857824 */ /* 0x040fe200078e02e3 */
[----:B------:R-:W-:Y:S01]  /*2fd0*/  LOP3.LUT R4, R5, 0x1c0, R28, 0xf8, !PT ;  /* 0x000001c005047812 */ /* 0x000fe200078ef81c */
[----:B------:R-:W-:Y:S01]  /*2fe0*/  IMAD R131, R8, 0x1400, R225 ;  /* 0x0000140008837824 */ /* 0x000fe200078e02e1 */
[----:B------:R-:W-:Y:S01]  /*2ff0*/  LOP3.LUT R5, R0, R229, RZ, 0x3c, !PT ;  /* 0x000000e500057212 */ /* 0x000fe200078e3cff */
[----:B------:R-:W-:Y:S01]  /*3000*/  IMAD.SHL.U32 R28, R110, 0x40, RZ ;  /* 0x000000406e1c7824 */ /* 0x000fe200078e00ff */
[----:B------:R-:W-:-:S02]  /*3010*/  LOP3.LUT R7, R223, 0x38, R12, 0xf8, !PT ;  /* 0x00000038df077812 */ /* 0x000fc400078ef80c */
[----:B------:R-:W-:Y:S02]  /*3020*/  IADD3 R138, R138, R5, RZ ;  /* 0x000000058a8a7210 */ /* 0x000fe40007ffe0ff */
[----:B------:R-:W-:Y:S02]  /*3030*/  SHF.R.S32.HI R5, RZ, 0x1f, R139 ;  /* 0x0000001fff057819 */ /* 0x000fe4000001148b */
[----:B------:R-:W-:Y:S02]  /*3040*/  LOP3.LUT R8, R7, R25, RZ, 0x3c, !PT ;  /* 0x0000001907087212 */ /* 0x000fe400078e3cff */
[----:B------:R-:W-:Y:S01]  /*3050*/  IADD3 R132, R132, R9, RZ ;  /* 0x0000000984847210 */ /* 0x000fe20007ffe0ff */
[----:B------:R-:W-:Y:S01]  /*3060*/  IMAD R0, R5, R104, RZ ;  /* 0x0000006805007224 */ /* 0x000fe200078e02ff */
[----:B------:R-:W-:Y:S01]  /*3070*/  LOP3.LUT R9, R222, 0x38, R12, 0xf8, !PT ;  /* 0x00000038de097812 */ /* 0x000fe200078ef80c */
[----:B------:R-:W-:Y:S01]  /*3080*/  IMAD.IADD R133, R133, 0x1, R8 ;  /* 0x0000000185857824 */ /* 0x000fe200078e0208 */
[----:B------:R-:W-:Y:S01]  /*3090*/  LOP3.LUT R4, R4, R229, RZ, 0x3c, !PT ;  /* 0x000000e504047212 */ /* 0x000fe200078e3cff */
[----:B------:R-:W-:Y:S01]  /*30a0*/  IMAD R25, R139, R105, R0 ;  /* 0x000000698b197224 */ /* 0x000fe200078e0200 */
[----:B------:R-:W-:Y:S01]  /*30b0*/  LOP3.LUT R10, R9, R21, RZ, 0x3c, !PT ;  /* 0x00000015090a7212 */ /* 0x000fe200078e3cff */
[----:B------:R-:W-:Y:S01]  /*30c0*/  IMAD R0, R5, R110, RZ ;  /* 0x0000006e05007224 */ /* 0x000fe200078e02ff */
[----:B------:R-:W-:Y:S01]  /*30d0*/  SHF.R.S32.HI R15, RZ, 0x3, R14 ;  /* 0x00000003ff0f7819 */ /* 0x000fe2000001140e */
[----:B------:R-:W-:Y:S01]  /*30e0*/  IMAD R5, R111, 0x50, RZ ;  /* 0x000000506f057824 */ /* 0x000fe200078e02ff */
[----:B------:R-:W-:Y:S01]  /*30f0*/  SHF.R.S32.HI R13, RZ, 0x3, R12 ;  /* 0x00000003ff0d7819 */ /* 0x000fe2000001140c */
[----:B------:R-:W-:Y:S01]  /*3100*/  IMAD R7, R139, R111, R0 ;  /* 0x0000006f8b077224 */ /* 0x000fe200078e0200 */
[----:B------:R-:W-:Y:S01]  /*3110*/  SEL R0, RZ, 0x8, P2 ;  /* 0x00000008ff007807 */ /* 0x000fe20001000000 */
[----:B------:R-:W-:Y:S01]  /*3120*/  IMAD.WIDE.U32 R104, R104, 0x50, RZ ;  /* 0x0000005068687825 */ /* 0x000fe200078e00ff */
[----:B------:R-:W-:-:S02]  /*3130*/  LOP3.LUT R14, R14, 0xfffffff8, RZ, 0xc0, !PT ;  /* 0xfffffff80e0e7812 */ /* 0x000fc400078ec0ff */
[C---:B------:R-:W-:Y:S01]  /*3140*/  LOP3.LUT R0, R27.reuse, R0, RZ, 0xfc, !PT ;  /* 0x000000001b007212 */ /* 0x040fe200078efcff */
[----:B------:R-:W-:Y:S01]  /*3150*/  IMAD.WIDE.U32 R110, R110, 0x50, RZ ;  /* 0x000000506e6e7825 */ /* 0x000fe200078e00ff */
[----:B------:R-:W-:Y:S02]  /*3160*/  LOP3.LUT R12, R12, 0xfffffff8, RZ, 0xc0, !PT ;  /* 0xfffffff80c0c7812 */ /* 0x000fe400078ec0ff */
[----:B------:R-:W-:Y:S01]  /*3170*/  LOP3.LUT R27, R27, 0x1, RZ, 0xc0, !PT ;  /* 0x000000011b1b7812 */ /* 0x000fe200078ec0ff */
[----:B------:R-:W-:Y:S01]  /*3180*/  IMAD.IADD R131, R131, 0x1, R10 ;  /* 0x0000000183837824 */ /* 0x000fe200078e020a */
[C---:B------:R-:W-:Y:S01]  /*3190*/  LOP3.LUT R11, R0.reuse, 0x2, RZ, 0xc0, !PT ;  /* 0x00000002000b7812 */ /* 0x040fe200078ec0ff */
[----:B------:R-:W-:Y:S01]  /*31a0*/  IMAD.IADD R26, R101, 0x1, R25 ;  /* 0x00000001651a7824 */ /* 0x000fe200078e0219 */
[----:B------:R-:W-:Y:S01]  /*31b0*/  IADD3 R25, R25, R103, RZ ;  /* 0x0000006719197210 */ /* 0x000fe20007ffe0ff */
[----:B------:R-:W-:Y:S01]  /*31c0*/  IMAD.IADD R21, R107, 0x1, R7 ;  /* 0x000000016b157824 */ /* 0x000fe200078e0207 */
[C---:B------:R-:W-:Y:S01]  /*31d0*/  LOP3.LUT R10, R0.reuse, 0x4, RZ, 0xc0, !PT ;  /* 0x00000004000a7812 */ /* 0x040fe200078ec0ff */
[----:B------:R-:W-:Y:S01]  /*31e0*/  IMAD.IADD R20, R7, 0x1, R109 ;  /* 0x0000000107147824 */ /* 0x000fe200078e026d */
[----:B------:R-:W-:Y:S01]  /*31f0*/  LOP3.LUT R9, R0, 0x8, RZ, 0xc0, !PT ;  /* 0x0000000800097812 */ /* 0x000fe200078ec0ff */
[----:B------:R-:W-:Y:S01]  /*3200*/  IMAD.IADD R137, R137, 0x1, R4 ;  /* 0x0000000189897824 */ /* 0x000fe200078e0204 */
[----:B------:R-:W-:Y:S01]  /*3210*/  SHF.R.S32.HI R8, RZ, 0x1f, R14 ;  /* 0x0000001fff087819 */ /* 0x000fe2000001140e */
[----:B------:R-:W-:Y:S01]  /*3220*/  IMAD.IADD R121, R105, 0x1, R121 ;  /* 0x0000000169797824 */ /* 0x000fe200078e0279 */
[----:B------:R-:W-:Y:S01]  /*3230*/  SHF.R.S32.HI R7, RZ, 0x1f, R12 ;  /* 0x0000001fff077819 */ /* 0x000fe2000001140c */
[----:B------:R-:W-:-:S07]  /*3240*/  IMAD.IADD R126, R111, 0x1, R5 ;  /* 0x000000016f7e7824 */ /* 0x000fce00078e0205 */
.L_x_562:
[----:B--234-:R-:W2:Y:S01]  /*3250*/  LDL.LU R39, [R1+0x10] ;  /* 0x0000100001277983 */ /* 0x01cea20000300800 */
[----:B0-----:R-:W0:Y:S01]  /*3260*/  LDC.64 R116, c[0x0][0x2e8] ;  /* 0x0000ba00ff747b82 */ /* 0x001e220000000a00 */
[----:B------:R-:W-:Y:S01]  /*3270*/  IADD3 R2, R2, -0x1, RZ ;  /* 0xffffffff02027810 */ /* 0x000fe20007ffe0ff */
[----:B------:R-:W-:Y:S05]  /*3280*/  YIELD ;  /* 0x0000000000007946 */ /* 0x000fea0003800000 */
[----:B------:R-:W-:Y:S01]  /*3290*/  SHF.R.S32.HI R3, RZ, 0x1f, R2 ;  /* 0x0000001fff037819 */ /* 0x000fe20000011402 */
[-C--:B------:R-:W-:Y:S01]  /*32a0*/  IMAD R0, R119, R2.reuse, RZ ;  /* 0x0000000277007224 */ /* 0x080fe200078e02ff */
[----:B------:R-:W1:Y:S01]  /*32b0*/  LDC R120, c[0x0][0x3f4] ;  /* 0x0000fd00ff787b82 */ /* 0x000e620000000800 */
[----:B------:R-:W-:Y:S01]  /*32c0*/  IMAD.WIDE.U32 R122, R98, R2, RZ ;  /* 0x00000002627a7225 */ /* 0x000fe200078e00ff */
[----:B------:R-:W-:Y:S03]  /*32d0*/  BSSY B0, `(.L_x_455) ;  /* 0x00007bf000007945 */ /* 0x000fe60003800000 */
[----:B------:R-:W-:Y:S01]  /*32e0*/  IMAD R37, R3, R98, R0 ;  /* 0x0000006203257224 */ /* 0x000fe200078e0200 */
[----:B------:R-:W-:-:S03]  /*32f0*/  IADD3 R5, P2, P3, R114, R122, R128 ;  /* 0x0000007a72057210 */ /* 0x000fc60007b5e080 */
[----:B------:R-:W-:Y:S01]  /*3300*/  IMAD.IADD R88, R123, 0x1, R37 ;  /* 0x000000017b587824 */ /* 0x000fe200078e0225 */
[----:B------:R-:W-:-:S04]  /*3310*/  IADD3 R37, P5, R114, R122, RZ ;  /* 0x0000007a72257210 */ /* 0x000fc80007fbe0ff */
[----:B------:R-:W-:Y:S01]  /*3320*/  IADD3.X R36, R92, R88, R127, P2, P3 ;  /* 0x000000585c247210 */ /* 0x000fe200017e647f */
[----:B------:R-:W-:Y:S01]  /*3330*/  IMAD.X R38, R88, 0x1, R92, P5 ;  /* 0x0000000158267824 */ /* 0x000fe200028e065c */
[----:B------:R-:W-:Y:S02]  /*3340*/  IADD3 R0, P3, P4, R114, R122, R130 ;  /* 0x0000007a72007210 */ /* 0x000fe40007c7e082 */
[C---:B0-----:R-:W-:Y:S02]  /*3350*/  LEA R60, P2, R37.reuse, R116, 0x1 ;  /* 0x00000074253c7211 */ /* 0x041fe400078408ff */
[----:B------:R-:W-:Y:S02]  /*3360*/  IADD3.X R4, R92, R88, R129, P3, P4 ;  /* 0x000000585c047210 */ /* 0x000fe40001fe8481 */
[----:B------:R-:W-:Y:S02]  /*3370*/  LEA R44, P3, R0, R116, 0x1 ;  /* 0x00000074002c7211 */ /* 0x000fe400078608ff */
[----:B------:R-:W-:-:S02]  /*3380*/  LEA.HI.X R61, R37, R117, R38, 0x1, P2 ;  /* 0x00000075253d7211 */ /* 0x000fc400010f0c26 */
[----:B------:R-:W-:Y:S02]  /*3390*/  LEA.HI.X R45, R0, R117, R4, 0x1, P3 ;  /* 0x00000075002d7211 */ /* 0x000fe400018f0c04 */
[----:B------:R-:W-:Y:S02]  /*33a0*/  ISETP.GT.AND P3, PT, R2, R118, PT ;  /* 0x000000760200720c */ /* 0x000fe40003f64270 */
[----:B-1----:R-:W-:Y:S02]  /*33b0*/  ISETP.GE.AND P2, PT, R120, 0x1, PT ;  /* 0x000000017800780c */ /* 0x002fe40003f46270 */
[----:B------:R-:W-:-:S04]  /*33c0*/  LEA R46, P5, R5, R116, 0x1 ;  /* 0x00000074052e7211 */ /* 0x000fc800078a08ff */
[----:B------:R-:W-:Y:S01]  /*33d0*/  LEA.HI.X R47, R5, R117, R36, 0x1, P5 ;  /* 0x00000075052f7211 */ /* 0x000fe200028f0c24 */
[----:B------:R-:W-:-:S04]  /*33e0*/  IMAD R5, R19, 0x5000, R231 ;  /* 0x0000500013057824 */ /* 0x000fc800078e02e7 */
[----:B------:R-:W-:Y:S01]  /*33f0*/  IMAD R5, R5, 0x2, R18 ;  /* 0x0000000205057824 */ /* 0x000fe200078e0212 */
[----:B--2---:R-:W-:-:S04]  /*3400*/  LOP3.LUT R39, R39, 0xfffffffd, RZ, 0xc0, !PT ;  /* 0xfffffffd27277812 */ /* 0x004fc800078ec0ff */
[----:B------:R-:W-:-:S05]  /*3410*/  @P3 LOP3.LUT R39, R39, 0x2, RZ, 0xfc, !PT ;  /* 0x0000000227273812 */ /* 0x000fca00078efcff */
[----:B------:R0:W-:Y:S01]  /*3420*/  STL [R1+0x10], R39 ;  /* 0x0000102701007387 */ /* 0x0001e20000100800 */
[----:B------:R-:W-:Y:S05]  /*3430*/  @!P2 BRA `(.L_x_456) ;  /* 0x0000007400a0a947 */ /* 0x000fea0003800000 */
[----:B------:R-:W-:Y:S01]  /*3440*/  ULDC.U8 UR4, c[0x0][0x410] ;  /* 0x0001040000047ab9 */ /* 0x000fe20000000000 */
[-C--:B------:R-:W-:Y:S01]  /*3450*/  IMAD R37, R121, R2.reuse, RZ ;  /* 0x0000000279257224 */ /* 0x080fe200078e02ff */
[----:B------:R-:W-:Y:S01]  /*3460*/  ISETP.NE.AND P2, PT, RZ, UR4, PT ;  /* 0x00000004ff007c0c */ /* 0x000fe2000bf45270 */
[----:B------:R-:W-:Y:S02]  /*3470*/  IMAD R0, R126, R2, RZ ;  /* 0x000000027e007224 */ /* 0x000fe400078e02ff */
[----:B------:R-:W-:Y:S02]  /*3480*/  IMAD R37, R3, R104, R37 ;  /* 0x0000006803257224 */ /* 0x000fe400078e0225 */
[----:B------:R-:W-:Y:S02]  /*3490*/  IMAD R4, R2, -0x50, R24 ;  /* 0xffffffb002047824 */ /* 0x000fe400078e0218 */
[----:B------:R-:W-:-:S03]  /*34a0*/  IMAD.WIDE.U32 R86, R104, R2, RZ ;  /* 0x0000000268567225 */ /* 0x000fc600078e00ff */
[----:B------:R-:W-:Y:S01]  /*34b0*/  VIMNMX R4, R4, 0x50, PT ;  /* 0x0000005004047848 */ /* 0x000fe20003fe0100 */
[----:B------:R-:W-:Y:S01]  /*34c0*/  IMAD R3, R3, R110, R0 ;  /* 0x0000006e03037224 */ /* 0x000fe200078e0200 */
[----:B------:R-:W-:Y:S01]  /*34d0*/  IADD3 R0, R87, R37, RZ ;  /* 0x0000002557007210 */ /* 0x000fe20007ffe0ff */
[----:B------:R-:W-:-:S04]  /*34e0*/  IMAD.WIDE.U32 R84, R110, R2, RZ ;  /* 0x000000026e547225 */ /* 0x000fc800078e00ff */
[----:B------:R-:W-:Y:S01]  /*34f0*/  IMAD.IADD R3, R85, 0x1, R3 ;  /* 0x0000000155037824 */ /* 0x000fe200078e0203 */
[----:B------:R-:W-:Y:S06]  /*3500*/  @!P2 BRA `(.L_x_457) ;  /* 0x0000003400b4a947 */ /* 0x000fec0003800000 */
[----:B------:R-:W-:Y:S01]  /*3510*/  ISETP.GE.AND P3, PT, R212, R4, PT ;  /* 0x00000004d400720c */ /* 0x000fe20003f66270 */
[----:B------:R-:W-:Y:S01]  /*3520*/  BSSY B1, `(.L_x_458) ;  /* 0x000002a000017945 */ /* 0x000fe20003800000 */
        /* <DEDUP_REMOVED lines=8> */
[----:B------:R-:W-:Y:S01]  /*35b0*/  CS2R R124, SRZ ;  /* 0x00000000007c7805 */ /* 0x000fe2000001ff00 */
[----:B------:R-:W-:Y:S06]  /*35c0*/  @P3 BRA `(.L_x_459) ;  /* 0x00000000007c3947 */ /* 0x000fec0003800000 */
[----:B------:R-:W-:Y:S01]  /*35d0*/  IADD3 R36, P4, R100, R86, RZ ;  /* 0x0000005664247210 */ /* 0x000fe20007f9e0ff */
[----:B------:R-:W-:Y:S01]  /*35e0*/  ULDC.64 UR4, c[0x0][0x3e8] ;  /* 0x0000fa0000047ab9 */ /* 0x000fe20000000a00 */
[----:B------:R-:W-:Y:S01]  /*35f0*/  IADD3 R37, P2, R106, R84, RZ ;  /* 0x000000546a257210 */ /* 0x000fe20007f5e0ff */
[----:B------:R-:W-:Y:S01]  /*3600*/  ULDC.64 UR6, c[0x0][0x400] ;  /* 0x0001000000067ab9 */ /* 0x000fe20000000a00 */
[----:B------:R-:W-:Y:S01]  /*3610*/  CS2R R122, SRZ ;  /* 0x00000000007a7805 */ /* 0x000fe2000001ff00 */
[----:B0-----:R-:W-:Y:S01]  /*3620*/  IMAD.X R39, R0, 0x1, R26, P4 ;  /* 0x0000000100277824 */ /* 0x001fe200020e061a */
[----:B------:R-:W-:Y:S01]  /*3630*/  LEA R38, P4, R36, UR4, 0x1 ;  /* 0x0000000424267c11 */ /* 0x000fe2000f8808ff */
[----:B------:R-:W-:Y:S01]  /*3640*/  IMAD.X R40, R3, 0x1, R21, P2 ;  /* 0x0000000103287824 */ /* 0x000fe200010e0615 */
[----:B------:R-:W-:Y:S02]  /*3650*/  CS2R R90, SRZ ;  /* 0x00000000005a7805 */ /* 0x000fe4000001ff00 */
[----:B------:R-:W-:-:S02]  /*3660*/  CS2R R124, SRZ ;  /* 0x00000000007c7805 */ /* 0x000fc4000001ff00 */
[----:B------:R-:W-:Y:S02]  /*3670*/  LEA.HI.X R39, R36, UR5, R39, 0x1, P4 ;  /* 0x0000000524277c11 */ /* 0x000fe4000a0f0c27 */
[----:B------:R-:W-:Y:S02]  /*3680*/  CS2R R116, SRZ ;  /* 0x0000000000747805 */ /* 0x000fe4000001ff00 */
[C---:B------:R-:W-:Y:S01]  /*3690*/  LEA R36, P2, R37.reuse, UR6, 0x1 ;  /* 0x0000000625247c11 */ /* 0x040fe2000f8408ff */
[----:B------:R-:W-:Y:S01]  /*36a0*/  ULDC.64 UR8, c[0x0][0x208] ;  /* 0x0000820000087ab9 */ /* 0x000fe20000000a00 */
[-C--:B------:R-:W-:Y:S02]  /*36b0*/  ISETP.GE.AND P4, PT, R22, R120.reuse, PT ;  /* 0x000000781600720c */ /* 0x080fe40003f86270 */
[----:B------:R-:W-:Y:S02]  /*36c0*/  LEA.HI.X R37, R37, UR7, R40, 0x1, P2 ;  /* 0x0000000725257c11 */ /* 0x000fe400090f0c28 */
[----:B------:R-:W-:-:S02]  /*36d0*/  ISETP.GE.AND P2, PT, R215, R120, PT ;  /* 0x00000078d700720c */ /* 0x000fc40003f46270 */
[----:B------:R-:W-:-:S07]  /*36e0*/  CS2R R82, SRZ ;  /* 0x0000000000527805 */ /* 0x000fce000001ff00 */
[----:B------:R1:W5:Y:S04]  /*36f0*/  @!P4 LDG.E.64 R122, desc[UR8][R38.64] ;  /* 0x00000008267ac981 */ /* 0x000368000c1e1b00 */
[----:B------:R1:W5:Y:S01]  /*3700*/  @!P4 LDG.E.64 R124, desc[UR8][R36.64] ;  /* 0x00000008247cc981 */ /* 0x000362000c1e1b00 */
[----:B------:R-:W-:-:S03]  /*3710*/  ISETP.GE.AND P4, PT, R214, R120, PT ;  /* 0x00000078d600720c */ /* 0x000fc60003f86270 */
[----:B------:R1:W5:Y:S04]  /*3720*/  @!P2 LDG.E.64 R90, desc[UR8][R38.64+0x40] ;  /* 0x00004008265aa981 */ /* 0x000368000c1e1b00 */
[----:B------:R1:W5:Y:S01]  /*3730*/  @!P2 LDG.E.64 R116, desc[UR8][R36.64+0x40] ;  /* 0x000040082474a981 */ /* 0x000362000c1e1b00 */
[----:B------:R-:W-:Y:S02]  /*3740*/  ISETP.GE.AND P2, PT, R216, R120, PT ;  /* 0x00000078d800720c */ /* 0x000fe40003f46270 */
[----:B------:R-:W-:Y:S02]  /*3750*/  CS2R R78, SRZ ;  /* 0x00000000004e7805 */ /* 0x000fe4000001ff00 */
[----:B------:R-:W-:Y:S02]  /*3760*/  CS2R R88, SRZ ;  /* 0x0000000000587805 */ /* 0x000fe4000001ff00 */
[----:B------:R-:W-:Y:S01]  /*3770*/  CS2R R80, SRZ ;  /* 0x0000000000507805 */ /* 0x000fe2000001ff00 */
[----:B------:R1:W5:Y:S04]  /*3780*/  @!P4 LDG.E.64 R82, desc[UR8][R38.64+0x80] ;  /* 0x000080082652c981 */ /* 0x000368000c1e1b00 */
[----:B------:R1:W5:Y:S04]  /*3790*/  @!P4 LDG.E.64 R88, desc[UR8][R36.64+0x80] ;  /* 0x000080082458c981 */ /* 0x000368000c1e1b00 */
[----:B------:R1:W5:Y:S04]  /*37a0*/  @!P2 LDG.E.64 R78, desc[UR8][R38.64+0xc0] ;  /* 0x0000c008264ea981 */ /* 0x000368000c1e1b00 */
[----:B------:R1:W5:Y:S02]  /*37b0*/  @!P2 LDG.E.64 R80, desc[UR8][R36.64+0xc0] ;  /* 0x0000c0082450a981 */ /* 0x000364000c1e1b00 */
.L_x_459:
[----:B------:R-:W-:Y:S05]  /*37c0*/  BSYNC B1 ;  /* 0x0000000000017941 */ /* 0x000fea0003800000 */
.L_x_458:
[----:B-1---5:R-:W-:Y:S01]  /*37d0*/  MOV R37, R78 ;  /* 0x0000004e00257202 */ /* 0x022fe20000000f00 */
[----:B------:R-:W-:Y:S01]  /*37e0*/  IMAD.MOV.U32 R36, RZ, RZ, R79 ;  /* 0x000000ffff247224 */ /* 0x000fe200078e004f */
[----:B------:R-:W-:Y:S01]  /*37f0*/  BSSY B1, `(.L_x_460) ;  /* 0x0000043000017945 */ /* 0x000fe20003800000 */
[----:B------:R-:W-:Y:S01]  /*3800*/  VIADD R40, R212, 0x20 ;  /* 0x00000020d4287836 */ /* 0x000fe20000000000 */
[----:B------:R-:W-:Y:S01]  /*3810*/  PRMT R161, R37, 0x7610, R161 ;  /* 0x0000761025a17816 */ /* 0x000fe200000000a1 */
[----:B------:R-:W-:Y:S01]  /*3820*/  IMAD.MOV.U32 R38, RZ, RZ, R83 ;  /* 0x000000ffff267224 */ /* 0x000fe200078e0053 */
[----:B------:R-:W-:Y:S01]  /*3830*/  PRMT R160, R36, 0x7610, R160 ;  /* 0x0000761024a07816 */ /* 0x000fe200000000a0 */
[----:B------:R-:W-:Y:S01]  /*3840*/  IMAD.MOV.U32 R37, RZ, RZ, R91 ;  /* 0x000000ffff257224 */ /* 0x000fe200078e005b */
[----:B------:R-:W-:Y:S01]  /*3850*/  MOV R36, R90 ;  /* 0x0000005a00247202 */ /* 0x000fe20000000f00 */
[----:B0-----:R-:W-:Y:S01]  /*3860*/  IMAD.MOV.U32 R39, RZ, RZ, R82 ;  /* 0x000000ffff277224 */ /* 0x001fe200078e0052 */
[----:B------:R-:W-:-:S02]  /*3870*/  ISETP.GE.AND P4, PT, R40, R4, PT ;  /* 0x000000042800720c */ /* 0x000fc40003f86270 */
[----:B------:R-:W-:Y:S02]  /*3880*/  CS2R R66, SRZ ;  /* 0x0000000000427805 */ /* 0x000fe4000001ff00 */
[----:B------:R-:W-:Y:S01]  /*3890*/  PRMT R162, R38, 0x7610, R162 ;  /* 0x0000761026a27816 */ /* 0x000fe200000000a2 */
[----:B------:R-:W-:Y:S01]  /*38a0*/  IMAD.MOV.U32 R38, RZ, RZ, R123 ;  /* 0x000000ffff267224 */ /* 0x000fe200078e007b */
[----:B------:R-:W-:Y:S01]  /*38b0*/  PRMT R164, R36, 0x5410, R37 ;  /* 0x0000541024a47816 */ /* 0x000fe20000000025 */
[----:B------:R-:W-:Y:S01]  /*38c0*/  IMAD.MOV.U32 R37, RZ, RZ, R122 ;  /* 0x000000ffff257224 */ /* 0x000fe200078e007a */
[----:B------:R-:W-:Y:S01]  /*38d0*/  PRMT R163, R39, 0x7610, R163 ;  /* 0x0000761027a37816 */ /* 0x000fe200000000a3 */
[----:B------:R-:W-:Y:S01]  /*38e0*/  IMAD.MOV.U32 R36, RZ, RZ, R81 ;  /* 0x000000ffff247224 */ /* 0x000fe200078e0051 */
[----:B------:R-:W-:Y:S02]  /*38f0*/  MOV R39, R80 ;  /* 0x0000005000277202 */ /* 0x000fe40000000f00 */
[----:B------:R-:W-:-:S02]  /*3900*/  CS2R R70, SRZ ;  /* 0x0000000000467805 */ /* 0x000fc4000001ff00 */
[----:B------:R-:W-:Y:S01]  /*3910*/  PRMT R165, R37, 0x5410, R38 ;  /* 0x0000541025a57816 */ /* 0x000fe20000000026 */
[----:B------:R-:W-:Y:S01]  /*3920*/  IMAD.MOV.U32 R38, RZ, RZ, R89 ;  /* 0x000000ffff267224 */ /* 0x000fe200078e0059 */
[----:B------:R-:W-:Y:S01]  /*3930*/  PRMT R161, R161, 0x5410, R39 ;  /* 0x00005410a1a17816 */ /* 0x000fe20000000027 */
[----:B------:R-:W-:Y:S01]  /*3940*/  IMAD.MOV.U32 R39, RZ, RZ, R88 ;  /* 0x000000ffff277224 */ /* 0x000fe200078e0058 */
[----:B------:R-:W-:Y:S01]  /*3950*/  PRMT R160, R160, 0x5410, R36 ;  /* 0x00005410a0a07816 */ /* 0x000fe20000000024 */
[----:B------:R-:W-:Y:S01]  /*3960*/  IMAD.MOV.U32 R37, RZ, RZ, R117 ;  /* 0x000000ffff257224 */ /* 0x000fe200078e0075 */
[----:B------:R-:W-:Y:S02]  /*3970*/  MOV R36, R116 ;  /* 0x0000007400247202 */ /* 0x000fe40000000f00 */
[----:B------:R-:W-:Y:S02]  /*3980*/  CS2R R74, SRZ ;  /* 0x00000000004a7805 */ /* 0x000fe4000001ff00 */
[----:B------:R-:W-:-:S02]  /*3990*/  PRMT R163, R163, 0x5410, R39 ;  /* 0x00005410a3a37816 */ /* 0x000fc40000000027 */
[----:B------:R-:W-:Y:S02]  /*39a0*/  CS2R R64, SRZ ;  /* 0x0000000000407805 */ /* 0x000fe4000001ff00 */
[----:B------:R-:W-:Y:S02]  /*39b0*/  PRMT R162, R162, 0x5410, R38 ;  /* 0x00005410a2a27816 */ /* 0x000fe40000000026 */
[----:B------:R-:W-:Y:S02]  /*39c0*/  CS2R R68, SRZ ;  /* 0x0000000000447805 */ /* 0x000fe4000001ff00 */
[----:B------:R-:W-:Y:S02]  /*39d0*/  PRMT R166, R36, 0x5410, R37 ;  /* 0x0000541024a67816 */ /* 0x000fe40000000025 */
[----:B------:R-:W-:Y:S01]  /*39e0*/  CS2R R72, SRZ ;  /* 0x0000000000487805 */ /* 0x000fe2000001ff00 */
[----:B------:R-:W-:Y:S01]  /*39f0*/  IMAD.MOV.U32 R40, RZ, RZ, R124 ;  /* 0x000000ffff287224 */ /* 0x000fe200078e007c */
[----:B------:R-:W-:-:S02]  /*3a00*/  MOV R41, R125 ;  /* 0x0000007d00297202 */ /* 0x000fc40000000f00 */
[----:B------:R-:W-:Y:S01]  /*3a10*/  CS2R R76, SRZ ;  /* 0x00000000004c7805 */ /* 0x000fe2000001ff00 */
[----:B------:R-:W-:Y:S06]  /*3a20*/  @P4 BRA `(.L_x_461) ;  /* 0x00000000007c4947 */ /* 0x000fec0003800000 */
[----:B------:R-:W-:Y:S01]  /*3a30*/  IADD3 R36, P2, P5, R100, R86, R33 ;  /* 0x0000005664247210 */ /* 0x000fe20007d5e021 */
[----:B------:R-:W-:Y:S01]  /*3a40*/  ULDC.64 UR4, c[0x0][0x3e8] ;  /* 0x0000fa0000047ab9 */ /* 0x000fe20000000a00 */
[----:B------:R-:W-:Y:S01]  /*3a50*/  ULDC.64 UR6, c[0x0][0x400] ;  /* 0x0001000000067ab9 */ /* 0x000fe20000000a00 */
[----:B------:R-:W-:Y:S02]  /*3a60*/  CS2R R74, SRZ ;  /* 0x00000000004a7805 */ /* 0x000fe4000001ff00 */
[----:B------:R-:W-:Y:S02]  /*3a70*/  IADD3.X R39, R26, R0, R35, P2, P5 ;  /* 0x000000001a277210 */ /* 0x000fe400017ea423 */
[----:B------:R-:W-:Y:S02]  /*3a80*/  CS2R R76, SRZ ;  /* 0x00000000004c7805 */ /* 0x000fe4000001ff00 */
[----:B------:R-:W-:Y:S01]  /*3a90*/  IADD3 R37, P2, P5, R106, R84, R29 ;  /* 0x000000546a257210 */ /* 0x000fe20007d5e01d */
[----:B------:R-:W-:-:S03]  /*3aa0*/  ULDC.64 UR8, c[0x0][0x208] ;  /* 0x0000820000087ab9 */ /* 0x000fc60000000a00 */
[----:B------:R-:W-:Y:S02]  /*3ab0*/  IADD3.X R42, R21, R3, R31, P2, P5 ;  /* 0x00000003152a7210 */ /* 0x000fe400017ea41f */
[----:B------:R-:W-:-:S04]  /*3ac0*/  LEA R38, P2, R36, UR4, 0x1 ;  /* 0x0000000424267c11 */ /* 0x000fc8000f8408ff */
[----:B------:R-:W-:Y:S02]  /*3ad0*/  LEA.HI.X R39, R36, UR5, R39, 0x1, P2 ;  /* 0x0000000524277c11 */ /* 0x000fe400090f0c27 */
[----:B------:R-:W-:-:S04]  /*3ae0*/  LEA R36, P2, R37, UR6, 0x1 ;  /* 0x0000000625247c11 */ /* 0x000fc8000f8408ff */
[----:B------:R-:W-:Y:S02]  /*3af0*/  LEA.HI.X R37, R37, UR7, R42, 0x1, P2 ;  /* 0x0000000725257c11 */ /* 0x000fe400090f0c2a */
[----:B------:R-:W-:Y:S02]  /*3b00*/  ISETP.GE.AND P2, PT, R22, R120, PT ;  /* 0x000000781600720c */ /* 0x000fe40003f46270 */
[----:B------:R-:W-:Y:S02]  /*3b10*/  CS2R R70, SRZ ;  /* 0x0000000000467805 */ /* 0x000fe4000001ff00 */
[----:B------:R-:W-:-:S09]  /*3b20*/  CS2R R72, SRZ ;  /* 0x0000000000487805 */ /* 0x000fd2000001ff00 */
[----:B------:R0:W5:Y:S04]  /*3b30*/  @!P2 LDG.E.64 R74, desc[UR8][R38.64] ;  /* 0x00000008264aa981 */ /* 0x000168000c1e1b00 */
[----:B------:R0:W5:Y:S01]  /*3b40*/  @!P2 LDG.E.64 R76, desc[UR8][R36.64] ;  /* 0x00000008244ca981 */ /* 0x000162000c1e1b00 */
        /* <DEDUP_REMOVED lines=10> */
[----:B------:R-:W-:-:S13]  /*3bf0*/  ISETP.GE.AND P2, PT, R216, R120, PT ;  /* 0x00000078d800720c */ /* 0x000fda0003f46270 */
[----:B------:R0:W5:Y:S04]  /*3c00*/  @!P2 LDG.E.64 R62, desc[UR8][R38.64+0xc0] ;  /* 0x0000c008263ea981 */ /* 0x000168000c1e1b00 */
[----:B------:R0:W5:Y:S02]  /*3c10*/  @!P2 LDG.E.64 R64, desc[UR8][R36.64+0xc0] ;  /* 0x0000c0082440a981 */ /* 0x000164000c1e1b00 */
.L_x_461:
[----:B------:R-:W-:Y:S05]  /*3c20*/  BSYNC B1 ;  /* 0x0000000000017941 */ /* 0x000fea0003800000 */
.L_x_460:
[----:B0----5:R-:W-:Y:S01]  /*3c30*/  IMAD.MOV.U32 R37, RZ, RZ, R62 ;  /* 0x000000ffff257224 */ /* 0x021fe200078e003e */
[----:B------:R-:W-:Y:S01]  /*3c40*/  IADD3 R42, R212, 0x40, RZ ;  /* 0x00000040d42a7810 */ /* 0x000fe20007ffe0ff */
[----:B------:R-:W-:Y:S01]  /*3c50*/  IMAD.MOV.U32 R36, RZ, RZ, R63 ;  /* 0x000000ffff247224 */ /* 0x000fe200078e003f */
[----:B------:R-:W-:Y:S01]  /*3c60*/  MOV R38, R67 ;  /* 0x0000004300267202 */ /* 0x000fe20000000f00 */
[----:B------:R-:W-:Y:S01]  /*3c70*/  IMAD.MOV.U32 R39, RZ, RZ, R66 ;  /* 0x000000ffff277224 */ /* 0x000fe200078e0042 */
[----:B------:R-:W-:Y:S01]  /*3c80*/  ISETP.GE.AND P5, PT, R42, R4, PT ;  /* 0x000000042a00720c */ /* 0x000fe20003fa6270 */
[----:B------:R-:W-:Y:S01]  /*3c90*/  BSSY B1, `(.L_x_462) ;  /* 0x0000040000017945 */ /* 0x000fe20003800000 */
[----:B------:R-:W-:Y:S01]  /*3ca0*/  PRMT R148, R36, 0x5410, R37 ;  /* 0x0000541024947816 */ /* 0x000fe20000000025 */
[----:B------:R-:W-:Y:S01]  /*3cb0*/  IMAD.MOV.U32 R37, RZ, RZ, R70 ;  /* 0x000000ffff257224 */ /* 0x000fe200078e0046 */
[----:B------:R-:W-:Y:S01]  /*3cc0*/  PRMT R151, R39, 0x5410, R38 ;  /* 0x0000541027977816 */ /* 0x000fe20000000026 */
[----:B------:R-:W-:Y:S01]  /*3cd0*/  IMAD.MOV.U32 R36, RZ, RZ, R71 ;  /* 0x000000ffff247224 */ /* 0x000fe200078e0047 */
[----:B------:R-:W-:Y:S01]  /*3ce0*/  MOV R38, R75 ;  /* 0x0000004b00267202 */ /* 0x000fe20000000f00 */
[----:B------:R-:W-:Y:S01]  /*3cf0*/  IMAD.MOV.U32 R39, RZ, RZ, R74 ;  /* 0x000000ffff277224 */ /* 0x000fe200078e004a */
[----:B------:R-:W-:Y:S01]  /*3d00*/  PRMT R153, R153, 0x5410, R37 ;  /* 0x0000541099997816 */ /* 0x000fe20000000025 */
[----:B------:R-:W-:Y:S01]  /*3d10*/  IMAD.MOV.U32 R37, RZ, RZ, R64 ;  /* 0x000000ffff257224 */ /* 0x000fe200078e0040 */
[----:B------:R-:W-:Y:S01]  /*3d20*/  PRMT R154, R36, 0x7610, R154 ;  /* 0x00007610249a7816 */ /* 0x000fe2000000009a */
[----:B------:R-:W-:Y:S01]  /*3d30*/  IMAD.MOV.U32 R36, RZ, RZ, R65 ;  /* 0x000000ffff247224 */ /* 0x000fe200078e0041 */
[----:B------:R-:W-:-:S02]  /*3d40*/  PRMT R167, R40, 0x5410, R41 ;  /* 0x0000541028a77816 */ /* 0x000fc40000000029 */
[----:B------:R-:W-:Y:S02]  /*3d50*/  CS2R R42, SRZ ;  /* 0x00000000002a7805 */ /* 0x000fe4000001ff00 */
[----:B------:R-:W-:Y:S02]  /*3d60*/  PRMT R158, R38, 0x5410, R39 ;  /* 0x00005410269e7816 */ /* 0x000fe40000000027 */
[----:B------:R-:W-:Y:S02]  /*3d70*/  CS2R R48, SRZ ;  /* 0x0000000000307805 */ /* 0x000fe4000001ff00 */
[----:B------:R-:W-:Y:S01]  /*3d80*/  PRMT R149, R37, 0x5410, R36 ;  /* 0x0000541025957816 */ /* 0x000fe20000000024 */
[----:B------:R-:W-:Y:S01]  /*3d90*/  IMAD.MOV.U32 R37, RZ, RZ, R68 ;  /* 0x000000ffff257224 */ /* 0x000fe200078e0044 */
[----:B------:R-:W-:Y:S02]  /*3da0*/  MOV R36, R69 ;  /* 0x0000004500247202 */ /* 0x000fe40000000f00 */
[----:B------:R-:W-:-:S02]  /*3db0*/  CS2R R54, SRZ ;  /* 0x0000000000367805 */ /* 0x000fc4000001ff00 */
[----:B------:R-:W-:Y:S02]  /*3dc0*/  CS2R R56, SRZ ;  /* 0x0000000000387805 */ /* 0x000fe4000001ff00 */
[----:B------:R-:W-:Y:S02]  /*3dd0*/  CS2R R40, SRZ ;  /* 0x0000000000287805 */ /* 0x000fe4000001ff00 */
[----:B------:R-:W-:Y:S01]  /*3de0*/  PRMT R152, R37, 0x5410, R36 ;  /* 0x0000541025987816 */ /* 0x000fe20000000024 */
[----:B------:R-:W-:Y:S01]  /*3df0*/  IMAD.MOV.U32 R37, RZ, RZ, R72 ;  /* 0x000000ffff257224 */ /* 0x000fe200078e0048 */
[----:B------:R-:W-:Y:S01]  /*3e00*/  CS2R R50, SRZ ;  /* 0x0000000000327805 */ /* 0x000fe2000001ff00 */
[----:B------:R-:W-:Y:S01]  /*3e10*/  IMAD.MOV.U32 R36, RZ, RZ, R73 ;  /* 0x000000ffff247224 */ /* 0x000fe200078e0049 */
[----:B------:R-:W-:Y:S02]  /*3e20*/  CS2R R52, SRZ ;  /* 0x0000000000347805 */ /* 0x000fe4000001ff00 */
[----:B------:R-:W-:-:S02]  /*3e30*/  CS2R R58, SRZ ;  /* 0x00000000003a7805 */ /* 0x000fc4000001ff00 */
[----:B------:R-:W-:Y:S01]  /*3e40*/  PRMT R154, R154, 0x5410, R37 ;  /* 0x000054109a9a7816 */ /* 0x000fe20000000025 */
[----:B------:R-:W-:Y:S01]  /*3e50*/  IMAD.MOV.U32 R37, RZ, RZ, R76 ;  /* 0x000000ffff257224 */ /* 0x000fe200078e004c */
[----:B------:R-:W-:Y:S01]  /*3e60*/  PRMT R155, R36, 0x7610, R155 ;  /* 0x00007610249b7816 */ /* 0x000fe2000000009b */
[----:B------:R-:W-:-:S05]  /*3e70*/  IMAD.MOV.U32 R36, RZ, RZ, R77 ;  /* 0x000000ffff247224 */ /* 0x000fca00078e004d */
[----:B------:R-:W-:Y:S01]  /*3e80*/  PRMT R157, R36, 0x5410, R37 ;  /* 0x00005410249d7816 */ /* 0x000fe20000000025 */
[----:B------:R-:W-:Y:S06]  /*3e90*/  @P5 BRA `(.L_x_463) ;  /* 0x00000000007c5947 */ /* 0x000fec0003800000 */
[----:B------:R-:W-:Y:S01]  /*3ea0*/  IADD3 R86, P2, P6, R100, R32, R86 ;  /* 0x0000002064567210 */ /* 0x000fe20007e5e056 */
[----:B------:R-:W-:Y:S01]  /*3eb0*/  ULDC.64 UR4, c[0x0][0x3e8] ;  /* 0x0000fa0000047ab9 */ /* 0x000fe20000000a00 */
[----:B------:R-:W-:Y:S02]  /*3ec0*/  CS2R R56, SRZ ;  /* 0x0000000000387805 */ /* 0x000fe4000001ff00 */
[----:B------:R-:W-:Y:S02]  /*3ed0*/  CS2R R58, SRZ ;  /* 0x00000000003a7805 */ /* 0x000fe4000001ff00 */
[----:B------:R-:W-:Y:S01]  /*3ee0*/  IADD3.X R0, R26, R34, R0, P2, P6 ;  /* 0x000000221a007210 */ /* 0x000fe200017ec400 */
[----:B------:R-:W-:Y:S01]  /*3ef0*/  ULDC.64 UR6, c[0x0][0x208] ;  /* 0x0000820000067ab9 */ /* 0x000fe20000000a00 */
[----:B------:R-:W-:-:S04]  /*3f00*/  IADD3 R84, P2, P6, R106, R28, R84 ;  /* 0x0000001c6a547210 */ /* 0x000fc80007e5e054 */
[----:B------:R-:W-:Y:S02]  /*3f10*/  IADD3.X R3, R21, R30, R3, P2, P6 ;  /* 0x0000001e15037210 */ /* 0x000fe400017ec403 */
[----:B------:R-:W-:-:S04]  /*3f20*/  LEA R38, P2, R86, UR4, 0x1 ;  /* 0x0000000456267c11 */ /* 0x000fc8000f8408ff */
[----:B------:R-:W-:Y:S01]  /*3f30*/  LEA.HI.X R39, R86, UR5, R0, 0x1, P2 ;  /* 0x0000000556277c11 */ /* 0x000fe200090f0c00 */
[----:B------:R-:W-:Y:S02]  /*3f40*/  ULDC.64 UR4, c[0x0][0x400] ;  /* 0x0001000000047ab9 */ /* 0x000fe40000000a00 */
        /* <DEDUP_REMOVED lines=20> */
.L_x_463:
[----:B------:R-:W-:Y:S05]  /*4090*/  BSYNC B1 ;  /* 0x0000000000017941 */ /* 0x000fea0003800000 */
.L_x_462:
[----:B-----5:R-:W-:Y:S01]  /*40a0*/  IMAD.MOV.U32 R3, RZ, RZ, R42 ;  /* 0x000000ffff037224 */ /* 0x020fe200078e002a */
[----:B------:R-:W-:Y:S01]  /*40b0*/  ULOP3.LUT UR4, UR60, 0x1, URZ, 0xfc, !UPT ;  /* 0x000000013c047892 */ /* 0x000fe2000f8efc3f */
[----:B------:R-:W-:-:S03]  /*40c0*/  IMAD.MOV.U32 R0, RZ, RZ, R43 ;  /* 0x000000ffff007224 */ /* 0x000fc600078e002b */
[----:B------:R-:W-:Y:S02]  /*40d0*/  UISETP.NE.AND UP0, UPT, UR4, 0x3, UPT ;  /* 0x000000030400788c */ /* 0x000fe4000bf05270 */
[----:B------:R-:W-:Y:S01]  /*40e0*/  PRMT R134, R3, 0x5410, R0 ;  /* 0x0000541003867816 */ /* 0x000fe20000000000 */
[----:B------:R-:W-:Y:S01]  /*40f0*/  IMAD.MOV.U32 R0, RZ, RZ, R49 ;  /* 0x000000ffff007224 */ /* 0x000fe200078e0031 */
[----:B------:R-:W-:Y:S02]  /*4100*/  MOV R3, R48 ;  /* 0x0000003000037202 */ /* 0x000fe40000000f00 */
[----:B------:R-:W-:Y:S02]  /*4110*/  PLOP3.LUT P2, PT, PT, PT, UP0, 0x80, 0x0 ;  /* 0x000000000000781c */ /* 0x000fe40003f4f008 */
[----:B------:R-:W-:Y:S01]  /*4120*/  PRMT R143, R3, 0x5410, R0 ;  /* 0x00005410038f7816 */ /* 0x000fe20000000000 */
[----:B------:R-:W-:Y:S02]  /*4130*/  IMAD.MOV.U32 R3, RZ, RZ, R54 ;  /* 0x000000ffff037224 */ /* 0x000fe400078e0036 */
[----:B------:R-:W-:-:S05]  /*4140*/  IMAD.MOV.U32 R0, RZ, RZ, R55 ;  /* 0x000000ffff007224 */ /* 0x000fca00078e0037 */
[----:B------:R-:W-:Y:S01]  /*4150*/  PRMT R150, R3, 0x5410, R0 ;  /* 0x0000541003967816 */ /* 0x000fe20000000000 */
[----:B------:R-:W-:Y:S01]  /*4160*/  IMAD.MOV.U32 R0, RZ, RZ, R57 ;  /* 0x000000ffff007224 */ /* 0x000fe200078e0039 */
[----:B------:R-:W-:-:S04]  /*4170*/  MOV R3, R56 ;  /* 0x0000003800037202 */ /* 0x000fc80000000f00 */
[----:B------:R-:W-:Y:S01]  /*4180*/  PRMT R153, R3, 0x7610, R153 ;  /* 0x0000761003997816 */ /* 0x000fe20000000099 */
[----:B------:R-:W-:Y:S01]  /*4190*/  IMAD.MOV.U32 R3, RZ, RZ, R40 ;  /* 0x000000ffff037224 */ /* 0x000fe200078e0028 */
[----:B------:R-:W-:Y:S01]  /*41a0*/  PRMT R155, R155, 0x5410, R0 ;  /* 0x000054109b9b7816 */ /* 0x000fe20000000000 */
[----:B------:R-:W-:-:S05]  /*41b0*/  IMAD.MOV.U32 R0, RZ, RZ, R41 ;  /* 0x000000ffff007224 */ /* 0x000fca00078e0029 */
[----:B------:R-:W-:Y:S02]  /*41c0*/  PRMT R135, R3, 0x5410, R0 ;  /* 0x0000541003877816 */ /* 0x000fe40000000000 */
[----:B------:R-:W-:-:S04]  /*41d0*/  MOV R0, R50 ;  /* 0x0000003200007202 */ /* 0x000fc80000000f00 */
[----:B------:R-:W-:Y:S01]  /*41e0*/  PRMT R145, R0, 0x7610, R145 ;  /* 0x0000761000917816 */ /* 0x000fe20000000091 */
[----:B------:R-:W-:-:S05]  /*41f0*/  IMAD.MOV.U32 R0, RZ, RZ, R51 ;  /* 0x000000ffff007224 */ /* 0x000fca00078e0033 */
[----:B------:R-:W-:Y:S01]  /*4200*/  PRMT R145, R145, 0x5410, R0 ;  /* 0x0000541091917816 */ /* 0x000fe20000000000 */
[----:B------:R-:W-:-:S05]  /*4210*/  IMAD.MOV.U32 R0, RZ, RZ, R52 ;  /* 0x000000ffff007224 */ /* 0x000fca00078e0034 */
[----:B------:R-:W-:Y:S01]  /*4220*/  PRMT R156, R0, 0x7610, R156 ;  /* 0x00007610009c7816 */ /* 0x000fe2000000009c */
[----:B------:R-:W-:-:S05]  /*4230*/  IMAD.MOV.U32 R0, RZ, RZ, R53 ;  /* 0x000000ffff007224 */ /* 0x000fca00078e0035 */
[----:B------:R-:W-:Y:S02]  /*4240*/  PRMT R156, R156, 0x5410, R0 ;  /* 0x000054109c9c7816 */ /* 0x000fe40000000000 */
[----:B------:R-:W-:-:S04]  /*4250*/  MOV R0, R58 ;  /* 0x0000003a00007202 */ /* 0x000fc80000000f00 */
[----:B------:R-:W-:Y:S01]  /*4260*/  PRMT R159, R0, 0x7610, R159 ;  /* 0x00007610009f7816 */ /* 0x000fe2000000009f */
[----:B------:R-:W-:-:S05]  /*4270*/  IMAD.MOV.U32 R0, RZ, RZ, R59 ;  /* 0x000000ffff007224 */ /* 0x000fca00078e003b */
[----:B------:R-:W-:Y:S01]  /*4280*/  PRMT R159, R159, 0x5410, R0 ;  /* 0x000054109f9f7816 */ /* 0x000fe20000000000 */
[----:B------:R-:W-:Y:S06]  /*4290*/  @!P2 BRA `(.L_x_464) ;  /* 0x000000000004a947 */ /* 0x000fec0003800000 */
[----:B------:R-:W-:Y:S01]  /*42a0*/  BPT.TRAP 0x1 ;  /* 0x000000040000795c */ /* 0x000fe20000300000 */
.L_x_464:
[----:B------:R-:W-:Y:S01]  /*42b0*/  IMAD R3, R19, 0x8, R18 ;  /* 0x0000000813037824 */ /* 0x000fe200078e0212 */
[----:B------:R-:W-:Y:S01]  /*42c0*/  SHF.L.U32 R0, R217, 0x1f, RZ ;  /* 0x0000001fd9007819 */ /* 0x000fe200000006ff */
[----:B------:R-:W-:Y:S03]  /*42d0*/  BSSY B1, `(.L_x_465) ;  /* 0x0000003000017945 */ /* 0x000fe60003800000 */
[----:B------:R-:W1:Y:S02]  /*42e0*/  SYNCS.PHASECHK.TRANS64.TRYWAIT P6, [R3+URZ+0x38890], R0 ;  /* 0x03889000030075a7 */ /* 0x000e6400080c017f */
[----:B-1----:R-:W-:Y:S05]  /*42f0*/  @!P6 BRA `(.L_x_466) ;  /* 0x00000278009ce947 */ /* 0x002fea0003800000 */
.L_x_854:
[----:B------:R-:W-:Y:S05]  /*4300*/  BSYNC B1 ;  /* 0x0000000000017941 */ /* 0x000fea0003800000 */
.L_x_465:
[----:B------:R-:W-:Y:S04]  /*4310*/  BSSY B1, `(.L_x_467) ;  /* 0x00000d4000017945 */ /* 0x000fe80003800000 */
[----:B------:R-:W-:Y:S05]  /*4320*/  @P3 BRA `(.L_x_468) ;  /* 0x0000000c00483947 */ /* 0x000fea0003800000 */
[----:B------:R-:W-:Y:S01]  /*4330*/  ISETP.NE.AND P3, PT, R27, RZ, PT ;  /* 0x000000ff1b00720c */ /* 0x000fe20003f65270 */
[----:B------:R-:W-:-:S12]  /*4340*/  BSSY B2, `(.L_x_469) ;  /* 0x0000033000027945 */ /* 0x000fd80003800000 */
[----:B------:R-:W-:Y:S05]  /*4350*/  @!P3 BRA `(.L_x_470) ;  /* 0x0000000000c4b947 */ /* 0x000fea0003800000 */
[----:B0-----:R0:W2:Y:S01]  /*4360*/  LDS.128 R36, [R5+0x24400] ;  /* 0x0244000005247984 */ /* 0x0010a20000000c00 */
[----:B------:R-:W-:Y:S01]  /*4370*/  ISETP.GE.AND P3, PT, R22, R120, PT ;  /* 0x000000781600720c */ /* 0x000fe20003f66270 */
[----:B------:R-:W-:-:S12]  /*4380*/  BSSY B3, `(.L_x_471) ;  /* 0x000002c000037945 */ /* 0x000fd80003800000 */
[----:B0-----:R-:W-:Y:S05]  /*4390*/  @P3 BRA `(.L_x_472) ;  /* 0x0000000000a83947 */ /* 0x001fea0003800000 */
[----:B------:R-:W-:Y:S01]  /*43a0*/  SHF.R.U64 R85, R124, 0x10, R125 ;  /* 0x000000107c557819 */ /* 0x000fe2000000127d */
[--C-:B--2---:R-:W-:Y:S01]  /*43b0*/  HADD2.F32 R86, -RZ, R37.reuse.H1_H1 ;  /* 0x30000025ff567230 */ /* 0x104fe20000004100 */
[----:B------:R-:W-:Y:S01]  /*43c0*/  SHF.R.U64 R84, R122, 0x10, R123 ;  /* 0x000000107a547819 */ /* 0x000fe2000000127b */
[----:B------:R-:W-:Y:S01]  /*43d0*/  HADD2.F32 R87, -RZ, R37.H0_H0 ;  /* 0x20000025ff577230 */ /* 0x000fe20000004100 */
[----:B------:R-:W-:Y:S01]  /*43e0*/  SHF.R.U32.HI R124, RZ, 0x10, R125 ;  /* 0x00000010ff7c7819 */ /* 0x000fe2000001167d */
[----:B------:R-:W-:Y:S01]  /*43f0*/  HADD2.F32 R85, -RZ, R85.H0_H0 ;  /* 0x20000055ff557230 */ /* 0x000fe20000004100 */
[----:B------:R-:W-:Y:S01]  /*4400*/  SHF.R.U32.HI R122, RZ, 0x10, R123 ;  /* 0x00000010ff7a7819 */ /* 0x000fe2000001167b */
[----:B------:R-:W-:Y:S02]  /*4410*/  HADD2.F32 R84, -RZ, R84.H0_H0 ;  /* 0x20000054ff547230 */ /* 0x000fe40000004100 */
[----:B------:R-:W-:Y:S02]  /*4420*/  HADD2.F32 R124, -RZ, R124.H0_H0 ;  /* 0x2000007cff7c7230 */ /* 0x000fe40000004100 */
[-C--:B------:R-:W-:Y:S01]  /*4430*/  FMUL.FTZ R37, R86, R85.reuse ;  /* 0x0000005556257220 */ /* 0x080fe20000410000 */
[----:B------:R-:W-:Y:S01]  /*4440*/  FMUL.FTZ R85, R87, R85 ;  /* 0x0000005557557220 */ /* 0x000fe20000410000 */
[----:B------:R-:W-:-:S02]  /*4450*/  HADD2.F32 R122, -RZ, R122.H0_H0 ;  /* 0x2000007aff7a7230 */ /* 0x000fc40000004100 */
[-C--:B------:R-:W-:Y:S01]  /*4460*/  FFMA.FTZ R37, R87, R84.reuse, -R37 ;  /* 0x0000005457257223 */ /* 0x080fe20000010825 */
[----:B------:R-:W-:Y:S01]  /*4470*/  FFMA.FTZ R84, R86, R84, R85 ;  /* 0x0000005456547223 */ /* 0x000fe20000010055 */
[--C-:B------:R-:W-:Y:S02]  /*4480*/  HADD2.F32 R85, -RZ, R39.reuse.H1_H1 ;  /* 0x30000027ff557230 */ /* 0x100fe40000004100 */
[----:B------:R-:W-:Y:S02]  /*4490*/  HADD2.F32 R86, -RZ, R39.H0_H0 ;  /* 0x20000027ff567230 */ /* 0x000fe40000004100 */
[----:B------:R-:W-:Y:S02]  /*44a0*/  HADD2.F32 R87, -RZ, R165.H0_H0 ;  /* 0x200000a5ff577230 */ /* 0x000fe40000004100 */
[----:B------:R-:W-:Y:S01]  /*44b0*/  FMUL.FTZ R39, R85, R124 ;  /* 0x0000007c55277220 */ /* 0x000fe20000410000 */
[----:B------:R-:W-:Y:S01]  /*44c0*/  HADD2.F32 R123, -RZ, R36.H0_H0 ;  /* 0x20000024ff7b7230 */ /* 0x000fe20000004100 */
[----:B------:R-:W-:-:S02]  /*44d0*/  F2FP.F16.F32.PACK_AB R37, R84, R37 ;  /* 0x000000255425723e */ /* 0x000fc400000000ff */
[C---:B------:R-:W-:Y:S01]  /*44e0*/  FFMA.FTZ R39, R86.reuse, R122, -R39 ;  /* 0x0000007a56277223 */ /* 0x040fe20000010827 */
[----:B------:R-:W-:-:S04]  /*44f0*/  FMUL.FTZ R86, R86, R124 ;  /* 0x0000007c56567220 */ /* 0x000fc80000410000 */
[----:B------:R-:W-:Y:S01]  /*4500*/  FFMA.FTZ R85, R85, R122, R86 ;  /* 0x0000007a55557223 */ /* 0x000fe20000010056 */
[----:B------:R-:W-:Y:S02]  /*4510*/  HADD2.F32 R122, -RZ, R167.H0_H0 ;  /* 0x200000a7ff7a7230 */ /* 0x000fe40000004100 */
[----:B------:R-:W-:Y:S02]  /*4520*/  HADD2.F32 R86, -RZ, R36.H1_H1 ;  /* 0x30000024ff567230 */ /* 0x000fe40000004100 */
[----:B------:R-:W-:-:S03]  /*4530*/  F2FP.F16.F32.PACK_AB R39, R85, R39 ;  /* 0x000000275527723e */ /* 0x000fc600000000ff */
[----:B------:R-:W-:-:S04]  /*4540*/  FMUL.FTZ R36, R86, R122 ;  /* 0x0000007a56247220 */ /* 0x000fc80000410000 */
[C---:B------:R-:W-:Y:S01]  /*4550*/  FFMA.FTZ R36, R123.reuse, R87, -R36 ;  /* 0x000000577b247223 */ /* 0x040fe20000010824 */
[----:B------:R-:W-:Y:S01]  /*4560*/  FMUL.FTZ R123, R123, R122 ;  /* 0x0000007a7b7b7220 */ /* 0x000fe20000410000 */
[----:B------:R-:W-:-:S03]  /*4570*/  IMAD.MOV.U32 R122, RZ, RZ, R38 ;  /* 0x000000ffff7a7224 */ /* 0x000fc600078e0026 */
[----:B------:R-:W-:Y:S01]  /*4580*/  FFMA.FTZ R86, R86, R87, R123 ;  /* 0x0000005756567223 */ /* 0x000fe2000001007b */
[----:B------:R-:W-:Y:S02]  /*4590*/  HADD2.F32 R123, -RZ, R167.H1_H1 ;  /* 0x300000a7ff7b7230 */ /* 0x000fe40000004100 */
[--C-:B------:R-:W-:Y:S02]  /*45a0*/  HADD2.F32 R38, -RZ, R122.reuse.H1_H1 ;  /* 0x3000007aff267230 */ /* 0x100fe40000004100 */
[----:B------:R-:W-:Y:S01]  /*45b0*/  HADD2.F32 R124, -RZ, R122.H0_H0 ;  /* 0x2000007aff7c7230 */ /* 0x000fe20000004100 */
[----:B------:R-:W-:Y:S01]  /*45c0*/  F2FP.F16.F32.PACK_AB R36, R86, R36 ;  /* 0x000000245624723e */ /* 0x000fe200000000ff */
[----:B------:R-:W-:Y:S02]  /*45d0*/  HADD2.F32 R87, -RZ, R165.H1_H1 ;  /* 0x300000a5ff577230 */ /* 0x000fe40000004100 */
[-C--:B------:R-:W-:Y:S01]  /*45e0*/  FMUL.FTZ R122, R38, R123.reuse ;  /* 0x0000007b267a7220 */ /* 0x080fe20000410000 */
[----:B------:R-:W-:-:S03]  /*45f0*/  FMUL.FTZ R123, R124, R123 ;  /* 0x0000007b7c7b7220 */ /* 0x000fc60000410000 */
[-C--:B------:R-:W-:Y:S01]  /*4600*/  FFMA.FTZ R122, R124, R87.reuse, -R122 ;  /* 0x000000577c7a7223 */ /* 0x080fe2000001087a */
[----:B------:R-:W-:-:S05]  /*4610*/  FFMA.FTZ R123, R38, R87, R123 ;  /* 0x00000057267b7223 */ /* 0x000fca000001007b */
[----:B------:R-:W-:-:S04]  /*4620*/  F2FP.F16.F32.PACK_AB R122, R123, R122 ;  /* 0x0000007a7b7a723e */ /* 0x000fc800000000ff */
[----:B------:R-:W-:-:S07]  /*4630*/  MOV R38, R122 ;  /* 0x0000007a00267202 */ /* 0x000fce0000000f00 */
.L_x_472:
[----:B------:R-:W-:Y:S05]  /*4640*/  BSYNC B3 ;  /* 0x0000000000037941 */ /* 0x000fea0003800000 */
.L_x_471:
[----:B------:R-:W-:Y:S02]  /*4650*/  ULDC.64 UR4, c[0x0][0x208] ;  /* 0x0000820000047ab9 */ /* 0x000fe40000000a00 */
[----:B--2---:R2:W-:Y:S03]  /*4660*/  STG.E.128 desc[UR4][R60.64], R36 ;  /* 0x000000243c007986 */ /* 0x0045e6000c101d04 */
.L_x_470:
[----:B------:R-:W-:Y:S05]  /*4670*/  BSYNC B2 ;  /* 0x0000000000027941 */ /* 0x000fea0003800000 */
.L_x_469:
[----:B------:R-:W-:Y:S01]  /*4680*/  ISETP.NE.AND P3, PT, R11, RZ, PT ;  /* 0x000000ff0b00720c */ /* 0x000fe20003f65270 */
[----:B------:R-:W-:-:S12]  /*4690*/  BSSY B2, `(.L_x_473) ;  /* 0x0000031000027945 */ /* 0x000fd80003800000 */
[----:B------:R-:W-:Y:S05]  /*46a0*/  @!P3 BRA `(.L_x_474) ;  /* 0x0000000000bcb947 */ /* 0x000fea0003800000 */
[----:B0-2---:R0:W2:Y:S01]  /*46b0*/  LDS.128 R36, [R5+0x26c00] ;  /* 0x026c000005247984 */ /* 0x0050a20000000c00 */
        /* <DEDUP_REMOVED lines=29> */
[-C--:B------:R-:W-:Y:S01]  /*4890*/  FMUL.FTZ R36, R86, R90.reuse ;  /* 0x0000005a56247220 */ /* 0x080fe20000410000 */
[----:B------:R-:W-:-:S03]  /*48a0*/  FMUL.FTZ R90, R91, R90 ;  /* 0x0000005a5b5a7220 */ /* 0x000fc60000410000 */
[-C--:B------:R-:W-:Y:S01]  /*48b0*/  FFMA.FTZ R36, R91, R87.reuse, -R36 ;  /* 0x000000575b247223 */ /* 0x080fe20000010824 */
[----:B------:R-:W-:Y:S01]  /*48c0*/  FFMA.FTZ R86, R86, R87, R90 ;  /* 0x0000005756567223 */ /* 0x000fe2000001005a */
[----:B------:R-:W-:Y:S02]  /*48d0*/  HADD2.F32 R87, -RZ, R166.H1_H1 ;  /* 0x300000a6ff577230 */ /* 0x000fe40000004100 */
[----:B------:R-:W-:Y:S02]  /*48e0*/  HADD2.F32 R90, -RZ, R38.H1_H1 ;  /* 0x30000026ff5a7230 */ /* 0x000fe40000004100 */
[----:B------:R-:W-:Y:S01]  /*48f0*/  HADD2.F32 R91, -RZ, R164.H1_H1 ;  /* 0x300000a4ff5b7230 */ /* 0x000fe20000004100 */
[----:B------:R-:W-:Y:S01]  /*4900*/  F2FP.F16.F32.PACK_AB R36, R86, R36 ;  /* 0x000000245624723e */ /* 0x000fe200000000ff */
[----:B------:R-:W-:Y:S02]  /*4910*/  HADD2.F32 R38, -RZ, R38.H0_H0 ;  /* 0x20000026ff267230 */ /* 0x000fe40000004100 */
[----:B------:R-:W-:-:S04]  /*4920*/  FMUL.FTZ R116, R90, R87 ;  /* 0x000000575a747220 */ /* 0x000fc80000410000 */
[C---:B------:R-:W-:Y:S01]  /*4930*/  FFMA.FTZ R116, R38.reuse, R91, -R116 ;  /* 0x0000005b26747223 */ /* 0x040fe20000010874 */
[----:B------:R-:W-:-:S04]  /*4940*/  FMUL.FTZ R38, R38, R87 ;  /* 0x0000005726267220 */ /* 0x000fc80000410000 */
[----:B------:R-:W-:-:S05]  /*4950*/  FFMA.FTZ R38, R90, R91, R38 ;  /* 0x0000005b5a267223 */ /* 0x000fca0000010026 */
[----:B------:R-:W-:-:S07]  /*4960*/  F2FP.F16.F32.PACK_AB R38, R38, R116 ;  /* 0x000000742626723e */ /* 0x000fce00000000ff */
.L_x_476:
[----:B------:R-:W-:Y:S05]  /*4970*/  BSYNC B3 ;  /* 0x0000000000037941 */ /* 0x000fea0003800000 */
.L_x_475:
[----:B------:R-:W-:Y:S02]  /*4980*/  ULDC.64 UR4, c[0x0][0x208] ;  /* 0x0000820000047ab9 */ /* 0x000fe40000000a00 */
[----:B--2---:R3:W-:Y:S03]  /*4990*/  STG.E.128 desc[UR4][R60.64+0x80], R36 ;  /* 0x000080243c007986 */ /* 0x0047e6000c101d04 */
.L_x_474:
[----:B------:R-:W-:Y:S05]  /*49a0*/  BSYNC B2 ;  /* 0x0000000000027941 */ /* 0x000fea0003800000 */
.L_x_473:
[----:B------:R-:W-:Y:S01]  /*49b0*/  ISETP.NE.AND P3, PT, R10, RZ, PT ;  /* 0x000000ff0a00720c */ /* 0x000fe20003f65270 */
[----:B------:R-:W-:-:S12]  /*49c0*/  BSSY B2, `(.L_x_477) ;  /* 0x0000034000027945 */ /* 0x000fd80003800000 */
[----:B------:R-:W-:Y:S05]  /*49d0*/  @!P3 BRA `(.L_x_478) ;  /* 0x0000000000c8b947 */ /* 0x000fea0003800000 */
[----:B0-23--:R0:W2:Y:S01]  /*49e0*/  LDS.128 R36, [R5+0x29400] ;  /* 0x0294000005247984 */ /* 0x00d0a20000000c00 */
[----:B------:R-:W-:Y:S01]  /*49f0*/  ISETP.GE.AND P3, PT, R214, R120, PT ;  /* 0x00000078d600720c */ /* 0x000fe20003f66270 */
[----:B------:R-:W-:-:S12]  /*4a00*/  BSSY B3, `(.L_x_479) ;  /* 0x000002d000037945 */ /* 0x000fd80003800000 */
[----:B0-----:R-:W-:Y:S05]  /*4a10*/  @P3 BRA `(.L_x_480) ;  /* 0x0000000000ac3947 */ /* 0x001fea0003800000 */
[--C-:B------:R-:W-:Y:S01]  /*4a20*/  SHF.R.U64 R84, R82, 0x10, R83.reuse ;  /* 0x0000001052547819 */ /* 0x100fe20000001253 */
[----:B--2---:R-:W-:Y:S01]  /*4a30*/  IMAD.MOV.U32 R87, RZ, RZ, R36 ;  /* 0x000000ffff577224 */ /* 0x004fe200078e0024 */
[----:B------:R-:W-:Y:S01]  /*4a40*/  SHF.R.U32.HI R82, RZ, 0x10, R83 ;  /* 0x00000010ff527819 */ /* 0x000fe20000011653 */
[----:B------:R-:W-:Y:S01]  /*4a50*/  IMAD.MOV.U32 R83, RZ, RZ, R37 ;  /* 0x000000ffff537224 */ /* 0x000fe200078e0025 */
[--C-:B------:R-:W-:Y:S01]  /*4a60*/  SHF.R.U64 R85, R88, 0x10, R89.reuse ;  /* 0x0000001058557819 */ /* 0x100fe20000001259 */
[----:B------:R-:W-:Y:S01]  /*4a70*/  HADD2.F32 R84, -RZ, R84.H0_H0 ;  /* 0x20000054ff547230 */ /* 0x000fe20000004100 */
[----:B------:R-:W-:Y:S01]  /*4a80*/  SHF.R.U32.HI R88, RZ, 0x10, R89 ;  /* 0x00000010ff587819 */ /* 0x000fe20000011659 */
[----:B------:R-:W-:Y:S02]  /*4a90*/  HADD2.F32 R36, -RZ, R87.H1_H1 ;  /* 0x30000057ff247230 */ /* 0x000fe40000004100 */
[----:B------:R-:W-:Y:S02]  /*4aa0*/  HADD2.F32 R37, -RZ, R85.H0_H0 ;  /* 0x20000055ff257230 */ /* 0x000fe40000004100 */
[----:B------:R-:W-:-:S02]  /*4ab0*/  HADD2.F32 R85, -RZ, R83.H1_H1 ;  /* 0x30000053ff557230 */ /* 0x000fc40000004100 */
[----:B------:R-:W-:Y:S02]  /*4ac0*/  HADD2.F32 R86, -RZ, R83.H0_H0 ;  /* 0x20000053ff567230 */ /* 0x000fe40000004100 */
[----:B------:R-:W-:Y:S02]  /*4ad0*/  HADD2.F32 R88, -RZ, R88.H0_H0 ;  /* 0x20000058ff587230 */ /* 0x000fe40000004100 */
[CC--:B------:R-:W-:Y:S01]  /*4ae0*/  FMUL.FTZ R83, R85.reuse, R37.reuse ;  /* 0x0000002555537220 */ /* 0x0c0fe20000410000 */
[----:B------:R-:W-:Y:S02]  /*4af0*/  HADD2.F32 R87, -RZ, R87.H0_H0 ;  /* 0x20000057ff577230 */ /* 0x000fe40000004100 */
[C---:B------:R-:W-:Y:S01]  /*4b00*/  FMUL.FTZ R37, R86.reuse, R37 ;  /* 0x0000002556257220 */ /* 0x040fe20000410000 */
[-C--:B------:R-:W-:Y:S01]  /*4b10*/  FFMA.FTZ R83, R86, R84.reuse, -R83 ;  /* 0x0000005456537223 */ /* 0x080fe20000010853 */
[----:B------:R-:W-:Y:S02]  /*4b20*/  HADD2.F32 R86, -RZ, R163.H1_H1 ;  /* 0x300000a3ff567230 */ /* 0x000fe40000004100 */
[----:B------:R-:W-:Y:S01]  /*4b30*/  FFMA.FTZ R37, R85, R84, R37 ;  /* 0x0000005455257223 */ /* 0x000fe20000010025 */
[----:B------:R-:W-:-:S02]  /*4b40*/  IMAD.MOV.U32 R84, RZ, RZ, R39 ;  /* 0x000000ffff547224 */ /* 0x000fc400078e0027 */
[----:B------:R-:W-:Y:S02]  /*4b50*/  HADD2.F32 R85, -RZ, R82.H0_H0 ;  /* 0x20000052ff557230 */ /* 0x000fe40000004100 */
[----:B------:R-:W-:Y:S01]  /*4b60*/  F2FP.F16.F32.PACK_AB R37, R37, R83 ;  /* 0x000000532525723e */ /* 0x000fe200000000ff */
[--C-:B------:R-:W-:Y:S02]  /*4b70*/  HADD2.F32 R39, -RZ, R84.reuse.H1_H1 ;  /* 0x30000054ff277230 */ /* 0x100fe40000004100 */
[----:B------:R-:W-:-:S03]  /*4b80*/  HADD2.F32 R84, -RZ, R84.H0_H0 ;  /* 0x20000054ff547230 */ /* 0x000fc60000004100 */
[----:B------:R-:W-:-:S04]  /*4b90*/  FMUL.FTZ R82, R39, R88 ;  /* 0x0000005827527220 */ /* 0x000fc80000410000 */
[C---:B------:R-:W-:Y:S01]  /*4ba0*/  FFMA.FTZ R82, R84.reuse, R85, -R82 ;  /* 0x0000005554527223 */ /* 0x040fe20000010852 */
[----:B------:R-:W-:-:S04]  /*4bb0*/  FMUL.FTZ R84, R84, R88 ;  /* 0x0000005854547220 */ /* 0x000fc80000410000 */
[----:B------:R-:W-:Y:S01]  /*4bc0*/  FFMA.FTZ R39, R39, R85, R84 ;  /* 0x0000005527277223 */ /* 0x000fe20000010054 */
[----:B------:R-:W-:Y:S02]  /*4bd0*/  HADD2.F32 R84, -RZ, R163.H0_H0 ;  /* 0x200000a3ff547230 */ /* 0x000fe40000004100 */
[CC--:B------:R-:W-:Y:S01]  /*4be0*/  FMUL.FTZ R85, R36.reuse, R86.reuse ;  /* 0x0000005624557220 */ /* 0x0c0fe20000410000 */
[----:B------:R-:W-:Y:S01]  /*4bf0*/  FMUL.FTZ R86, R87, R86 ;  /* 0x0000005657567220 */ /* 0x000fe20000410000 */
[----:B------:R-:W-:Y:S02]  /*4c00*/  F2FP.F16.F32.PACK_AB R39, R39, R82 ;  /* 0x000000522727723e */ /* 0x000fe400000000ff */
[-C--:B------:R-:W-:Y:S01]  /*4c10*/  FFMA.FTZ R85, R87, R84.reuse, -R85 ;  /* 0x0000005457557223 */ /* 0x080fe20000010855 */
[----:B------:R-:W-:Y:S01]  /*4c20*/  FFMA.FTZ R36, R36, R84, R86 ;  /* 0x0000005424247223 */ /* 0x000fe20000010056 */
[----:B------:R-:W-:Y:S02]  /*4c30*/  HADD2.F32 R84, -RZ, R162.H1_H1 ;  /* 0x300000a2ff547230 */ /* 0x000fe40000004100 */
[----:B------:R-:W-:-:S02]  /*4c40*/  HADD2.F32 R86, -RZ, R38.H1_H1 ;  /* 0x30000026ff567230 */ /* 0x000fc40000004100 */
[----:B------:R-:W-:Y:S01]  /*4c50*/  HADD2.F32 R87, -RZ, R162.H0_H0 ;  /* 0x200000a2ff577230 */ /* 0x000fe20000004100 */
[----:B------:R-:W-:Y:S01]  /*4c60*/  F2FP.F16.F32.PACK_AB R36, R36, R85 ;  /* 0x000000552424723e */ /* 0x000fe200000000ff */
[----:B------:R-:W-:Y:S02]  /*4c70*/  HADD2.F32 R38, -RZ, R38.H0_H0 ;  /* 0x20000026ff267230 */ /* 0x000fe40000004100 */
[----:B------:R-:W-:-:S04]  /*4c80*/  FMUL.FTZ R88, R86, R84 ;  /* 0x0000005456587220 */ /* 0x000fc80000410000 */
[C---:B------:R-:W-:Y:S01]  /*4c90*/  FFMA.FTZ R88, R38.reuse, R87, -R88 ;  /* 0x0000005726587223 */ /* 0x040fe20000010858 */
[----:B------:R-:W-:-:S04]  /*4ca0*/  FMUL.FTZ R38, R38, R84 ;  /* 0x0000005426267220 */ /* 0x000fc80000410000 */
[----:B------:R-:W-:-:S05]  /*4cb0*/  FFMA.FTZ R38, R86, R87, R38 ;  /* 0x0000005756267223 */ /* 0x000fca0000010026 */
[----:B------:R-:W-:-:S07]  /*4cc0*/  F2FP.F16.F32.PACK_AB R38, R38, R88 ;  /* 0x000000582626723e */ /* 0x000fce00000000ff */
.L_x_480:
[----:B------:R-:W-:Y:S05]  /*4cd0*/  BSYNC B3 ;  /* 0x0000000000037941 */ /* 0x000fea0003800000 */
.L_x_479:
[----:B------:R-:W-:Y:S02]  /*4ce0*/  ULDC.64 UR4, c[0x0][0x208] ;  /* 0x0000820000047ab9 */ /* 0x000fe40000000a00 */
[----:B--2---:R4:W-:Y:S03]  /*4cf0*/  STG.E.128 desc[UR4][R60.64+0x100], R36 ;  /* 0x000100243c007986 */ /* 0x0049e6000c101d04 */
.L_x_478:
[----:B------:R-:W-:Y:S05]  /*4d00*/  BSYNC B2 ;  /* 0x0000000000027941 */ /* 0x000fea0003800000 */
.L_x_477:
[----:B------:R-:W-:-:S13]  /*4d10*/  ISETP.NE.AND P3, PT, R9, RZ, PT ;  /* 0x000000ff0900720c */ /* 0x000fda0003f65270 */
[----:B------:R-:W-:Y:S05]  /*4d20*/  @!P3 BRA `(.L_x_468) ;  /* 0x0000000000c8b947 */ /* 0x000fea0003800000 */
[----:B0-234-:R0:W2:Y:S01]  /*4d30*/  LDS.128 R36, [R5+0x2bc00] ;  /* 0x02bc000005247984 */ /* 0x01d0a20000000c00 */
[----:B------:R-:W-:Y:S01]  /*4d40*/  ISETP.GE.AND P3, PT, R216, R120, PT ;  /* 0x00000078d800720c */ /* 0x000fe20003f66270 */
[----:B------:R-:W-:-:S12]  /*4d50*/  BSSY B2, `(.L_x_481) ;  /* 0x000002d000027945 */ /* 0x000fd80003800000 */
[----:B0-----:R-:W-:Y:S05]  /*4d60*/  @P3 BRA `(.L_x_482) ;  /* 0x0000000000ac3947 */ /* 0x001fea0003800000 */
[--C-:B------:R-:W-:Y:S02]  /*4d70*/  SHF.R.U64 R82, R78, 0x10, R79.reuse ;  /* 0x000000104e527819 */ /* 0x100fe4000000124f */
[----:B------:R-:W-:Y:S02]  /*4d80*/  SHF.R.U32.HI R78, RZ, 0x10, R79 ;  /* 0x00000010ff4e7819 */ /* 0x000fe4000001164f */
[--C-:B------:R-:W-:Y:S01]  /*4d90*/  SHF.R.U64 R83, R80, 0x10, R81.reuse ;  /* 0x0000001050537819 */ /* 0x100fe20000001251 */
[----:B------:R-:W-:Y:S01]  /*4da0*/  HADD2.F32 R82, -RZ, R82.H0_H0 ;  /* 0x20000052ff527230 */ /* 0x000fe20000004100 */
[----:B--2---:R-:W-:Y:S02]  /*4db0*/  MOV R79, R37 ;  /* 0x00000025004f7202 */ /* 0x004fe40000000f00 */
[----:B------:R-:W-:Y:S01]  /*4dc0*/  SHF.R.U32.HI R80, RZ, 0x10, R81 ;  /* 0x00000010ff507819 */ /* 0x000fe20000011651 */
[----:B------:R-:W-:Y:S02]  /*4dd0*/  HADD2.F32 R37, -RZ, R83.H0_H0 ;  /* 0x20000053ff257230 */ /* 0x000fe40000004100 */
[----:B------:R-:W-:-:S02]  /*4de0*/  HADD2.F32 R81, -RZ, R79.H1_H1 ;  /* 0x3000004fff517230 */ /* 0x000fc40000004100 */
[----:B------:R-:W-:Y:S02]  /*4df0*/  HADD2.F32 R83, -RZ, R79.H0_H0 ;  /* 0x2000004fff537230 */ /* 0x000fe40000004100 */
[----:B------:R-:W-:Y:S02]  /*4e00*/  HADD2.F32 R80, -RZ, R80.H0_H0 ;  /* 0x20000050ff507230 */ /* 0x000fe40000004100 */
[-C--:B------:R-:W-:Y:S01]  /*4e10*/  FMUL.FTZ R79, R81, R37.reuse ;  /* 0x00000025514f7220 */ /* 0x080fe20000410000 */
[----:B------:R-:W-:-:S03]  /*4e20*/  FMUL.FTZ R37, R83, R37 ;  /* 0x0000002553257220 */ /* 0x000fc60000410000 */
[-C--:B------:R-:W-:Y:S01]  /*4e30*/  FFMA.FTZ R79, R83, R82.reuse, -R79 ;  /* 0x00000052534f7223 */ /* 0x080fe2000001084f */
[----:B------:R-:W-:Y:S02]  /*4e40*/  IMAD.MOV.U32 R83, RZ, RZ, R36 ;  /* 0x000000ffff537224 */ /* 0x000fe400078e0024 */
[----:B------:R-:W-:Y:S01]  /*4e50*/  FFMA.FTZ R37, R81, R82, R37 ;  /* 0x0000005251257223 */ /* 0x000fe20000010025 */
[----:B------:R-:W-:Y:S02]  /*4e60*/  IMAD.MOV.U32 R81, RZ, RZ, R39 ;  /* 0x000000ffff517224 */ /* 0x000fe400078e0027 */
[----:B------:R-:W-:Y:S02]  /*4e70*/  HADD2.F32 R82, -RZ, R78.H0_H0 ;  /* 0x2000004eff527230 */ /* 0x000fe40000004100 */
[----:B------:R-:W-:Y:S01]  /*4e80*/  HADD2.F32 R36, -RZ, R83.H1_H1 ;  /* 0x30000053ff247230 */ /* 0x000fe20000004100 */
[----:B------:R-:W-:Y:S01]  /*4e90*/  F2FP.F16.F32.PACK_AB R37, R37, R79 ;  /* 0x0000004f2525723e */ /* 0x000fe200000000ff */
[----:B------:R-:W-:-:S02]  /*4ea0*/  HADD2.F32 R39, -RZ, R81.H1_H1 ;  /* 0x30000051ff277230 */ /* 0x000fc40000004100 */
[----:B------:R-:W-:Y:S02]  /*4eb0*/  HADD2.F32 R81, -RZ, R81.H0_H0 ;  /* 0x20000051ff517230 */ /* 0x000fe40000004100 */
[----:B------:R-:W-:Y:S02]  /*4ec0*/  HADD2.F32 R83, -RZ, R83.H0_H0 ;  /* 0x20000053ff537230 */ /* 0x000fe40000004100 */
[-C--:B------:R-:W-:Y:S01]  /*4ed0*/  FMUL.FTZ R78, R39, R80.reuse ;  /* 0x00000050274e7220 */ /* 0x080fe20000410000 */
[----:B------:R-:W-:-:S03]  /*4ee0*/  FMUL.FTZ R80, R81, R80 ;  /* 0x0000005051507220 */ /* 0x000fc60000410000 */
[-C--:B------:R-:W-:Y:S01]  /*4ef0*/  FFMA.FTZ R78, R81, R82.reuse, -R78 ;  /* 0x00000052514e7223 */ /* 0x080fe2000001084e */
[----:B------:R-:W-:Y:S01]  /*4f00*/  FFMA.FTZ R39, R39, R82, R80 ;  /* 0x0000005227277223 */ /* 0x000fe20000010050 */
[--C-:B------:R-:W-:Y:S02]  /*4f10*/  HADD2.F32 R82, -RZ, R161.reuse.H1_H1 ;  /* 0x300000a1ff527230 */ /* 0x100fe40000004100 */
[----:B------:R-:W-:Y:S02]  /*4f20*/  HADD2.F32 R80, -RZ, R161.H0_H0 ;  /* 0x200000a1ff507230 */ /* 0x000fe40000004100 */
[----:B------:R-:W-:Y:S01]  /*4f30*/  F2FP.F16.F32.PACK_AB R39, R39, R78 ;  /* 0x0000004e2727723e */ /* 0x000fe200000000ff */
[-C--:B------:R-:W-:Y:S01]  /*4f40*/  FMUL.FTZ R81, R36, R82.reuse ;  /* 0x0000005224517220 */ /* 0x080fe20000410000 */
[----:B------:R-:W-:-:S03]  /*4f50*/  FMUL.FTZ R82, R83, R82 ;  /* 0x0000005253527220 */ /* 0x000fc60000410000 */
[-C--:B------:R-:W-:Y:S01]  /*4f60*/  FFMA.FTZ R81, R83, R80.reuse, -R81 ;  /* 0x0000005053517223 */ /* 0x080fe20000010851 */
[----:B------:R-:W-:Y:S01]  /*4f70*/  FFMA.FTZ R36, R36, R80, R82 ;  /* 0x0000005024247223 */ /* 0x000fe20000010052 */
[----:B------:R-:W-:Y:S02]  /*4f80*/  HADD2.F32 R80, -RZ, R160.H1_H1 ;  /* 0x300000a0ff507230 */ /* 0x000fe40000004100 */
[----:B------:R-:W-:Y:S02]  /*4f90*/  HADD2.F32 R82, -RZ, R38.H1_H1 ;  /* 0x30000026ff527230 */ /* 0x000fe40000004100 */
        /* <DEDUP_REMOVED lines=8> */
.L_x_482:
[----:B------:R-:W-:Y:S05]  /*5020*/  BSYNC B2 ;  /* 0x0000000000027941 */ /* 0x000fea0003800000 */
.L_x_481:
[----:B------:R-:W-:Y:S02]  /*5030*/  ULDC.64 UR4, c[0x0][0x208] ;  /* 0x0000820000047ab9 */ /* 0x000fe40000000a00 */
[----:B--2---:R0:W-:Y:S03]  /*5040*/  STG.E.128 desc[UR4][R60.64+0x180], R36 ;  /* 0x000180243c007986 */ /* 0x0041e6000c101d04 */
.L_x_468:
[----:B------:R-:W-:Y:S05]  /*5050*/  BSYNC B1 ;  /* 0x0000000000017941 */ /* 0x000fea0003800000 */
.L_x_467:
[----:B------:R-:W-:Y:S04]  /*5060*/  BSSY B1, `(.L_x_483) ;  /* 0x00000dc000017945 */ /* 0x000fe80003800000 */
[----:B------:R-:W-:Y:S05]  /*5070*/  @P4 BRA `(.L_x_484) ;  /* 0x0000000c00684947 */ /* 0x000fea0003800000 */
[----:B------:R-:W-:Y:S01]  /*5080*/  ISETP.NE.AND P3, PT, R27, RZ, PT ;  /* 0x000000ff1b00720c */ /* 0x000fe20003f65270 */
[----:B------:R-:W-:-:S12]  /*5090*/  BSSY B2, `(.L_x_485) ;  /* 0x0000035000027945 */ /* 0x000fd80003800000 */
[----:B------:R-:W-:Y:S05]  /*50a0*/  @!P3 BRA `(.L_x_486) ;  /* 0x0000000000ccb947 */ /* 0x000fea0003800000 */
[----:B0-234-:R0:W2:Y:S01]  /*50b0*/  LDS.128 R36, [R5+0x25400] ;  /* 0x0254000005247984 */ /* 0x01d0a20000000c00 */
[----:B------:R-:W-:Y:S01]  /*50c0*/  ISETP.GE.AND P3, PT, R22, R120, PT ;  /* 0x000000781600720c */ /* 0x000fe20003f66270 */
[----:B------:R-:W-:-:S12]  /*50d0*/  BSSY B3, `(.L_x_487) ;  /* 0x000002e000037945 */ /* 0x000fd80003800000 */
[----:B0-----:R-:W-:Y:S05]  /*50e0*/  @P3 BRA `(.L_x_488) ;  /* 0x0000000000b03947 */ /* 0x001fea0003800000 */
[--C-:B------:R-:W-:Y:S02]  /*50f0*/  SHF.R.U64 R60, R74, 0x10, R75.reuse ;  /* 0x000000104a3c7819 */ /* 0x100fe4000000124b */
[----:B------:R-:W-:Y:S01]  /*5100*/  SHF.R.U32.HI R74, RZ, 0x10, R75 ;  /* 0x00000010ff4a7819 */ /* 0x000fe2000001164b */
[----:B--2---:R-:W-:Y:S01]  /*5110*/  IMAD.MOV.U32 R75, RZ, RZ, R37 ;  /* 0x000000ffff4b7224 */ /* 0x004fe200078e0025 */
[--C-:B------:R-:W-:Y:S01]  /*5120*/  SHF.R.U64 R61, R76, 0x10, R77.reuse ;  /* 0x000000104c3d7819 */ /* 0x100fe2000000124d */
[----:B------:R-:W-:Y:S01]  /*5130*/  HADD2.F32 R60, -RZ, R60.H0_H0 ;  /* 0x2000003cff3c7230 */ /* 0x000fe20000004100 */
[----:B------:R-:W-:Y:S01]  /*5140*/  SHF.R.U32.HI R76, RZ, 0x10, R77 ;  /* 0x00000010ff4c7819 */ /* 0x000fe2000001164d */
[----:B------:R-:W-:Y:S02]  /*5150*/  HADD2.F32 R74, -RZ, R74.H0_H0 ;  /* 0x2000004aff4a7230 */ /* 0x000fe40000004100 */
[----:B------:R-:W-:Y:S02]  /*5160*/  HADD2.F32 R37, -RZ, R61.H0_H0 ;  /* 0x2000003dff257230 */ /* 0x000fe40000004100 */
[----:B------:R-:W-:-:S02]  /*5170*/  HADD2.F32 R61, -RZ, R75.H1_H1 ;  /* 0x3000004bff3d7230 */ /* 0x000fc40000004100 */
[----:B------:R-:W-:Y:S02]  /*5180*/  HADD2.F32 R75, -RZ, R75.H0_H0 ;  /* 0x2000004bff4b7230 */ /* 0x000fe40000004100 */
[----:B------:R-:W-:Y:S02]  /*5190*/  HADD2.F32 R76, -RZ, R76.H0_H0 ;  /* 0x2000004cff4c7230 */ /* 0x000fe40000004100 */
[-C--:B------:R-:W-:Y:S01]  /*51a0*/  FMUL.FTZ R77, R61, R37.reuse ;  /* 0x000000253d4d7220 */ /* 0x080fe20000410000 */
[----:B------:R-:W-:-:S03]  /*51b0*/  FMUL.FTZ R37, R75, R37 ;  /* 0x000000254b257220 */ /* 0x000fc60000410000 */
[-C--:B------:R-:W-:Y:S01]  /*51c0*/  FFMA.FTZ R77, R75, R60.reuse, -R77 ;  /* 0x0000003c4b4d7223 */ /* 0x080fe2000001084d */
[--C-:B------:R-:W-:Y:S02]  /*51d0*/  HADD2.F32 R75, -RZ, R158.reuse.H1_H1 ;  /* 0x3000009eff4b7230 */ /* 0x100fe40000004100 */
[----:B------:R-:W-:Y:S01]  /*51e0*/  FFMA.FTZ R60, R61, R60, R37 ;  /* 0x0000003c3d3c7223 */ /* 0x000fe20000010025 */
[----:B------:R-:W-:Y:S01]  /*51f0*/  MOV R37, R39 ;  /* 0x0000002700257202 */ /* 0x000fe20000000f00 */
[----:B------:R-:W-:-:S03]  /*5200*/  HADD2.F32 R158, -RZ, R158.H0_H0 ;  /* 0x2000009eff9e7230 */ /* 0x000fc60000004100 */
[----:B------:R-:W-:Y:S01]  /*5210*/  F2FP.F16.F32.PACK_AB R60, R60, R77 ;  /* 0x0000004d3c3c723e */ /* 0x000fe200000000ff */
[--C-:B------:R-:W-:Y:S02]  /*5220*/  HADD2.F32 R39, -RZ, R37.reuse.H1_H1 ;  /* 0x30000025ff277230 */ /* 0x100fe40000004100 */
[----:B------:R-:W-:-:S03]  /*5230*/  HADD2.F32 R37, -RZ, R37.H0_H0 ;  /* 0x20000025ff257230 */ /* 0x000fc60000004100 */
[----:B------:R-:W-:-:S04]  /*5240*/  FMUL.FTZ R61, R39, R76 ;  /* 0x0000004c273d7220 */ /* 0x000fc80000410000 */
[C---:B------:R-:W-:Y:S01]  /*5250*/  FFMA.FTZ R61, R37.reuse, R74, -R61 ;  /* 0x0000004a253d7223 */ /* 0x040fe2000001083d */
[----:B------:R-:W-:-:S04]  /*5260*/  FMUL.FTZ R37, R37, R76 ;  /* 0x0000004c25257220 */ /* 0x000fc80000410000 */
[----:B------:R-:W-:Y:S01]  /*5270*/  FFMA.FTZ R37, R39, R74, R37 ;  /* 0x0000004a27257223 */ /* 0x000fe20000010025 */
[--C-:B------:R-:W-:Y:S02]  /*5280*/  HADD2.F32 R39, -RZ, R157.reuse.H1_H1 ;  /* 0x3000009dff277230 */ /* 0x100fe40000004100 */
[--C-:B------:R-:W-:Y:S02]  /*5290*/  HADD2.F32 R74, -RZ, R36.reuse.H1_H1 ;  /* 0x30000024ff4a7230 */ /* 0x100fe40000004100 */
[----:B------:R-:W-:Y:S01]  /*52a0*/  HADD2.F32 R36, -RZ, R36.H0_H0 ;  /* 0x20000024ff247230 */ /* 0x000fe20000004100 */
[----:B------:R-:W-:Y:S01]  /*52b0*/  F2FP.F16.F32.PACK_AB R61, R37, R61 ;  /* 0x0000003d253d723e */ /* 0x000fe200000000ff */
[----:B------:R-:W-:Y:S02]  /*52c0*/  HADD2.F32 R157, -RZ, R157.H0_H0 ;  /* 0x2000009dff9d7230 */ /* 0x000fe40000004100 */
[----:B------:R-:W-:Y:S01]  /*52d0*/  FMUL.FTZ R76, R74, R39 ;  /* 0x000000274a4c7220 */ /* 0x000fe20000410000 */
[----:B------:R-:W-:-:S03]  /*52e0*/  IMAD.MOV.U32 R37, RZ, RZ, R60 ;  /* 0x000000ffff257224 */ /* 0x000fc600078e003c */
[C---:B------:R-:W-:Y:S01]  /*52f0*/  FFMA.FTZ R76, R36.reuse, R75, -R76 ;  /* 0x0000004b244c7223 */ /* 0x040fe2000001084c */
[----:B------:R-:W-:Y:S01]  /*5300*/  FMUL.FTZ R36, R36, R39 ;  /* 0x0000002724247220 */ /* 0x000fe20000410000 */
[--C-:B------:R-:W-:Y:S02]  /*5310*/  HADD2.F32 R39, -RZ, R38.reuse.H1_H1 ;  /* 0x30000026ff277230 */ /* 0x100fe40000004100 */
[----:B------:R-:W-:Y:S02]  /*5320*/  HADD2.F32 R38, -RZ, R38.H0_H0 ;  /* 0x20000026ff267230 */ /* 0x000fe40000004100 */
[----:B------:R-:W-:Y:S01]  /*5330*/  FFMA.FTZ R36, R74, R75, R36 ;  /* 0x0000004b4a247223 */ /* 0x000fe20000010024 */
[----:B------:R-:W-:-:S04]  /*5340*/  FMUL.FTZ R74, R39, R157 ;  /* 0x0000009d274a7220 */ /* 0x000fc80000410000 */
[----:B------:R-:W-:Y:S01]  /*5350*/  F2FP.F16.F32.PACK_AB R36, R36, R76 ;  /* 0x0000004c2424723e */ /* 0x000fe200000000ff */
[C---:B------:R-:W-:Y:S01]  /*5360*/  FFMA.FTZ R74, R38.reuse, R158, -R74 ;  /* 0x0000009e264a7223 */ /* 0x040fe2000001084a */
[----:B------:R-:W-:-:S04]  /*5370*/  FMUL.FTZ R38, R38, R157 ;  /* 0x0000009d26267220 */ /* 0x000fc80000410000 */
[----:B------:R-:W-:Y:S01]  /*5380*/  FFMA.FTZ R38, R39, R158, R38 ;  /* 0x0000009e27267223 */ /* 0x000fe20000010026 */
[----:B------:R-:W-:-:S04]  /*5390*/  IMAD.MOV.U32 R39, RZ, RZ, R61 ;  /* 0x000000ffff277224 */ /* 0x000fc800078e003d */
[----:B------:R-:W-:-:S07]  /*53a0*/  F2FP.F16.F32.PACK_AB R38, R38, R74 ;  /* 0x0000004a2626723e */ /* 0x000fce00000000ff */
.L_x_488:
[----:B------:R-:W-:Y:S05]  /*53b0*/  BSYNC B3 ;  /* 0x0000000000037941 */ /* 0x000fea0003800000 */
.L_x_487:
[----:B------:R-:W-:Y:S02]  /*53c0*/  ULDC.64 UR4, c[0x0][0x208] ;  /* 0x0000820000047ab9 */ /* 0x000fe40000000a00 */
[----:B--2---:R0:W-:Y:S03]  /*53d0*/  STG.E.128 desc[UR4][R46.64], R36 ;  /* 0x000000242e007986 */ /* 0x0041e6000c101d04 */
.L_x_486:
[----:B------:R-:W-:Y:S05]  /*53e0*/  BSYNC B2 ;  /* 0x0000000000027941 */ /* 0x000fea0003800000 */
.L_x_485:
        /* <DEDUP_REMOVED lines=21> */
[----:B------:R-:W-:Y:S02]  /*5540*/  HADD2.F32 R71, -RZ, R153.H1_H1 ;  /* 0x30000099ff477230 */ /* 0x000fe40000004100 */
[----:B------:R-:W-:Y:S01]  /*5550*/  FFMA.FTZ R60, R61, R60, R37 ;  /* 0x0000003c3d3c7223 */ /* 0x000fe20000010025 */
[----:B------:R-:W-:-:S04]  /*5560*/  MOV R37, R39 ;  /* 0x0000002700257202 */ /* 0x000fc80000000f00 */
[----:B------:R-:W-:Y:S01]  /*5570*/  F2FP.F16.F32.PACK_AB R60, R60, R73 ;  /* 0x000000493c3c723e */ /* 0x000fe200000000ff */
[--C-:B------:R-:W-:Y:S02]  /*5580*/  HADD2.F32 R39, -RZ, R37.reuse.H1_H1 ;  /* 0x30000025ff277230 */ /* 0x100fe40000004100 */
[----:B------:R-:W-:-:S03]  /*5590*/  HADD2.F32 R37, -RZ, R37.H0_H0 ;  /* 0x20000025ff257230 */ /* 0x000fc60000004100 */
[----:B------:R-:W-:-:S04]  /*55a0*/  FMUL.FTZ R61, R39, R72 ;  /* 0x00000048273d7220 */ /* 0x000fc80000410000 */
[C---:B------:R-:W-:Y:S01]  /*55b0*/  FFMA.FTZ R61, R37.reuse, R70, -R61 ;  /* 0x00000046253d7223 */ /* 0x040fe2000001083d */
[----:B------:R-:W-:-:S04]  /*55c0*/  FMUL.FTZ R37, R37, R72 ;  /* 0x0000004825257220 */ /* 0x000fc80000410000 */
[----:B------:R-:W-:Y:S01]  /*55d0*/  FFMA.FTZ R37, R39, R70, R37 ;  /* 0x0000004627257223 */ /* 0x000fe20000010025 */
[----:B------:R-:W-:Y:S02]  /*55e0*/  HADD2.F32 R39, -RZ, R154.H1_H1 ;  /* 0x3000009aff277230 */ /* 0x000fe40000004100 */
        /* <DEDUP_REMOVED lines=8> */
[----:B------:R-:W-:-:S03]  /*5670*/  HADD2.F32 R39, -RZ, R155.H0_H0 ;  /* 0x2000009bff277230 */ /* 0x000fc60000004100 */
[----:B------:R-:W-:Y:S01]  /*5680*/  FFMA.FTZ R36, R70, R71, R36 ;  /* 0x0000004746247223 */ /* 0x000fe20000010024 */
[--C-:B------:R-:W-:Y:S02]  /*5690*/  HADD2.F32 R70, -RZ, R38.reuse.H1_H1 ;  /* 0x30000026ff467230 */ /* 0x100fe40000004100 */
[----:B------:R-:W-:Y:S02]  /*56a0*/  HADD2.F32 R38, -RZ, R38.H0_H0 ;  /* 0x20000026ff267230 */ /* 0x000fe40000004100 */
[----:B------:R-:W-:Y:S01]  /*56b0*/  F2FP.F16.F32.PACK_AB R36, R36, R72 ;  /* 0x000000482424723e */ /* 0x000fe200000000ff */
[----:B------:R-:W-:-:S04]  /*56c0*/  FMUL.FTZ R71, R70, R39 ;  /* 0x0000002746477220 */ /* 0x000fc80000410000 */
[C---:B------:R-:W-:Y:S01]  /*56d0*/  FFMA.FTZ R71, R38.reuse, R154, -R71 ;  /* 0x0000009a26477223 */ /* 0x040fe20000010847 */
[----:B------:R-:W-:Y:S01]  /*56e0*/  FMUL.FTZ R38, R38, R39 ;  /* 0x0000002726267220 */ /* 0x000fe20000410000 */
[----:B------:R-:W-:-:S03]  /*56f0*/  IMAD.MOV.U32 R39, RZ, RZ, R61 ;  /* 0x000000ffff277224 */ /* 0x000fc600078e003d */
[----:B------:R-:W-:-:S05]  /*5700*/  FFMA.FTZ R38, R70, R154, R38 ;  /* 0x0000009a46267223 */ /* 0x000fca0000010026 */
[----:B------:R-:W-:-:S07]  /*5710*/  F2FP.F16.F32.PACK_AB R38, R38, R71 ;  /* 0x000000472626723e */ /* 0x000fce00000000ff */
.L_x_492:
[----:B------:R-:W-:Y:S05]  /*5720*/  BSYNC B3 ;  /* 0x0000000000037941 */ /* 0x000fea0003800000 */
.L_x_491:
[----:B------:R-:W-:Y:S02]  /*5730*/  ULDC.64 UR4, c[0x0][0x208] ;  /* 0x0000820000047ab9 */ /* 0x000fe40000000a00 */
[----:B--2---:R0:W-:Y:S03]  /*5740*/  STG.E.128 desc[UR4][R46.64+0x80], R36 ;  /* 0x000080242e007986 */ /* 0x0041e6000c101d04 */
.L_x_490:
[----:B------:R-:W-:Y:S05]  /*5750*/  BSYNC B2 ;  /* 0x0000000000027941 */ /* 0x000fea0003800000 */
.L_x_489:
        /* <DEDUP_REMOVED lines=21> */
[--C-:B------:R-:W-:Y:S02]  /*58b0*/  HADD2.F32 R67, -RZ, R151.reuse.H0_H0 ;  /* 0x20000097ff437230 */ /* 0x100fe40000004100 */
[----:B------:R-:W-:Y:S01]  /*58c0*/  FFMA.FTZ R60, R61, R60, R37 ;  /* 0x0000003c3d3c7223 */ /* 0x000fe20000010025 */
[----:B------:R-:W-:Y:S01]  /*58d0*/  MOV R37, R39 ;  /* 0x0000002700257202 */ /* 0x000fe20000000f00 */
[----:B------:R-:W-:-:S03]  /*58e0*/  HADD2.F32 R151, -RZ, R151.H1_H1 ;  /* 0x30000097ff977230 */ /* 0x000fc60000004100 */
        /* <DEDUP_REMOVED lines=8> */
[--C-:B------:R-:W-:Y:S02]  /*5970*/  HADD2.F32 R66, -RZ, R36.reuse.H1_H1 ;  /* 0x30000024ff427230 */ /* 0x100fe40000004100 */
[----:B------:R-:W-:Y:S01]  /*5980*/  HADD2.F32 R36, -RZ, R36.H0_H0 ;  /* 0x20000024ff247230 */ /* 0x000fe20000004100 */
[----:B------:R-:W-:Y:S01]  /*5990*/  F2FP.F16.F32.PACK_AB R61, R37, R61 ;  /* 0x0000003d253d723e */ /* 0x000fe200000000ff */
[----:B------:R-:W-:Y:S02]  /*59a0*/  HADD2.F32 R152, -RZ, R152.H1_H1 ;  /* 0x30000098ff987230 */ /* 0x000fe40000004100 */
        /* <DEDUP_REMOVED lines=14> */
.L_x_496:
[----:B------:R-:W-:Y:S05]  /*5a90*/  BSYNC B3 ;  /* 0x0000000000037941 */ /* 0x000fea0003800000 */
.L_x_495:
[----:B------:R-:W-:Y:S02]  /*5aa0*/  ULDC.64 UR4, c[0x0][0x208] ;  /* 0x0000820000047ab9 */ /* 0x000fe40000000a00 */
[----:B--2---:R0:W-:Y:S03]  /*5ab0*/  STG.E.128 desc[UR4][R46.64+0x100], R36 ;  /* 0x000100242e007986 */ /* 0x0041e6000c101d04 */
.L_x_494:
[----:B------:R-:W-:Y:S05]  /*5ac0*/  BSYNC B2 ;  /* 0x0000000000027941 */ /* 0x000fea0003800000 */
.L_x_493:
[----:B------:R-:W-:-:S13]  /*5ad0*/  ISETP.NE.AND P3, PT, R9, RZ, PT ;  /* 0x000000ff0900720c */ /* 0x000fda0003f65270 */
        /* <DEDUP_REMOVED lines=30> */
[--C-:B------:R-:W-:Y:S02]  /*5cc0*/  HADD2.F32 R39, -RZ, R149.reuse.H0_H0 ;  /* 0x20000095ff277230 */ /* 0x100fe40000004100 */
        /* <DEDUP_REMOVED lines=18> */
.L_x_498:
[----:B------:R-:W-:Y:S05]  /*5df0*/  BSYNC B2 ;  /* 0x0000000000027941 */ /* 0x000fea0003800000 */
.L_x_497:
[----:B------:R-:W-:Y:S02]  /*5e00*/  ULDC.64 UR4, c[0x0][0x208] ;  /* 0x0000820000047ab9 */ /* 0x000fe40000000a00 */
[----:B--2---:R0:W-:Y:S03]  /*5e10*/  STG.E.128 desc[UR4][R46.64+0x180], R36 ;  /* 0x000180242e007986 */ /* 0x0041e6000c101d04 */
.L_x_484:
[----:B------:R-:W-:Y:S05]  /*5e20*/  BSYNC B1 ;  /* 0x0000000000017941 */ /* 0x000fea0003800000 */
.L_x_483:
        /* <DEDUP_REMOVED lines=8> */
[----:B------:R-:W-:Y:S01]  /*5eb0*/  SHF.R.U64 R58, R58, 0x10, R59 ;  /* 0x000000103a3a7819 */ /* 0x000fe2000000123b */
[----:B--2---:R-:W-:Y:S01]  /*5ec0*/  IMAD.MOV.U32 R47, RZ, RZ, R37 ;  /* 0x000000ffff2f7224 */ /* 0x004fe200078e0025 */
[--C-:B------:R-:W-:Y:S01]  /*5ed0*/  SHF.R.U64 R46, R56, 0x10, R57.reuse ;  /* 0x00000010382e7819 */ /* 0x100fe20000001239 */
[----:B------:R-:W-:Y:S01]  /*5ee0*/  HADD2.F32 R153, -RZ, R153.H0_H0 ;  /* 0x20000099ff997230 */ /* 0x000fe20000004100 */
[----:B------:R-:W-:Y:S01]  /*5ef0*/  SHF.R.U32.HI R57, RZ, 0x10, R57 ;  /* 0x00000010ff397819 */ /* 0x000fe20000011639 */
[----:B------:R-:W-:Y:S02]  /*5f00*/  HADD2.F32 R58, -RZ, R58.H0_H0 ;  /* 0x2000003aff3a7230 */ /* 0x000fe40000004100 */
[--C-:B------:R-:W-:Y:S02]  /*5f10*/  HADD2.F32 R37, -RZ, R47.reuse.H1_H1 ;  /* 0x3000002fff257230 */ /* 0x100fe40000004100 */
[----:B------:R-:W-:Y:S02]  /*5f20*/  HADD2.F32 R47, -RZ, R47.H0_H0 ;  /* 0x2000002fff2f7230 */ /* 0x000fe40000004100 */
[----:B------:R-:W-:-:S02]  /*5f30*/  HADD2.F32 R46, -RZ, R46.H0_H0 ;  /* 0x2000002eff2e7230 */ /* 0x000fc40000004100 */
[-C--:B------:R-:W-:Y:S01]  /*5f40*/  FMUL.FTZ R56, R37, R58.reuse ;  /* 0x0000003a25387220 */ /* 0x080fe20000410000 */
[----:B------:R-:W-:Y:S02]  /*5f50*/  HADD2.F32 R57, -RZ, R57.H0_H0 ;  /* 0x20000039ff397230 */ /* 0x000fe40000004100 */
[C---:B------:R-:W-:Y:S01]  /*5f60*/  FMUL.FTZ R58, R47.reuse, R58 ;  /* 0x0000003a2f3a7220 */ /* 0x040fe20000410000 */
[----:B------:R-:W-:Y:S02]  /*5f70*/  HADD2.F32 R155, -RZ, R155.H1_H1 ;  /* 0x3000009bff9b7230 */ /* 0x000fe40000004100 */
[-C--:B------:R-:W-:Y:S01]  /*5f80*/  FFMA.FTZ R56, R47, R46.reuse, -R56 ;  /* 0x0000002e2f387223 */ /* 0x080fe20000010838 */
[----:B------:R-:W-:Y:S01]  /*5f90*/  FFMA.FTZ R58, R37, R46, R58 ;  /* 0x0000002e253a7223 */ /* 0x000fe2000001003a */
[----:B------:R-:W-:Y:S01]  /*5fa0*/  SHF.R.U32.HI R46, RZ, 0x10, R59 ;  /* 0x00000010ff2e7819 */ /* 0x000fe2000001163b */
[--C-:B------:R-:W-:Y:S02]  /*5fb0*/  HADD2.F32 R37, -RZ, R39.reuse.H1_H1 ;  /* 0x30000027ff257230 */ /* 0x100fe40000004100 */
[----:B------:R-:W-:Y:S01]  /*5fc0*/  HADD2.F32 R39, -RZ, R39.H0_H0 ;  /* 0x20000027ff277230 */ /* 0x000fe20000004100 */
[----:B------:R-:W-:Y:S01]  /*5fd0*/  F2FP.F16.F32.PACK_AB R56, R58, R56 ;  /* 0x000000383a38723e */ /* 0x000fe200000000ff */
[----:B------:R-:W-:-:S05]  /*5fe0*/  HADD2.F32 R46, -RZ, R46.H0_H0 ;  /* 0x2000002eff2e7230 */ /* 0x000fca0000004100 */
[-C--:B------:R-:W-:Y:S01]  /*5ff0*/  FMUL.FTZ R47, R37, R46.reuse ;  /* 0x0000002e252f7220 */ /* 0x080fe20000410000 */
[----:B------:R-:W-:-:S03]  /*6000*/  FMUL.FTZ R46, R39, R46 ;  /* 0x0000002e272e7220 */ /* 0x000fc60000410000 */
[-C--:B------:R-:W-:Y:S01]  /*6010*/  FFMA.FTZ R47, R39, R57.reuse, -R47 ;  /* 0x00000039272f7223 */ /* 0x080fe2000001082f */
[----:B------:R-:W-:Y:S01]  /*6020*/  FFMA.FTZ R46, R37, R57, R46 ;  /* 0x00000039252e7223 */ /* 0x000fe2000001002e */
[--C-:B------:R-:W-:Y:S02]  /*6030*/  HADD2.F32 R37, -RZ, R36.reuse.H0_H0 ;  /* 0x20000024ff257230 */ /* 0x100fe40000004100 */
[----:B------:R-:W-:Y:S02]  /*6040*/  HADD2.F32 R36, -RZ, R36.H1_H1 ;  /* 0x30000024ff247230 */ /* 0x000fe40000004100 */
[--C-:B------:R-:W-:Y:S01]  /*6050*/  HADD2.F32 R39, -RZ, R159.reuse.H0_H0 ;  /* 0x2000009fff277230 */ /* 0x100fe20000004100 */
[----:B------:R-:W-:Y:S01]  /*6060*/  F2FP.F16.F32.PACK_AB R46, R46, R47 ;  /* 0x0000002f2e2e723e */ /* 0x000fe200000000ff */
[----:B------:R-:W-:-:S03]  /*6070*/  HADD2.F32 R159, -RZ, R159.H1_H1 ;  /* 0x3000009fff9f7230 */ /* 0x000fc60000004100 */
[-C--:B------:R-:W-:Y:S01]  /*6080*/  FMUL.FTZ R57, R36, R39.reuse ;  /* 0x0000002724397220 */ /* 0x080fe20000410000 */
[----:B------:R-:W-:-:S03]  /*6090*/  FMUL.FTZ R39, R37, R39 ;  /* 0x0000002725277220 */ /* 0x000fc60000410000 */
[-C--:B------:R-:W-:Y:S01]  /*60a0*/  FFMA.FTZ R57, R37, R153.reuse, -R57 ;  /* 0x0000009925397223 */ /* 0x080fe20000010839 */
[----:B------:R-:W-:Y:S01]  /*60b0*/  FFMA.FTZ R39, R36, R153, R39 ;  /* 0x0000009924277223 */ /* 0x000fe20000010027 */
[--C-:B------:R-:W-:Y:S02]  /*60c0*/  HADD2.F32 R36, -RZ, R38.reuse.H0_H0 ;  /* 0x20000026ff247230 */ /* 0x100fe40000004100 */
[----:B------:R-:W-:Y:S02]  /*60d0*/  HADD2.F32 R38, -RZ, R38.H1_H1 ;  /* 0x30000026ff267230 */ /* 0x000fe40000004100 */
[----:B------:R-:W-:-:S03]  /*60e0*/  F2FP.F16.F32.PACK_AB R39, R39, R57 ;  /* 0x000000392727723e */ /* 0x000fc600000000ff */
[-C--:B------:R-:W-:Y:S01]  /*60f0*/  FMUL.FTZ R37, R38, R159.reuse ;  /* 0x0000009f26257220 */ /* 0x080fe20000410000 */
[----:B------:R-:W-:-:S03]  /*6100*/  FMUL.FTZ R159, R36, R159 ;  /* 0x0000009f249f7220 */ /* 0x000fc60000410000 */
[-C--:B------:R-:W-:Y:S01]  /*6110*/  FFMA.FTZ R37, R36, R155.reuse, -R37 ;  /* 0x0000009b24257223 */ /* 0x080fe20000010825 */
[----:B------:R-:W-:Y:S01]  /*6120*/  FFMA.FTZ R159, R38, R155, R159 ;  /* 0x0000009b269f7223 */ /* 0x000fe2000001009f */
[----:B------:R-:W-:Y:S01]  /*6130*/  MOV R36, R39 ;  /* 0x0000002700247202 */ /* 0x000fe20000000f00 */
[----:B------:R-:W-:-:S03]  /*6140*/  IMAD.MOV.U32 R39, RZ, RZ, R46 ;  /* 0x000000ffff277224 */ /* 0x000fc600078e002e */
[----:B------:R-:W-:Y:S01]  /*6150*/  F2FP.F16.F32.PACK_AB R159, R159, R37 ;  /* 0x000000259f9f723e */ /* 0x000fe200000000ff */
[----:B------:R-:W-:-:S04]  /*6160*/  IMAD.MOV.U32 R37, RZ, RZ, R56 ;  /* 0x000000ffff257224 */ /* 0x000fc800078e0038 */
[----:B------:R-:W-:-:S07]  /*6170*/  IMAD.MOV.U32 R38, RZ, RZ, R159 ;  /* 0x000000ffff267224 */ /* 0x000fce00078e009f */
.L_x_503:
[----:B------:R-:W-:Y:S05]  /*6180*/  BSYNC B2 ;  /* 0x0000000000027941 */ /* 0x000fea0003800000 */
.L_x_502:
[----:B------:R-:W-:Y:S02]  /*6190*/  ULDC.64 UR4, c[0x0][0x208] ;  /* 0x0000820000047ab9 */ /* 0x000fe40000000a00 */
[----:B--2---:R0:W-:Y:S03]  /*61a0*/  STG.E.128 desc[UR4][R44.64], R36 ;  /* 0x000000242c007986 */ /* 0x0041e6000c101d04 */
.L_x_501:
[----:B------:R-:W-:Y:S05]  /*61b0*/  BSYNC B1 ;  /* 0x0000000000017941 */ /* 0x000fea0003800000 */
.L_x_500:
[----:B------:R-:W-:Y:S01]  /*61c0*/  ISETP.NE.AND P3, PT, R11, RZ, PT ;  /* 0x000000ff0b00720c */ /* 0x000fe20003f65270 */
[----:B------:R-:W-:-:S12]  /*61d0*/  BSSY B1, `(.L_x_504) ;  /* 0x0000036000017945 */ /* 0x000fd80003800000 */
[----:B------:R-:W-:Y:S05]  /*61e0*/  @!P3 BRA `(.L_x_505) ;  /* 0x0000000000d0b947 */ /* 0x000fea0003800000 */
[----:B0-234-:R0:W2:Y:S01]  /*61f0*/  LDS.128 R36, [R5+0x28c00] ;  /* 0x028c000005247984 */ /* 0x01d0a20000000c00 */
[----:B------:R-:W-:Y:S01]  /*6200*/  ISETP.GE.AND P3, PT, R215, R120, PT ;  /* 0x00000078d700720c */ /* 0x000fe20003f66270 */
[----:B------:R-:W-:-:S12]  /*6210*/  BSSY B2, `(.L_x_506) ;  /* 0x000002f000027945 */ /* 0x000fd80003800000 */
[----:B0-----:R-:W-:Y:S05]  /*6220*/  @P3 BRA `(.L_x_507) ;  /* 0x0000000000b43947 */ /* 0x001fea0003800000 */
[----:B------:R-:W-:Y:S02]  /*6230*/  SHF.R.U64 R56, R52, 0x10, R53 ;  /* 0x0000001034387819 */ /* 0x000fe40000001235 */
[----:B--2---:R-:W-:Y:S02]  /*6240*/  MOV R47, R37 ;  /* 0x00000025002f7202 */ /* 0x004fe40000000f00 */
[--C-:B------:R-:W-:Y:S01]  /*6250*/  SHF.R.U64 R46, R54, 0x10, R55.reuse ;  /* 0x00000010362e7819 */ /* 0x100fe20000001237 */
[----:B------:R-:W-:Y:S01]  /*6260*/  HADD2.F32 R56, -RZ, R56.H0_H0 ;  /* 0x20000038ff387230 */ /* 0x000fe20000004100 */
[----:B------:R-:W-:Y:S01]  /*6270*/  SHF.R.U32.HI R54, RZ, 0x10, R55 ;  /* 0x00000010ff367819 */ /* 0x000fe20000011637 */
[--C-:B------:R-:W-:Y:S02]  /*6280*/  HADD2.F32 R37, -RZ, R47.reuse.H1_H1 ;  /* 0x3000002fff257230 */ /* 0x100fe40000004100 */
[----:B------:R-:W-:Y:S02]  /*6290*/  HADD2.F32 R47, -RZ, R47.H0_H0 ;  /* 0x2000002fff2f7230 */ /* 0x000fe40000004100 */
[----:B------:R-:W-:-:S02]  /*62a0*/  HADD2.F32 R46, -RZ, R46.H0_H0 ;  /* 0x2000002eff2e7230 */ /* 0x000fc40000004100 */
[-C--:B------:R-:W-:Y:S01]  /*62b0*/  FMUL.FTZ R52, R37, R56.reuse ;  /* 0x0000003825347220 */ /* 0x080fe20000410000 */
[----:B------:R-:W-:Y:S02]  /*62c0*/  HADD2.F32 R54, -RZ, R54.H0_H0 ;  /* 0x20000036ff367230 */ /* 0x000fe40000004100 */
[C---:B------:R-:W-:Y:S01]  /*62d0*/  FMUL.FTZ R56, R47.reuse, R56 ;  /* 0x000000382f387220 */ /* 0x040fe20000410000 */
[----:B------:R-:W-:-:S03]  /*62e0*/  FFMA.FTZ R52, R47, R46, -R52 ;  /* 0x0000002e2f347223 */ /* 0x000fc60000010834 */
[----:B------:R-:W-:Y:S01]  /*62f0*/  FFMA.FTZ R56, R37, R46, R56 ;  /* 0x0000002e25387223 */ /* 0x000fe20000010038 */
[----:B------:R-:W-:Y:S01]  /*6300*/  SHF.R.U32.HI R46, RZ, 0x10, R53 ;  /* 0x00000010ff2e7819 */ /* 0x000fe20000011635 */
[--C-:B------:R-:W-:Y:S02]  /*6310*/  HADD2.F32 R37, -RZ, R39.reuse.H1_H1 ;  /* 0x30000027ff257230 */ /* 0x100fe40000004100 */
[----:B------:R-:W-:Y:S01]  /*6320*/  HADD2.F32 R39, -RZ, R39.H0_H0 ;  /* 0x20000027ff277230 */ /* 0x000fe20000004100 */
[----:B------:R-:W-:Y:S01]  /*6330*/  F2FP.F16.F32.PACK_AB R52, R56, R52 ;  /* 0x000000343834723e */ /* 0x000fe200000000ff */
[----:B------:R-:W-:Y:S02]  /*6340*/  HADD2.F32 R46, -RZ, R46.H0_H0 ;  /* 0x2000002eff2e7230 */ /* 0x000fe40000004100 */
[--C-:B------:R-:W-:Y:S02]  /*6350*/  HADD2.F32 R53, -RZ, R150.reuse.H0_H0 ;  /* 0x20000096ff357230 */ /* 0x100fe40000004100 */
[----:B------:R-:W-:-:S02]  /*6360*/  HADD2.F32 R150, -RZ, R150.H1_H1 ;  /* 0x30000096ff967230 */ /* 0x000fc40000004100 */
[-C--:B------:R-:W-:Y:S01]  /*6370*/  FMUL.FTZ R47, R37, R46.reuse ;  /* 0x0000002e252f7220 */ /* 0x080fe20000410000 */
[----:B------:R-:W-:-:S03]  /*6380*/  FMUL.FTZ R46, R39, R46 ;  /* 0x0000002e272e7220 */ /* 0x000fc60000410000 */
[-C--:B------:R-:W-:Y:S01]  /*6390*/  FFMA.FTZ R47, R39, R54.reuse, -R47 ;  /* 0x00000036272f7223 */ /* 0x080fe2000001082f */
[----:B------:R-:W-:Y:S01]  /*63a0*/  FFMA.FTZ R46, R37, R54, R46 ;  /* 0x00000036252e7223 */ /* 0x000fe2000001002e */
[----:B------:R-:W-:Y:S02]  /*63b0*/  HADD2.F32 R37, -RZ, R156.H0_H0 ;  /* 0x2000009cff257230 */ /* 0x000fe40000004100 */
[--C-:B------:R-:W-:Y:S02]  /*63c0*/  HADD2.F32 R39, -RZ, R36.reuse.H1_H1 ;  /* 0x30000024ff277230 */ /* 0x100fe40000004100 */
[----:B------:R-:W-:Y:S01]  /*63d0*/  HADD2.F32 R36, -RZ, R36.H0_H0 ;  /* 0x20000024ff247230 */ /* 0x000fe20000004100 */
[----:B------:R-:W-:Y:S01]  /*63e0*/  F2FP.F16.F32.PACK_AB R46, R46, R47 ;  /* 0x0000002f2e2e723e */ /* 0x000fe200000000ff */
[----:B------:R-:W-:Y:S02]  /*63f0*/  HADD2.F32 R156, -RZ, R156.H1_H1 ;  /* 0x3000009cff9c7230 */ /* 0x000fe40000004100 */
[-C--:B------:R-:W-:Y:S01]  /*6400*/  FMUL.FTZ R54, R39, R37.reuse ;  /* 0x0000002527367220 */ /* 0x080fe20000410000 */
[----:B------:R-:W-:-:S03]  /*6410*/  FMUL.FTZ R37, R36, R37 ;  /* 0x0000002524257220 */ /* 0x000fc60000410000 */
[-C--:B------:R-:W-:Y:S01]  /*6420*/  FFMA.FTZ R54, R36, R53.reuse, -R54 ;  /* 0x0000003524367223 */ /* 0x080fe20000010836 */
[--C-:B------:R-:W-:Y:S02]  /*6430*/  HADD2.F32 R36, -RZ, R38.reuse.H1_H1 ;  /* 0x30000026ff247230 */ /* 0x100fe40000004100 */
[----:B------:R-:W-:Y:S01]  /*6440*/  FFMA.FTZ R37, R39, R53, R37 ;  /* 0x0000003527257223 */ /* 0x000fe20000010025 */
[----:B------:R-:W-:Y:S02]  /*6450*/  HADD2.F32 R38, -RZ, R38.H0_H0 ;  /* 0x20000026ff267230 */ /* 0x000fe40000004100 */
[----:B------:R-:W-:Y:S02]  /*6460*/  FMUL.FTZ R39, R36, R156 ;  /* 0x0000009c24277220 */ /* 0x000fe40000410000 */
[----:B------:R-:W-:Y:S01]  /*6470*/  F2FP.F16.F32.PACK_AB R37, R37, R54 ;  /* 0x000000362525723e */ /* 0x000fe200000000ff */
[C---:B------:R-:W-:Y:S01]  /*6480*/  FMUL.FTZ R156, R38.reuse, R156 ;  /* 0x0000009c269c7220 */ /* 0x040fe20000410000 */
[----:B------:R-:W-:-:S03]  /*6490*/  FFMA.FTZ R39, R38, R150, -R39 ;  /* 0x0000009626277223 */ /* 0x000fc60000010827 */
[----:B------:R-:W-:Y:S01]  /*64a0*/  FFMA.FTZ R156, R36, R150, R156 ;  /* 0x00000096249c7223 */ /* 0x000fe2000001009c */
[----:B------:R-:W-:Y:S02]  /*64b0*/  IMAD.MOV.U32 R36, RZ, RZ, R37 ;  /* 0x000000ffff247224 */ /* 0x000fe400078e0025 */
[----:B------:R-:W-:Y:S02]  /*64c0*/  IMAD.MOV.U32 R37, RZ, RZ, R52 ;  /* 0x000000ffff257224 */ /* 0x000fe400078e0034 */
[----:B------:R-:W-:-:S05]  /*64d0*/  F2FP.F16.F32.PACK_AB R39, R156, R39 ;  /* 0x000000279c27723e */ /* 0x000fca00000000ff */
[----:B------:R-:W-:Y:S01]  /*64e0*/  IMAD.MOV.U32 R38, RZ, RZ, R39 ;  /* 0x000000ffff267224 */ /* 0x000fe200078e0027 */
[----:B------:R-:W-:-:S07]  /*64f0*/  MOV R39, R46 ;  /* 0x0000002e00277202 */ /* 0x000fce0000000f00 */
.L_x_507:
[----:B------:R-:W-:Y:S05]  /*6500*/  BSYNC B2 ;  /* 0x0000000000027941 */ /* 0x000fea0003800000 */
.L_x_506:
[----:B------:R-:W-:Y:S02]  /*6510*/  ULDC.64 UR4, c[0x0][0x208] ;  /* 0x0000820000047ab9 */ /* 0x000fe40000000a00 */
[----:B--2---:R0:W-:Y:S03]  /*6520*/  STG.E.128 desc[UR4][R44.64+0x80], R36 ;  /* 0x000080242c007986 */ /* 0x0041e6000c101d04 */
.L_x_505:
[----:B------:R-:W-:Y:S05]  /*6530*/  BSYNC B1 ;  /* 0x0000000000017941 */ /* 0x000fea0003800000 */
.L_x_504:
        /* <DEDUP_REMOVED lines=9> */
[----:B--2---:R-:W-:Y:S01]  /*65d0*/  HADD2.F32 R51, -RZ, R39.H1_H1 ;  /* 0x30000027ff337230 */ /* 0x004fe20000004100 */
[--C-:B------:R-:W-:Y:S01]  /*65e0*/  SHF.R.U64 R46, R48, 0x10, R49.reuse ;  /* 0x00000010302e7819 */ /* 0x100fe20000001231 */
[----:B------:R-:W-:Y:S01]  /*65f0*/  HADD2.F32 R47, -RZ, R47.H0_H0 ;  /* 0x2000002fff2f7230 */ /* 0x000fe20000004100 */
[----:B------:R-:W-:Y:S01]  /*6600*/  SHF.R.U32.HI R48, RZ, 0x10, R49 ;  /* 0x00000010ff307819 */ /* 0x000fe20000011631 */
[--C-:B------:R-:W-:Y:S02]  /*6610*/  HADD2.F32 R49, -RZ, R37.reuse.H1_H1 ;  /* 0x30000025ff317230 */ /* 0x100fe40000004100 */
[----:B------:R-:W-:Y:S02]  /*6620*/  HADD2.F32 R37, -RZ, R37.H0_H0 ;  /* 0x20000025ff257230 */ /* 0x000fe40000004100 */
[----:B------:R-:W-:-:S02]  /*6630*/  HADD2.F32 R50, -RZ, R50.H0_H0 ;  /* 0x20000032ff327230 */ /* 0x000fc40000004100 */
[----:B------:R-:W-:Y:S02]  /*6640*/  HADD2.F32 R46, -RZ, R46.H0_H0 ;  /* 0x2000002eff2e7230 */ /* 0x000fe40000004100 */
[-C--:B------:R-:W-:Y:S01]  /*6650*/  FMUL.FTZ R53, R37, R47.reuse ;  /* 0x0000002f25357220 */ /* 0x080fe20000410000 */
[----:B------:R-:W-:Y:S02]  /*6660*/  HADD2.F32 R52, -RZ, R48.H0_H0 ;  /* 0x20000030ff347230 */ /* 0x000fe40000004100 */
[----:B------:R-:W-:Y:S01]  /*6670*/  FMUL.FTZ R48, R49, R47 ;  /* 0x0000002f31307220 */ /* 0x000fe20000410000 */
[----:B------:R-:W-:Y:S02]  /*6680*/  HADD2.F32 R39, -RZ, R39.H0_H0 ;  /* 0x20000027ff277230 */ /* 0x000fe40000004100 */
[----:B------:R-:W-:Y:S01]  /*6690*/  FMUL.FTZ R47, R51, R50 ;  /* 0x00000032332f7220 */ /* 0x000fe20000410000 */
[-C--:B------:R-:W-:Y:S01]  /*66a0*/  FFMA.FTZ R53, R49, R46.reuse, R53 ;  /* 0x0000002e31357223 */ /* 0x080fe20000010035 */
[----:B------:R-:W-:Y:S01]  /*66b0*/  FFMA.FTZ R48, R37, R46, -R48 ;  /* 0x0000002e25307223 */ /* 0x000fe20000010830 */
[----:B------:R-:W-:-:S02]  /*66c0*/  HADD2.F32 R46, -RZ, R36.H1_H1 ;  /* 0x30000024ff2e7230 */ /* 0x000fc40000004100 */
[C---:B------:R-:W-:Y:S01]  /*66d0*/  FMUL.FTZ R50, R39.reuse, R50 ;  /* 0x0000003227327220 */ /* 0x040fe20000410000 */
[----:B------:R-:W-:Y:S01]  /*66e0*/  FFMA.FTZ R47, R39, R52, -R47 ;  /* 0x00000034272f7223 */ /* 0x000fe2000001082f */
[--C-:B------:R-:W-:Y:S01]  /*66f0*/  HADD2.F32 R39, -RZ, R145.reuse.H0_H0 ;  /* 0x20000091ff277230 */ /* 0x100fe20000004100 */
[----:B------:R-:W-:Y:S01]  /*6700*/  F2FP.F16.F32.PACK_AB R48, R53, R48 ;  /* 0x000000303530723e */ /* 0x000fe200000000ff */
[----:B------:R-:W-:Y:S02]  /*6710*/  HADD2.F32 R36, -RZ, R36.H0_H0 ;  /* 0x20000024ff247230 */ /* 0x000fe40000004100 */
[----:B------:R-:W-:Y:S01]  /*6720*/  FFMA.FTZ R50, R51, R52, R50 ;  /* 0x0000003433327223 */ /* 0x000fe20000010032 */
[----:B------:R-:W-:Y:S02]  /*6730*/  HADD2.F32 R145, -RZ, R145.H1_H1 ;  /* 0x30000091ff917230 */ /* 0x000fe40000004100 */
[----:B------:R-:W-:Y:S01]  /*6740*/  FMUL.FTZ R51, R46, R39 ;  /* 0x000000272e337220 */ /* 0x000fe20000410000 */
[----:B------:R-:W-:-:S02]  /*6750*/  HADD2.F32 R49, -RZ, R38.H1_H1 ;  /* 0x30000026ff317230 */ /* 0x000fc40000004100 */
[----:B------:R-:W-:Y:S01]  /*6760*/  FMUL.FTZ R52, R36, R39 ;  /* 0x0000002724347220 */ /* 0x000fe20000410000 */
[----:B------:R-:W-:Y:S01]  /*6770*/  HADD2.F32 R38, -RZ, R38.H0_H0 ;  /* 0x20000026ff267230 */ /* 0x000fe20000004100 */
[----:B------:R-:W-:Y:S01]  /*6780*/  F2FP.F16.F32.PACK_AB R47, R50, R47 ;  /* 0x0000002f322f723e */ /* 0x000fe200000000ff */
[--C-:B------:R-:W-:Y:S02]  /*6790*/  HADD2.F32 R37, -RZ, R143.reuse.H0_H0 ;  /* 0x2000008fff257230 */ /* 0x100fe40000004100 */
[CC--:B------:R-:W-:Y:S01]  /*67a0*/  FMUL.FTZ R39, R49.reuse, R145.reuse ;  /* 0x0000009131277220 */ /* 0x0c0fe20000410000 */
[----:B------:R-:W-:Y:S02]  /*67b0*/  HADD2.F32 R143, -RZ, R143.H1_H1 ;  /* 0x3000008fff8f7230 */ /* 0x000fe40000004100 */
[----:B------:R-:W-:Y:S01]  /*67c0*/  FMUL.FTZ R145, R38, R145 ;  /* 0x0000009126917220 */ /* 0x000fe20000410000 */
[-C--:B------:R-:W-:Y:S01]  /*67d0*/  FFMA.FTZ R51, R36, R37.reuse, -R51 ;  /* 0x0000002524337223 */ /* 0x080fe20000010833 */
[----:B------:R-:W-:Y:S01]  /*67e0*/  FFMA.FTZ R52, R46, R37, R52 ;  /* 0x000000252e347223 */ /* 0x000fe20000010034 */
[-C--:B------:R-:W-:Y:S01]  /*67f0*/  FFMA.FTZ R39, R38, R143.reuse, -R39 ;  /* 0x0000008f26277223 */ /* 0x080fe20000010827 */
[----:B------:R-:W-:Y:S01]  /*6800*/  FFMA.FTZ R145, R49, R143, R145 ;  /* 0x0000008f31917223 */ /* 0x000fe20000010091 */
[----:B------:R-:W-:-:S02]  /*6810*/  IMAD.MOV.U32 R37, RZ, RZ, R48 ;  /* 0x000000ffff257224 */ /* 0x000fc400078e0030 */
[----:B------:R-:W-:Y:S02]  /*6820*/  F2FP.F16.F32.PACK_AB R51, R52, R51 ;  /* 0x000000333433723e */ /* 0x000fe400000000ff */
[----:B------:R-:W-:-:S03]  /*6830*/  F2FP.F16.F32.PACK_AB R39, R145, R39 ;  /* 0x000000279127723e */ /* 0x000fc600000000ff */
[----:B------:R-:W-:Y:S02]  /*6840*/  IMAD.MOV.U32 R36, RZ, RZ, R51 ;  /* 0x000000ffff247224 */ /* 0x000fe400078e0033 */
[----:B------:R-:W-:Y:S01]  /*6850*/  IMAD.MOV.U32 R38, RZ, RZ, R39 ;  /* 0x000000ffff267224 */ /* 0x000fe200078e0027 */
[----:B------:R-:W-:-:S07]  /*6860*/  MOV R39, R47 ;  /* 0x0000002f00277202 */ /* 0x000fce0000000f00 */
.L_x_511:
[----:B------:R-:W-:Y:S05]  /*6870*/  BSYNC B2 ;  /* 0x0000000000027941 */ /* 0x000fea0003800000 */
.L_x_510:
[----:B------:R-:W-:Y:S02]  /*6880*/  ULDC.64 UR4, c[0x0][0x208] ;  /* 0x0000820000047ab9 */ /* 0x000fe40000000a00 */
[----:B--2---:R0:W-:Y:S03]  /*6890*/  STG.E.128 desc[UR4][R44.64+0x100], R36 ;  /* 0x000100242c007986 */ /* 0x0041e6000c101d04 */
.L_x_509:
[----:B------:R-:W-:Y:S05]  /*68a0*/  BSYNC B1 ;  /* 0x0000000000017941 */ /* 0x000fea0003800000 */
.L_x_508:
[----:B------:R-:W-:-:S13]  /*68b0*/  ISETP.NE.AND P3, PT, R9, RZ, PT ;  /* 0x000000ff0900720c */ /* 0x000fda0003f65270 */
[----:B------:R-:W-:Y:S05]  /*68c0*/  @!P3 BRA `(.L_x_499) ;  /* 0x00000044007cb947 */ /* 0x000fea0003800000 */
[----:B0-234-:R0:W2:Y:S01]  /*68d0*/  LDS.128 R36, [R5+0x2dc00] ;  /* 0x02dc000005247984 */ /* 0x01d0a20000000c00 */
[----:B------:R-:W-:Y:S01]  /*68e0*/  ISETP.GE.AND P3, PT, R216, R120, PT ;  /* 0x00000078d800720c */ /* 0x000fe20003f66270 */
[----:B------:R-:W-:-:S12]  /*68f0*/  BSSY B1, `(.L_x_512) ;  /* 0x000002b000017945 */ /* 0x000fd80003800000 */
[----:B0-----:R-:W-:Y:S05]  /*6900*/  @P3 BRA `(.L_x_513) ;  /* 0x0000000000a43947 */ /* 0x001fea0003800000 */
[--C-:B------:R-:W-:Y:S01]  /*6910*/  SHF.R.U64 R40, R40, 0x10, R41.reuse ;  /* 0x0000001028287819 */ /* 0x100fe20000001229 */
[--C-:B--2---:R-:W-:Y:S01]  /*6920*/  HADD2.F32 R46, -RZ, R37.reuse.H1_H1 ;  /* 0x30000025ff2e7230 */ /* 0x104fe20000004100 */
[----:B------:R-:W-:Y:S01]  /*6930*/  SHF.R.U32.HI R41, RZ, 0x10, R41 ;  /* 0x00000010ff297819 */ /* 0x000fe20000011629 */
[----:B------:R-:W-:Y:S01]  /*6940*/  HADD2.F32 R37, -RZ, R37.H0_H0 ;  /* 0x20000025ff257230 */ /* 0x000fe20000004100 */
[--C-:B------:R-:W-:Y:S01]  /*6950*/  SHF.R.U64 R42, R42, 0x10, R43.reuse ;  /* 0x000000102a2a7819 */ /* 0x100fe2000000122b */
[----:B------:R-:W-:Y:S01]  /*6960*/  HADD2.F32 R40, -RZ, R40.H0_H0 ;  /* 0x20000028ff287230 */ /* 0x000fe20000004100 */
[----:B------:R-:W-:Y:S01]  /*6970*/  SHF.R.U32.HI R43, RZ, 0x10, R43 ;  /* 0x00000010ff2b7819 */ /* 0x000fe2000001162b */
[----:B------:R-:W-:Y:S02]  /*6980*/  HADD2.F32 R41, -RZ, R41.H0_H0 ;  /* 0x20000029ff297230 */ /* 0x000fe40000004100 */
[--C-:B------:R-:W-:Y:S02]  /*6990*/  HADD2.F32 R47, -RZ, R39.reuse.H1_H1 ;  /* 0x30000027ff2f7230 */ /* 0x100fe40000004100 */
[----:B------:R-:W-:Y:S01]  /*69a0*/  FMUL.FTZ R49, R37, R40 ;  /* 0x0000002825317220 */ /* 0x000fe20000410000 */
[----:B------:R-:W-:-:S02]  /*69b0*/  HADD2.F32 R39, -RZ, R39.H0_H0 ;  /* 0x20000027ff277230 */ /* 0x000fc40000004100 */
[----:B------:R-:W-:Y:S02]  /*69c0*/  HADD2.F32 R42, -RZ, R42.H0_H0 ;  /* 0x2000002aff2a7230 */ /* 0x000fe40000004100 */
[----:B------:R-:W-:Y:S02]  /*69d0*/  HADD2.F32 R48, -RZ, R43.H0_H0 ;  /* 0x2000002bff307230 */ /* 0x000fe40000004100 */
[C---:B------:R-:W-:Y:S01]  /*69e0*/  FMUL.FTZ R43, R46.reuse, R40 ;  /* 0x000000282e2b7220 */ /* 0x040fe20000410000 */
[-C--:B------:R-:W-:Y:S01]  /*69f0*/  FMUL.FTZ R40, R47, R41.reuse ;  /* 0x000000292f287220 */ /* 0x080fe20000410000 */
[----:B------:R-:W-:Y:S02]  /*6a00*/  FMUL.FTZ R41, R39, R41 ;  /* 0x0000002927297220 */ /* 0x000fe40000410000 */
[-C--:B------:R-:W-:Y:S01]  /*6a10*/  FFMA.FTZ R43, R37, R42.reuse, -R43 ;  /* 0x0000002a252b7223 */ /* 0x080fe2000001082b */
[----:B------:R-:W-:Y:S01]  /*6a20*/  FFMA.FTZ R42, R46, R42, R49 ;  /* 0x0000002a2e2a7223 */ /* 0x000fe20000010031 */
[----:B------:R-:W-:Y:S01]  /*6a30*/  FFMA.FTZ R40, R39, R48, -R40 ;  /* 0x0000003027287223 */ /* 0x000fe20000010828 */
[----:B------:R-:W-:-:S02]  /*6a40*/  HADD2.F32 R46, -RZ, R36.H1_H1 ;  /* 0x30000024ff2e7230 */ /* 0x000fc40000004100 */
[----:B------:R-:W-:Y:S01]  /*6a50*/  FFMA.FTZ R41, R47, R48, R41 ;  /* 0x000000302f297223 */ /* 0x000fe20000010029 */
[--C-:B------:R-:W-:Y:S02]  /*6a60*/  HADD2.F32 R39, -RZ, R135.reuse.H0_H0 ;  /* 0x20000087ff277230 */ /* 0x100fe40000004100 */
[----:B------:R-:W-:Y:S02]  /*6a70*/  HADD2.F32 R36, -RZ, R36.H0_H0 ;  /* 0x20000024ff247230 */ /* 0x000fe40000004100 */
[----:B------:R-:W-:Y:S02]  /*6a80*/  HADD2.F32 R135, -RZ, R135.H1_H1 ;  /* 0x30000087ff877230 */ /* 0x000fe40000004100 */
[-C--:B------:R-:W-:Y:S01]  /*6a90*/  FMUL.FTZ R47, R46, R39.reuse ;  /* 0x000000272e2f7220 */ /* 0x080fe20000410000 */
[--C-:B------:R-:W-:Y:S02]  /*6aa0*/  HADD2.F32 R48, -RZ, R38.reuse.H1_H1 ;  /* 0x30000026ff307230 */ /* 0x100fe40000004100 */
[----:B------:R-:W-:Y:S01]  /*6ab0*/  FMUL.FTZ R51, R36, R39 ;  /* 0x0000002724337220 */ /* 0x000fe20000410000 */
[----:B------:R-:W-:Y:S01]  /*6ac0*/  HADD2.F32 R38, -RZ, R38.H0_H0 ;  /* 0x20000026ff267230 */ /* 0x000fe20000004100 */
[----:B------:R-:W-:Y:S01]  /*6ad0*/  F2FP.F16.F32.PACK_AB R40, R41, R40 ;  /* 0x000000282928723e */ /* 0x000fe200000000ff */
[----:B------:R-:W-:-:S02]  /*6ae0*/  HADD2.F32 R49, -RZ, R134.H1_H1 ;  /* 0x30000086ff317230 */ /* 0x000fc40000004100 */
[-C--:B------:R-:W-:Y:S01]  /*6af0*/  FMUL.FTZ R39, R48, R135.reuse ;  /* 0x0000008730277220 */ /* 0x080fe20000410000 */
[----:B------:R-:W-:Y:S02]  /*6b00*/  HADD2.F32 R37, -RZ, R134.H0_H0 ;  /* 0x20000086ff257230 */ /* 0x000fe40000004100 */
[C---:B------:R-:W-:Y:S01]  /*6b10*/  FMUL.FTZ R135, R38.reuse, R135 ;  /* 0x0000008726877220 */ /* 0x040fe20000410000 */
[----:B------:R-:W-:-:S03]  /*6b20*/  FFMA.FTZ R39, R38, R49, -R39 ;  /* 0x0000003126277223 */ /* 0x000fc60000010827 */
[----:B------:R-:W-:Y:S01]  /*6b30*/  FFMA.FTZ R48, R48, R49, R135 ;  /* 0x0000003130307223 */ /* 0x000fe20000010087 */
[-C--:B------:R-:W-:Y:S01]  /*6b40*/  FFMA.FTZ R47, R36, R37.reuse, -R47 ;  /* 0x00000025242f7223 */ /* 0x080fe2000001082f */
[----:B------:R-:W-:Y:S01]  /*6b50*/  FFMA.FTZ R46, R46, R37, R51 ;  /* 0x000000252e2e7223 */ /* 0x000fe20000010033 */
[----:B------:R-:W-:Y:S02]  /*6b60*/  F2FP.F16.F32.PACK_AB R37, R42, R43 ;  /* 0x0000002b2a25723e */ /* 0x000fe400000000ff */
[----:B------:R-:W-:Y:S01]  /*6b70*/  F2FP.F16.F32.PACK_AB R38, R48, R39 ;  /* 0x000000273026723e */ /* 0x000fe200000000ff */
[----:B------:R-:W-:Y:S01]  /*6b80*/  IMAD.MOV.U32 R39, RZ, RZ, R40 ;  /* 0x000000ffff277224 */ /* 0x000fe200078e0028 */
[----:B------:R-:W-:-:S07]  /*6b90*/  F2FP.F16.F32.PACK_AB R36, R46, R47 ;  /* 0x0000002f2e24723e */ /* 0x000fce00000000ff */
.L_x_513:
[----:B------:R-:W-:Y:S05]  /*6ba0*/  BSYNC B1 ;  /* 0x0000000000017941 */ /* 0x000fea0003800000 */
.L_x_512:
[----:B------:R-:W-:Y:S02]  /*6bb0*/  ULDC.64 UR4, c[0x0][0x208] ;  /* 0x0000820000047ab9 */ /* 0x000fe40000000a00 */
[----:B--2---:R0:W-:Y:S01]  /*6bc0*/  STG.E.128 desc[UR4][R44.64+0x180], R36 ;  /* 0x000180242c007986 */ /* 0x0041e2000c101d04 */
[----:B------:R-:W-:Y:S05]  /*6bd0*/  BRA `(.L_x_499) ;  /* 0x0000004000b87947 */ /* 0x000fea0003800000 */
.L_x_457:
[----:B------:R-:W-:Y:S01]  /*6be0*/  ISETP.GE.AND P4, PT, R212, R4, PT ;  /* 0x00000004d400720c */ /* 0x000fe20003f86270 */
[----:B------:R-:W-:Y:S01]  /*6bf0*/  BSSY B1, `(.L_x_514) ;  /* 0x0000024000017945 */ /* 0x000fe20003800000 */
[----:B------:R-:W-:Y:S02]  /*6c00*/  CS2R R54, SRZ ;  /* 0x0000000000367805 */ /* 0x000fe4000001ff00 */
[----:B0-----:R-:W-:Y:S02]  /*6c10*/  CS2R R38, SRZ ;  /* 0x0000000000267805 */ /* 0x001fe4000001ff00 */
        /* <DEDUP_REMOVED lines=13> */
[----:B------:R-:W-:Y:S01]  /*6cf0*/  IMAD.X R39, R0, 0x1, R25, P3 ;  /* 0x0000000100277824 */ /* 0x000fe200018e0619 */
[----:B------:R-:W-:Y:S01]  /*6d00*/  LEA R44, P3, R38, UR4, 0x1 ;  /* 0x00000004262c7c11 */ /* 0x000fe2000f8608ff */
[----:B------:R-:W-:Y:S01]  /*6d10*/  IMAD.X R37, R3, 0x1, R20, P2 ;  /* 0x0000000103257824 */ /* 0x000fe200010e0614 */
[----:B------:R-:W-:Y:S02]  /*6d20*/  ISETP.GE.AND P2, PT, R16, R120, PT ;  /* 0x000000781000720c */ /* 0x000fe40003f46270 */
[----:B------:R-:W-:-:S02]  /*6d30*/  CS2R R40, SRZ ;  /* 0x0000000000287805 */ /* 0x000fc4000001ff00 */
[----:B------:R-:W-:Y:S02]  /*6d40*/  LEA.HI.X R45, R38, UR5, R39, 0x1, P3 ;  /* 0x00000005262d7c11 */ /* 0x000fe400098f0c27 */
[----:B------:R-:W-:Y:S02]  /*6d50*/  CS2R R38, SRZ ;  /* 0x0000000000267805 */ /* 0x000fe4000001ff00 */
[----:B------:R-:W-:Y:S01]  /*6d60*/  LEA R52, P3, R36, UR6, 0x1 ;  /* 0x0000000624347c11 */ /* 0x000fe2000f8608ff */
[----:B------:R-:W-:-:S03]  /*6d70*/  ULDC.64 UR8, c[0x0][0x208] ;  /* 0x0000820000087ab9 */ /* 0x000fc60000000a00 */
[----:B------:R-:W-:Y:S02]  /*6d80*/  LEA.HI.X R53, R36, UR7, R37, 0x1, P3 ;  /* 0x0000000724357c11 */ /* 0x000fe400098f0c25 */
[----:B------:R-:W-:Y:S02]  /*6d90*/  CS2R R36, SRZ ;  /* 0x0000000000247805 */ /* 0x000fe4000001ff00 */
[----:B------:R-:W-:Y:S02]  /*6da0*/  ISETP.GE.AND P3, PT, R213, R120, PT ;  /* 0x00000078d500720c */ /* 0x000fe40003f66270 */
[----:B------:R-:W-:Y:S02]  /*6db0*/  CS2R R50, SRZ ;  /* 0x0000000000327805 */ /* 0x000fe4000001ff00 */
[----:B------:R-:W-:Y:S01]  /*6dc0*/  CS2R R48, SRZ ;  /* 0x0000000000307805 */ /* 0x000fe2000001ff00 */
[----:B------:R-:W5:Y:S01]  /*6dd0*/  @!P2 LDG.E.128 R40, desc[UR8][R44.64] ;  /* 0x000000082c28a981 */ /* 0x000f62000c1e1d00 */
[----:B------:R-:W-:-:S04]  /*6de0*/  CS2R R46, SRZ ;  /* 0x00000000002e7805 */ /* 0x000fc8000001ff00 */
[----:B------:R-:W5:Y:S04]  /*6df0*/  @!P2 LDG.E.128 R48, desc[UR8][R52.64] ;  /* 0x000000083430a981 */ /* 0x000f68000c1e1d00 */
[----:B------:R0:W5:Y:S02]  /*6e00*/  @!P3 LDG.E.128 R36, desc[UR8][R44.64+0x80] ;  /* 0x000080082c24b981 */ /* 0x000164000c1e1d00 */
[----:B0-----:R-:W-:-:S06]  /*6e10*/  CS2R R44, SRZ ;  /* 0x00000000002c7805 */ /* 0x001fcc000001ff00 */
[----:B------:R0:W5:Y:S02]  /*6e20*/  @!P3 LDG.E.128 R44, desc[UR8][R52.64+0x80] ;  /* 0x00008008342cb981 */ /* 0x000164000c1e1d00 */
.L_x_515:
[----:B------:R-:W-:Y:S05]  /*6e30*/  BSYNC B1 ;  /* 0x0000000000017941 */ /* 0x000fea0003800000 */
.L_x_514:
[----:B------:R-:W2:Y:S01]  /*6e40*/  LDL.LU R60, [R1+0x10] ;  /* 0x00001000013c7983 */ /* 0x000ea20000300800 */
[----:B------:R-:W-:Y:S01]  /*6e50*/  VIADD R58, R212, 0x20 ;  /* 0x00000020d43a7836 */ /* 0x000fe20000000000 */
[----:B0----5:R-:W-:Y:S01]  /*6e60*/  MOV R53, R38 ;  /* 0x0000002600357202 */ /* 0x021fe20000000f00 */
[----:B------:R-:W-:Y:S01]  /*6e70*/  IMAD.MOV.U32 R52, RZ, RZ, R39 ;  /* 0x000000ffff347224 */ /* 0x000fe200078e0027 */
[----:B------:R-:W-:Y:S01]  /*6e80*/  BSSY B1, `(.L_x_516) ;  /* 0x0000042000017945 */ /* 0x000fe20003800000 */
[----:B------:R-:W-:Y:S01]  /*6e90*/  IMAD.MOV.U32 R56, RZ, RZ, R37 ;  /* 0x000000ffff387224 */ /* 0x000fe200078e0025 */
[----:B------:R-:W-:Y:S01]  /*6ea0*/  PRMT R171, R53, 0x7610, R171 ;  /* 0x0000761035ab7816 */ /* 0x000fe200000000ab */
[----:B------:R-:W-:Y:S01]  /*6eb0*/  IMAD.MOV.U32 R53, RZ, RZ, R43 ;  /* 0x000000ffff357224 */ /* 0x000fe200078e002b */
[----:B------:R-:W-:Y:S01]  /*6ec0*/  ISETP.GE.AND P2, PT, R58, R4, PT ;  /* 0x000000043a00720c */ /* 0x000fe20003f46270 */
[----:B------:R-:W-:Y:S01]  /*6ed0*/  IMAD.MOV.U32 R57, RZ, RZ, R36 ;  /* 0x000000ffff397224 */ /* 0x000fe200078e0024 */
[----:B------:R-:W-:-:S02]  /*6ee0*/  PRMT R173, R52, 0x7610, R173 ;  /* 0x0000761034ad7816 */ /* 0x000fc400000000ad */
[----:B------:R-:W-:Y:S02]  /*6ef0*/  CS2R R58, SRZ ;  /* 0x00000000003a7805 */ /* 0x000fe4000001ff00 */
[----:B------:R-:W-:Y:S02]  /*6f00*/  MOV R52, R42 ;  /* 0x0000002a00347202 */ /* 0x000fe40000000f00 */
[----:B------:R-:W-:Y:S02]  /*6f10*/  CS2R R62, SRZ ;  /* 0x00000000003e7805 */ /* 0x000fe4000001ff00 */
[----:B------:R-:W-:Y:S01]  /*6f20*/  PRMT R175, R56, 0x7610, R175 ;  /* 0x0000761038af7816 */ /* 0x000fe200000000af */
[----:B------:R-:W-:Y:S01]  /*6f30*/  IMAD.MOV.U32 R56, RZ, RZ, R41 ;  /* 0x000000ffff387224 */ /* 0x000fe200078e0029 */
[----:B------:R-:W-:Y:S01]  /*6f40*/  PRMT R177, R53, 0x7610, R177 ;  /* 0x0000761035b17816 */ /* 0x000fe200000000b1 */
[----:B------:R-:W-:Y:S01]  /*6f50*/  IMAD.MOV.U32 R53, RZ, RZ, R40 ;  /* 0x000000ffff357224 */ /* 0x000fe200078e0028 */
[----:B------:R-:W-:-:S02]  /*6f60*/  PRMT R172, R57, 0x7610, R172 ;  /* 0x0000761039ac7816 */ /* 0x000fc400000000ac */
[----:B------:R-:W-:Y:S02]  /*6f70*/  CS2R R66, SRZ ;  /* 0x0000000000427805 */ /* 0x000fe4000001ff00 */
        /* <DEDUP_REMOVED lines=8> */
[----:B------:R-:W-:Y:S01]  /*7000*/  PRMT R171, R171, 0x5410, R57 ;  /* 0x00005410abab7816 */ /* 0x000fe20000000039 */
[----:B------:R-:W-:Y:S01]  /*7010*/  IMAD.MOV.U32 R57, RZ, RZ, R44 ;  /* 0x000000ffff397224 */ /* 0x000fe200078e002c */
[----:B------:R-:W-:-:S02]  /*7020*/  PRMT R173, R173, 0x5410, R52 ;  /* 0x00005410adad7816 */ /* 0x000fc40000000034 */
[----:B------:R-:W-:Y:S02]  /*7030*/  CS2R R64, SRZ ;  /* 0x0000000000407805 */ /* 0x000fe4000001ff00 */
[----:B------:R-:W-:Y:S02]  /*7040*/  MOV R52, R50 ;  /* 0x0000003200347202 */ /* 0x000fe40000000f00 */
[----:B------:R-:W-:Y:S02]  /*7050*/  PRMT R172, R172, 0x5410, R57 ;  /* 0x00005410acac7816 */ /* 0x000fe40000000039 */
[----:B------:R-:W-:Y:S02]  /*7060*/  PRMT R175, R175, 0x5410, R56 ;  /* 0x00005410afaf7816 */ /* 0x000fe40000000038 */
[----:B------:R-:W-:Y:S02]  /*7070*/  CS2R R56, SRZ ;  /* 0x0000000000387805 */ /* 0x000fe4000001ff00 */
[----:B------:R-:W-:-:S02]  /*7080*/  PRMT R176, R176, 0x5410, R52 ;  /* 0x00005410b0b07816 */ /* 0x000fc40000000034 */
[----:B------:R-:W-:Y:S02]  /*7090*/  PRMT R178, R53, 0x7610, R178 ;  /* 0x0000761035b27816 */ /* 0x000fe400000000b2 */
[----:B------:R-:W-:Y:S02]  /*70a0*/  CS2R R52, SRZ ;  /* 0x0000000000347805 */ /* 0x000fe4000001ff00 */
[----:B------:R-:W-:Y:S02]  /*70b0*/  MOV R71, R49 ;  /* 0x0000003100477202 */ /* 0x000fe40000000f00 */
[----:B--2---:R-:W-:-:S04]  /*70c0*/  LOP3.LUT R60, R60, 0xfffffffe, RZ, 0xc0, !PT ;  /* 0xfffffffe3c3c7812 */ /* 0x004fc800078ec0ff */
[----:B------:R-:W-:-:S05]  /*70d0*/  @P2 LOP3.LUT R60, R60, 0x1, RZ, 0xfc, !PT ;  /* 0x000000013c3c2812 */ /* 0x000fca00078efcff */
[----:B------:R0:W-:Y:S02]  /*70e0*/  STL [R1+0x10], R60 ;  /* 0x0000103c01007387 */ /* 0x0001e40000100800 */
[----:B0-----:R-:W-:Y:S01]  /*70f0*/  CS2R R60, SRZ ;  /* 0x00000000003c7805 */ /* 0x001fe2000001ff00 */
[----:B------:R-:W-:Y:S06]  /*7100*/  @P2 BRA `(.L_x_517) ;  /* 0x0000000000642947 */ /* 0x000fec0003800000 */
[----:B------:R-:W-:Y:S01]  /*7110*/  IADD3 R54, P2, P3, R102, R86, R33 ;  /* 0x0000005666367210 */ /* 0x000fe20007b5e021 */
[----:B------:R-:W-:Y:S01]  /*7120*/  ULDC.64 UR4, c[0x0][0x3e8] ;  /* 0x0000fa0000047ab9 */ /* 0x000fe20000000a00 */
[----:B------:R-:W-:Y:S02]  /*7130*/  CS2R R58, SRZ ;  /* 0x00000000003a7805 */ /* 0x000fe4000001ff00 */
[----:B------:R-:W-:Y:S02]  /*7140*/  CS2R R56, SRZ ;  /* 0x0000000000387805 */ /* 0x000fe4000001ff00 */
[----:B------:R-:W-:Y:S02]  /*7150*/  IADD3.X R55, R25, R0, R35, P2, P3 ;  /* 0x0000000019377210 */ /* 0x000fe400017e6423 */
[----:B------:R-:W-:Y:S02]  /*7160*/  CS2R R66, SRZ ;  /* 0x0000000000427805 */ /* 0x000fe4000001ff00 */
[----:B------:R-:W-:-:S02]  /*7170*/  IADD3 R52, P2, P3, R108, R84, R29 ;  /* 0x000000546c347210 */ /* 0x000fc40007b5e01d */
[----:B------:R-:W-:Y:S01]  /*7180*/  CS2R R64, SRZ ;  /* 0x0000000000407805 */ /* 0x000fe2000001ff00 */
[----:B------:R-:W-:Y:S01]  /*7190*/  ULDC.64 UR6, c[0x0][0x208] ;  /* 0x0000820000067ab9 */ /* 0x000fe20000000a00 */
        /* <DEDUP_REMOVED lines=9> */
[----:B------:R-:W5:Y:S04]  /*7230*/  @!P2 LDG.E.128 R56, desc[UR6][R60.64] ;  /* 0x000000063c38a981 */ /* 0x000f68000c1e1d00 */
[----:B------:R-:W5:Y:S01]  /*7240*/  @!P2 LDG.E.128 R64, desc[UR6][R68.64] ;  /* 0x000000064440a981 */ /* 0x000f62000c1e1d00 */
[----:B------:R-:W-:Y:S02]  /*7250*/  ISETP.GE.AND P2, PT, R213, R120, PT ;  /* 0x00000078d500720c */ /* 0x000fe40003f46270 */
[----:B------:R-:W-:-:S11]  /*7260*/  CS2R R62, SRZ ;  /* 0x00000000003e7805 */ /* 0x000fd6000001ff00 */
[----:B------:R0:W5:Y:S02]  /*7270*/  @!P2 LDG.E.128 R52, desc[UR6][R60.64+0x80] ;  /* 0x000080063c34a981 */ /* 0x000164000c1e1d00 */
[----:B0-----:R-:W-:-:S06]  /*7280*/  CS2R R60, SRZ ;  /* 0x00000000003c7805 */ /* 0x001fcc000001ff00 */
[----:B------:R0:W5:Y:S02]  /*7290*/  @!P2 LDG.E.128 R60, desc[UR6][R68.64+0x80] ;  /* 0x00008006443ca981 */ /* 0x000164000c1e1d00 */
.L_x_517:
[----:B------:R-:W-:Y:S05]  /*72a0*/  BSYNC B1 ;  /* 0x0000000000017941 */ /* 0x000fea0003800000 */
.L_x_516:
[----:B0----5:R-:W-:Y:S01]  /*72b0*/  IMAD.MOV.U32 R69, RZ, RZ, R54 ;  /* 0x000000ffff457224 */ /* 0x021fe200078e0036 */
[----:B------:R-:W-:Y:S01]  /*72c0*/  IADD3 R72, R212, 0x40, RZ ;  /* 0x00000040d4487810 */ /* 0x000fe20007ffe0ff */
[----:B------:R-:W-:Y:S01]  /*72d0*/  IMAD.MOV.U32 R68, RZ, RZ, R55 ;  /* 0x000000ffff447224 */ /* 0x000fe200078e0037 */
[----:B------:R-:W-:Y:S01]  /*72e0*/  PRMT R153, R71, 0x7610, R153 ;  /* 0x0000761047997816 */ /* 0x000fe20000000099 */
[----:B------:R-:W-:Y:S01]  /*72f0*/  IMAD.MOV.U32 R71, RZ, RZ, R52 ;  /* 0x000000ffff477224 */ /* 0x000fe200078e0034 */
[----:B------:R-:W-:Y:S01]  /*7300*/  ISETP.GE.AND P3, PT, R72, R4, PT ;  /* 0x000000044800720c */ /* 0x000fe20003f66270 */
[----:B------:R-:W-:Y:S01]  /*7310*/  BSSY B1, `(.L_x_518) ;  /* 0x0000035000017945 */ /* 0x000fe20003800000 */
[----:B------:R-:W-:Y:S01]  /*7320*/  PRMT R163, R69, 0x5410, R68 ;  /* 0x0000541045a37816 */ /* 0x000fe20000000044 */
[----:B------:R-:W-:Y:S01]  /*7330*/  IMAD.MOV.U32 R69, RZ, RZ, R58 ;  /* 0x000000ffff457224 */ /* 0x000fe200078e003a */
[----:B------:R-:W-:Y:S01]  /*7340*/  PRMT R178, R178, 0x5410, R70 ;  /* 0x00005410b2b27816 */ /* 0x000fe20000000046 */
[----:B------:R-:W-:Y:S01]  /*7350*/  IMAD.MOV.U32 R68, RZ, RZ, R59 ;  /* 0x000000ffff447224 */ /* 0x000fe200078e003b */
[----:B------:R-:W-:-:S02]  /*7360*/  MOV R70, R53 ;  /* 0x0000003500467202 */ /* 0x000fc40000000f00 */
[----:B------:R-:W-:Y:S02]  /*7370*/  CS2R R74, SRZ ;  /* 0x00000000004a7805 */ /* 0x000fe4000001ff00 */
[----:B------:R-:W-:Y:S02]  /*7380*/  CS2R R72, SRZ ;  /* 0x0000000000487805 */ /* 0x000fe4000001ff00 */
[----:B------:R-:W-:Y:S02]  /*7390*/  CS2R R78, SRZ ;  /* 0x00000000004e7805 */ /* 0x000fe4000001ff00 */
[----:B------:R-:W-:Y:S01]  /*73a0*/  PRMT R167, R69, 0x5410, R68 ;  /* 0x0000541045a77816 */ /* 0x000fe20000000044 */
[----:B------:R-:W-:Y:S01]  /*73b0*/  IMAD.MOV.U32 R69, RZ, RZ, R62 ;  /* 0x000000ffff457224 */ /* 0x000fe200078e003e */
[----:B------:R-:W-:Y:S01]  /*73c0*/  PRMT R164, R71, 0x5410, R70 ;  /* 0x0000541047a47816 */ /* 0x000fe20000000046 */
[----:B------:R-:W-:Y:S01]  /*73d0*/  IMAD.MOV.U32 R68, RZ, RZ, R63 ;  /* 0x000000ffff447224 */ /* 0x000fe200078e003f */
[----:B------:R-:W-:Y:S01]  /*73e0*/  MOV R70, R57 ;  /* 0x0000003900467202 */ /* 0x000fe20000000f00 */
[----:B------:R-:W-:Y:S01]  /*73f0*/  IMAD.MOV.U32 R71, RZ, RZ, R56 ;  /* 0x000000ffff477224 */ /* 0x000fe200078e0038 */
[----:B------:R-:W-:-:S02]  /*7400*/  CS2R R76, SRZ ;  /* 0x00000000004c7805 */ /* 0x000fc4000001ff00 */
[----:B------:R-:W-:Y:S02]  /*7410*/  CS2R R82, SRZ ;  /* 0x0000000000527805 */ /* 0x000fe4000001ff00 */
[----:B------:R-:W-:Y:S01]  /*7420*/  PRMT R165, R69, 0x5410, R68 ;  /* 0x0000541045a57816 */ /* 0x000fe20000000044 */
[----:B------:R-:W-:Y:S01]  /*7430*/  IMAD.MOV.U32 R69, RZ, RZ, R60 ;  /* 0x000000ffff457224 */ /* 0x000fe200078e003c */
[----:B------:R-:W-:Y:S02]  /*7440*/  MOV R68, R61 ;  /* 0x0000003d00447202 */ /* 0x000fe40000000f00 */
[----:B------:R-:W-:Y:S02]  /*7450*/  CS2R R80, SRZ ;  /* 0x0000000000507805 */ /* 0x000fe4000001ff00 */
[----:B------:R-:W-:Y:S02]  /*7460*/  PRMT R168, R71, 0x5410, R70 ;  /* 0x0000541047a87816 */ /* 0x000fe40000000046 */
[----:B------:R-:W-:-:S02]  /*7470*/  CS2R R70, SRZ ;  /* 0x0000000000467805 */ /* 0x000fc4000001ff00 */
[----:B------:R-:W-:Y:S01]  /*7480*/  PRMT R166, R69, 0x5410, R68 ;  /* 0x0000541045a67816 */ /* 0x000fe20000000044 */
[----:B------:R-:W-:Y:S02]  /*7490*/  IMAD.MOV.U32 R69, RZ, RZ, R66 ;  /* 0x000000ffff457224 */ /* 0x000fe400078e0042 */
[----:B------:R-:W-:-:S05]  /*74a0*/  IMAD.MOV.U32 R68, RZ, RZ, R67 ;  /* 0x000000ffff447224 */ /* 0x000fca00078e0043 */
[----:B------:R-:W-:Y:S01]  /*74b0*/  PRMT R169, R69, 0x5410, R68 ;  /* 0x0000541045a97816 */ /* 0x000fe20000000044 */
[----:B------:R-:W-:Y:S02]  /*74c0*/  IMAD.MOV.U32 R69, RZ, RZ, R64 ;  /* 0x000000ffff457224 */ /* 0x000fe400078e0040 */
[----:B------:R-:W-:-:S05]  /*74d0*/  IMAD.MOV.U32 R68, RZ, RZ, R65 ;  /* 0x000000ffff447224 */ /* 0x000fca00078e0041 */
[----:B------:R-:W-:Y:S02]  /*74e0*/  PRMT R170, R69, 0x5410, R68 ;  /* 0x0000541045aa7816 */ /* 0x000fe40000000044 */
[----:B------:R-:W-:Y:S01]  /*74f0*/  CS2R R68, SRZ ;  /* 0x0000000000447805 */ /* 0x000fe2000001ff00 */
[----:B------:R-:W-:Y:S06]  /*7500*/  @P3 BRA `(.L_x_519) ;  /* 0x0000000000543947 */ /* 0x000fec0003800000 */
[----:B------:R-:W-:Y:S01]  /*7510*/  IADD3 R86, P2, P5, R102, R32, R86 ;  /* 0x0000002066567210 */ /* 0x000fe20007d5e056 */
[----:B------:R-:W-:Y:S01]  /*7520*/  ULDC.64 UR4, c[0x0][0x3e8] ;  /* 0x0000fa0000047ab9 */ /* 0x000fe20000000a00 */
[----:B------:R-:W-:Y:S02]  /*7530*/  ULDC.64 UR6, c[0x0][0x208] ;  /* 0x0000820000067ab9 */ /* 0x000fe40000000a00 */
[----:B------:R-:W-:Y:S02]  /*7540*/  IADD3.X R0, R25, R34, R0, P2, P5 ;  /* 0x0000002219007210 */ /* 0x000fe400017ea400 */
        /* <DEDUP_REMOVED lines=17> */
.L_x_519:
[----:B------:R-:W-:Y:S05]  /*7660*/  BSYNC B1 ;  /* 0x0000000000017941 */ /* 0x000fea0003800000 */
.L_x_518:
        /* <DEDUP_REMOVED lines=15> */
[----:B------:R-:W-:Y:S02]  /*7760*/  IMAD.MOV.U32 R3, RZ, RZ, R78 ;  /* 0x000000ffff037224 */ /* 0x000fe400078e004e */
        /* <DEDUP_REMOVED lines=16> */
.L_x_520:
[----:B------:R-:W-:Y:S01]  /*7870*/  IMAD R3, R19, 0x8, R18 ;  /* 0x0000000813037824 */ /* 0x000fe200078e0212 */
[----:B------:R-:W-:Y:S01]  /*7880*/  SHF.L.U32 R0, R217, 0x1f, RZ ;  /* 0x0000001fd9007819 */ /* 0x000fe200000006ff */
[----:B------:R-:W1:Y:S01]  /*7890*/  LDC R143, c[0x0][0x2f4] ;  /* 0x0000bd00ff8f7b82 */ /* 0x000e620000000800 */
[----:B------:R-:W-:Y:S01]  /*78a0*/  BSSY B1, `(.L_x_521) ;  /* 0x0000004000017945 */ /* 0x000fe20003800000 */
[----:B------:R-:W-:Y:S01]  /*78b0*/  IMAD.MOV.U32 R123, RZ, RZ, R88 ;  /* 0x000000ffff7b7224 */ /* 0x000fe200078e0058 */
[----:B------:R-:W2:Y:S02]  /*78c0*/  SYNCS.PHASECHK.TRANS64.TRYWAIT P5, [R3+URZ+0x38890], R0 ;  /* 0x03889000030075a7 */ /* 0x000ea400080a017f */
[----:B--2---:R-:W-:Y:S05]  /*78d0*/  @!P5 BRA `(.L_x_522) ;  /* 0x000002440038d947 */ /* 0x004fea0003800000 */
.L_x_855:
[----:B------:R-:W-:Y:S05]  /*78e0*/  BSYNC B1 ;  /* 0x0000000000017941 */ /* 0x000fea0003800000 */
.L_x_521:
[----:B------:R-:W3:Y:S01]  /*78f0*/  LDC.64 R124, c[0x0][0x300] ;  /* 0x0000c000ff7c7b82 */ /* 0x000ee20000000a00 */
[----:B------:R-:W-:Y:S01]  /*7900*/  BSSY B1, `(.L_x_523) ;  /* 0x000010c000017945 */ /* 0x000fe20003800000 */
[----:B-1----:R-:W-:-:S03]  /*7910*/  IADD3 R145, -R115, R143, RZ ;  /* 0x0000008f73917210 */ /* 0x002fc60007ffe1ff */
[----:B------:R-:W-:Y:S05]  /*7920*/  @P4 BRA `(.L_x_524) ;  /* 0x0000001000244947 */ /* 0x000fea0003800000 */
[----:B------:R-:W-:Y:S01]  /*7930*/  ISETP.NE.AND P4, PT, R27, RZ, PT ;  /* 0x000000ff1b00720c */ /* 0x000fe20003f85270 */
[-C--:B---3--:R-:W-:Y:S01]  /*7940*/  IMAD.WIDE.U32 R134, R212, R124.reuse, R122 ;  /* 0x0000007cd4867225 */ /* 0x088fe200078e007a */
[----:B0-----:R-:W-:Y:S01]  /*7950*/  SHF.R.S32.HI R84, RZ, 0x1f, R212 ;  /* 0x0000001fff547819 */ /* 0x001fe200000114d4 */
[----:B------:R-:W-:Y:S04]  /*7960*/  BSSY B2, `(.L_x_525) ;  /* 0x0000084000027945 */ /* 0x000fe80003800000 */
[----:B------:R-:W-:-:S04]  /*7970*/  IMAD R148, R84, R124, RZ ;  /* 0x0000007c54947224 */ /* 0x000fc800078e02ff */
[----:B------:R-:W-:-:S04]  /*7980*/  IMAD R148, R212, R125, R148 ;  /* 0x0000007dd4947224 */ /* 0x000fc800078e0294 */
[----:B------:R-:W-:Y:S01]  /*7990*/  IMAD.IADD R148, R148, 0x1, R135 ;  /* 0x0000000194947824 */ /* 0x000fe200078e0287 */
[----:B------:R-:W-:Y:S06]  /*79a0*/  @!P4 BRA `(.L_x_526) ;  /* 0x0000000400fcc947 */ /* 0x000fec0003800000 */
[----:B------:R-:W-:Y:S01]  /*79b0*/  SEL R84, R115, R145, !P0 ;  /* 0x0000009173547207 */ /* 0x000fe20004000000 */
[----:B------:R-:W-:Y:S01]  /*79c0*/  IMAD.SHL.U32 R86, R212, 0x40, RZ ;  /* 0x00000040d4567824 */ /* 0x000fe200078e00ff */
[----:B------:R-:W-:Y:S01]  /*79d0*/  ISETP.GE.AND P4, PT, R16, R120, PT ;  /* 0x000000781000720c */ /* 0x000fe20003f86270 */
[----:B------:R-:W-:Y:S01]  /*79e0*/  BSSY B3, `(.L_x_527) ;  /* 0x000006e000037945 */ /* 0x000fe20003800000 */
[----:B------:R-:W-:-:S04]  /*79f0*/  SHF.R.S32.HI R85, RZ, 0x1f, R84 ;  /* 0x0000001fff557819 */ /* 0x000fc80000011454 */
[----:B------:R-:W-:-:S04]  /*7a00*/  LEA.HI R84, R85, R84, RZ, 0x4 ;  /* 0x0000005455547211 */ /* 0x000fc800078f20ff */
[----:B------:R-:W-:-:S04]  /*7a10*/  LEA.HI.SX32 R84, R84, R15, 0x1c ;  /* 0x0000000f54547211 */ /* 0x000fc800078fe2ff */
[----:B------:R-:W-:Y:S01]  /*7a20*/  SHF.R.S32.HI R85, RZ, 0x1f, R84 ;  /* 0x0000001fff557819 */ /* 0x000fe20000011454 */
[----:B------:R-:W-:-:S03]  /*7a30*/  IMAD.SHL.U32 R149, R84, 0x8, RZ ;  /* 0x0000000854957824 */ /* 0x000fc600078e00ff */
[----:B------:R-:W-:Y:S02]  /*7a40*/  LEA.HI R84, R85, R84, RZ, 0x3 ;  /* 0x0000005455547211 */ /* 0x000fe400078f18ff */
[----:B------:R-:W-:Y:S02]  /*7a50*/  LOP3.LUT R85, R149, 0x38, RZ, 0xc0, !PT ;  /* 0x0000003895557812 */ /* 0x000fe400078ec0ff */
[----:B------:R-:W-:Y:S02]  /*7a60*/  SHF.R.S32.HI R84, RZ, 0x3, R84 ;  /* 0x00000003ff547819 */ /* 0x000fe40000011454 */
[----:B------:R-:W-:-:S03]  /*7a70*/  LOP3.LUT R85, R85, 0x1c0, R86, 0xf8, !PT ;  /* 0x000001c055557812 */ /* 0x000fc600078ef856 */
[----:B------:R-:W-:Y:S01]  /*7a80*/  IMAD R84, R84, 0x1400, R228 ;  /* 0x0000140054547824 */ /* 0x000fe200078e02e4 */
[----:B------:R-:W-:-:S04]  /*7a90*/  LOP3.LUT R85, R85, R229, RZ, 0x3c, !PT ;  /* 0x000000e555557212 */ /* 0x000fc800078e3cff */
[----:B------:R-:W-:-:S05]  /*7aa0*/  IADD3 R84, R84, R85, RZ ;  /* 0x0000005554547210 */ /* 0x000fca0007ffe0ff */
[C---:B------:R-:W-:Y:S02]  /*7ab0*/  IMAD R88, R19.reuse, 0x5000, R84 ;  /* 0x0000500013587824 */ /* 0x040fe400078e0254 */
[----:B------:R-:W-:Y:S02]  /*7ac0*/  IMAD R84, R19, 0x5000, R138 ;  /* 0x0000500013547824 */ /* 0x000fe400078e028a */
[--C-:B------:R-:W-:Y:S02]  /*7ad0*/  IMAD R88, R88, 0x2, R18.reuse ;  /* 0x0000000258587824 */ /* 0x100fe400078e0212 */
[----:B------:R-:W-:-:S04]  /*7ae0*/  IMAD R84, R84, 0x2, R18 ;  /* 0x0000000254547824 */ /* 0x000fc800078e0212 */
[----:B------:R-:W0:Y:S04]  /*7af0*/  LDS.128 R88, [R88+0x24400] ;  /* 0x0244000058587984 */ /* 0x000e280000000c00 */
[----:B------:R-:W1:Y:S01]  /*7b00*/  LDS.128 R84, [R84+0x24400] ;  /* 0x0244000054547984 */ /* 0x000e620000000c00 */
[----:B------:R-:W-:Y:S05]  /*7b10*/  @P4 BRA `(.L_x_528) ;  /* 0x0000000400684947 */ /* 0x000fea0003800000 */
[----:B0-----:R-:W-:Y:S01]  /*7b20*/  IMAD.MOV.U32 R151, RZ, RZ, R89 ;  /* 0x000000ffff977224 */ /* 0x001fe200078e0059 */
[----:B-1----:R-:W-:Y:S01]  /*7b30*/  MOV R150, R85 ;  /* 0x0000005500967202 */ /* 0x002fe20000000f00 */
[----:B------:R-:W-:Y:S01]  /*7b40*/  HADD2.F32 R153, -RZ, R153.H0_H0 ;  /* 0x20000099ff997230 */ /* 0x000fe20000004100 */
[--C-:B------:R-:W-:Y:S01]  /*7b50*/  SHF.R.U64 R40, R40, 0x10, R41.reuse ;  /* 0x0000001028287819 */ /* 0x100fe20000001229 */
[----:B------:R-:W-:Y:S01]  /*7b60*/  HADD2.F32 R152, -RZ, R152.H0_H0 ;  /* 0x20000098ff987230 */ /* 0x000fe20000004100 */
[----:B------:R-:W-:Y:S01]  /*7b70*/  SHF.R.U32.HI R41, RZ, 0x10, R41 ;  /* 0x00000010ff297819 */ /* 0x000fe20000011629 */
[----:B------:R-:W-:Y:S01]  /*7b80*/  HADD2.F32 R85, -RZ, R151.H0_H0 ;  /* 0x20000097ff557230 */ /* 0x000fe20000004100 */
[----:B------:R-:W-:Y:S01]  /*7b90*/  SHF.R.U64 R48, R48, 0x10, R49 ;  /* 0x0000001030307819 */ /* 0x000fe20000001231 */
[--C-:B------:R-:W-:Y:S01]  /*7ba0*/  HADD2.F32 R154, -RZ, R150.reuse.H0_H0 ;  /* 0x20000096ff9a7230 */ /* 0x100fe20000004100 */
[----:B------:R-:W-:Y:S01]  /*7bb0*/  SHF.R.U64 R42, R42, 0x10, R43 ;  /* 0x000000102a2a7819 */ /* 0x000fe2000000122b */
[----:B------:R-:W-:-:S02]  /*7bc0*/  HADD2.F32 R150, -RZ, R150.H1_H1 ;  /* 0x30000096ff967230 */ /* 0x000fc40000004100 */
[CC--:B------:R-:W-:Y:S01]  /*7bd0*/  FMUL.FTZ R89, R85.reuse, R153.reuse ;  /* 0x0000009955597220 */ /* 0x0c0fe20000410000 */
[----:B------:R-:W-:Y:S02]  /*7be0*/  HADD2.F32 R48, -RZ, R48.H0_H0 ;  /* 0x20000030ff307230 */ /* 0x000fe40000004100 */
[C---:B------:R-:W-:Y:S01]  /*7bf0*/  FMUL.FTZ R153, R154.reuse, R153 ;  /* 0x000000999a997220 */ /* 0x040fe20000410000 */
[----:B------:R-:W-:Y:S02]  /*7c00*/  HADD2.F32 R42, -RZ, R42.H0_H0 ;  /* 0x2000002aff2a7230 */ /* 0x000fe40000004100 */
[-C--:B------:R-:W-:Y:S01]  /*7c10*/  FFMA.FTZ R89, R154, R152.reuse, -R89 ;  /* 0x000000989a597223 */ /* 0x080fe20000010859 */
[----:B------:R-:W-:Y:S01]  /*7c20*/  FFMA.FTZ R85, R85, R152, R153 ;  /* 0x0000009855557223 */ /* 0x000fe20000010099 */
[----:B------:R-:W-:Y:S01]  /*7c30*/  SHF.R.U32.HI R152, RZ, 0x10, R49 ;  /* 0x00000010ff987819 */ /* 0x000fe20000011631 */
[----:B------:R-:W-:Y:S02]  /*7c40*/  HADD2.F32 R49, -RZ, R151.H1_H1 ;  /* 0x30000097ff317230 */ /* 0x000fe40000004100 */
[----:B------:R-:W-:-:S02]  /*7c50*/  HADD2.F32 R151, -RZ, R41.H0_H0 ;  /* 0x20000029ff977230 */ /* 0x000fc40000004100 */
[----:B------:R-:W-:Y:S02]  /*7c60*/  HADD2.F32 R152, -RZ, R152.H0_H0 ;  /* 0x20000098ff987230 */ /* 0x000fe40000004100 */
[----:B------:R-:W-:-:S03]  /*7c70*/  HADD2.F32 R153, -RZ, R178.H0_H0 ;  /* 0x200000b2ff997230 */ /* 0x000fc60000004100 */
[-C--:B------:R-:W-:Y:S01]  /*7c80*/  FMUL.FTZ R41, R49, R152.reuse ;  /* 0x0000009831297220 */ /* 0x080fe20000410000 */
[----:B------:R-:W-:-:S03]  /*7c90*/  FMUL.FTZ R152, R150, R152 ;  /* 0x0000009896987220 */ /* 0x000fc60000410000 */
[-C--:B------:R-:W-:Y:S01]  /*7ca0*/  FFMA.FTZ R41, R150, R151.reuse, -R41 ;  /* 0x0000009796297223 */ /* 0x080fe20000010829 */
[----:B------:R-:W-:Y:S01]  /*7cb0*/  FFMA.FTZ R49, R49, R151, R152 ;  /* 0x0000009731317223 */ /* 0x000fe20000010098 */
[----:B------:R-:W-:Y:S02]  /*7cc0*/  IMAD.MOV.U32 R151, RZ, RZ, R91 ;  /* 0x000000ffff977224 */ /* 0x000fe400078e005b */
[----:B------:R-:W-:Y:S01]  /*7cd0*/  IMAD.MOV.U32 R150, RZ, RZ, R87 ;  /* 0x000000ffff967224 */ /* 0x000fe200078e0057 */
[----:B------:R-:W-:Y:S01]  /*7ce0*/  F2FP.F16.F32.PACK_AB R41, R41, R89 ;  /* 0x000000592929723e */ /* 0x000fe200000000ff */
[----:B------:R-:W-:Y:S01]  /*7cf0*/  HADD2.F32 R152, -RZ, R177.H0_H0 ;  /* 0x200000b1ff987230 */ /* 0x000fe20000004100 */
[----:B------:R-:W-:Y:S01]  /*7d00*/  F2FP.F16.F32.PACK_AB R49, R49, R85 ;  /* 0x000000553131723e */ /* 0x000fe200000000ff */
[----:B------:R-:W-:Y:S01]  /*7d10*/  HADD2.F32 R91, -RZ, R151.H0_H0 ;  /* 0x20000097ff5b7230 */ /* 0x000fe20000004100 */
[----:B------:R-:W-:Y:S01]  /*7d20*/  MOV R85, R41 ;  /* 0x0000002900557202 */ /* 0x000fe20000000f00 */
[----:B------:R-:W-:-:S02]  /*7d30*/  HADD2.F32 R154, -RZ, R150.H0_H0 ;  /* 0x20000096ff9a7230 */ /* 0x000fc40000004100 */
[----:B------:R-:W-:Y:S02]  /*7d40*/  HADD2.F32 R150, -RZ, R150.H1_H1 ;  /* 0x30000096ff967230 */ /* 0x000fe40000004100 */
[CC--:B------:R-:W-:Y:S01]  /*7d50*/  FMUL.FTZ R87, R91.reuse, R153.reuse ;  /* 0x000000995b577220 */ /* 0x0c0fe20000410000 */
[----:B------:R-:W-:Y:S02]  /*7d60*/  IMAD.MOV.U32 R89, RZ, RZ, R49 ;  /* 0x000000ffff597224 */ /* 0x000fe400078e0031 */
[C---:B------:R-:W-:Y:S01]  /*7d70*/  FMUL.FTZ R153, R154.reuse, R153 ;  /* 0x000000999a997220 */ /* 0x040fe20000410000 */
[-C--:B------:R-:W-:Y:S01]  /*7d80*/  FFMA.FTZ R87, R154, R152.reuse, -R87 ;  /* 0x000000989a577223 */ /* 0x080fe20000010857 */
[----:B------:R-:W-:Y:S02]  /*7d90*/  HADD2.F32 R154, -RZ, R178.H1_H1 ;  /* 0x300000b2ff9a7230 */ /* 0x000fe40000004100 */
[----:B------:R-:W-:Y:S01]  /*7da0*/  FFMA.FTZ R91, R91, R152, R153 ;  /* 0x000000985b5b7223 */ /* 0x000fe20000010099 */
[----:B------:R-:W-:-:S02]  /*7db0*/  SHF.R.U32.HI R152, RZ, 0x10, R43 ;  /* 0x00000010ff987819 */ /* 0x000fc4000001162b */
[--C-:B------:R-:W-:Y:S02]  /*7dc0*/  SHF.R.U64 R43, R50, 0x10, R51.reuse ;  /* 0x00000010322b7819 */ /* 0x100fe40000001233 */
[----:B------:R-:W-:Y:S01]  /*7dd0*/  SHF.R.U32.HI R50, RZ, 0x10, R51 ;  /* 0x00000010ff327819 */ /* 0x000fe20000011633 */
[----:B------:R-:W-:Y:S02]  /*7de0*/  HADD2.F32 R51, -RZ, R151.H1_H1 ;  /* 0x30000097ff337230 */ /* 0x000fe40000004100 */
[----:B------:R-:W-:Y:S02]  /*7df0*/  HADD2.F32 R152, -RZ, R152.H0_H0 ;  /* 0x20000098ff987230 */ /* 0x000fe40000004100 */
[----:B------:R-:W-:Y:S02]  /*7e00*/  HADD2.F32 R151, -RZ, R50.H0_H0 ;  /* 0x20000032ff977230 */ /* 0x000fe40000004100 */
[----:B------:R-:W-:-:S03]  /*7e10*/  HADD2.F32 R43, -RZ, R43.H0_H0 ;  /* 0x2000002bff2b7230 */ /* 0x000fc60000004100 */
[----:B------:R-:W-:-:S04]  /*7e20*/  FMUL.FTZ R50, R51, R151 ;  /* 0x0000009733327220 */ /* 0x000fc80000410000 */
[CC--:B------:R-:W-:Y:S01]  /*7e30*/  FFMA.FTZ R50, R150.reuse, R152.reuse, -R50 ;  /* 0x0000009896327223 */ /* 0x0c0fe20000010832 */
[----:B------:R-:W-:Y:S01]  /*7e40*/  FMUL.FTZ R150, R150, R151 ;  /* 0x0000009796967220 */ /* 0x000fe20000410000 */
[--C-:B------:R-:W-:Y:S02]  /*7e50*/  HADD2.F32 R151, -RZ, R88.reuse.H0_H0 ;  /* 0x20000058ff977230 */ /* 0x100fe40000004100 */
[----:B------:R-:W-:Y:S02]  /*7e60*/  HADD2.F32 R88, -RZ, R88.H1_H1 ;  /* 0x30000058ff587230 */ /* 0x000fe40000004100 */
[----:B------:R-:W-:Y:S01]  /*7e70*/  FFMA.FTZ R51, R51, R152, R150 ;  /* 0x0000009833337223 */ /* 0x000fe20000010096 */
[----:B------:R-:W-:Y:S02]  /*7e80*/  HADD2.F32 R150, -RZ, R84.H0_H0 ;  /* 0x20000054ff967230 */ /* 0x000fe40000004100 */
[-C--:B------:R-:W-:Y:S01]  /*7e90*/  FMUL.FTZ R153, R151, R154.reuse ;  /* 0x0000009a97997220 */ /* 0x080fe20000410000 */
[----:B------:R-:W-:Y:S01]  /*7ea0*/  HADD2.F32 R152, -RZ, R177.H1_H1 ;  /* 0x300000b1ff987230 */ /* 0x000fe20000004100 */
[----:B------:R-:W-:Y:S01]  /*7eb0*/  F2FP.F16.F32.PACK_AB R87, R50, R87 ;  /* 0x000000573257723e */ /* 0x000fe200000000ff */
[----:B------:R-:W-:Y:S01]  /*7ec0*/  FMUL.FTZ R154, R150, R154 ;  /* 0x0000009a969a7220 */ /* 0x000fe20000410000 */
[----:B------:R-:W-:-:S02]  /*7ed0*/  F2FP.F16.F32.PACK_AB R91, R51, R91 ;  /* 0x0000005b335b723e */ /* 0x000fc400000000ff */
[-C--:B------:R-:W-:Y:S01]  /*7ee0*/  FFMA.FTZ R150, R150, R152.reuse, -R153 ;  /* 0x0000009896967223 */ /* 0x080fe20000010899 */
[----:B------:R-:W-:Y:S01]  /*7ef0*/  FFMA.FTZ R151, R151, R152, R154 ;  /* 0x0000009897977223 */ /* 0x000fe2000001009a */
[----:B------:R-:W-:Y:S02]  /*7f00*/  HADD2.F32 R152, -RZ, R84.H1_H1 ;  /* 0x30000054ff987230 */ /* 0x000fe40000004100 */
[----:B------:R-:W-:Y:S02]  /*7f10*/  HADD2.F32 R84, -RZ, R40.H0_H0 ;  /* 0x20000028ff547230 */ /* 0x000fe40000004100 */
[-C--:B------:R-:W-:Y:S01]  /*7f20*/  FMUL.FTZ R40, R88, R48.reuse ;  /* 0x0000003058287220 */ /* 0x080fe20000410000 */
[--C-:B------:R-:W-:Y:S02]  /*7f30*/  HADD2.F32 R154, -RZ, R176.reuse.H1_H1 ;  /* 0x300000b0ff9a7230 */ /* 0x100fe40000004100 */
[C---:B------:R-:W-:Y:S01]  /*7f40*/  FMUL.FTZ R48, R152.reuse, R48 ;  /* 0x0000003098307220 */ /* 0x040fe20000410000 */
[----:B------:R-:W-:Y:S01]  /*7f50*/  FFMA.FTZ R40, R152, R84, -R40 ;  /* 0x0000005498287223 */ /* 0x000fe20000010828 */
[----:B------:R-:W-:-:S02]  /*7f60*/  HADD2.F32 R152, -RZ, R176.H0_H0 ;  /* 0x200000b0ff987230 */ /* 0x000fc40000004100 */
[----:B------:R-:W-:Y:S01]  /*7f70*/  FFMA.FTZ R48, R88, R84, R48 ;  /* 0x0000005458307223 */ /* 0x000fe20000010030 */
[----:B------:R-:W-:Y:S02]  /*7f80*/  HADD2.F32 R84, -RZ, R90.H0_H0 ;  /* 0x2000005aff547230 */ /* 0x000fe40000004100 */
[----:B------:R-:W-:Y:S01]  /*7f90*/  HADD2.F32 R88, -RZ, R86.H0_H0 ;  /* 0x20000056ff587230 */ /* 0x000fe20000004100 */
[----:B------:R-:W-:Y:S01]  /*7fa0*/  F2FP.F16.F32.PACK_AB R40, R40, R150 ;  /* 0x000000962828723e */ /* 0x000fe200000000ff */
[----:B------:R-:W-:Y:S02]  /*7fb0*/  HADD2.F32 R90, -RZ, R90.H1_H1 ;  /* 0x3000005aff5a7230 */ /* 0x000fe40000004100 */
[-C--:B------:R-:W-:Y:S01]  /*7fc0*/  FMUL.FTZ R153, R84, R154.reuse ;  /* 0x0000009a54997220 */ /* 0x080fe20000410000 */
[----:B------:R-:W-:Y:S02]  /*7fd0*/  HADD2.F32 R86, -RZ, R86.H1_H1 ;  /* 0x30000056ff567230 */ /* 0x000fe40000004100 */
[----:B------:R-:W-:Y:S01]  /*7fe0*/  FMUL.FTZ R154, R88, R154 ;  /* 0x0000009a589a7220 */ /* 0x000fe20000410000 */
[----:B------:R-:W-:Y:S01]  /*7ff0*/  F2FP.F16.F32.PACK_AB R48, R48, R151 ;  /* 0x000000973030723e */ /* 0x000fe200000000ff */
[----:B------:R-:W-:-:S02]  /*8000*/  FFMA.FTZ R153, R88, R152, -R153 ;  /* 0x0000009858997223 */ /* 0x000fc40000010899 */
[----:B------:R-:W-:Y:S01]  /*8010*/  FFMA.FTZ R154, R84, R152, R154 ;  /* 0x00000098549a7223 */ /* 0x000fe2000001009a */
[-C--:B------:R-:W-:Y:S01]  /*8020*/  FMUL.FTZ R84, R90, R43.reuse ;  /* 0x0000002b5a547220 */ /* 0x080fe20000410000 */
[C---:B------:R-:W-:Y:S01]  /*8030*/  FMUL.FTZ R43, R86.reuse, R43 ;  /* 0x0000002b562b7220 */ /* 0x040fe20000410000 */
[----:B------:R-:W-:Y:S02]  /*8040*/  IMAD.MOV.U32 R88, RZ, RZ, R48 ;  /* 0x000000ffff587224 */ /* 0x000fe400078e0030 */
[-C--:B------:R-:W-:Y:S01]  /*8050*/  FFMA.FTZ R84, R86, R42.reuse, -R84 ;  /* 0x0000002a56547223 */ /* 0x080fe20000010854 */
[----:B------:R-:W-:-:S04]  /*8060*/  FFMA.FTZ R43, R90, R42, R43 ;  /* 0x0000002a5a2b7223 */ /* 0x000fc8000001002b */
[----:B------:R-:W-:Y:S01]  /*8070*/  F2FP.F16.F32.PACK_AB R153, R84, R153 ;  /* 0x000000995499723e */ /* 0x000fe200000000ff */
[----:B------:R-:W-:Y:S01]  /*8080*/  IMAD.MOV.U32 R84, RZ, RZ, R40 ;  /* 0x000000ffff547224 */ /* 0x000fe200078e0028 */
[----:B------:R-:W-:-:S03]  /*8090*/  F2FP.F16.F32.PACK_AB R43, R43, R154 ;  /* 0x0000009a2b2b723e */ /* 0x000fc600000000ff */
[----:B------:R-:W-:Y:S01]  /*80a0*/  IMAD.MOV.U32 R86, RZ, RZ, R153 ;  /* 0x000000ffff567224 */ /* 0x000fe200078e0099 */
[----:B------:R-:W-:-:S07]  /*80b0*/  MOV R90, R43 ;  /* 0x0000002b005a7202 */ /* 0x000fce0000000f00 */
.L_x_528:
[----:B------:R-:W-:Y:S05]  /*80c0*/  BSYNC B3 ;  /* 0x0000000000037941 */ /* 0x000fea0003800000 */
.L_x_527:
[----:B------:R-:W-:Y:S01]  /*80d0*/  ISETP.GE.AND P4, PT, R149, R143, PT ;  /* 0x0000008f9500720c */ /* 0x000fe20003f86270 */
[----:B------:R-:W-:-:S12]  /*80e0*/  ULDC.64 UR4, c[0x0][0x208] ;  /* 0x0000820000047ab9 */ /* 0x000fd80000000a00 */
[--C-:B------:R-:W-:Y:S02]  /*80f0*/  @!P4 SHF.R.S32.HI R43, RZ, 0x1f, R149.reuse ;  /* 0x0000001fff2bc819 */ /* 0x100fe40000011495 */
[----:B------:R-:W-:-:S04]  /*8100*/  @!P4 IADD3 R149, P5, P6, R96, R134, R149 ;  /* 0x000000866095c210 */ /* 0x000fc80007ebe095 */
[----:B------:R-:W-:Y:S02]  /*8110*/  @!P4 IADD3.X R43, R93, R148, R43, P5, P6 ;  /* 0x000000945d2bc210 */ /* 0x000fe40002fec42b */
[----:B------:R-:W-:-:S04]  /*8120*/  IADD3 R41, P5, P6, R96, R134, R14 ;  /* 0x0000008660297210 */ /* 0x000fc80007ebe00e */
[----:B------:R-:W-:Y:S02]  /*8130*/  IADD3.X R42, R93, R148, R8, P5, P6 ;  /* 0x000000945d2a7210 */ /* 0x000fe40002fec408 */
[----:B------:R-:W-:-:S04]  /*8140*/  LEA R40, P5, R41, R116, 0x1 ;  /* 0x0000007429287211 */ /* 0x000fc800078a08ff */
[----:B------:R-:W-:Y:S02]  /*8150*/  LEA.HI.X R41, R41, R117, R42, 0x1, P5 ;  /* 0x0000007529297211 */ /* 0x000fe400028f0c2a */
[----:B------:R-:W-:-:S03]  /*8160*/  @!P4 LEA R42, P5, R149, R116, 0x1 ;  /* 0x00000074952ac211 */ /* 0x000fc600078a08ff */
[----:B-1----:R1:W-:Y:S01]  /*8170*/  STG.E.128 desc[UR4][R40.64], R84 ;  /* 0x0000005428007986 */ /* 0x0023e2000c101d04 */
[----:B------:R-:W-:-:S05]  /*8180*/  @!P4 LEA.HI.X R43, R149, R117, R43, 0x1, P5 ;  /* 0x00000075952bc211 */ /* 0x000fca00028f0c2b */
[----:B0-----:R1:W-:Y:S04]  /*8190*/  @!P4 STG.E.128 desc[UR4][R42.64], R88 ;  /* 0x000000582a00c986 */ /* 0x0013e8000c101d04 */
.L_x_526:
[----:B------:R-:W-:Y:S05]  /*81a0*/  BSYNC B2 ;  /* 0x0000000000027941 */ /* 0x000fea0003800000 */
.L_x_525:
[----:B------:R-:W-:-:S13]  /*81b0*/  ISETP.NE.AND P4, PT, R11, RZ, PT ;  /* 0x000000ff0b00720c */ /* 0x000fda0003f85270 */
[----:B------:R-:W-:Y:S05]  /*81c0*/  @!P4 BRA `(.L_x_524) ;  /* 0x0000000400fcc947 */ /* 0x000fea0003800000 */
[----:B-1----:R-:W-:Y:S01]  /*81d0*/  SEL R40, R115, R145, !P1 ;  /* 0x0000009173287207 */ /* 0x002fe20004800000 */
        /* <DEDUP_REMOVED lines=13> */
[----:B------:R-:W-:-:S05]  /*82b0*/  LOP3.LUT R41, R41, R229, RZ, 0x3c, !PT ;  /* 0x000000e529297212 */ /* 0x000fca00078e3cff */
[----:B------:R-:W-:-:S04]  /*82c0*/  IMAD.IADD R40, R40, 0x1, R41 ;  /* 0x0000000128287824 */ /* 0x000fc800078e0229 */
[C---:B------:R-:W-:Y:S02]  /*82d0*/  IMAD R48, R19.reuse, 0x5000, R40 ;  /* 0x0000500013307824 */ /* 0x040fe400078e0228 */
[----:B------:R-:W-:Y:S02]  /*82e0*/  IMAD R40, R19, 0x5000, R137 ;  /* 0x0000500013287824 */ /* 0x000fe400078e0289 */
[----:B------:R-:W-:-:S03]  /*82f0*/  IMAD R48, R48, 0x2, R18 ;  /* 0x0000000230307824 */ /* 0x000fc600078e0212 */
[----:B------:R-:W-:-:S03]  /*8300*/  LEA R40, R40, R18, 0x1 ;  /* 0x0000001228287211 */ /* 0x000fc600078e08ff */
[----:B------:R-:W0:Y:S04]  /*8310*/  LDS.128 R48, [R48+0x24400] ;  /* 0x0244000030307984 */ /* 0x000e280000000c00 */
[----:B------:R-:W1:Y:S01]  /*8320*/  LDS.128 R40, [R40+0x24400] ;  /* 0x0244000028287984 */ /* 0x000e620000000c00 */
[----:B------:R-:W-:Y:S05]  /*8330*/  @P4 BRA `(.L_x_530) ;  /* 0x0000000400684947 */ /* 0x000fea0003800000 */
[----:B0-----:R-:W-:Y:S01]  /*8340*/  IMAD.MOV.U32 R86, RZ, RZ, R49 ;  /* 0x000000ffff567224 */ /* 0x001fe200078e0031 */
[----:B------:R-:W-:Y:S01]  /*8350*/  SHF.R.U64 R36, R36, 0x10, R37 ;  /* 0x0000001024247819 */ /* 0x000fe20000001225 */
[----:B-1----:R-:W-:Y:S01]  /*8360*/  IMAD.MOV.U32 R85, RZ, RZ, R41 ;  /* 0x000000ffff557224 */ /* 0x002fe200078e0029 */
[----:B------:R-:W-:Y:S01]  /*8370*/  SHF.R.U32.HI R37, RZ, 0x10, R37 ;  /* 0x00000010ff257819 */ /* 0x000fe20000011625 */
[----:B------:R-:W-:Y:S01]  /*8380*/  HADD2.F32 R87, -RZ, R175.H1_H1 ;  /* 0x300000afff577230 */ /* 0x000fe20000004100 */
[----:B------:R-:W-:Y:S01]  /*8390*/  SHF.R.U64 R38, R38, 0x10, R39 ;  /* 0x0000001026267819 */ /* 0x000fe20000001227 */
[----:B------:R-:W-:Y:S02]  /*83a0*/  HADD2.F32 R41, -RZ, R86.H0_H0 ;  /* 0x20000056ff297230 */ /* 0x000fe40000004100 */
[----:B------:R-:W-:Y:S02]  /*83b0*/  HADD2.F32 R89, -RZ, R85.H0_H0 ;  /* 0x20000055ff597230 */ /* 0x000fe40000004100 */
[----:B------:R-:W-:-:S02]  /*83c0*/  HADD2.F32 R88, -RZ, R175.H0_H0 ;  /* 0x200000afff587230 */ /* 0x000fc40000004100 */
[-C--:B------:R-:W-:Y:S01]  /*83d0*/  FMUL.FTZ R49, R41, R87.reuse ;  /* 0x0000005729317220 */ /* 0x080fe20000410000 */
[----:B------:R-:W-:Y:S02]  /*83e0*/  HADD2.F32 R86, -RZ, R86.H1_H1 ;  /* 0x30000056ff567230 */ /* 0x000fe40000004100 */
[C---:B------:R-:W-:Y:S01]  /*83f0*/  FMUL.FTZ R87, R89.reuse, R87 ;  /* 0x0000005759577220 */ /* 0x040fe20000410000 */
[----:B------:R-:W-:Y:S02]  /*8400*/  HADD2.F32 R37, -RZ, R37.H0_H0 ;  /* 0x20000025ff257230 */ /* 0x000fe40000004100 */
[-C--:B------:R-:W-:Y:S01]  /*8410*/  FFMA.FTZ R49, R89, R88.reuse, -R49 ;  /* 0x0000005859317223 */ /* 0x080fe20000010831 */
[----:B------:R-:W-:Y:S02]  /*8420*/  HADD2.F32 R38, -RZ, R38.H0_H0 ;  /* 0x20000026ff267230 */ /* 0x000fe40000004100 */
[----:B------:R-:W-:Y:S01]  /*8430*/  FFMA.FTZ R41, R41, R88, R87 ;  /* 0x0000005829297223 */ /* 0x000fe20000010057 */
[--C-:B------:R-:W-:Y:S01]  /*8440*/  SHF.R.U32.HI R87, RZ, 0x10, R45.reuse ;  /* 0x00000010ff577819 */ /* 0x100fe2000001162d */
[----:B------:R-:W-:Y:S01]  /*8450*/  HADD2.F32 R88, -RZ, R173.H1_H1 ;  /* 0x300000adff587230 */ /* 0x000fe20000004100 */
[----:B------:R-:W-:Y:S01]  /*8460*/  SHF.R.U64 R45, R44, 0x10, R45 ;  /* 0x000000102c2d7819 */ /* 0x000fe2000000122d */
[----:B------:R-:W-:-:S02]  /*8470*/  HADD2.F32 R44, -RZ, R85.H1_H1 ;  /* 0x30000055ff2c7230 */ /* 0x000fc40000004100 */
[----:B------:R-:W-:Y:S02]  /*8480*/  HADD2.F32 R87, -RZ, R87.H0_H0 ;  /* 0x20000057ff577230 */ /* 0x000fe40000004100 */
[----:B------:R-:W-:-:S03]  /*8490*/  HADD2.F32 R45, -RZ, R45.H0_H0 ;  /* 0x2000002dff2d7230 */ /* 0x000fc60000004100 */
[-C--:B------:R-:W-:Y:S01]  /*84a0*/  FMUL.FTZ R85, R86, R87.reuse ;  /* 0x0000005756557220 */ /* 0x080fe20000410000 */
[----:B------:R-:W-:-:S03]  /*84b0*/  FMUL.FTZ R87, R44, R87 ;  /* 0x000000572c577220 */ /* 0x000fc60000410000 */
[-C--:B------:R-:W-:Y:S01]  /*84c0*/  FFMA.FTZ R44, R44, R37.reuse, -R85 ;  /* 0x000000252c2c7223 */ /* 0x080fe20000010855 */
[----:B------:R-:W-:Y:S02]  /*84d0*/  HADD2.F32 R85, -RZ, R51.H0_H0 ;  /* 0x20000033ff557230 */ /* 0x000fe40000004100 */
[----:B------:R-:W-:Y:S01]  /*84e0*/  FFMA.FTZ R37, R86, R37, R87 ;  /* 0x0000002556257223 */ /* 0x000fe20000010057 */
[----:B------:R-:W-:Y:S02]  /*84f0*/  HADD2.F32 R86, -RZ, R173.H0_H0 ;  /* 0x200000adff567230 */ /* 0x000fe40000004100 */
[--C-:B------:R-:W-:Y:S02]  /*8500*/  HADD2.F32 R87, -RZ, R43.reuse.H0_H0 ;  /* 0x2000002bff577230 */ /* 0x100fe40000004100 */
[----:B------:R-:W-:Y:S01]  /*8510*/  FMUL.FTZ R89, R85, R88 ;  /* 0x0000005855597220 */ /* 0x000fe20000410000 */
[----:B------:R-:W-:Y:S01]  /*8520*/  HADD2.F32 R43, -RZ, R43.H1_H1 ;  /* 0x3000002bff2b7230 */ /* 0x000fe20000004100 */
[----:B------:R-:W-:-:S02]  /*8530*/  F2FP.F16.F32.PACK_AB R44, R44, R49 ;  /* 0x000000312c2c723e */ /* 0x000fc400000000ff */
[C---:B------:R-:W-:Y:S01]  /*8540*/  FFMA.FTZ R89, R87.reuse, R86, -R89 ;  /* 0x0000005657597223 */ /* 0x040fe20000010859 */
[----:B------:R-:W-:Y:S01]  /*8550*/  FMUL.FTZ R87, R87, R88 ;  /* 0x0000005857577220 */ /* 0x000fe20000410000 */
[----:B------:R-:W-:Y:S01]  /*8560*/  HADD2.F32 R88, -RZ, R172.H1_H1 ;  /* 0x300000acff587230 */ /* 0x000fe20000004100 */
[----:B------:R-:W-:Y:S01]  /*8570*/  F2FP.F16.F32.PACK_AB R37, R37, R41 ;  /* 0x000000292525723e */ /* 0x000fe200000000ff */
[----:B------:R-:W-:Y:S02]  /*8580*/  IMAD.MOV.U32 R41, RZ, RZ, R44 ;  /* 0x000000ffff297224 */ /* 0x000fe400078e002c */
[----:B------:R-:W-:Y:S01]  /*8590*/  FFMA.FTZ R87, R85, R86, R87 ;  /* 0x0000005655577223 */ /* 0x000fe20000010057 */
[----:B------:R-:W-:Y:S02]  /*85a0*/  SHF.R.U32.HI R85, RZ, 0x10, R39 ;  /* 0x00000010ff557819 */ /* 0x000fe40000011627 */
[--C-:B------:R-:W-:Y:S01]  /*85b0*/  SHF.R.U64 R39, R46, 0x10, R47.reuse ;  /* 0x000000102e277819 */ /* 0x100fe2000000122f */
[----:B------:R-:W-:Y:S01]  /*85c0*/  HADD2.F32 R46, -RZ, R51.H1_H1 ;  /* 0x30000033ff2e7230 */ /* 0x000fe20000004100 */
[----:B------:R-:W-:Y:S01]  /*85d0*/  SHF.R.U32.HI R47, RZ, 0x10, R47 ;  /* 0x00000010ff2f7819 */ /* 0x000fe2000001162f */
[----:B------:R-:W-:-:S02]  /*85e0*/  HADD2.F32 R85, -RZ, R85.H0_H0 ;  /* 0x20000055ff557230 */ /* 0x000fc40000004100 */
[----:B------:R-:W-:Y:S02]  /*85f0*/  HADD2.F32 R39, -RZ, R39.H0_H0 ;  /* 0x20000027ff277230 */ /* 0x000fe40000004100 */
[----:B------:R-:W-:Y:S02]  /*8600*/  HADD2.F32 R47, -RZ, R47.H0_H0 ;  /* 0x2000002fff2f7230 */ /* 0x000fe40000004100 */
[----:B------:R-:W-:-:S03]  /*8610*/  IMAD.MOV.U32 R49, RZ, RZ, R37 ;  /* 0x000000ffff317224 */ /* 0x000fc600078e0025 */
[----:B------:R-:W-:-:S04]  /*8620*/  FMUL.FTZ R51, R46, R47 ;  /* 0x0000002f2e337220 */ /* 0x000fc80000410000 */
[C---:B------:R-:W-:Y:S01]  /*8630*/  FFMA.FTZ R51, R43.reuse, R85, -R51 ;  /* 0x000000552b337223 */ /* 0x040fe20000010833 */
[----:B------:R-:W-:Y:S01]  /*8640*/  FMUL.FTZ R43, R43, R47 ;  /* 0x0000002f2b2b7220 */ /* 0x000fe20000410000 */
[----:B------:R-:W-:-:S03]  /*8650*/  HADD2.F32 R47, -RZ, R172.H0_H0 ;  /* 0x200000acff2f7230 */ /* 0x000fc60000004100 */
[----:B------:R-:W-:Y:S01]  /*8660*/  FFMA.FTZ R43, R46, R85, R43 ;  /* 0x000000552e2b7223 */ /* 0x000fe2000001002b */
[----:B------:R-:W-:Y:S01]  /*8670*/  HADD2.F32 R46, -RZ, R48.H0_H0 ;  /* 0x20000030ff2e7230 */ /* 0x000fe20000004100 */
[----:B------:R-:W-:Y:S01]  /*8680*/  F2FP.F16.F32.PACK_AB R51, R51, R89 ;  /* 0x000000593333723e */ /* 0x000fe200000000ff */
[----:B------:R-:W-:Y:S02]  /*8690*/  HADD2.F32 R85, -RZ, R40.H0_H0 ;  /* 0x20000028ff557230 */ /* 0x000fe40000004100 */
[----:B------:R-:W-:Y:S02]  /*86a0*/  HADD2.F32 R48, -RZ, R48.H1_H1 ;  /* 0x30000030ff307230 */ /* 0x000fe40000004100 */
[-C--:B------:R-:W-:Y:S01]  /*86b0*/  FMUL.FTZ R86, R46, R88.reuse ;  /* 0x000000582e567220 */ /* 0x080fe20000410000 */
[----:B------:R-:W-:Y:S01]  /*86c0*/  F2FP.F16.F32.PACK_AB R87, R43, R87 ;  /* 0x000000572b57723e */ /* 0x000fe200000000ff */
[----:B------:R-:W-:Y:S01]  /*86d0*/  FMUL.FTZ R88, R85, R88 ;  /* 0x0000005855587220 */ /* 0x000fe20000410000 */
[----:B------:R-:W-:-:S02]  /*86e0*/  IMAD.MOV.U32 R43, RZ, RZ, R51 ;  /* 0x000000ffff2b7224 */ /* 0x000fc400078e0033 */
[-C--:B------:R-:W-:Y:S01]  /*86f0*/  FFMA.FTZ R86, R85, R47.reuse, -R86 ;  /* 0x0000002f55567223 */ /* 0x080fe20000010856 */
[----:B------:R-:W-:Y:S02]  /*8700*/  HADD2.F32 R85, -RZ, R171.H1_H1 ;  /* 0x300000abff557230 */ /* 0x000fe40000004100 */
[----:B------:R-:W-:Y:S01]  /*8710*/  FFMA.FTZ R88, R46, R47, R88 ;  /* 0x0000002f2e587223 */ /* 0x000fe20000010058 */
[----:B------:R-:W-:Y:S02]  /*8720*/  HADD2.F32 R46, -RZ, R40.H1_H1 ;  /* 0x30000028ff2e7230 */ /* 0x000fe40000004100 */
[----:B------:R-:W-:Y:S02]  /*8730*/  HADD2.F32 R40, -RZ, R36.H0_H0 ;  /* 0x20000024ff287230 */ /* 0x000fe40000004100 */
[-C--:B------:R-:W-:Y:S01]  /*8740*/  FMUL.FTZ R36, R48, R45.reuse ;  /* 0x0000002d30247220 */ /* 0x080fe20000410000 */
[--C-:B------:R-:W-:Y:S02]  /*8750*/  HADD2.F32 R47, -RZ, R42.reuse.H0_H0 ;  /* 0x2000002aff2f7230 */ /* 0x100fe40000004100 */
[----:B------:R-:W-:Y:S01]  /*8760*/  FMUL.FTZ R45, R46, R45 ;  /* 0x0000002d2e2d7220 */ /* 0x000fe20000410000 */
[----:B------:R-:W-:-:S02]  /*8770*/  HADD2.F32 R42, -RZ, R42.H1_H1 ;  /* 0x3000002aff2a7230 */ /* 0x000fc40000004100 */
[-C--:B------:R-:W-:Y:S01]  /*8780*/  FFMA.FTZ R36, R46, R40.reuse, -R36 ;  /* 0x000000282e247223 */ /* 0x080fe20000010824 */
[----:B------:R-:W-:Y:S02]  /*8790*/  HADD2.F32 R46, -RZ, R171.H0_H0 ;  /* 0x200000abff2e7230 */ /* 0x000fe40000004100 */
[----:B------:R-:W-:Y:S01]  /*87a0*/  FFMA.FTZ R40, R48, R40, R45 ;  /* 0x0000002830287223 */ /* 0x000fe2000001002d */
[--C-:B------:R-:W-:Y:S02]  /*87b0*/  HADD2.F32 R45, -RZ, R50.reuse.H0_H0 ;  /* 0x20000032ff2d7230 */ /* 0x100fe40000004100 */
[----:B------:R-:W-:Y:S01]  /*87c0*/  HADD2.F32 R50, -RZ, R50.H1_H1 ;  /* 0x30000032ff327230 */ /* 0x000fe20000004100 */
[----:B------:R-:W-:Y:S01]  /*87d0*/  F2FP.F16.F32.PACK_AB R36, R36, R86 ;  /* 0x000000562424723e */ /* 0x000fe200000000ff */
[----:B------:R-:W-:Y:S02]  /*87e0*/  IMAD.MOV.U32 R51, RZ, RZ, R87 ;  /* 0x000000ffff337224 */ /* 0x000fe400078e0057 */
[-C--:B------:R-:W-:Y:S01]  /*87f0*/  FMUL.FTZ R48, R45, R85.reuse ;  /* 0x000000552d307220 */ /* 0x080fe20000410000 */
[----:B------:R-:W-:Y:S01]  /*8800*/  FMUL.FTZ R85, R47, R85 ;  /* 0x000000552f557220 */ /* 0x000fe20000410000 */
[----:B------:R-:W-:-:S02]  /*8810*/  F2FP.F16.F32.PACK_AB R88, R40, R88 ;  /* 0x000000582858723e */ /* 0x000fc400000000ff */
[-C--:B------:R-:W-:Y:S01]  /*8820*/  FFMA.FTZ R48, R47, R46.reuse, -R48 ;  /* 0x0000002e2f307223 */ /* 0x080fe20000010830 */
[----:B------:R-:W-:Y:S01]  /*8830*/  FFMA.FTZ R85, R45, R46, R85 ;  /* 0x0000002e2d557223 */ /* 0x000fe20000010055 */
[-C--:B------:R-:W-:Y:S01]  /*8840*/  FMUL.FTZ R45, R50, R39.reuse ;  /* 0x00000027322d7220 */ /* 0x080fe20000410000 */
[C---:B------:R-:W-:Y:S01]  /*8850*/  FMUL.FTZ R39, R42.reuse, R39 ;  /* 0x000000272a277220 */ /* 0x040fe20000410000 */
[----:B------:R-:W-:Y:S02]  /*8860*/  MOV R40, R36 ;  /* 0x0000002400287202 */ /* 0x000fe40000000f00 */
[-C--:B------:R-:W-:Y:S01]  /*8870*/  FFMA.FTZ R45, R42, R38.reuse, -R45 ;  /* 0x000000262a2d7223 */ /* 0x080fe2000001082d */
[----:B------:R-:W-:-:S04]  /*8880*/  FFMA.FTZ R39, R50, R38, R39 ;  /* 0x0000002632277223 */ /* 0x000fc80000010027 */
[----:B------:R-:W-:Y:S01]  /*8890*/  F2FP.F16.F32.PACK_AB R45, R45, R48 ;  /* 0x000000302d2d723e */ /* 0x000fe200000000ff */
[----:B------:R-:W-:Y:S01]  /*88a0*/  IMAD.MOV.U32 R48, RZ, RZ, R88 ;  /* 0x000000ffff307224 */ /* 0x000fe200078e0058 */
[----:B------:R-:W-:Y:S02]  /*88b0*/  F2FP.F16.F32.PACK_AB R39, R39, R85 ;  /* 0x000000552727723e */ /* 0x000fe400000000ff */
[----:B------:R-:W-:-:S03]  /*88c0*/  MOV R42, R45 ;  /* 0x0000002d002a7202 */ /* 0x000fc60000000f00 */
[----:B------:R-:W-:-:S07]  /*88d0*/  IMAD.MOV.U32 R50, RZ, RZ, R39 ;  /* 0x000000ffff327224 */ /* 0x000fce00078e0027 */
.L_x_530:
[----:B------:R-:W-:Y:S05]  /*88e0*/  BSYNC B2 ;  /* 0x0000000000027941 */ /* 0x000fea0003800000 */
.L_x_529:
        /* <DEDUP_REMOVED lines=13> */
.L_x_524:
[----:B------:R-:W-:Y:S05]  /*89c0*/  BSYNC B1 ;  /* 0x0000000000017941 */ /* 0x000fea0003800000 */
.L_x_523:
[----:B----4-:R-:W4:Y:S01]  /*89d0*/  LDL R36, [R1+0x10] ;  /* 0x0000100001247983 */ /* 0x010f220000100800 */
[----:B------:R-:W-:Y:S01]  /*89e0*/  BSSY B1, `(.L_x_531) ;  /* 0x0000106000017945 */ /* 0x000fe20003800000 */
[----:B----4-:R-:W-:-:S13]  /*89f0*/  LOP3.LUT P4, RZ, R36, 0x1, RZ, 0xc0, !PT ;  /* 0x0000000124ff7812 */ /* 0x010fda000788c0ff */
[----:B------:R-:W-:Y:S05]  /*8a00*/  @P4 BRA `(.L_x_532) ;  /* 0x00000010000c4947 */ /* 0x000fea0003800000 */
[----:B------:R-:W-:Y:S01]  /*8a10*/  ISETP.NE.AND P4, PT, R27, RZ, PT ;  /* 0x000000ff1b00720c */ /* 0x000fe20003f85270 */
[-C--:B---3--:R-:W-:Y:S01]  /*8a20*/  IMAD R50, R142, R124.reuse, RZ ;  /* 0x0000007c8e327224 */ /* 0x088fe200078e02ff */
[----:B------:R-:W-:Y:S01]  /*8a30*/  IADD3 R36, R212, 0x20, RZ ;  /* 0x00000020d4247810 */ /* 0x000fe20007ffe0ff */
[----:B------:R-:W-:Y:S04]  /*8a40*/  BSSY B2, `(.L_x_533) ;  /* 0x0000081000027945 */ /* 0x000fe80003800000 */
[C---:B------:R-:W-:Y:S02]  /*8a50*/  IMAD R50, R36.reuse, R125, R50 ;  /* 0x0000007d24327224 */ /* 0x040fe400078e0232 */
[----:B------:R-:W-:-:S04]  /*8a60*/  IMAD.WIDE.U32 R44, R36, R124, R122 ;  /* 0x0000007c242c7225 */ /* 0x000fc800078e007a */
[----:B------:R-:W-:Y:S01]  /*8a70*/  IMAD.IADD R50, R45, 0x1, R50 ;  /* 0x000000012d327824 */ /* 0x000fe200078e0232 */
[----:B------:R-:W-:Y:S06]  /*8a80*/  @!P4 BRA `(.L_x_534) ;  /* 0x0000000400f0c947 */ /* 0x000fec0003800000 */
[----:B------:R-:W-:Y:S01]  /*8a90*/  SEL R36, R115, R145, !P0 ;  /* 0x0000009173247207 */ /* 0x000fe20004000000 */
[----:B------:R-:W-:Y:S01]  /*8aa0*/  BSSY B3, `(.L_x_535) ;  /* 0x000006d000037945 */ /* 0x000fe20003800000 */
[----:B------:R-:W-:Y:S02]  /*8ab0*/  SHF.R.U32.HI R38, RZ, 0x3, R223 ;  /* 0x00000003ff267819 */ /* 0x000fe400000116df */
[----:B------:R-:W-:Y:S02]  /*8ac0*/  SHF.R.S32.HI R37, RZ, 0x1f, R36 ;  /* 0x0000001fff257819 */ /* 0x000fe40000011424 */
[----:B------:R-:W-:Y:S02]  /*8ad0*/  ISETP.GE.AND P4, PT, R16, R120, PT ;  /* 0x000000781000720c */ /* 0x000fe40003f86270 */
[----:B------:R-:W-:-:S04]  /*8ae0*/  LEA.HI R37, R37, R36, RZ, 0x4 ;  /* 0x0000002425257211 */ /* 0x000fc800078f20ff */
[----:B------:R-:W-:-:S04]  /*8af0*/  LEA.HI.SX32 R46, R37, R15, 0x1c ;  /* 0x0000000f252e7211 */ /* 0x000fc800078fe2ff */
[----:B------:R-:W-:-:S04]  /*8b00*/  SHF.R.S32.HI R37, RZ, 0x1f, R46 ;  /* 0x0000001fff257819 */ /* 0x000fc8000001142e */
[----:B------:R-:W-:Y:S01]  /*8b10*/  LEA.HI R37, R37, R46, RZ, 0x3 ;  /* 0x0000002e25257211 */ /* 0x000fe200078f18ff */
[----:B------:R-:W-:-:S03]  /*8b20*/  IMAD.SHL.U32 R46, R46, 0x8, RZ ;  /* 0x000000082e2e7824 */ /* 0x000fc600078e00ff */
[----:B------:R-:W-:Y:S02]  /*8b30*/  SHF.R.S32.HI R37, RZ, 0x3, R37 ;  /* 0x00000003ff257819 */ /* 0x000fe40000011425 */
[----:B------:R-:W-:-:S03]  /*8b40*/  LOP3.LUT R36, R223, 0x38, R46, 0xf8, !PT ;  /* 0x00000038df247812 */ /* 0x000fc600078ef82e */
[----:B------:R-:W-:Y:S01]  /*8b50*/  IMAD R37, R37, 0x1400, R227 ;  /* 0x0000140025257824 */ /* 0x000fe200078e02e3 */
[----:B------:R-:W-:-:S05]  /*8b60*/  LOP3.LUT R36, R36, R38, RZ, 0x3c, !PT ;  /* 0x0000002624247212 */ /* 0x000fca00078e3cff */
[----:B------:R-:W-:-:S04]  /*8b70*/  IMAD.IADD R36, R37, 0x1, R36 ;  /* 0x0000000125247824 */ /* 0x000fc800078e0224 */
[C---:B-1----:R-:W-:Y:S02]  /*8b80*/  IMAD R40, R19.reuse, 0x5000, R36 ;  /* 0x0000500013287824 */ /* 0x042fe400078e0224 */
[----:B------:R-:W-:Y:S02]  /*8b90*/  IMAD R36, R19, 0x5000, R136 ;  /* 0x0000500013247824 */ /* 0x000fe400078e0288 */
[----:B------:R-:W-:-:S03]  /*8ba0*/  IMAD R40, R40, 0x2, R18 ;  /* 0x0000000228287824 */ /* 0x000fc600078e0212 */
[----:B------:R-:W-:-:S03]  /*8bb0*/  LEA R36, R36, R18, 0x1 ;  /* 0x0000001224247211 */ /* 0x000fc600078e08ff */
[----:B------:R-:W1:Y:S04]  /*8bc0*/  LDS.128 R40, [R40+0x24400] ;  /* 0x0244000028287984 */ /* 0x000e680000000c00 */
[----:B------:R-:W3:Y:S01]  /*8bd0*/  LDS.128 R36, [R36+0x24400] ;  /* 0x0244000024247984 */ /* 0x000ee20000000c00 */
[----:B------:R-:W-:Y:S05]  /*8be0*/  @P4 BRA `(.L_x_536) ;  /* 0x0000000400604947 */ /* 0x000fea0003800000 */
[----:B------:R-:W-:Y:S01]  /*8bf0*/  HADD2.F32 R48, -RZ, R170.H1_H1 ;  /* 0x300000aaff307230 */ /* 0x000fe20000004100 */
[----:B------:R-:W-:Y:S01]  /*8c00*/  SHF.R.U64 R64, R64, 0x10, R65 ;  /* 0x0000001040407819 */ /* 0x000fe20000001241 */
[----:B-1----:R-:W-:Y:S02]  /*8c10*/  HADD2.F32 R47, -RZ, R41.H0_H0 ;  /* 0x20000029ff2f7230 */ /* 0x002fe40000004100 */
[----:B---3--:R-:W-:Y:S02]  /*8c20*/  HADD2.F32 R51, -RZ, R37.H0_H0 ;  /* 0x20000025ff337230 */ /* 0x008fe40000004100 */
[----:B------:R-:W-:Y:S02]  /*8c30*/  HADD2.F32 R49, -RZ, R168.H1_H1 ;  /* 0x300000a8ff317230 */ /* 0x000fe40000004100 */
[-C--:B0-----:R-:W-:Y:S01]  /*8c40*/  FMUL.FTZ R84, R47, R48.reuse ;  /* 0x000000302f547220 */ /* 0x081fe20000410000 */
[----:B------:R-:W-:Y:S02]  /*8c50*/  HADD2.F32 R170, -RZ, R170.H0_H0 ;  /* 0x200000aaffaa7230 */ /* 0x000fe40000004100 */
[----:B------:R-:W-:Y:S01]  /*8c60*/  FMUL.FTZ R48, R51, R48 ;  /* 0x0000003033307220 */ /* 0x000fe20000410000 */
[----:B------:R-:W-:-:S02]  /*8c70*/  HADD2.F32 R168, -RZ, R168.H0_H0 ;  /* 0x200000a8ffa87230 */ /* 0x000fc40000004100 */
[-C--:B------:R-:W-:Y:S01]  /*8c80*/  FFMA.FTZ R84, R51, R49.reuse, -R84 ;  /* 0x0000003133547223 */ /* 0x080fe20000010854 */
[----:B------:R-:W-:Y:S02]  /*8c90*/  HADD2.F32 R51, -RZ, R41.H1_H1 ;  /* 0x30000029ff337230 */ /* 0x000fe40000004100 */
[----:B------:R-:W-:Y:S01]  /*8ca0*/  FFMA.FTZ R47, R47, R49, R48 ;  /* 0x000000312f2f7223 */ /* 0x000fe20000010030 */
[----:B------:R-:W-:Y:S01]  /*8cb0*/  SHF.R.U32.HI R49, RZ, 0x10, R65 ;  /* 0x00000010ff317819 */ /* 0x000fe20000011641 */
[----:B------:R-:W-:Y:S01]  /*8cc0*/  HADD2.F32 R41, -RZ, R37.H1_H1 ;  /* 0x30000025ff297230 */ /* 0x000fe20000004100 */
[--C-:B------:R-:W-:Y:S01]  /*8cd0*/  SHF.R.U64 R48, R56, 0x10, R57.reuse ;  /* 0x0000001038307819 */ /* 0x100fe20000001239 */
[----:B------:R-:W-:Y:S01]  /*8ce0*/  HADD2.F32 R64, -RZ, R64.H0_H0 ;  /* 0x20000040ff407230 */ /* 0x000fe20000004100 */
[----:B------:R-:W-:Y:S01]  /*8cf0*/  SHF.R.U32.HI R56, RZ, 0x10, R57 ;  /* 0x00000010ff387819 */ /* 0x000fe20000011639 */
[----:B------:R-:W-:Y:S02]  /*8d00*/  HADD2.F32 R49, -RZ, R49.H0_H0 ;  /* 0x20000031ff317230 */ /* 0x000fe40000004100 */
[----:B------:R-:W-:-:S02]  /*8d10*/  HADD2.F32 R57, -RZ, R39.H0_H0 ;  /* 0x20000027ff397230 */ /* 0x000fc40000004100 */
[----:B------:R-:W-:Y:S02]  /*8d20*/  HADD2.F32 R56, -RZ, R56.H0_H0 ;  /* 0x20000038ff387230 */ /* 0x000fe40000004100 */
[-C--:B------:R-:W-:Y:S01]  /*8d30*/  FMUL.FTZ R37, R51, R49.reuse ;  /* 0x0000003133257220 */ /* 0x080fe20000410000 */
[C---:B------:R-:W-:Y:S01]  /*8d40*/  FMUL.FTZ R49, R41.reuse, R49 ;  /* 0x0000003129317220 */ /* 0x040fe20000410000 */
[----:B------:R-:W-:Y:S02]  /*8d50*/  HADD2.F32 R39, -RZ, R39.H1_H1 ;  /* 0x30000027ff277230 */ /* 0x000fe40000004100 */
[-C--:B------:R-:W-:Y:S01]  /*8d60*/  FFMA.FTZ R41, R41, R56.reuse, -R37 ;  /* 0x0000003829297223 */ /* 0x080fe20000010825 */
[----:B------:R-:W-:Y:S01]  /*8d70*/  FFMA.FTZ R37, R51, R56, R49 ;  /* 0x0000003833257223 */ /* 0x000fe20000010031 */
[----:B------:R-:W-:Y:S02]  /*8d80*/  HADD2.F32 R49, -RZ, R169.H1_H1 ;  /* 0x300000a9ff317230 */ /* 0x000fe40000004100 */
[----:B------:R-:W-:Y:S01]  /*8d90*/  HADD2.F32 R51, -RZ, R43.H0_H0 ;  /* 0x2000002bff337230 */ /* 0x000fe20000004100 */
[----:B------:R-:W-:Y:S01]  /*8da0*/  F2FP.F16.F32.PACK_AB R41, R41, R84 ;  /* 0x000000542929723e */ /* 0x000fe200000000ff */
[----:B------:R-:W-:Y:S01]  /*8db0*/  HADD2.F32 R56, -RZ, R167.H1_H1 ;  /* 0x300000a7ff387230 */ /* 0x000fe20000004100 */
[----:B------:R-:W-:Y:S01]  /*8dc0*/  F2FP.F16.F32.PACK_AB R47, R37, R47 ;  /* 0x0000002f252f723e */ /* 0x000fe200000000ff */
[----:B------:R-:W-:-:S02]  /*8dd0*/  HADD2.F32 R43, -RZ, R43.H1_H1 ;  /* 0x3000002bff2b7230 */ /* 0x000fc40000004100 */
[-C--:B------:R-:W-:Y:S01]  /*8de0*/  FMUL.FTZ R65, R51, R49.reuse ;  /* 0x0000003133417220 */ /* 0x080fe20000410000 */
[C---:B------:R-:W-:Y:S01]  /*8df0*/  FMUL.FTZ R49, R57.reuse, R49 ;  /* 0x0000003139317220 */ /* 0x040fe20000410000 */
[----:B------:R-:W-:Y:S02]  /*8e00*/  HADD2.F32 R48, -RZ, R48.H0_H0 ;  /* 0x20000030ff307230 */ /* 0x000fe40000004100 */
[-C--:B------:R-:W-:Y:S01]  /*8e10*/  FFMA.FTZ R65, R57, R56.reuse, -R65 ;  /* 0x0000003839417223 */ /* 0x080fe20000010841 */
[----:B------:R-:W-:Y:S01]  /*8e20*/  FFMA.FTZ R49, R51, R56, R49 ;  /* 0x0000003833317223 */ /* 0x000fe20000010031 */
[--C-:B------:R-:W-:Y:S01]  /*8e30*/  SHF.R.U64 R56, R66, 0x10, R67.reuse ;  /* 0x0000001042387819 */ /* 0x100fe20000001243 */
[----:B------:R-:W-:Y:S01]  /*8e40*/  HADD2.F32 R169, -RZ, R169.H0_H0 ;  /* 0x200000a9ffa97230 */ /* 0x000fe20000004100 */
[----:B------:R-:W-:Y:S01]  /*8e50*/  SHF.R.U32.HI R66, RZ, 0x10, R67 ;  /* 0x00000010ff427819 */ /* 0x000fe20000011643 */
[----:B------:R-:W-:Y:S01]  /*8e60*/  HADD2.F32 R167, -RZ, R167.H0_H0 ;  /* 0x200000a7ffa77230 */ /* 0x000fe20000004100 */
[--C-:B------:R-:W-:Y:S01]  /*8e70*/  SHF.R.U64 R51, R58, 0x10, R59.reuse ;  /* 0x000000103a337819 */ /* 0x100fe2000000123b */
[----:B------:R-:W-:Y:S01]  /*8e80*/  HADD2.F32 R56, -RZ, R56.H0_H0 ;  /* 0x20000038ff387230 */ /* 0x000fe20000004100 */
[----:B------:R-:W-:Y:S01]  /*8e90*/  SHF.R.U32.HI R58, RZ, 0x10, R59 ;  /* 0x00000010ff3a7819 */ /* 0x000fe2000001163b */
[----:B------:R-:W-:-:S02]  /*8ea0*/  HADD2.F32 R66, -RZ, R66.H0_H0 ;  /* 0x20000042ff427230 */ /* 0x000fc40000004100 */
[----:B------:R-:W-:Y:S02]  /*8eb0*/  HADD2.F32 R51, -RZ, R51.H0_H0 ;  /* 0x20000033ff337230 */ /* 0x000fe40000004100 */
[----:B------:R-:W-:Y:S02]  /*8ec0*/  HADD2.F32 R58, -RZ, R58.H0_H0 ;  /* 0x2000003aff3a7230 */ /* 0x000fe40000004100 */
[----:B------:R-:W-:Y:S01]  /*8ed0*/  FMUL.FTZ R57, R43, R66 ;  /* 0x000000422b397220 */ /* 0x000fe20000410000 */
[----:B------:R-:W-:Y:S02]  /*8ee0*/  IMAD.MOV.U32 R37, RZ, RZ, R41 ;  /* 0x000000ffff257224 */ /* 0x000fe400078e0029 */
[----:B------:R-:W-:Y:S02]  /*8ef0*/  IMAD.MOV.U32 R41, RZ, RZ, R47 ;  /* 0x000000ffff297224 */ /* 0x000fe400078e002f */
[C---:B------:R-:W-:Y:S01]  /*8f00*/  FFMA.FTZ R57, R39.reuse, R58, -R57 ;  /* 0x0000003a27397223 */ /* 0x040fe20000010839 */
[----:B------:R-:W-:-:S04]  /*8f10*/  FMUL.FTZ R39, R39, R66 ;  /* 0x0000004227277220 */ /* 0x000fc80000410000 */
[----:B------:R-:W-:Y:S01]  /*8f20*/  FFMA.FTZ R39, R43, R58, R39 ;  /* 0x0000003a2b277223 */ /* 0x000fe20000010027 */
[----:B------:R-:W-:Y:S01]  /*8f30*/  HADD2.F32 R43, -RZ, R40.H0_H0 ;  /* 0x20000028ff2b7230 */ /* 0x000fe20000004100 */
[----:B------:R-:W-:Y:S01]  /*8f40*/  F2FP.F16.F32.PACK_AB R57, R57, R65 ;  /* 0x000000413939723e */ /* 0x000fe200000000ff */
[----:B------:R-:W-:Y:S02]  /*8f50*/  HADD2.F32 R58, -RZ, R36.H0_H0 ;  /* 0x20000024ff3a7230 */ /* 0x000fe40000004100 */
[----:B------:R-:W-:Y:S02]  /*8f60*/  HADD2.F32 R40, -RZ, R40.H1_H1 ;  /* 0x30000028ff287230 */ /* 0x000fe40000004100 */
[-C--:B------:R-:W-:Y:S01]  /*8f70*/  FMUL.FTZ R59, R43, R170.reuse ;  /* 0x000000aa2b3b7220 */ /* 0x080fe20000410000 */
[----:B------:R-:W-:Y:S02]  /*8f80*/  HADD2.F32 R36, -RZ, R36.H1_H1 ;  /* 0x30000024ff247230 */ /* 0x000fe40000004100 */
[C---:B------:R-:W-:Y:S01]  /*8f90*/  FMUL.FTZ R170, R58.reuse, R170 ;  /* 0x000000aa3aaa7220 */ /* 0x040fe20000410000 */
[----:B------:R-:W-:Y:S01]  /*8fa0*/  F2FP.F16.F32.PACK_AB R49, R39, R49 ;  /* 0x000000312731723e */ /* 0x000fe200000000ff */
[----:B------:R-:W-:Y:S01]  /*8fb0*/  FFMA.FTZ R59, R58, R168, -R59 ;  /* 0x000000a83a3b7223 */ /* 0x000fe2000001083b */
[----:B------:R-:W-:-:S02]  /*8fc0*/  IMAD.MOV.U32 R39, RZ, RZ, R57 ;  /* 0x000000ffff277224 */ /* 0x000fc400078e0039 */
[----:B------:R-:W-:Y:S01]  /*8fd0*/  FFMA.FTZ R170, R43, R168, R170 ;  /* 0x000000a82baa7223 */ /* 0x000fe200000100aa */
[-C--:B------:R-:W-:Y:S01]  /*8fe0*/  FMUL.FTZ R43, R40, R64.reuse ;  /* 0x00000040282b7220 */ /* 0x080fe20000410000 */
[----:B------:R-:W-:-:S03]  /*8ff0*/  FMUL.FTZ R64, R36, R64 ;  /* 0x0000004024407220 */ /* 0x000fc60000410000 */
[-C--:B------:R-:W-:Y:S01]  /*9000*/  FFMA.FTZ R43, R36, R48.reuse, -R43 ;  /* 0x00000030242b7223 */ /* 0x080fe2000001082b */
        /* <DEDUP_REMOVED lines=18> */
[----:B------:R-:W-:Y:S01]  /*9130*/  F2FP.F16.F32.PACK_AB R56, R56, R169 ;  /* 0x000000a93838723e */ /* 0x000fe200000000ff */
[----:B------:R-:W-:Y:S02]  /*9140*/  IMAD.MOV.U32 R43, RZ, RZ, R49 ;  /* 0x000000ffff2b7224 */ /* 0x000fe400078e0031 */
[----:B------:R-:W-:Y:S01]  /*9150*/  IMAD.MOV.U32 R38, RZ, RZ, R48 ;  /* 0x000000ffff267224 */ /* 0x000fe200078e0030 */
[----:B------:R-:W-:-:S07]  /*9160*/  MOV R42, R56 ;  /* 0x00000038002a7202 */ /* 0x000fce0000000f00 */
.L_x_536:
[----:B------:R-:W-:Y:S05]  /*9170*/  BSYNC B3 ;  /* 0x0000000000037941 */ /* 0x000fea0003800000 */
.L_x_535:
        /* <DEDUP_REMOVED lines=10> */
[----:B---3--:R3:W-:Y:S01]  /*9220*/  STG.E.128 desc[UR4][R46.64], R36 ;  /* 0x000000242e007986 */ /* 0x0087e2000c101d04 */
[----:B------:R-:W-:-:S05]  /*9230*/  @!P4 LEA.HI.X R49, R51, R117, R49, 0x1, P5 ;  /* 0x000000753331c211 */ /* 0x000fca00028f0c31 */
[----:B-1----:R3:W-:Y:S04]  /*9240*/  @!P4 STG.E.128 desc[UR4][R48.64], R40 ;  /* 0x000000283000c986 */ /* 0x0027e8000c101d04 */
.L_x_534:
[----:B------:R-:W-:Y:S05]  /*9250*/  BSYNC B2 ;  /* 0x0000000000027941 */ /* 0x000fea0003800000 */
.L_x_533:
[----:B------:R-:W-:-:S13]  /*9260*/  ISETP.NE.AND P4, PT, R11, RZ, PT ;  /* 0x000000ff0b00720c */ /* 0x000fda0003f85270 */
[----:B------:R-:W-:Y:S05]  /*9270*/  @!P4 BRA `(.L_x_532) ;  /* 0x0000000400f0c947 */ /* 0x000fea0003800000 */
[----:B---3--:R-:W-:Y:S01]  /*9280*/  SEL R36, R115, R145, !P1 ;  /* 0x0000009173247207 */ /* 0x008fe20004800000 */
        /* <DEDUP_REMOVED lines=26> */
[-C--:B------:R-:W-:Y:S01]  /*9430*/  FMUL.FTZ R56, R47, R48.reuse ;  /* 0x000000302f387220 */ /* 0x080fe20000410000 */
        /* <DEDUP_REMOVED lines=82> */
.L_x_538:
[----:B------:R-:W-:Y:S05]  /*9960*/  BSYNC B2 ;  /* 0x0000000000027941 */ /* 0x000fea0003800000 */
.L_x_537:
        /* <DEDUP_REMOVED lines=13> */
.L_x_532:
[----:B------:R-:W-:Y:S05]  /*9a40*/  BSYNC B1 ;  /* 0x0000000000017941 */ /* 0x000fea0003800000 */
.L_x_531:
[----:B---34-:R-:W-:Y:S02]  /*9a50*/  VIADD R37, R212, 0x40 ;  /* 0x00000040d4257836 */ /* 0x018fe40000000000 */
[-C--:B------:R-:W-:Y:S02]  /*9a60*/  IMAD R36, R140, R124.reuse, RZ ;  /* 0x0000007c8c247224 */ /* 0x080fe400078e02ff */
[----:B------:R-:W-:-:S04]  /*9a70*/  IMAD.WIDE.U32 R122, R37, R124, R122 ;  /* 0x0000007c257a7225 */ /* 0x000fc800078e007a */
[----:B------:R-:W-:Y:S01]  /*9a80*/  IMAD R36, R37, R125, R36 ;  /* 0x0000007d25247224 */ /* 0x000fe200078e0224 */
[----:B------:R-:W-:Y:S06]  /*9a90*/  @P3 BRA `(.L_x_499) ;  /* 0x0000001400083947 */ /* 0x000fec0003800000 */
[----:B------:R-:W-:Y:S01]  /*9aa0*/  ISETP.NE.AND P3, PT, R27, RZ, PT ;  /* 0x000000ff1b00720c */ /* 0x000fe20003f65270 */
[----:B------:R-:W-:Y:S01]  /*9ab0*/  BSSY B1, `(.L_x_539) ;  /* 0x000007f000017945 */ /* 0x000fe20003800000 */
[----:B------:R-:W-:-:S11]  /*9ac0*/  IMAD.IADD R46, R123, 0x1, R36 ;  /* 0x000000017b2e7824 */ /* 0x000fd600078e0224 */
[----:B------:R-:W-:Y:S05]  /*9ad0*/  @!P3 BRA `(.L_x_540) ;  /* 0x0000000400f0b947 */ /* 0x000fea0003800000 */
        /* <DEDUP_REMOVED lines=8> */
[----:B------:R-:W-:Y:S02]  /*9b60*/  LEA.HI R37, R37, R44, RZ, 0x3 ;  /* 0x0000002c25257211 */ /* 0x000fe400078f18ff */
[----:B------:R-:W-:Y:S02]  /*9b70*/  SHF.L.U32 R44, R44, 0x3, RZ ;  /* 0x000000032c2c7819 */ /* 0x000fe400000006ff */
[----:B------:R-:W-:Y:S02]  /*9b80*/  SHF.R.S32.HI R37, RZ, 0x3, R37 ;  /* 0x00000003ff257819 */ /* 0x000fe40000011425 */
[----:B------:R-:W-:-:S03]  /*9b90*/  LOP3.LUT R36, R222, 0x38, R44, 0xf8, !PT ;  /* 0x00000038de247812 */ /* 0x000fc600078ef82c */
[----:B------:R-:W-:Y:S01]  /*9ba0*/  IMAD R37, R37, 0x1400, R225 ;  /* 0x0000140025257824 */ /* 0x000fe200078e02e1 */
[----:B------:R-:W-:-:S05]  /*9bb0*/  LOP3.LUT R36, R36, R38, RZ, 0x3c, !PT ;  /* 0x0000002624247212 */ /* 0x000fca00078e3cff */
[----:B------:R-:W-:-:S04]  /*9bc0*/  IMAD.IADD R36, R37, 0x1, R36 ;  /* 0x0000000125247824 */ /* 0x000fc800078e0224 */
[C---:B-1----:R-:W-:Y:S02]  /*9bd0*/  IMAD R40, R19.reuse, 0x5000, R36 ;  /* 0x0000500013287824 */ /* 0x042fe400078e0224 */
[----:B------:R-:W-:Y:S02]  /*9be0*/  IMAD R36, R19, 0x5000, R132 ;  /* 0x0000500013247824 */ /* 0x000fe400078e0284 */
[--C-:B------:R-:W-:Y:S02]  /*9bf0*/  IMAD R40, R40, 0x2, R18.reuse ;  /* 0x0000000228287824 */ /* 0x100fe400078e0212 */
[----:B------:R-:W-:-:S04]  /*9c00*/  IMAD R36, R36, 0x2, R18 ;  /* 0x0000000224247824 */ /* 0x000fc800078e0212 */
        /* <DEDUP_REMOVED lines=11> */
[----:B------:R-:W-:-:S02]  /*9cc0*/  HADD2.F32 R51, -RZ, R159.H1_H1 ;  /* 0x3000009fff337230 */ /* 0x000fc40000004100 */
[-C--:B------:R-:W-:Y:S01]  /*9cd0*/  FFMA.FTZ R50, R49, R48.reuse, -R50 ;  /* 0x0000003031327223 */ /* 0x080fe20000010832 */
[----:B------:R-:W-:Y:S02]  /*9ce0*/  HADD2.F32 R49, -RZ, R41.H1_H1 ;  /* 0x30000029ff317230 */ /* 0x000fe40000004100 */
[----:B------:R-:W-:Y:S01]  /*9cf0*/  FFMA.FTZ R45, R45, R48, R47 ;  /* 0x000000302d2d7223 */ /* 0x000fe2000001002f */
[----:B------:R-:W-:Y:S01]  /*9d00*/  SHF.R.U32.HI R48, RZ, 0x10, R81 ;  /* 0x00000010ff307819 */ /* 0x000fe20000011651 */
[----:B------:R-:W-:Y:S01]  /*9d10*/  HADD2.F32 R41, -RZ, R37.H1_H1 ;  /* 0x30000025ff297230 */ /* 0x000fe20000004100 */
[--C-:B------:R-:W-:Y:S01]  /*9d20*/  SHF.R.U64 R47, R72, 0x10, R73.reuse ;  /* 0x00000010482f7819 */ /* 0x100fe20000001249 */
[----:B------:R-:W-:Y:S01]  /*9d30*/  HADD2.F32 R39, -RZ, R39.H1_H1 ;  /* 0x30000027ff277230 */ /* 0x000fe20000004100 */
[----:B------:R-:W-:Y:S01]  /*9d40*/  SHF.R.U32.HI R72, RZ, 0x10, R73 ;  /* 0x00000010ff487819 */ /* 0x000fe20000011649 */
[----:B------:R-:W-:Y:S02]  /*9d50*/  HADD2.F32 R48, -RZ, R48.H0_H0 ;  /* 0x20000030ff307230 */ /* 0x000fe40000004100 */
[----:B------:R-:W-:-:S02]  /*9d60*/  HADD2.F32 R162, -RZ, R162.H0_H0 ;  /* 0x200000a2ffa27230 */ /* 0x000fc40000004100 */
[----:B------:R-:W-:Y:S02]  /*9d70*/  HADD2.F32 R72, -RZ, R72.H0_H0 ;  /* 0x20000048ff487230 */ /* 0x000fe40000004100 */
[-C--:B------:R-:W-:Y:S01]  /*9d80*/  FMUL.FTZ R37, R49, R48.reuse ;  /* 0x0000003031257220 */ /* 0x080fe20000410000 */
[C---:B------:R-:W-:Y:S01]  /*9d90*/  FMUL.FTZ R48, R41.reuse, R48 ;  /* 0x0000003029307220 */ /* 0x040fe20000410000 */
[----:B------:R-:W-:Y:S02]  /*9da0*/  HADD2.F32 R54, -RZ, R36.H0_H0 ;  /* 0x20000024ff367230 */ /* 0x000fe40000004100 */
[-C--:B------:R-:W-:Y:S01]  /*9db0*/  FFMA.FTZ R41, R41, R72.reuse, -R37 ;  /* 0x0000004829297223 */ /* 0x080fe20000010825 */
[----:B------:R-:W-:Y:S01]  /*9dc0*/  FFMA.FTZ R37, R49, R72, R48 ;  /* 0x0000004831257223 */ /* 0x000fe20000010030 */
[----:B------:R-:W-:Y:S02]  /*9dd0*/  HADD2.F32 R48, -RZ, R161.H1_H1 ;  /* 0x300000a1ff307230 */ /* 0x000fe40000004100 */
[--C-:B------:R-:W-:Y:S01]  /*9de0*/  HADD2.F32 R49, -RZ, R43.reuse.H0_H0 ;  /* 0x2000002bff317230 */ /* 0x100fe20000004100 */
[----:B------:R-:W-:Y:S01]  /*9df0*/  F2FP.F16.F32.PACK_AB R41, R41, R50 ;  /* 0x000000322929723e */ /* 0x000fe200000000ff */
[----:B------:R-:W-:Y:S01]  /*9e00*/  HADD2.F32 R43, -RZ, R43.H1_H1 ;  /* 0x3000002bff2b7230 */ /* 0x000fe20000004100 */
[----:B------:R-:W-:Y:S01]  /*9e10*/  F2FP.F16.F32.PACK_AB R45, R37, R45 ;  /* 0x0000002d252d723e */ /* 0x000fe200000000ff */
[----:B------:R-:W-:-:S02]  /*9e20*/  HADD2.F32 R160, -RZ, R160.H0_H0 ;  /* 0x200000a0ffa07230 */ /* 0x000fc40000004100 */
[CC--:B------:R-:W-:Y:S01]  /*9e30*/  FMUL.FTZ R53, R49.reuse, R48.reuse ;  /* 0x0000003031357220 */ /* 0x0c0fe20000410000 */
[C---:B------:R-:W-:Y:S01]  /*9e40*/  FMUL.FTZ R48, R52.reuse, R48 ;  /* 0x0000003034307220 */ /* 0x040fe20000410000 */
[----:B------:R-:W-:Y:S02]  /*9e50*/  HADD2.F32 R80, -RZ, R80.H0_H0 ;  /* 0x20000050ff507230 */ /* 0x000fe40000004100 */
[-C--:B------:R-:W-:Y:S01]  /*9e60*/  FFMA.FTZ R53, R52, R51.reuse, -R53 ;  /* 0x0000003334357223 */ /* 0x080fe20000010835 */
[----:B------:R-:W-:Y:S01]  /*9e70*/  FFMA.FTZ R48, R49, R51, R48 ;  /* 0x0000003331307223 */ /* 0x000fe20000010030 */
[--C-:B------:R-:W-:Y:S01]  /*9e80*/  SHF.R.U64 R51, R82, 0x10, R83.reuse ;  /* 0x0000001052337819 */ /* 0x100fe20000001253 */
[----:B------:R-:W-:Y:S01]  /*9e90*/  HADD2.F32 R36, -RZ, R36.H1_H1 ;  /* 0x30000024ff247230 */ /* 0x000fe20000004100 */
        /* <DEDUP_REMOVED lines=9> */
[----:B------:R-:W-:Y:S02]  /*9f30*/  HADD2.F32 R51, -RZ, R51.H0_H0 ;  /* 0x20000033ff337230 */ /* 0x000fe40000004100 */
[----:B------:R-:W-:Y:S02]  /*9f40*/  HADD2.F32 R49, -RZ, R49.H0_H0 ;  /* 0x20000031ff317230 */ /* 0x000fe40000004100 */
[C---:B------:R-:W-:Y:S01]  /*9f50*/  FFMA.FTZ R52, R39.reuse, R74, -R52 ;  /* 0x0000004a27347223 */ /* 0x040fe20000010834 */
[----:B------:R-:W-:Y:S01]  /*9f60*/  FMUL.FTZ R39, R39, R82 ;  /* 0x0000005227277220 */ /* 0x000fe20000410000 */
[----:B------:R-:W-:-:S02]  /*9f70*/  IMAD.MOV.U32 R37, RZ, RZ, R41 ;  /* 0x000000ffff257224 */ /* 0x000fc400078e0029 */
[----:B------:R-:W-:Y:S02]  /*9f80*/  IMAD.MOV.U32 R41, RZ, RZ, R45 ;  /* 0x000000ffff297224 */ /* 0x000fe400078e002d */
[----:B------:R-:W-:Y:S01]  /*9f90*/  FFMA.FTZ R39, R43, R74, R39 ;  /* 0x0000004a2b277223 */ /* 0x000fe20000010027 */
[--C-:B------:R-:W-:Y:S01]  /*9fa0*/  HADD2.F32 R43, -RZ, R40.reuse.H0_H0 ;  /* 0x20000028ff2b7230 */ /* 0x100fe20000004100 */
[----:B------:R-:W-:Y:S01]  /*9fb0*/  F2FP.F16.F32.PACK_AB R52, R52, R53 ;  /* 0x000000353434723e */ /* 0x000fe200000000ff */
[----:B------:R-:W-:Y:S02]  /*9fc0*/  HADD2.F32 R40, -RZ, R40.H1_H1 ;  /* 0x30000028ff287230 */ /* 0x000fe40000004100 */
[----:B------:R-:W-:Y:S01]  /*9fd0*/  F2FP.F16.F32.PACK_AB R48, R39, R48 ;  /* 0x000000302730723e */ /* 0x000fe200000000ff */
[-C--:B------:R-:W-:Y:S01]  /*9fe0*/  FMUL.FTZ R55, R43, R162.reuse ;  /* 0x000000a22b377220 */ /* 0x080fe20000410000 */
[----:B------:R-:W-:Y:S01]  /*9ff0*/  FMUL.FTZ R162, R54, R162 ;  /* 0x000000a236a27220 */ /* 0x000fe20000410000 */
[----:B------:R-:W-:-:S02]  /*a000*/  IMAD.MOV.U32 R39, RZ, RZ, R52 ;  /* 0x000000ffff277224 */ /* 0x000fc400078e0034 */
[-C--:B------:R-:W-:Y:S01]  /*a010*/  FFMA.FTZ R55, R54, R160.reuse, -R55 ;  /* 0x000000a036377223 */ /* 0x080fe20000010837 */
        /* <DEDUP_REMOVED lines=20> */
[----:B------:R-:W-:Y:S02]  /*a160*/  F2FP.F16.F32.PACK_AB R47, R36, R47 ;  /* 0x0000002f242f723e */ /* 0x000fe400000000ff */
[----:B------:R-:W-:Y:S02]  /*a170*/  F2FP.F16.F32.PACK_AB R51, R51, R161 ;  /* 0x000000a13333723e */ /* 0x000fe400000000ff */
[----:B------:R-:W-:Y:S01]  /*a180*/  MOV R36, R43 ;  /* 0x0000002b00247202 */ /* 0x000fe20000000f00 */
[----:B------:R-:W-:Y:S01]  /*a190*/  IMAD.MOV.U32 R43, RZ, RZ, R48 ;  /* 0x000000ffff2b7224 */ /* 0x000fe200078e0030 */
[----:B------:R-:W-:Y:S01]  /*a1a0*/  MOV R38, R47 ;  /* 0x0000002f00267202 */ /* 0x000fe20000000f00 */
[----:B------:R-:W-:-:S07]  /*a1b0*/  IMAD.MOV.U32 R42, RZ, RZ, R51 ;  /* 0x000000ffff2a7224 */ /* 0x000fce00078e0033 */
.L_x_542:
[----:B------:R-:W-:Y:S05]  /*a1c0*/  BSYNC B2 ;  /* 0x0000000000027941 */ /* 0x000fea0003800000 */
.L_x_541:
        /* <DEDUP_REMOVED lines=8> */
[----:B------:R-:W-:-:S05]  /*a250*/  LEA.HI.X R45, R45, R117, R49, 0x1, P4 ;  /* 0x000000752d2d7211 */ /* 0x000fca00020f0c31 */
[----:B---3--:R3:W-:Y:S02]  /*a260*/  STG.E.128 desc[UR4][R44.64], R36 ;  /* 0x000000242c007986 */ /* 0x0087e4000c101d04 */
[----:B---3--:R-:W-:-:S04]  /*a270*/  @!P3 LEA R36, P4, R48, R116, 0x1 ;  /* 0x000000743024b211 */ /* 0x008fc800078808ff */
[----:B------:R-:W-:-:S05]  /*a280*/  @!P3 LEA.HI.X R37, R48, R117, R47, 0x1, P4 ;  /* 0x000000753025b211 */ /* 0x000fca00020f0c2f */
[----:B-1----:R3:W-:Y:S04]  /*a290*/  @!P3 STG.E.128 desc[UR4][R36.64], R40 ;  /* 0x000000282400b986 */ /* 0x0027e8000c101d04 */
.L_x_540:
[----:B------:R-:W-:Y:S05]  /*a2a0*/  BSYNC B1 ;  /* 0x0000000000017941 */ /* 0x000fea0003800000 */
.L_x_539:
[----:B------:R-:W-:-:S13]  /*a2b0*/  ISETP.NE.AND P3, PT, R11, RZ, PT ;  /* 0x000000ff0b00720c */ /* 0x000fda0003f65270 */
[----:B------:R-:W-:Y:S05]  /*a2c0*/  @!P3 BRA `(.L_x_499) ;  /* 0x0000000800fcb947 */ /* 0x000fea0003800000 */
[----:B------:R-:W-:Y:S01]  /*a2d0*/  SEL R145, R115, R145, !P1 ;  /* 0x0000009173917207 */ /* 0x000fe20004800000 */
[----:B------:R-:W-:Y:S01]  /*a2e0*/  BSSY B1, `(.L_x_543) ;  /* 0x000006d000017945 */ /* 0x000fe20003800000 */
[----:B------:R-:W-:Y:S02]  /*a2f0*/  SHF.R.U32.HI R38, RZ, 0x3, R222 ;  /* 0x00000003ff267819 */ /* 0x000fe400000116de */
[----:B---3--:R-:W-:Y:S02]  /*a300*/  SHF.R.S32.HI R36, RZ, 0x1f, R145 ;  /* 0x0000001fff247819 */ /* 0x008fe40000011491 */
        /* <DEDUP_REMOVED lines=10> */
[----:B------:R-:W-:Y:S02]  /*a3b0*/  IMAD.IADD R37, R37, 0x1, R36 ;  /* 0x0000000125257824 */ /* 0x000fe400078e0224 */
[C---:B------:R-:W-:Y:S02]  /*a3c0*/  IMAD R36, R19.reuse, 0x5000, R131 ;  /* 0x0000500013247824 */ /* 0x040fe400078e0283 */
[----:B-1----:R-:W-:Y:S02]  /*a3d0*/  IMAD R40, R19, 0x5000, R37 ;  /* 0x0000500013287824 */ /* 0x002fe400078e0225 */
[--C-:B------:R-:W-:Y:S02]  /*a3e0*/  IMAD R36, R36, 0x2, R18.reuse ;  /* 0x0000000224247824 */ /* 0x100fe400078e0212 */
[----:B------:R-:W-:-:S04]  /*a3f0*/  IMAD R40, R40, 0x2, R18 ;  /* 0x0000000228287824 */ /* 0x000fc800078e0212 */
[----:B------:R-:W1:Y:S04]  /*a400*/  LDS.128 R36, [R36+0x24400] ;  /* 0x0244000024247984 */ /* 0x000e680000000c00 */
[----:B------:R-:W3:Y:S01]  /*a410*/  LDS.128 R40, [R40+0x24400] ;  /* 0x0244000028287984 */ /* 0x000ee20000000c00 */
[----:B------:R-:W-:Y:S05]  /*a420*/  @P3 BRA `(.L_x_544) ;  /* 0x0000000400603947 */ /* 0x000fea0003800000 */
[----:B------:R-:W-:Y:S01]  /*a430*/  HADD2.F32 R49, -RZ, R158.H1_H1 ;  /* 0x3000009eff317230 */ /* 0x000fe20000004100 */
[----:B------:R-:W-:Y:S01]  /*a440*/  SHF.R.U64 R76, R76, 0x10, R77 ;  /* 0x000000104c4c7819 */ /* 0x000fe2000000124d */
[----:B---3--:R-:W-:Y:S01]  /*a450*/  HADD2.F32 R44, -RZ, R41.H0_H0 ;  /* 0x20000029ff2c7230 */ /* 0x008fe20000004100 */
[----:B------:R-:W-:Y:S01]  /*a460*/  SHF.R.U64 R68, R68, 0x10, R69 ;  /* 0x0000001044447819 */ /* 0x000fe20000001245 */
[----:B-1----:R-:W-:Y:S01]  /*a470*/  HADD2.F32 R45, -RZ, R37.H0_H0 ;  /* 0x20000025ff2d7230 */ /* 0x002fe20000004100 */
[----:B------:R-:W-:Y:S01]  /*a480*/  SHF.R.U64 R78, R78, 0x10, R79 ;  /* 0x000000104e4e7819 */ /* 0x000fe2000000124f */
[----:B------:R-:W-:Y:S02]  /*a490*/  HADD2.F32 R48, -RZ, R156.H1_H1 ;  /* 0x3000009cff307230 */ /* 0x000fe40000004100 */
[-C--:B------:R-:W-:Y:S01]  /*a4a0*/  FMUL.FTZ R50, R44, R49.reuse ;  /* 0x000000312c327220 */ /* 0x080fe20000410000 */
[----:B------:R-:W-:Y:S02]  /*a4b0*/  HADD2.F32 R158, -RZ, R158.H0_H0 ;  /* 0x2000009eff9e7230 */ /* 0x000fe40000004100 */
[----:B------:R-:W-:Y:S01]  /*a4c0*/  FMUL.FTZ R49, R45, R49 ;  /* 0x000000312d317220 */ /* 0x000fe20000410000 */
[----:B------:R-:W-:-:S02]  /*a4d0*/  HADD2.F32 R156, -RZ, R156.H0_H0 ;  /* 0x2000009cff9c7230 */ /* 0x000fc40000004100 */
[-C--:B------:R-:W-:Y:S01]  /*a4e0*/  FFMA.FTZ R45, R45, R48.reuse, -R50 ;  /* 0x000000302d2d7223 */ /* 0x080fe20000010832 */
[----:B------:R-:W-:Y:S01]  /*a4f0*/  SHF.R.U32.HI R50, RZ, 0x10, R69 ;  /* 0x00000010ff327819 */ /* 0x000fe20000011645 */
[----:B------:R-:W-:Y:S01]  /*a500*/  FFMA.FTZ R44, R44, R48, R49 ;  /* 0x000000302c2c7223 */ /* 0x000fe20000010031 */
[----:B------:R-:W-:Y:S01]  /*a510*/  SHF.R.U32.HI R49, RZ, 0x10, R77 ;  /* 0x00000010ff317819 */ /* 0x000fe2000001164d */
[----:B------:R-:W-:Y:S01]  /*a520*/  HADD2.F32 R48, -RZ, R41.H1_H1 ;  /* 0x30000029ff307230 */ /* 0x000fe20000004100 */
[----:B------:R-:W-:Y:S01]  /*a530*/  SHF.R.U64 R70, R70, 0x10, R71 ;  /* 0x0000001046467819 */ /* 0x000fe20000001247 */
[----:B------:R-:W-:Y:S02]  /*a540*/  HADD2.F32 R76, -RZ, R76.H0_H0 ;  /* 0x2000004cff4c7230 */ /* 0x000fe40000004100 */
[----:B------:R-:W-:Y:S02]  /*a550*/  HADD2.F32 R41, -RZ, R49.H0_H0 ;  /* 0x20000031ff297230 */ /* 0x000fe40000004100 */
[----:B------:R-:W-:-:S02]  /*a560*/  HADD2.F32 R49, -RZ, R37.H1_H1 ;  /* 0x30000025ff317230 */ /* 0x000fc40000004100 */
[----:B------:R-:W-:Y:S02]  /*a570*/  HADD2.F32 R37, -RZ, R50.H0_H0 ;  /* 0x20000032ff257230 */ /* 0x000fe40000004100 */
[CC--:B------:R-:W-:Y:S01]  /*a580*/  FMUL.FTZ R50, R48.reuse, R41.reuse ;  /* 0x0000002930327220 */ /* 0x0c0fe20000410000 */
[----:B------:R-:W-:Y:S02]  /*a590*/  HADD2.F32 R68, -RZ, R68.H0_H0 ;  /* 0x20000044ff447230 */ /* 0x000fe40000004100 */
[C---:B------:R-:W-:Y:S01]  /*a5a0*/  FMUL.FTZ R51, R49.reuse, R41 ;  /* 0x0000002931337220 */ /* 0x040fe20000410000 */
[----:B------:R-:W-:Y:S02]  /*a5b0*/  HADD2.F32 R78, -RZ, R78.H0_H0 ;  /* 0x2000004eff4e7230 */ /* 0x000fe40000004100 */
[-C--:B------:R-:W-:Y:S01]  /*a5c0*/  FFMA.FTZ R41, R49, R37.reuse, -R50 ;  /* 0x0000002531297223 */ /* 0x080fe20000010832 */
[----:B------:R-:W-:Y:S02]  /*a5d0*/  HADD2.F32 R50, -RZ, R157.H1_H1 ;  /* 0x3000009dff327230 */ /* 0x000fe40000004100 */
[----:B------:R-:W-:Y:S01]  /*a5e0*/  FFMA.FTZ R37, R48, R37, R51 ;  /* 0x0000002530257223 */ /* 0x000fe20000010033 */
[----:B------:R-:W-:-:S02]  /*a5f0*/  HADD2.F32 R48, -RZ, R43.H0_H0 ;  /* 0x2000002bff307230 */ /* 0x000fc40000004100 */
[----:B------:R-:W-:Y:S01]  /*a600*/  HADD2.F32 R49, -RZ, R39.H0_H0 ;  /* 0x20000027ff317230 */ /* 0x000fe20000004100 */
[----:B------:R-:W-:Y:S01]  /*a610*/  F2FP.F16.F32.PACK_AB R41, R41, R45 ;  /* 0x0000002d2929723e */ /* 0x000fe200000000ff */
[----:B------:R-:W-:Y:S02]  /*a620*/  HADD2.F32 R51, -RZ, R155.H1_H1 ;  /* 0x3000009bff337230 */ /* 0x000fe40000004100 */
[CC--:B------:R-:W-:Y:S01]  /*a630*/  FMUL.FTZ R52, R48.reuse, R50.reuse ;  /* 0x0000003230347220 */ /* 0x0c0fe20000410000 */
[----:B------:R-:W-:Y:S02]  /*a640*/  HADD2.F32 R43, -RZ, R43.H1_H1 ;  /* 0x3000002bff2b7230 */ /* 0x000fe40000004100 */
[C---:B------:R-:W-:Y:S01]  /*a650*/  FMUL.FTZ R50, R49.reuse, R50 ;  /* 0x0000003231327220 */ /* 0x040fe20000410000 */
[----:B------:R-:W-:Y:S02]  /*a660*/  HADD2.F32 R39, -RZ, R39.H1_H1 ;  /* 0x30000027ff277230 */ /* 0x000fe40000004100 */
[-C--:B------:R-:W-:Y:S01]  /*a670*/  FFMA.FTZ R52, R49, R51.reuse, -R52 ;  /* 0x0000003331347223 */ /* 0x080fe20000010834 */
[----:B------:R-:W-:Y:S01]  /*a680*/  SHF.R.U32.HI R49, RZ, 0x10, R71 ;  /* 0x00000010ff317819 */ /* 0x000fe20000011647 */
[----:B------:R-:W-:Y:S01]  /*a690*/  FFMA.FTZ R50, R48, R51, R50 ;  /* 0x0000003330327223 */ /* 0x000fe20000010032 */
[----:B------:R-:W-:Y:S01]  /*a6a0*/  SHF.R.U32.HI R48, RZ, 0x10, R79 ;  /* 0x00000010ff307819 */ /* 0x000fe2000001164f */
[----:B------:R-:W-:Y:S01]  /*a6b0*/  HADD2.F32 R157, -RZ, R157.H0_H0 ;  /* 0x2000009dff9d7230 */ /* 0x000fe20000004100 */
[----:B------:R-:W-:Y:S01]  /*a6c0*/  F2FP.F16.F32.PACK_AB R44, R37, R44 ;  /* 0x0000002c252c723e */ /* 0x000fe200000000ff */
[----:B------:R-:W-:-:S02]  /*a6d0*/  HADD2.F32 R49, -RZ, R49.H0_H0 ;  /* 0x20000031ff317230 */ /* 0x000fc40000004100 */
[----:B------:R-:W-:Y:S02]  /*a6e0*/  HADD2.F32 R48, -RZ, R48.H0_H0 ;  /* 0x20000030ff307230 */ /* 0x000fe40000004100 */
[----:B------:R-:W-:Y:S02]  /*a6f0*/  HADD2.F32 R155, -RZ, R155.H0_H0 ;  /* 0x2000009bff9b7230 */ /* 0x000fe40000004100 */
[----:B------:R-:W-:Y:S02]  /*a700*/  HADD2.F32 R70, -RZ, R70.H0_H0 ;  /* 0x20000046ff467230 */ /* 0x000fe40000004100 */
[-C--:B------:R-:W-:Y:S01]  /*a710*/  FMUL.FTZ R51, R43, R48.reuse ;  /* 0x000000302b337220 */ /* 0x080fe20000410000 */
[C---:B------:R-:W-:Y:S01]  /*a720*/  FMUL.FTZ R48, R39.reuse, R48 ;  /* 0x0000003027307220 */ /* 0x040fe20000410000 */
[----:B------:R-:W-:Y:S02]  /*a730*/  IMAD.MOV.U32 R37, RZ, RZ, R41 ;  /* 0x000000ffff257224 */ /* 0x000fe400078e0029 */
[-C--:B------:R-:W-:Y:S01]  /*a740*/  FFMA.FTZ R51, R39, R49.reuse, -R51 ;  /* 0x0000003127337223 */ /* 0x080fe20000010833 */
[----:B------:R-:W-:Y:S01]  /*a750*/  FFMA.FTZ R48, R43, R49, R48 ;  /* 0x000000312b307223 */ /* 0x000fe20000010030 */
[----:B------:R-:W-:-:S02]  /*a760*/  HADD2.F32 R39, -RZ, R40.H0_H0 ;  /* 0x20000028ff277230 */ /* 0x000fc40000004100 */
[----:B------:R-:W-:Y:S01]  /*a770*/  HADD2.F32 R43, -RZ, R36.H0_H0 ;  /* 0x20000024ff2b7230 */ /* 0x000fe20000004100 */
[----:B------:R-:W-:Y:S01]  /*a780*/  F2FP.F16.F32.PACK_AB R51, R51, R52 ;  /* 0x000000343333723e */ /* 0x000fe200000000ff */
        /* <DEDUP_REMOVED lines=32> */
[----:B------:R-:W-:Y:S02]  /*a990*/  IMAD.MOV.U32 R42, RZ, RZ, R78 ;  /* 0x000000ffff2a7224 */ /* 0x000fe400078e004e */
[----:B------:R-:W-:-:S07]  /*a9a0*/  IMAD.MOV.U32 R43, RZ, RZ, R48 ;  /* 0x000000ffff2b7224 */ /* 0x000fce00078e0030 */
.L_x_544:
[----:B------:R-:W-:Y:S05]  /*a9b0*/  BSYNC B1 ;  /* 0x0000000000017941 */ /* 0x000fea0003800000 */
.L_x_543:
[----:B------:R-:W-:Y:S01]  /*a9c0*/  IADD3 R45, P3, P4, R96, R122, R12 ;  /* 0x0000007a602d7210 */ /* 0x000fe20007c7e00c */
[----:B------:R-:W-:-:S03]  /*a9d0*/  ULDC.64 UR4, c[0x0][0x208] ;  /* 0x0000820000047ab9 */ /* 0x000fc60000000a00 */
[----:B------:R-:W-:Y:S02]  /*a9e0*/  IADD3.X R48, R93, R46, R7, P3, P4 ;  /* 0x0000002e5d307210 */ /* 0x000fe40001fe8407 */
[----:B------:R-:W-:-:S04]  /*a9f0*/  LEA R44, P3, R45, R116, 0x1 ;  /* 0x000000742d2c7211 */ /* 0x000fc800078608ff */
[----:B------:R-:W-:Y:S02]  /*aa00*/  LEA.HI.X R45, R45, R117, R48, 0x1, P3 ;  /* 0x000000752d2d7211 */ /* 0x000fe400018f0c30 */
[----:B------:R-:W-:-:S03]  /*aa10*/  ISETP.GE.AND P3, PT, R47, R143, PT ;  /* 0x0000008f2f00720c */ /* 0x000fc60003f66270 */
[----:B-1----:R4:W-:Y:S10]  /*aa20*/  STG.E.128 desc[UR4][R44.64], R36 ;  /* 0x000000242c007986 */ /* 0x0029f4000c101d04 */
[----:B------:R-:W-:Y:S05]  /*aa30*/  @P3 BRA `(.L_x_499) ;  /* 0x0000000400203947 */ /* 0x000fea0003800000 */
[--C-:B------:R-:W-:Y:S01]  /*aa40*/  IADD3 R122, P3, P4, R96, R122, R47.reuse ;  /* 0x0000007a607a7210 */ /* 0x100fe20007c7e02f */
[----:B------:R-:W-:Y:S01]  /*aa50*/  ULDC.64 UR4, c[0x0][0x208] ;  /* 0x0000820000047ab9 */ /* 0x000fe20000000a00 */
[----:B------:R-:W-:-:S04]  /*aa60*/  SHF.R.S32.HI R47, RZ, 0x1f, R47 ;  /* 0x0000001fff2f7819 */ /* 0x000fc8000001142f */
[----:B------:R-:W-:Y:S02]  /*aa70*/  IADD3.X R46, R93, R46, R47, P3, P4 ;  /* 0x0000002e5d2e7210 */ /* 0x000fe40001fe842f */
[----:B------:R-:W-:-:S04]  /*aa80*/  LEA R116, P3, R122, R116, 0x1 ;  /* 0x000000747a747211 */ /* 0x000fc800078608ff */
[----:B------:R-:W-:-:S05]  /*aa90*/  LEA.HI.X R117, R122, R117, R46, 0x1, P3 ;  /* 0x000000757a757211 */ /* 0x000fca00018f0c2e */
[----:B---3--:R1:W-:Y:S01]  /*aaa0*/  STG.E.128 desc[UR4][R116.64], R40 ;  /* 0x0000002874007986 */ /* 0x0083e2000c101d04 */
[----:B------:R-:W-:Y:S05]  /*aab0*/  BRA `(.L_x_499) ;  /* 0x0000000400007947 */ /* 0x000fea0003800000 */
.L_x_456:
[----:B------:R-:W-:-:S04]  /*aac0*/  ULOP3.LUT UR4, UR60, 0x1, URZ, 0xfc, !UPT ;  /* 0x000000013c047892 */ /* 0x000fc8000f8efc3f */
[----:B------:R-:W-:-:S06]  /*aad0*/  UISETP.NE.AND UP0, UPT, UR4, 0x3, UPT ;  /* 0x000000030400788c */ /* 0x000fcc000bf05270 */
[----:B------:R-:W-:-:S13]  /*aae0*/  PLOP3.LUT P2, PT, PT, PT, UP0, 0x80, 0x0 ;  /* 0x000000000000781c */ /* 0x000fda0003f4f008 */
[----:B------:R-:W-:Y:S05]  /*aaf0*/  @!P2 BRA `(.L_x_545) ;  /* 0x000000000004a947 */ /* 0x000fea0003800000 */
[----:B------:R-:W-:Y:S01]  /*ab00*/  BPT.TRAP 0x1 ;  /* 0x000000040000795c */ /* 0x000fe20000300000 */
.L_x_545:
[----:B------:R-:W-:Y:S01]  /*ab10*/  LEA R3, R19, R18, 0x3 ;  /* 0x0000001213037211 */ /* 0x000fe200078e18ff */
[----:B------:R-:W-:Y:S01]  /*ab20*/  IMAD R4, R2, -0x50, R24 ;  /* 0xffffffb002047824 */ /* 0x000fe200078e0218 */
[----:B------:R-:W-:Y:S01]  /*ab30*/  SHF.L.U32 R0, R217, 0x1f, RZ ;  /* 0x0000001fd9007819 */ /* 0x000fe200000006ff */
[----:B------:R-:W-:Y:S03]  /*ab40*/  BSSY B1, `(.L_x_546) ;  /* 0x0000005000017945 */ /* 0x000fe60003800000 */
[----:B------:R-:W1:Y:S01]  /*ab50*/  SYNCS.PHASECHK.TRANS64.TRYWAIT P4, [R3+URZ+0x38890], R0 ;  /* 0x03889000030075a7 */ /* 0x000e62000808017f */
[----:B------:R-:W-:-:S04]  /*ab60*/  VIMNMX R4, R4, 0x50, PT ;  /* 0x0000005004047848 */ /* 0x000fc80003fe0100 */
[----:B------:R-:W-:Y:S01]  /*ab70*/  ISETP.GE.AND P3, PT, R212, R4, PT ;  /* 0x00000004d400720c */ /* 0x000fe20003f66270 */
[----:B-1----:R-:W-:-:S12]  /*ab80*/  @!P4 BRA `(.L_x_547) ;  /* 0x0000021000a0c947 */ /* 0x002fd80003800000 */
.L_x_856:
[----:B------:R-:W-:Y:S05]  /*ab90*/  BSYNC B1 ;  /* 0x0000000000017941 */ /* 0x000fea0003800000 */
.L_x_546:
[----:B------:R-:W-:Y:S04]  /*aba0*/  BSSY B1, `(.L_x_548) ;  /* 0x000000f000017945 */ /* 0x000fe80003800000 */
[----:B------:R-:W-:Y:S05]  /*abb0*/  @P3 BRA `(.L_x_549) ;  /* 0x0000000000343947 */ /* 0x000fea0003800000 */
[----:B------:R-:W-:Y:S01]  /*abc0*/  ISETP.NE.AND P4, PT, R27, RZ, PT ;  /* 0x000000ff1b00720c */ /* 0x000fe20003f85270 */
[----:B------:R-:W-:Y:S01]  /*abd0*/  ULDC.64 UR4, c[0x0][0x208] ;  /* 0x0000820000047ab9 */ /* 0x000fe20000000a00 */
[----:B------:R-:W-:-:S11]  /*abe0*/  ISETP.NE.AND P3, PT, R11, RZ, PT ;  /* 0x000000ff0b00720c */ /* 0x000fd60003f65270 */
[----:B0-----:R-:W0:Y:S04]  /*abf0*/  @P4 LDS.128 R36, [R5+0x24400] ;  /* 0x0244000005244984 */ /* 0x001e280000000c00 */
[----:B------:R-:W2:Y:S04]  /*ac00*/  @P3 LDS.128 R40, [R5+0x26c00] ;  /* 0x026c000005283984 */ /* 0x000ea80000000c00 */
[----:B0-----:R-:W-:Y:S01]  /*ac10*/  @P4 STG.E.128 desc[UR4][R60.64], R36 ;  /* 0x000000243c004986 */ /* 0x001fe2000c101d04 */
[----:B------:R-:W-:-:S03]  /*ac20*/  ISETP.NE.AND P4, PT, R10, RZ, PT ;  /* 0x000000ff0a00720c */ /* 0x000fc60003f85270 */
[----:B--2---:R-:W-:Y:S01]  /*ac30*/  @P3 STG.E.128 desc[UR4][R60.64+0x80], R40 ;  /* 0x000080283c003986 */ /* 0x004fe2000c101d04 */
[----:B------:R-:W-:-:S09]  /*ac40*/  ISETP.NE.AND P3, PT, R9, RZ, PT ;  /* 0x000000ff0900720c */ /* 0x000fd20003f65270 */
[----:B------:R-:W0:Y:S04]  /*ac50*/  @P4 LDS.128 R36, [R5+0x29400] ;  /* 0x0294000005244984 */ /* 0x000e280000000c00 */
[----:B------:R-:W2:Y:S04]  /*ac60*/  @P3 LDS.128 R40, [R5+0x2bc00] ;  /* 0x02bc000005283984 */ /* 0x000ea80000000c00 */
[----:B0-----:R3:W-:Y:S04]  /*ac70*/  @P4 STG.E.128 desc[UR4][R60.64+0x100], R36 ;  /* 0x000100243c004986 */ /* 0x0017e8000c101d04 */
[----:B--2---:R3:W-:Y:S02]  /*ac80*/  @P3 STG.E.128 desc[UR4][R60.64+0x180], R40 ;  /* 0x000180283c003986 */ /* 0x0047e4000c101d04 */
.L_x_549:
[----:B------:R-:W-:Y:S05]  /*ac90*/  BSYNC B1 ;  /* 0x0000000000017941 */ /* 0x000fea0003800000 */
.L_x_548:
[----:B---3--:R-:W-:Y:S01]  /*aca0*/  VIADD R36, R212, 0x20 ;  /* 0x00000020d4247836 */ /* 0x008fe20000000000 */
[----:B------:R-:W-:Y:S04]  /*acb0*/  BSSY B1, `(.L_x_550) ;  /* 0x0000010000017945 */ /* 0x000fe80003800000 */
[----:B------:R-:W-:-:S13]  /*acc0*/  ISETP.GE.AND P3, PT, R36, R4, PT ;  /* 0x000000042400720c */ /* 0x000fda0003f66270 */
        /* <DEDUP_REMOVED lines=14> */
.L_x_551:
[----:B------:R-:W-:Y:S05]  /*adb0*/  BSYNC B1 ;  /* 0x0000000000017941 */ /* 0x000fea0003800000 */
.L_x_550:
[----:B---3--:R-:W-:-:S05]  /*adc0*/  VIADD R36, R212, 0x40 ;  /* 0x00000040d4247836 */ /* 0x008fca0000000000 */
        /* <DEDUP_REMOVED lines=15> */
.L_x_499:
[----:B------:R-:W-:Y:S05]  /*aec0*/  BSYNC B0 ;  /* 0x0000000000007941 */ /* 0x000fea0003800000 */
.L_x_455:
[----:B0-234-:R-:W0:Y:S01]  /*aed0*/  S2R R36, SR_TID.X ;  /* 0x0000000000247919 */ /* 0x01de220000002100 */
[----:B------:R-:W-:Y:S01]  /*aee0*/  @!PT LDS RZ, [RZ] ;  /* 0x00000000fffff984 */ /* 0x000fe20000000800 */
[----:B------:R-:W-:Y:S01]  /*aef0*/  @!PT LDS RZ, [RZ] ;  /* 0x00000000fffff984 */ /* 0x000fe20000000800 */
[----:B------:R-:W-:Y:S01]  /*af00*/  @!PT LDS RZ, [RZ] ;  /* 0x00000000fffff984 */ /* 0x000fe20000000800 */
[----:B------:R-:W-:Y:S01]  /*af10*/  @!PT LDS RZ, [RZ] ;  /* 0x00000000fffff984 */ /* 0x000fe20000000800 */
[----:B------:R2:W-:Y:S06]  /*af20*/  MEMBAR.ALL.CTA ;  /* 0x0000000000007992 */ /* 0x0005ec0000008000 */
[----:B--2---:R-:W2:Y:S01]  /*af30*/  FENCE.VIEW.ASYNC.S ;  /* 0x00000000000073c6 */ /* 0x004ea20000000000 */
[----:B------:R-:W-:Y:S05]  /*af40*/  WARPSYNC.ALL ;  /* 0x0000000000007948 */ /* 0x000fea0003800000 */
[----:B------:R-:W-:Y:S01]  /*af50*/  BSSY B0, `(.L_x_552) ;  /* 0x0000009000007945 */ /* 0x000fe20003800000 */
[----:B0-----:R-:W-:Y:S01]  /*af60*/  LOP3.LUT R36, R36, 0x7f, RZ, 0xc0, !PT ;  /* 0x0000007f24247812 */ /* 0x001fe200078ec0ff */
[----:B--2---:R0:W-:Y:S03]  /*af70*/  BAR.SYNC.DEFER_BLOCKING R174, 0x80 ;  /* 0x000200ae0000751d */ /* 0x0041e60000010000 */
[----:B------:R-:W-:-:S13]  /*af80*/  ISETP.NE.AND P3, PT, R36, RZ, PT ;  /* 0x000000ff2400720c */ /* 0x000fda0003f65270 */
[----:B------:R-:W-:-:S05]  /*af90*/  @!P3 VIADD R36, R3, 0x388a0 ;  /* 0x000388a00324b836 */ /* 0x000fca0000000000 */
[----:B------:R-:W-:-:S04]  /*afa0*/  @!P3 PRMT R36, RZ, 0x654, R36 ;  /* 0x00000654ff24b816 */ /* 0x000fc80000000024 */
[----:B------:R0:W-:Y:S01]  /*afb0*/  @!P3 SYNCS.ARRIVE.TRANS64.RED.A1T0 RZ, [R36+URZ], RZ ;  /* 0x000000ff24ffb9a7 */ /* 0x0001e2000810043f */
[----:B------:R-:W-:Y:S05]  /*afc0*/  @!P2 BRA `(.L_x_553) ;  /* 0x000000000004a947 */ /* 0x000fea0003800000 */
[----:B------:R-:W-:Y:S01]  /*afd0*/  BPT.TRAP 0x1 ;  /* 0x000000040000795c */ /* 0x000fe20000300000 */
.L_x_553:
[----:B------:R-:W-:Y:S05]  /*afe0*/  BSYNC B0 ;  /* 0x0000000000007941 */ /* 0x000fea0003800000 */
.L_x_552:
[----:B------:R-:W2:Y:S01]  /*aff0*/  SYNCS.PHASECHK.TRANS64.TRYWAIT P4, [R3+URZ+0x388b0], R0 ;  /* 0x0388b000030075a7 */ /* 0x000ea2000808017f */
[----:B------:R-:W-:Y:S01]  /*b000*/  ULDC UR61, c[0x0][0x2f4] ;  /* 0x0000bd00003d7ab9 */ /* 0x000fe20000000800 */
[----:B------:R-:W-:Y:S01]  /*b010*/  ULDC.64 UR56, c[0x0][0x328] ;  /* 0x0000ca0000387ab9 */ /* 0x000fe20000000a00 */
[----:B------:R-:W-:Y:S01]  /*b020*/  ULDC.64 UR58, c[0x0][0x318] ;  /* 0x0000c600003a7ab9 */ /* 0x000fe20000000a00 */
[----:B------:R-:W-:Y:S01]  /*b030*/  BSSY B0, `(.L_x_554) ;  /* 0x0000004000007945 */ /* 0x000fe20003800000 */
[----:B------:R-:W-:Y:S01]  /*b040*/  ISETP.GE.AND P2, PT, R212, R4, PT ;  /* 0x00000004d400720c */ /* 0x000fe20003f46270 */
[----:B------:R-:W-:Y:S02]  /*b050*/  IMAD.WIDE R44, R2, 0x50, R112 ;  /* 0x00000050022c7825 */ /* 0x000fe400078e0270 */
[----:B--2---:R-:W-:Y:S10]  /*b060*/  @!P4 BRA `(.L_x_555) ;  /* 0x0000020c007cc947 */ /* 0x004ff40003800000 */
.L_x_857:
[----:B------:R-:W-:Y:S05]  /*b070*/  BSYNC B0 ;  /* 0x0000000000007941 */ /* 0x000fea0003800000 */
.L_x_554:
[----:B------:R-:W-:Y:S04]  /*b080*/  BSSY B0, `(.L_x_556) ;  /* 0x0000017000007945 */ /* 0x000fe80003800000 */
[----:B------:R-:W-:Y:S05]  /*b090*/  @P2 BRA `(.L_x_557) ;  /* 0x0000000000542947 */ /* 0x000fea0003800000 */
[----:B0-----:R-:W-:Y:S01]  /*b0a0*/  MOV R36, R94 ;  /* 0x0000005e00247202 */ /* 0x001fe20000000f00 */
[----:B------:R-:W-:Y:S01]  /*b0b0*/  IMAD R39, R45, UR56, RZ ;  /* 0x000000382d277c24 */ /* 0x000fe2000f8e02ff */
[----:B------:R-:W-:Y:S01]  /*b0c0*/  ISETP.GE.AND P4, PT, R16, UR61, PT ;  /* 0x0000003d10007c0c */ /* 0x000fe2000bf86270 */
[----:B------:R-:W-:Y:S01]  /*b0d0*/  IMAD.MOV.U32 R37, RZ, RZ, R6 ;  /* 0x000000ffff257224 */ /* 0x000fe200078e0006 */
[----:B------:R-:W-:Y:S01]  /*b0e0*/  ULDC.64 UR4, c[0x0][0x208] ;  /* 0x0000820000047ab9 */ /* 0x000fe20000000a00 */
[C---:B------:R-:W-:Y:S02]  /*b0f0*/  IMAD R39, R44.reuse, UR57, R39 ;  /* 0x000000392c277c24 */ /* 0x040fe4000f8e0227 */
[----:B------:R-:W-:-:S04]  /*b100*/  IMAD.WIDE.U32 R36, R44, UR56, R36 ;  /* 0x000000382c247c25 */ /* 0x000fc8000f8e0024 */
[----:B------:R-:W-:Y:S01]  /*b110*/  IMAD.IADD R37, R37, 0x1, R39 ;  /* 0x0000000125257824 */ /* 0x000fe200078e0227 */
[----:B------:R-:W-:-:S04]  /*b120*/  LEA R46, P2, R36, UR58, 0x1 ;  /* 0x0000003a242e7c11 */ /* 0x000fc8000f8408ff */
[----:B------:R-:W-:Y:S02]  /*b130*/  LEA.HI.X R47, R36, UR59, R37, 0x1, P2 ;  /* 0x0000003b242f7c11 */ /* 0x000fe400090f0c25 */
[----:B------:R-:W-:Y:S01]  /*b140*/  ISETP.GE.AND P2, PT, R213, UR61, PT ;  /* 0x0000003dd5007c0c */ /* 0x000fe2000bf46270 */
[----:B------:R-:W0:-:S12]  /*b150*/  @!P4 LDS.128 R36, [R5+0x400] ;  /* 0x000400000524c984 */ /* 0x000e180000000c00 */
[----:B-1----:R-:W1:Y:S04]  /*b160*/  @!P2 LDS.128 R40, [R5+0x2c00] ;  /* 0x002c00000528a984 */ /* 0x002e680000000c00 */
[----:B0-----:R-:W-:Y:S01]  /*b170*/  @!P4 STG.E.128 desc[UR4][R46.64], R36 ;  /* 0x000000242e00c986 */ /* 0x001fe2000c101d04 */
[----:B------:R-:W-:-:S03]  /*b180*/  ISETP.GE.AND P4, PT, R218, UR61, PT ;  /* 0x0000003dda007c0c */ /* 0x000fc6000bf86270 */
[----:B-1----:R-:W-:Y:S01]  /*b190*/  @!P2 STG.E.128 desc[UR4][R46.64+0x80], R40 ;  /* 0x000080282e00a986 */ /* 0x002fe2000c101d04 */
[----:B------:R-:W-:-:S09]  /*b1a0*/  ISETP.GE.AND P2, PT, R219, UR61, PT ;  /* 0x0000003ddb007c0c */ /* 0x000fd2000bf46270 */
[----:B------:R-:W0:Y:S04]  /*b1b0*/  @!P4 LDS.128 R36, [R5+0x5400] ;  /* 0x005400000524c984 */ /* 0x000e280000000c00 */
[----:B------:R-:W1:Y:S04]  /*b1c0*/  @!P2 LDS.128 R40, [R5+0x7c00] ;  /* 0x007c00000528a984 */ /* 0x000e680000000c00 */
[----:B0-----:R3:W-:Y:S04]  /*b1d0*/  @!P4 STG.E.128 desc[UR4][R46.64+0x100], R36 ;  /* 0x000100242e00c986 */ /* 0x0017e8000c101d04 */
[----:B-1----:R3:W-:Y:S02]  /*b1e0*/  @!P2 STG.E.128 desc[UR4][R46.64+0x180], R40 ;  /* 0x000180282e00a986 */ /* 0x0027e4000c101d04 */
.L_x_557:
[----:B------:R-:W-:Y:S05]  /*b1f0*/  BSYNC B0 ;  /* 0x0000000000007941 */ /* 0x000fea0003800000 */
.L_x_556:
[----:B-12---:R-:W-:Y:S01]  /*b200*/  VIADD R0, R212, 0x20 ;  /* 0x00000020d4007836 */ /* 0x006fe20000000000 */
[----:B------:R-:W-:Y:S04]  /*b210*/  BSSY B0, `(.L_x_558) ;  /* 0x000001a000007945 */ /* 0x000fe80003800000 */
[----:B------:R-:W-:-:S13]  /*b220*/  ISETP.GE.AND P2, PT, R0, R4, PT ;  /* 0x000000040000720c */ /* 0x000fda0003f46270 */
[----:B------:R-:W-:Y:S05]  /*b230*/  @P2 BRA `(.L_x_559) ;  /* 0x00000000005c2947 */ /* 0x000fea0003800000 */
[----:B---3--:R-:W-:Y:S01]  /*b240*/  IADD3 R39, P2, R44, 0x20, RZ ;  /* 0x000000202c277810 */ /* 0x008fe20007f5e0ff */
[----:B0-----:R-:W-:Y:S01]  /*b250*/  IMAD.MOV.U32 R36, RZ, RZ, R94 ;  /* 0x000000ffff247224 */ /* 0x001fe200078e005e */
[----:B------:R-:W-:Y:S01]  /*b260*/  ISETP.GE.AND P4, PT, R16, UR61, PT ;  /* 0x0000003d10007c0c */ /* 0x000fe2000bf86270 */
[----:B------:R-:W-:Y:S01]  /*b270*/  IMAD.MOV.U32 R37, RZ, RZ, R6 ;  /* 0x000000ffff257224 */ /* 0x000fe200078e0006 */
[----:B------:R-:W-:Y:S01]  /*b280*/  IADD3.X R0, RZ, R45, RZ, P2, !PT ;  /* 0x0000002dff007210 */ /* 0x000fe200017fe4ff */
[----:B------:R-:W-:Y:S01]  /*b290*/  ULDC.64 UR4, c[0x0][0x208] ;  /* 0x0000820000047ab9 */ /* 0x000fe20000000a00 */
[----:B------:R-:W-:-:S04]  /*b2a0*/  IMAD.WIDE.U32 R36, R39, UR56, R36 ;  /* 0x0000003827247c25 */ /* 0x000fc8000f8e0024 */
[----:B------:R-:W-:Y:S01]  /*b2b0*/  IMAD R0, R0, UR56, RZ ;  /* 0x0000003800007c24 */ /* 0x000fe2000f8e02ff */
[----:B------:R-:W-:-:S03]  /*b2c0*/  LEA R46, P2, R36, UR58, 0x1 ;  /* 0x0000003a242e7c11 */ /* 0x000fc6000f8408ff */
[----:B------:R-:W-:-:S04]  /*b2d0*/  IMAD R39, R39, UR57, R0 ;  /* 0x0000003927277c24 */ /* 0x000fc8000f8e0200 */
[----:B------:R-:W-:-:S05]  /*b2e0*/  IMAD.IADD R37, R37, 0x1, R39 ;  /* 0x0000000125257824 */ /* 0x000fca00078e0227 */
[----:B------:R-:W-:Y:S02]  /*b2f0*/  LEA.HI.X R47, R36, UR59, R37, 0x1, P2 ;  /* 0x0000003b242f7c11 */ /* 0x000fe400090f0c25 */
[----:B------:R-:W-:Y:S01]  /*b300*/  ISETP.GE.AND P2, PT, R213, UR61, PT ;  /* 0x0000003dd5007c0c */ /* 0x000fe2000bf46270 */
[----:B------:R-:W0:-:S12]  /*b310*/  @!P4 LDS.128 R36, [R5+0x1400] ;  /* 0x001400000524c984 */ /* 0x000e180000000c00 */
[----:B------:R-:W1:Y:S04]  /*b320*/  @!P2 LDS.128 R40, [R5+0x3c00] ;  /* 0x003c00000528a984 */ /* 0x000e680000000c00 */
        /* <DEDUP_REMOVED lines=8> */
.L_x_559:
[----:B------:R-:W-:Y:S05]  /*b3b0*/  BSYNC B0 ;  /* 0x0000000000007941 */ /* 0x000fea0003800000 */
.L_x_558:
[----:B------:R-:W-:Y:S01]  /*b3c0*/  IADD3 R0, R212, 0x40, RZ ;  /* 0x00000040d4007810 */ /* 0x000fe20007ffe0ff */
[----:B------:R-:W-:Y:S03]  /*b3d0*/  BSSY B0, `(.L_x_560) ;  /* 0x000001a000007945 */ /* 0x000fe60003800000 */
[----:B------:R-:W-:-:S13]  /*b3e0*/  ISETP.GE.AND P2, PT, R0, R4, PT ;  /* 0x000000040000720c */ /* 0x000fda0003f46270 */
[----:B------:R-:W-:Y:S05]  /*b3f0*/  @P2 BRA `(.L_x_561) ;  /* 0x00000000005c2947 */ /* 0x000fea0003800000 */
[----:B--23--:R-:W-:Y:S01]  /*b400*/  IADD3 R39, P2, R44, 0x40, RZ ;  /* 0x000000402c277810 */ /* 0x00cfe20007f5e0ff */
[----:B0-----:R-:W-:Y:S01]  /*b410*/  IMAD.MOV.U32 R36, RZ, RZ, R94 ;  /* 0x000000ffff247224 */ /* 0x001fe200078e005e */
[----:B------:R-:W-:Y:S01]  /*b420*/  ISETP.GE.AND P4, PT, R16, UR61, PT ;  /* 0x0000003d10007c0c */ /* 0x000fe2000bf86270 */
[----:B------:R-:W-:Y:S01]  /*b430*/  IMAD.MOV.U32 R37, RZ, RZ, R6 ;  /* 0x000000ffff257224 */ /* 0x000fe200078e0006 */
[----:B------:R-:W-:Y:S01]  /*b440*/  ULDC.64 UR4, c[0x0][0x208] ;  /* 0x0000820000047ab9 */ /* 0x000fe20000000a00 */
[----:B------:R-:W-:Y:S02]  /*b450*/  IMAD.X R44, RZ, RZ, R45, P2 ;  /* 0x000000ffff2c7224 */ /* 0x000fe400010e062d */
[----:B------:R-:W-:-:S04]  /*b460*/  IMAD.WIDE.U32 R36, R39, UR56, R36 ;  /* 0x0000003827247c25 */ /* 0x000fc8000f8e0024 */
[----:B------:R-:W-:-:S04]  /*b470*/  IMAD R44, R44, UR56, RZ ;  /* 0x000000382c2c7c24 */ /* 0x000fc8000f8e02ff */
[----:B------:R-:W-:Y:S01]  /*b480*/  IMAD R39, R39, UR57, R44 ;  /* 0x0000003927277c24 */ /* 0x000fe2000f8e022c */
[----:B------:R-:W-:-:S04]  /*b490*/  LEA R44, P2, R36, UR58, 0x1 ;  /* 0x0000003a242c7c11 */ /* 0x000fc8000f8408ff */
[----:B------:R-:W-:-:S04]  /*b4a0*/  IADD3 R37, R37, R39, RZ ;  /* 0x0000002725257210 */ /* 0x000fc80007ffe0ff */
        /* <DEDUP_REMOVED lines=12> */
.L_x_561:
[----:B------:R-:W-:Y:S05]  /*b570*/  BSYNC B0 ;  /* 0x0000000000007941 */ /* 0x000fea0003800000 */
.L_x_560:
[----:B------:R-:W5:Y:S01]  /*b580*/  LDL R0, [R1+0x10] ;  /* 0x0000100001007983 */ /* 0x000f620000100800 */
[----:B------:R-:W-:Y:S01]  /*b590*/  @!P3 VIADD R3, R3, 0x388c0 ;  /* 0x000388c00303b836 */ /* 0x000fe20000000000 */
[----:B------:R-:W-:Y:S01]  /*b5a0*/  PLOP3.LUT P2, PT, PT, PT, PT, 0x8, 0x0 ;  /* 0x000000000000781c */ /* 0x000fe20003f4e170 */
[----:B------:R-:W-:Y:S01]  /*b5b0*/  VIADD R19, R19, 0x1 ;  /* 0x0000000113137836 */ /* 0x000fe20000000000 */
[----:B------:R-:W-:Y:S01]  /*b5c0*/  @!PT LDS RZ, [RZ] ;  /* 0x00000000fffff984 */ /* 0x000fe20000000800 */
[----:B------:R-:W-:Y:S01]  /*b5d0*/  @!PT LDS RZ, [RZ] ;  /* 0x00000000fffff984 */ /* 0x000fe20000000800 */
[----:B------:R-:W-:Y:S01]  /*b5e0*/  @!PT LDS RZ, [RZ] ;  /* 0x00000000fffff984 */ /* 0x000fe20000000800 */
[----:B------:R-:W-:Y:S01]  /*b5f0*/  @!PT LDS RZ, [RZ] ;  /* 0x00000000fffff984 */ /* 0x000fe20000000800 */
[----:B------:R1:W-:Y:S06]  /*b600*/  MEMBAR.ALL.CTA ;  /* 0x0000000000007992 */ /* 0x0003ec0000008000 */
[----:B-1----:R-:W1:Y:S01]  /*b610*/  FENCE.VIEW.ASYNC.S ;  /* 0x00000000000073c6 */ /* 0x002e620000000000 */
[----:B------:R-:W-:Y:S01]  /*b620*/  @!P3 PRMT R3, RZ, 0x654, R3 ;  /* 0x00000654ff03b816 */ /* 0x000fe20000000003 */
[----:B-1----:R1:W-:Y:S06]  /*b630*/  BAR.SYNC.DEFER_BLOCKING R174, 0x80 ;  /* 0x000200ae0000751d */ /* 0x0023ec0000010000 */
[----:B------:R1:W-:Y:S01]  /*b640*/  @!P3 SYNCS.ARRIVE.TRANS64.RED.A1T0 RZ, [R3+URZ], RZ ;  /* 0x000000ff03ffb9a7 */ /* 0x0003e2000810043f */
[----:B------:R-:W-:-:S04]  /*b650*/  ISETP.NE.AND P3, PT, R19, 0x2, PT ;  /* 0x000000021300780c */ /* 0x000fc80003f65270 */
[----:B------:R-:W-:Y:S02]  /*b660*/  SEL R19, R19, RZ, P3 ;  /* 0x000000ff13137207 */ /* 0x000fe40001800000 */
[----:B-----5:R-:W-:Y:S02]  /*b670*/  LOP3.LUT P4, RZ, R0, 0x2, RZ, 0xc0, !PT ;  /* 0x0000000200ff7812 */ /* 0x020fe4000788c0ff */
[----:B------:R-:W-:-:S04]  /*b680*/  SEL R0, RZ, 0x1, P3 ;  /* 0x00000001ff007807 */ /* 0x000fc80001800000 */
[----:B------:R-:W-:-:S07]  /*b690*/  LOP3.LUT R217, R217, R0, RZ, 0x3c, !PT ;  /* 0x00000000d9d97212 */ /* 0x000fce00078e3cff */
[----:B-1----:R-:W-:Y:S05]  /*b6a0*/  @P4 BRA `(.L_x_562) ;  /* 0xffffff7800e84947 */ /* 0x002fea000383ffff */
.L_x_450:
[----:B------:R-:W-:Y:S01]  /*b6b0*/  BSSY B0, `(.L_x_563) ;  /* 0x0000005000007945 */ /* 0x000fe20003800000 */
[----:B------:R-:W-:-:S03]  /*b6c0*/  IMAD.MOV.U32 R3, RZ, RZ, RZ ;  /* 0x000000ffff037224 */ /* 0x000fc600078e00ff */
[----:B------:R-:W-:Y:S05]  /*b6d0*/  @P2 BRA `(.L_x_564) ;  /* 0x0000000000082947 */ /* 0x000fea0003800000 */
[----:B------:R-:W0:Y:S02]  /*b6e0*/  FENCE.VIEW.ASYNC.G ;  /* 0x00000000000073c6 */ /* 0x000e240000000100 */
[----:B0-----:R-:W-:Y:S06]  /*b6f0*/  BAR.ARV 0xc, 0x180 ;  /* 0x0306000000007b1d */ /* 0x001fec0000002000 */
.L_x_564:
[----:B------:R-:W-:Y:S05]  /*b700*/  BSYNC B0 ;  /* 0x0000000000007941 */ /* 0x000fea0003800000 */
.L_x_563:
[----:B------:R-:W2:Y:S01]  /*b710*/  LDL R0, [R1+0x10] ;  /* 0x0000100001007983 */ /* 0x000ea20000100800 */
[----:B------:R-:W-:Y:S01]  /*b720*/  BSSY B0, `(.L_x_565) ;  /* 0x0000020000007945 */ /* 0x000fe20003800000 */
[----:B--2---:R-:W-:-:S13]  /*b730*/  LOP3.LUT P0, RZ, R0, 0x4, RZ, 0xc0, !PT ;  /* 0x0000000400ff7812 */ /* 0x004fda000780c0ff */
[----:B------:R-:W-:Y:S05]  /*b740*/  @!P0 BRA `(.L_x_566) ;  /* 0x0000000000748947 */ /* 0x000fea0003800000 */
[----:B------:R-:W-:Y:S01]  /*b750*/  ISETP.NE.AND P0, PT, R234, RZ, PT ;  /* 0x000000ffea00720c */ /* 0x000fe20003f05270 */
[----:B------:R-:W-:-:S03]  /*b760*/  ULDC UR4, c[0x0][0x9f0] ;  /* 0x00027c0000047ab9 */ /* 0x000fc60000000800 */
[----:B------:R-:W-:-:S04]  /*b770*/  SEL R9, R234, UR4, P0 ;  /* 0x00000004ea097c07 */ /* 0x000fc80008000000 */
[-C--:B------:R-:W-:Y:S02]  /*b780*/  IABS R5, R9.reuse ;  /* 0x0000000900057213 */ /* 0x080fe40000000000 */
[----:B------:R-:W-:Y:S02]  /*b790*/  IABS R8, R9 ;  /* 0x0000000900087213 */ /* 0x000fe40000000000 */
[----:B-1----:R-:W1:Y:S01]  /*b7a0*/  I2F.RP R4, R5 ;  /* 0x0000000500047306 */ /* 0x002e620000209400 */
[----:B------:R-:W-:Y:S02]  /*b7b0*/  IADD3 R0, R144, -0x1, R9 ;  /* 0xffffffff90007810 */ /* 0x000fe40007ffe009 */
[----:B------:R-:W-:-:S05]  /*b7c0*/  IMAD.MOV R8, RZ, RZ, -R8 ;  /* 0x000000ffff087224 */ /* 0x000fca00078e0a08 */
[----:B-1----:R-:W1:Y:S02]  /*b7d0*/  MUFU.RCP R4, R4 ;  /* 0x0000000400047308 */ /* 0x002e640000001000 */
[----:B-1----:R-:W-:Y:S02]  /*b7e0*/  IADD3 R2, R4, 0xffffffe, RZ ;  /* 0x0ffffffe04027810 */ /* 0x002fe40007ffe0ff */
[----:B------:R-:W-:-:S04]  /*b7f0*/  IABS R4, R0 ;  /* 0x0000000000047213 */ /* 0x000fc80000000000 */
[----:B------:R1:W2:Y:S01]  /*b800*/  F2I.FTZ.U32.TRUNC.NTZ R3, R2 ;  /* 0x0000000200037305 */ /* 0x0002a2000021f000 */
[----:B------:R-:W-:-:S04]  /*b810*/  LOP3.LUT R0, R0, R9, RZ, 0x3c, !PT ;  /* 0x0000000900007212 */ /* 0x000fc800078e3cff */
[----:B------:R-:W-:Y:S01]  /*b820*/  ISETP.GE.AND P2, PT, R0, RZ, PT ;  /* 0x000000ff0000720c */ /* 0x000fe20003f46270 */
[----:B-1----:R-:W-:Y:S02]  /*b830*/  IMAD.MOV.U32 R2, RZ, RZ, RZ ;  /* 0x000000ffff027224 */ /* 0x002fe400078e00ff */
[----:B--2---:R-:W-:-:S04]  /*b840*/  IMAD.MOV R6, RZ, RZ, -R3 ;  /* 0x000000ffff067224 */ /* 0x004fc800078e0a03 */
[----:B------:R-:W-:-:S04]  /*b850*/  IMAD R7, R6, R5, RZ ;  /* 0x0000000506077224 */ /* 0x000fc800078e02ff */
[----:B------:R-:W-:Y:S01]  /*b860*/  IMAD.HI.U32 R3, R3, R7, R2 ;  /* 0x0000000703037227 */ /* 0x000fe200078e0002 */
[----:B------:R-:W-:-:S05]  /*b870*/  MOV R2, R8 ;  /* 0x0000000800027202 */ /* 0x000fca0000000f00 */
        /* <DEDUP_REMOVED lines=9> */
[----:B------:R-:W-:-:S07]  /*b910*/  @!P1 LOP3.LUT R3, RZ, R9, RZ, 0x33, !PT ;  /* 0x00000009ff039212 */ /* 0x000fce00078e33ff */
.L_x_566:
[----:B------:R-:W-:Y:S05]  /*b920*/  BSYNC B0 ;  /* 0x0000000000007941 */ /* 0x000fea0003800000 */
.L_x_565:
[----:B------:R-:W2:Y:S01]  /*b930*/  LDL R0, [R1+0x78] ;  /* 0x0000780001007983 */ /* 0x000ea20000100800 */
[----:B------:R-:W-:Y:S02]  /*b940*/  PLOP3.LUT P0, PT, PT, PT, PT, 0x80, 0x0 ;  /* 0x000000000000781c */ /* 0x000fe40003f0f070 */
        /* <DEDUP_REMOVED lines=24> */
[----:B----4-:R-:W-:Y:S02]  /*bad0*/  CS2R R44, SRZ ;  /* 0x00000000002c7805 */ /* 0x010fe4000001ff00 */
[----:B------:R-:W-:Y:S02]  /*bae0*/  CS2R R102, SRZ ;  /* 0x0000000000667805 */ /* 0x000fe4000001ff00 */
[----:B---3--:R-:W-:Y:S02]  /*baf0*/  CS2R R40, SRZ ;  /* 0x0000000000287805 */ /* 0x008fe4000001ff00 */
[----:B------:R-:W-:Y:S02]  /*bb00*/  CS2R R104, SRZ ;  /* 0x0000000000687805 */ /* 0x000fe4000001ff00 */
[----:B0-----:R-:W-:-:S02]  /*bb10*/  CS2R R36, SRZ ;  /* 0x0000000000247805 */ /* 0x001fc4000001ff00 */
        /* <DEDUP_REMOVED lines=13> */
[----:B-1----:R-:W-:Y:S02]  /*bbf0*/  CS2R R10, SRZ ;  /* 0x00000000000a7805 */ /* 0x002fe4000001ff00 */
        /* <DEDUP_REMOVED lines=21> */
[----:B--2---:R-:W-:-:S05]  /*bd50*/  IMAD R226, R0, R3, RZ ;  /* 0x0000000300e27224 */ /* 0x004fca00078e02ff */
[----:B------:R-:W-:Y:S02]  /*bd60*/  VIADDMNMX R92, R226, R3, R144, PT ;  /* 0x00000003e25c7246 */ /* 0x000fe40003800190 */
[----:B------:R-:W-:Y:S02]  /*bd70*/  CS2R R2, SRZ ;  /* 0x0000000000027805 */ /* 0x000fe4000001ff00 */
[----:B------:R-:W-:-:S13]  /*bd80*/  ISETP.GT.AND P1, PT, R92, R226, PT ;  /* 0x000000e25c00720c */ /* 0x000fda0003f24270 */
[----:B------:R-:W-:Y:S05]  /*bd90*/  @!P1 BRA `(.L_x_567) ;  /* 0x0000012400a09947 */ /* 0x000fea0003800000 */
[----:B------:R-:W2:Y:S02]  /*bda0*/  LDL R0, [R1+0x108] ;  /* 0x0001080001007983 */ /* 0x000ea40000100800 */
[----:B--2---:R-:W-:Y:S02]  /*bdb0*/  R2UR UR4, R0 ;  /* 0x00000000000472ca */ /* 0x004fe400000e0000 */
[----:B------:R-:W0:Y:S11]  /*bdc0*/  S2R R0, SR_TID.X ;  /* 0x0000000000007919 */ /* 0x000e360000002100 */
[----:B------:R-:W-:-:S06]  /*bdd0*/  ULOP3.LUT UP0, URZ, UR4, 0x9f, URZ, 0xc0, !UPT ;  /* 0x0000009f043f7892 */ /* 0x000fcc000f80c03f */
[----:B------:R-:W-:Y:S01]  /*bde0*/  PLOP3.LUT P0, PT, PT, PT, UP0, 0x80, 0x0 ;  /* 0x000000000000781c */ /* 0x000fe20003f0f008 */
[----:B0-----:R-:W-:-:S05]  /*bdf0*/  VIADD R0, R0, 0xffffff80 ;  /* 0xffffff8000007836 */ /* 0x001fca0000000000 */
[----:B------:R-:W-:-:S04]  /*be00*/  SHF.R.S32.HI R3, RZ, 0x1f, R0 ;  /* 0x0000001fff037819 */ /* 0x000fc80000011400 */
[----:B------:R-:W-:-:S04]  /*be10*/  LEA.HI R3, R3, R0, RZ, 0x7 ;  /* 0x0000000003037211 */ /* 0x000fc800078f38ff */
[----:B------:R-:W-:-:S06]  /*be20*/  SHF.R.S32.HI R0, RZ, 0x7, R3 ;  /* 0x00000007ff007819 */ /* 0x000fcc0000011403 */
[----:B------:R-:W0:Y:S02]  /*be30*/  SHFL.IDX PT, R0, R0, RZ, 0x1f ;  /* 0x00001fff00007589 */ /* 0x000e2400000e0000 */
[----:B0-----:R-:W-:-:S04]  /*be40*/  LEA.HI R2, R0, R0, RZ, 0x1 ;  /* 0x0000000000027211 */ /* 0x001fc800078f08ff */
[----:B------:R-:W-:-:S05]  /*be50*/  LOP3.LUT R3, R2, 0x1e, RZ, 0xc0, !PT ;  /* 0x0000001e02037812 */ /* 0x000fca00078ec0ff */
[----:B------:R-:W-:-:S05]  /*be60*/  IMAD.IADD R3, R0, 0x1, -R3 ;  /* 0x0000000100037824 */ /* 0x000fca00078e0a03 */
[----:B------:R-:W-:-:S04]  /*be70*/  LEA R3, R3, UR4, 0xd ;  /* 0x0000000403037c11 */ /* 0x000fc8000f8e68ff */
[----:B------:R-:W-:-:S04]  /*be80*/  SHF.R.U32.HI R2, RZ, 0x4, R3 ;  /* 0x00000004ff027819 */ /* 0x000fc80000011603 */
[----:B------:R-:W-:Y:S01]  /*be90*/  LOP3.LUT R2, R2, 0x3fff, RZ, 0xc0, !PT ;  /* 0x00003fff02027812 */ /* 0x000fe200078ec0ff */
[----:B------:R-:W-:Y:S06]  /*bea0*/  @!P0 BRA `(.L_x_568) ;  /* 0x0000000000408947 */ /* 0x000fec0003800000 */
[----:B------:R-:W-:Y:S01]  /*beb0*/  MOV R14, 0x0 ;  /* 0x00000000000e7802 */ /* 0x000fe20000000f00 */
[----:B------:R-:W-:Y:S01]  /*bec0*/  ULDC.64 UR4, c[0x4][0xa8] ;  /* 0x01002a0000047ab9 */ /* 0x000fe20000000a00 */
[----:B------:R-:W-:Y:S01]  /*bed0*/  ULDC.64 UR6, c[0x4][0xb0] ;  /* 0x01002c0000067ab9 */ /* 0x000fe20000000a00 */
[----:B------:R-:W-:Y:S01]  /*bee0*/  IMAD.U32 R4, RZ, RZ, UR4 ;  /* 0x00000004ff047e24 */ /* 0x000fe2000f8e00ff */
        /* <DEDUP_REMOVED lines=12> */
.L_x_568:
[----:B------:R-:W-:Y:S02]  /*bfb0*/  ULDC UR4, c[0x0][0x3f4] ;  /* 0x0000fd0000047ab9 */ /* 0x000fe40000000800 */
[----:B------:R-:W-:-:S13]  /*bfc0*/  ISETP.LT.AND P0, PT, RZ, UR4, PT ;  /* 0x00000004ff007c0c */ /* 0x000fda000bf01270 */
[----:B------:R-:W-:Y:S05]  /*bfd0*/  @P0 BRA `(.L_x_569) ;  /* 0x0000000000400947 */ /* 0x000fea0003800000 */
[----:B------:R-:W2:Y:S02]  /*bfe0*/  LDL R20, [R1+0x60] ;  /* 0x0000600001147983 */ /* 0x000ea40000100800 */
[----:B--2---:R-:W-:-:S04]  /*bff0*/  LEA.HI R0, R20, R20, RZ, 0x1 ;  /* 0x0000001414007211 */ /* 0x004fc800078f08ff */
[----:B------:R-:W-:-:S04]  /*c000*/  LOP3.LUT R0, R0, 0xfffffffe, RZ, 0xc0, !PT ;  /* 0xfffffffe00007812 */ /* 0x000fc800078ec0ff */
[----:B------:R-:W-:-:S04]  /*c010*/  IADD3 R0, R20, -R0, RZ ;  /* 0x8000000014007210 */ /* 0x000fc80007ffe0ff */
[----:B------:R-:W-:-:S04]  /*c020*/  SHF.L.U32 R3, R0, 0x1f, RZ ;  /* 0x0000001f00037819 */ /* 0x000fc800000006ff */
[----:B------:R0:W1:Y:S03]  /*c030*/  SYNCS.PHASECHK.TRANS64.TRYWAIT P0, [R18+URZ+0x38800], R3 ;  /* 0x03880003120075a7 */ /* 0x000066000800017f */
[----:B-1----:R-:W-:Y:S05]  /*c040*/  @!P0 NANOSLEEP.SYNCS 0x989680 ;  /* 0x009896800000895d */ /* 0x002fea0003900000 */
[----:B------:R-:W1:Y:S01]  /*c050*/  @!P0 SYNCS.PHASECHK.TRANS64 P0, [R18+URZ+0x38800], R3 ;  /* 0x03880003120085a7 */ /* 0x000e62000800007f */
[----:B------:R-:W-:Y:S04]  /*c060*/  BSSY B0, `(.L_x_570) ;  /* 0x0000006000007945 */ /* 0x000fe80003800000 */
[----:B-1----:R-:W-:Y:S05]  /*c070*/  @P0 BRA `(.L_x_571) ;  /* 0x0000000000100947 */ /* 0x002fea0003800000 */
.L_x_572:
[----:B-1----:R1:W2:Y:S02]  /*c080*/  SYNCS.PHASECHK.TRANS64.TRYWAIT P0, [R18+URZ+0x38800], R3 ;  /* 0x03880003120075a7 */ /* 0x0022a4000800017f */
[----:B--2---:R-:W-:Y:S05]  /*c090*/  @!P0 NANOSLEEP.SYNCS 0x989680 ;  /* 0x009896800000895d */ /* 0x004fea0003900000 */
[----:B------:R-:W2:Y:S02]  /*c0a0*/  @!P0 SYNCS.PHASECHK.TRANS64 P0, [R18+URZ+0x38800], R3 ;  /* 0x03880003120085a7 */ /* 0x000ea4000800007f */
[----:B--2---:R-:W-:Y:S05]  /*c0b0*/  @!P0 BRA `(.L_x_572) ;  /* 0xfffffffc00f08947 */ /* 0x004fea000383ffff */
.L_x_571:
[----:B------:R-:W-:Y:S05]  /*c0c0*/  BSYNC B0 ;  /* 0x0000000000007941 */ /* 0x000fea0003800000 */
.L_x_570:
[----:B------:R-:W-:Y:S05]  /*c0d0*/  BRA `(.L_x_573) ;  /* 0x0000006c00347947 */ /* 0x000fea0003800000 */
.L_x_569:
[----:B------:R-:W2:Y:S01]  /*c0e0*/  LDL R0, [R1+0x108] ;  /* 0x0001080001007983 */ /* 0x000ea20000100800 */
[----:B------:R-:W-:Y:S01]  /*c0f0*/  ULDC.64 UR4, c[0x0][0x3f8] ;  /* 0x0000fe0000047ab9 */ /* 0x000fe20000000a00 */
[----:B------:R-:W-:Y:S01]  /*c100*/  ULDC.64 UR6, c[0x0][0x408] ;  /* 0x0001020000067ab9 */ /* 0x000fe20000000a00 */
[----:B-----5:R-:W-:Y:S01]  /*c110*/  IMAD.WIDE.U32 R4, R139, UR4, RZ ;  /* 0x000000048b047c25 */ /* 0x020fe2000f8e00ff */
[----:B--2---:R-:W-:Y:S02]  /*c120*/  R2UR UR8, R0 ;  /* 0x00000000000872ca */ /* 0x004fe400000e0000 */
[----:B------:R-:W-:-:S05]  /*c130*/  SHF.R.S32.HI R0, RZ, 0x1f, R139 ;  /* 0x0000001fff007819 */ /* 0x000fca000001148b */
[C---:B------:R-:W-:Y:S02]  /*c140*/  IMAD R6, R0.reuse, UR4, RZ ;  /* 0x0000000400067c24 */ /* 0x040fe4000f8e02ff */
[----:B------:R-:W-:Y:S02]  /*c150*/  IMAD R0, R0, UR6, RZ ;  /* 0x0000000600007c24 */ /* 0x000fe4000f8e02ff */
[C---:B------:R-:W-:Y:S01]  /*c160*/  IMAD R25, R139.reuse, UR5, R6 ;  /* 0x000000058b197c24 */ /* 0x040fe2000f8e0206 */
[----:B------:R-:W-:Y:S01]  /*c170*/  ULDC.64 UR4, c[0x0][0x3e8] ;  /* 0x0000fa0000047ab9 */ /* 0x000fe20000000a00 */
[----:B------:R-:W-:Y:S01]  /*c180*/  ULOP3.LUT UP0, URZ, UR8, 0x3ff, URZ, 0xc0, !UPT ;  /* 0x000003ff083f7892 */ /* 0x000fe2000f80c03f */
[C---:B------:R-:W-:Y:S01]  /*c190*/  IMAD R27, R139.reuse, UR7, R0 ;  /* 0x000000078b1b7c24 */ /* 0x040fe2000f8e0200 */
[----:B------:R-:W-:Y:S01]  /*c1a0*/  LEA R24, P0, R4, UR4, 0x1 ;  /* 0x0000000404187c11 */ /* 0x000fe2000f8008ff */
[----:B------:R-:W-:Y:S01]  /*c1b0*/  IMAD.WIDE.U32 R6, R139, UR6, RZ ;  /* 0x000000068b067c25 */ /* 0x000fe2000f8e00ff */
[----:B------:R-:W-:-:S02]  /*c1c0*/  ULDC.64 UR6, c[0x0][0x400] ;  /* 0x0001000000067ab9 */ /* 0x000fc40000000a00 */
[----:B------:R-:W-:Y:S01]  /*c1d0*/  PLOP3.LUT P2, PT, PT, PT, UP0, 0x80, 0x0 ;  /* 0x000000000000781c */ /* 0x000fe20003f4f008 */
[----:B------:R-:W-:Y:S01]  /*c1e0*/  IMAD.IADD R25, R25, 0x1, R5 ;  /* 0x0000000119197824 */ /* 0x000fe200078e0205 */
[----:B------:R-:W-:Y:S01]  /*c1f0*/  LEA R30, P1, R6, UR6, 0x1 ;  /* 0x00000006061e7c11 */ /* 0x000fe2000f8208ff */
[----:B------:R-:W-:-:S03]  /*c200*/  IMAD.IADD R27, R27, 0x1, R7 ;  /* 0x000000011b1b7824 */ /* 0x000fc600078e0207 */
[----:B------:R-:W-:Y:S02]  /*c210*/  LEA.HI.X R25, R4, UR5, R25, 0x1, P0 ;  /* 0x0000000504197c11 */ /* 0x000fe400080f0c19 */
[----:B------:R-:W-:-:S05]  /*c220*/  LEA.HI.X R27, R6, UR7, R27, 0x1, P1 ;  /* 0x00000007061b7c11 */ /* 0x000fca00088f0c1b */
[----:B------:R-:W-:Y:S05]  /*c230*/  @!P2 BRA `(.L_x_574) ;  /* 0x000000000040a947 */ /* 0x000fea0003800000 */
        /* <DEDUP_REMOVED lines=16> */
.L_x_574:
[----:B------:R-:W-:Y:S01]  /*c340*/  ULDC.U8 UR4, c[0x0][0x410] ;  /* 0x0001040000047ab9 */ /* 0x000fe20000000000 */
[----:B------:R-:W-:Y:S01]  /*c350*/  BSSY B0, `(.L_x_575) ;  /* 0x000069d000007945 */ /* 0x000fe20003800000 */
[----:B------:R-:W-:Y:S02]  /*c360*/  ISETP.NE.AND P0, PT, RZ, UR4, PT ;  /* 0x00000004ff007c0c */ /* 0x000fe4000bf05270 */
[----:B------:R-:W-:-:S11]  /*c370*/  LEA R6, R141, R212, 0x7 ;  /* 0x000000d48d067211 */ /* 0x000fd600078e38ff */
[----:B------:R-:W-:Y:S05]  /*c380*/  @!P0 BRA `(.L_x_576) ;  /* 0x0000003000b88947 */ /* 0x000fea0003800000 */
[----:B------:R-:W-:-:S03]  /*c390*/  UMOV UR4, 0xffffffff ;  /* 0xffffffff00047882 */ /* 0x000fc60000000000 */
[----:B------:R-:W-:Y:S05]  /*c3a0*/  BRA.DIV UR4, `(.L_x_577) ;  /* 0x000001fa04c07947 */ /* 0x000fea000b800000 */
[----:B------:R0:W1:Y:S04]  /*c3b0*/  SHFL.IDX PT, R0, R25, RZ, 0x181f ;  /* 0x00181fff19007589 */ /* 0x00006800000e0000 */
[----:B------:R0:W2:Y:S04]  /*c3c0*/  SHFL.IDX PT, R3, R24, RZ, 0x181f ;  /* 0x00181fff18037589 */ /* 0x0000a800000e0000 */
[----:B------:R-:W3:Y:S04]  /*c3d0*/  SHFL.IDX PT, R27, R27, RZ, 0x181f ;  /* 0x00181fff1b1b7589 */ /* 0x000ee800000e0000 */
[----:B------:R0:W4:Y:S02]  /*c3e0*/  SHFL.IDX PT, R32, R30, RZ, 0x181f ;  /* 0x00181fff1e207589 */ /* 0x00012400000e0000 */
.L_x_863:
[----:B------:R-:W-:Y:S01]  /*c3f0*/  ULDC UR4, c[0x0][0x448] ;  /* 0x0001120000047ab9 */ /* 0x000fe20000000800 */
[----:B------:R-:W-:Y:S01]  /*c400*/  BSSY B1, `(.L_x_578) ;  /* 0x000003e000017945 */ /* 0x000fe20003800000 */
[----:B------:R-:W-:Y:S01]  /*c410*/  IMAD R33, R146, UR4, RZ ;  /* 0x0000000492217c24 */ /* 0x000fe2000f8e02ff */
[----:B------:R-:W-:Y:S02]  /*c420*/  CS2R R4, SRZ ;  /* 0x0000000000047805 */ /* 0x000fe4000001ff00 */
[----:B------:R-:W-:Y:S02]  /*c430*/  CS2R R8, SRZ ;  /* 0x0000000000087805 */ /* 0x000fe4000001ff00 */
[----:B------:R-:W-:Y:S02]  /*c440*/  CS2R R28, SRZ ;  /* 0x00000000001c7805 */ /* 0x000fe4000001ff00 */
[----:B------:R-:W-:Y:S02]  /*c450*/  CS2R R14, SRZ ;  /* 0x00000000000e7805 */ /* 0x000fe4000001ff00 */
[----:B------:R-:W-:Y:S01]  /*c460*/  ISETP.GE.AND P0, PT, R6, R33, PT ;  /* 0x000000210600720c */ /* 0x000fe20003f06270 */
[----:B------:R-:W-:Y:S01]  /*c470*/  IMAD R33, R141, -0x80, R33 ;  /* 0xffffff808d217824 */ /* 0x000fe200078e0221 */
[----:B------:R-:W-:-:S02]  /*c480*/  CS2R R6, SRZ ;  /* 0x0000000000067805 */ /* 0x000fc4000001ff00 */
[----:B------:R-:W-:Y:S02]  /*c490*/  CS2R R12, SRZ ;  /* 0x00000000000c7805 */ /* 0x000fe4000001ff00 */
[----:B------:R-:W-:Y:S02]  /*c4a0*/  CS2R R10, SRZ ;  /* 0x00000000000a7805 */ /* 0x000fe4000001ff00 */
[----:B0-----:R-:W-:-:S05]  /*c4b0*/  CS2R R30, SRZ ;  /* 0x00000000001e7805 */ /* 0x001fca000001ff00 */
[----:B------:R-:W-:Y:S05]  /*c4c0*/  @P0 BRA `(.L_x_579) ;  /* 0x0000000000c40947 */ /* 0x000fea0003800000 */
[----:B------:R-:W-:Y:S01]  /*c4d0*/  ULDC UR4, c[0x0][0x3f4] ;  /* 0x0000fd0000047ab9 */ /* 0x000fe20000000800 */
[----:B------:R-:W-:Y:S01]  /*c4e0*/  SHF.R.S32.HI R6, RZ, 0x1f, R215 ;  /* 0x0000001fff067819 */ /* 0x000fe200000114d7 */
[C---:B------:R-:W-:Y:S01]  /*c4f0*/  IMAD.SHL.U32 R8, R215.reuse, 0x2, RZ ;  /* 0x00000002d7087824 */ /* 0x040fe200078e00ff */
[----:B------:R-:W-:Y:S01]  /*c500*/  ISETP.GE.AND P3, PT, R22, UR4, PT ;  /* 0x0000000416007c0c */ /* 0x000fe2000bf66270 */
[C---:B------:R-:W-:Y:S01]  /*c510*/  IMAD.SHL.U32 R20, R214.reuse, 0x2, RZ ;  /* 0x00000002d6147824 */ /* 0x040fe200078e00ff */
[C---:B------:R-:W-:Y:S02]  /*c520*/  ISETP.GE.AND P2, PT, R215.reuse, UR4, PT ;  /* 0x00000004d7007c0c */ /* 0x040fe4000bf46270 */
[----:B------:R-:W-:Y:S02]  /*c530*/  CS2R R14, SRZ ;  /* 0x00000000000e7805 */ /* 0x000fe4000001ff00 */
[----:B------:R-:W-:Y:S01]  /*c540*/  ISETP.GE.AND P1, PT, R214, UR4, PT ;  /* 0x00000004d6007c0c */ /* 0x000fe2000bf26270 */
[----:B------:R-:W-:Y:S01]  /*c550*/  IMAD.SHL.U32 R26, R216, 0x2, RZ ;  /* 0x00000002d81a7824 */ /* 0x000fe200078e00ff */
[----:B------:R-:W-:Y:S01]  /*c560*/  SHF.R.S32.HI R9, RZ, 0x1f, R216 ;  /* 0x0000001fff097819 */ /* 0x000fe200000114d8 */
[----:B------:R-:W-:Y:S01]  /*c570*/  ULDC.64 UR6, c[0x0][0x208] ;  /* 0x0000820000067ab9 */ /* 0x000fe20000000a00 */
[----:B------:R-:W-:-:S02]  /*c580*/  SHF.L.U64.HI R7, R215, 0x1, R6 ;  /* 0x00000001d7077819 */ /* 0x000fc40000010206 */
[----:B------:R-:W-:Y:S02]  /*c590*/  CS2R R4, SRZ ;  /* 0x0000000000047805 */ /* 0x000fe4000001ff00 */
[C---:B------:R-:W-:Y:S02]  /*c5a0*/  SHF.L.U64.HI R34, R216.reuse, 0x1, R9 ;  /* 0x00000001d8227819 */ /* 0x040fe40000010209 */
[----:B------:R-:W-:Y:S01]  /*c5b0*/  SHF.R.S32.HI R11, RZ, 0x1f, R214 ;  /* 0x0000001fff0b7819 */ /* 0x000fe200000114d6 */
[----:B----4-:R-:W-:Y:S01]  /*c5c0*/  @!P3 IMAD.MOV.U32 R12, RZ, RZ, R32 ;  /* 0x000000ffff0cb224 */ /* 0x010fe200078e0020 */
[----:B------:R-:W-:Y:S01]  /*c5d0*/  ISETP.GE.AND P0, PT, R216, UR4, PT ;  /* 0x00000004d8007c0c */ /* 0x000fe2000bf06270 */
[----:B---3--:R-:W-:Y:S01]  /*c5e0*/  @!P3 IMAD.MOV.U32 R13, RZ, RZ, R27 ;  /* 0x000000ffff0db224 */ /* 0x008fe200078e001b */
[-C--:B--2---:R-:W-:Y:S02]  /*c5f0*/  @!P2 IADD3 R10, P4, R3, R8.reuse, RZ ;  /* 0x00000008030aa210 */ /* 0x084fe40007f9e0ff */
[----:B------:R-:W-:Y:S01]  /*c600*/  @!P2 IADD3 R6, P6, R32, R8, RZ ;  /* 0x000000082006a210 */ /* 0x000fe20007fde0ff */
[----:B------:R-:W-:Y:S01]  /*c610*/  @!P3 IMAD.MOV.U32 R8, RZ, RZ, R3 ;  /* 0x000000ffff08b224 */ /* 0x000fe200078e0003 */
[----:B-1----:R-:W-:Y:S01]  /*c620*/  @!P3 MOV R9, R0 ;  /* 0x000000000009b202 */ /* 0x002fe20000000f00 */
[----:B------:R-:W-:Y:S01]  /*c630*/  @!P3 IMAD.WIDE R30, R22, 0x2, R12 ;  /* 0x00000002161eb825 */ /* 0x000fe200078e020c */
[----:B------:R-:W-:-:S02]  /*c640*/  SHF.L.U64.HI R21, R214, 0x1, R11 ;  /* 0x00000001d6157819 */ /* 0x000fc4000001020b */
[----:B------:R-:W-:Y:S02]  /*c650*/  CS2R R12, SRZ ;  /* 0x00000000000c7805 */ /* 0x000fe4000001ff00 */
[----:B------:R-:W-:Y:S01]  /*c660*/  @!P2 IADD3.X R11, R0, R7, RZ, P4, !PT ;  /* 0x00000007000ba210 */ /* 0x000fe200027fe4ff */
[----:B------:R-:W-:Y:S01]  /*c670*/  @!P3 IMAD.WIDE R8, R22, 0x2, R8 ;  /* 0x000000021608b825 */ /* 0x000fe200078e0208 */
[-C--:B------:R-:W-:Y:S01]  /*c680*/  @!P1 IADD3 R28, P5, R3, R20.reuse, RZ ;  /* 0x00000014031c9210 */ /* 0x080fe20007fbe0ff */
[----:B------:R0:W5:Y:S01]  /*c690*/  @!P3 LD.E.64 R4, desc[UR6][R30.64] ;  /* 0x000000061e04b980 */ /* 0x000162000c101b00 */
[----:B------:R-:W-:Y:S01]  /*c6a0*/  @!P1 IADD3 R20, P4, R32, R20, RZ ;  /* 0x0000001420149210 */ /* 0x000fe20007f9e0ff */
[----:B------:R-:W-:Y:S01]  /*c6b0*/  @!P2 IMAD.X R7, R27, 0x1, R7, P6 ;  /* 0x000000011b07a824 */ /* 0x000fe200030e0607 */
[-C--:B------:R-:W-:Y:S01]  /*c6c0*/  @!P0 IADD3 R24, P6, R3, R26.reuse, RZ ;  /* 0x0000001a03188210 */ /* 0x080fe20007fde0ff */
[----:B------:R1:W5:Y:S01]  /*c6d0*/  @!P3 LD.E.64 R14, desc[UR6][R8.64] ;  /* 0x00000006080eb980 */ /* 0x000362000c101b00 */
[--C-:B------:R-:W-:Y:S01]  /*c6e0*/  @!P1 IMAD.X R29, R0, 0x1, R21.reuse, P5 ;  /* 0x00000001001d9824 */ /* 0x100fe200028e0615 */
[----:B------:R-:W-:Y:S01]  /*c6f0*/  @!P0 IADD3 R26, P5, R32, R26, RZ ;  /* 0x0000001a201a8210 */ /* 0x000fe20007fbe0ff */
[----:B------:R-:W-:Y:S01]  /*c700*/  @!P1 IMAD.X R21, R27, 0x1, R21, P4 ;  /* 0x000000011b159824 */ /* 0x000fe200020e0615 */
[----:B------:R2:W5:Y:S01]  /*c710*/  @!P2 LD.E.64 R12, desc[UR6][R10.64] ;  /* 0x000000060a0ca980 */ /* 0x000562000c101b00 */
[----:B------:R-:W-:-:S02]  /*c720*/  @!P0 IADD3.X R25, R0, R34, RZ, P6, !PT ;  /* 0x0000002200198210 */ /* 0x000fc400037fe4ff */
[----:B0-----:R-:W-:Y:S01]  /*c730*/  CS2R R30, SRZ ;  /* 0x00000000001e7805 */ /* 0x001fe2000001ff00 */
[----:B------:R-:W-:Y:S01]  /*c740*/  @!P0 IMAD.X R27, R27, 0x1, R34, P5 ;  /* 0x000000011b1b8824 */ /* 0x000fe200028e0622 */
[----:B-1----:R-:W-:-:S04]  /*c750*/  CS2R R8, SRZ ;  /* 0x0000000000087805 */ /* 0x002fc8000001ff00 */
[----:B------:R-:W5:Y:S01]  /*c760*/  @!P0 LD.E.64 R30, desc[UR6][R24.64] ;  /* 0x00000006181e8980 */ /* 0x000f62000c101b00 */
[----:B--2---:R-:W-:-:S03]  /*c770*/  CS2R R10, SRZ ;  /* 0x00000000000a7805 */ /* 0x004fc6000001ff00 */
[----:B------:R0:W5:Y:S04]  /*c780*/  @!P2 LD.E.64 R8, desc[UR6][R6.64] ;  /* 0x000000060608a980 */ /* 0x000168000c101b00 */
[----:B------:R1:W5:Y:S01]  /*c790*/  @!P1 LD.E.64 R10, desc[UR6][R28.64] ;  /* 0x000000061c0a9980 */ /* 0x000362000c101b00 */
[----:B0-----:R-:W-:Y:S02]  /*c7a0*/  CS2R R6, SRZ ;  /* 0x0000000000067805 */ /* 0x001fe4000001ff00 */
[----:B-1----:R-:W-:-:S04]  /*c7b0*/  CS2R R28, SRZ ;  /* 0x00000000001c7805 */ /* 0x002fc8000001ff00 */
[----:B------:R0:W5:Y:S04]  /*c7c0*/  @!P1 LD.E.64 R6, desc[UR6][R20.64] ;  /* 0x0000000614069980 */ /* 0x000168000c101b00 */
[----:B------:R0:W5:Y:S02]  /*c7d0*/  @!P0 LD.E.64 R28, desc[UR6][R26.64] ;  /* 0x000000061a1c8980 */ /* 0x000164000c101b00 */
.L_x_579:
[----:B------:R-:W-:Y:S05]  /*c7e0*/  BSYNC B1 ;  /* 0x0000000000017941 */ /* 0x000fea0003800000 */
.L_x_578:
[----:B0-----:R-:W1:Y:S01]  /*c7f0*/  LDL R21, [R1+0x60] ;  /* 0x0000600001157983 */ /* 0x001e620000100800 */
[--C-:B--2--5:R-:W-:Y:S01]  /*c800*/  IMAD.MOV.U32 R3, RZ, RZ, R15.reuse ;  /* 0x000000ffff037224 */ /* 0x124fe200078e000f */
[--C-:B------:R-:W-:Y:S01]  /*c810*/  SHF.R.U64 R26, R14, 0x10, R15.reuse ;  /* 0x000000100e1a7819 */ /* 0x100fe2000000120f */
[----:B------:R-:W-:Y:S01]  /*c820*/  IMAD.MOV.U32 R25, RZ, RZ, R14 ;  /* 0x000000ffff197224 */ /* 0x000fe200078e000e */
[----:B------:R-:W-:Y:S01]  /*c830*/  SHF.R.U32.HI R20, RZ, 0x10, R15 ;  /* 0x00000010ff147819 */ /* 0x000fe2000001160f */
[----:B---3--:R-:W-:Y:S01]  /*c840*/  IMAD.MOV.U32 R27, RZ, RZ, R4 ;  /* 0x000000ffff1b7224 */ /* 0x008fe200078e0004 */
[----:B------:R-:W-:Y:S01]  /*c850*/  MOV R15, R12 ;  /* 0x0000000c000f7202 */ /* 0x000fe20000000f00 */
[--C-:B------:R-:W-:Y:S01]  /*c860*/  IMAD.MOV.U32 R14, RZ, RZ, R13.reuse ;  /* 0x000000ffff0e7224 */ /* 0x100fe200078e000d */
[----:B------:R-:W-:Y:S01]  /*c870*/  SHF.R.U64 R35, R12, 0x10, R13 ;  /* 0x000000100c237819 */ /* 0x000fe2000000120d */
[----:B------:R-:W-:Y:S01]  /*c880*/  IMAD.MOV.U32 R12, RZ, RZ, R10 ;  /* 0x000000ffff0c7224 */ /* 0x000fe200078e000a */
[----:B------:R-:W-:Y:S01]  /*c890*/  SHF.R.U64 R37, R10, 0x10, R11 ;  /* 0x000000100a257819 */ /* 0x000fe2000000120b */
[--C-:B------:R-:W-:Y:S01]  /*c8a0*/  IMAD.MOV.U32 R10, RZ, RZ, R5.reuse ;  /* 0x000000ffff0a7224 */ /* 0x100fe200078e0005 */
[----:B------:R-:W-:Y:S01]  /*c8b0*/  SHF.R.U64 R39, R4, 0x10, R5 ;  /* 0x0000001004277819 */ /* 0x000fe20000001205 */
[----:B------:R-:W-:Y:S01]  /*c8c0*/  IMAD.MOV.U32 R4, RZ, RZ, R9 ;  /* 0x000000ffff047224 */ /* 0x000fe200078e0009 */
[----:B------:R-:W-:Y:S01]  /*c8d0*/  SHF.R.U32.HI R40, RZ, 0x10, R5 ;  /* 0x00000010ff287819 */ /* 0x000fe20000011605 */
[----:B------:R-:W-:Y:S01]  /*c8e0*/  IMAD.MOV.U32 R24, RZ, RZ, R11 ;  /* 0x000000ffff187224 */ /* 0x000fe200078e000b */
[----:B------:R-:W-:Y:S01]  /*c8f0*/  SHF.R.U32.HI R36, RZ, 0x10, R13 ;  /* 0x00000010ff247819 */ /* 0x000fe2000001160d */
[----:B------:R-:W-:Y:S01]  /*c900*/  IMAD.MOV.U32 R13, RZ, RZ, R6 ;  /* 0x000000ffff0d7224 */ /* 0x000fe200078e0006 */
[----:B------:R-:W-:Y:S01]  /*c910*/  SHF.R.U64 R41, R8, 0x10, R9 ;  /* 0x0000001008297819 */ /* 0x000fe20000001209 */
[----:B------:R-:W-:Y:S01]  /*c920*/  IMAD.MOV.U32 R34, RZ, RZ, R31 ;  /* 0x000000ffff227224 */ /* 0x000fe200078e001f */
[----:B------:R-:W-:Y:S01]  /*c930*/  SHF.R.U32.HI R42, RZ, 0x10, R9 ;  /* 0x00000010ff2a7819 */ /* 0x000fe20000011609 */
[----:B------:R-:W-:Y:S01]  /*c940*/  BSSY B1, `(.L_x_580) ;  /* 0x0000024000017945 */ /* 0x000fe20003800000 */
[----:B----4-:R-:W-:-:S02]  /*c950*/  MOV R32, R30 ;  /* 0x0000001e00207202 */ /* 0x010fc40000000f00 */
[----:B------:R-:W-:Y:S02]  /*c960*/  MOV R9, R7 ;  /* 0x0000000700097202 */ /* 0x000fe40000000f00 */
[--C-:B------:R-:W-:Y:S01]  /*c970*/  SHF.R.U64 R43, R6, 0x10, R7.reuse ;  /* 0x00000010062b7819 */ /* 0x100fe20000001207 */
[----:B------:R-:W-:Y:S01]  /*c980*/  IMAD.MOV.U32 R6, RZ, RZ, R28 ;  /* 0x000000ffff067224 */ /* 0x000fe200078e001c */
[----:B------:R-:W-:Y:S01]  /*c990*/  SHF.R.U32.HI R44, RZ, 0x10, R7 ;  /* 0x00000010ff2c7819 */ /* 0x000fe20000011607 */
[----:B------:R-:W-:Y:S01]  /*c9a0*/  IMAD.MOV.U32 R7, RZ, RZ, R29 ;  /* 0x000000ffff077224 */ /* 0x000fe200078e001d */
[----:B------:R-:W-:Y:S02]  /*c9b0*/  SHF.R.U64 R30, R30, 0x10, R31 ;  /* 0x000000101e1e7819 */ /* 0x000fe4000000121f */
[----:B------:R-:W-:Y:S02]  /*c9c0*/  SHF.R.U32.HI R38, RZ, 0x10, R11 ;  /* 0x00000010ff267819 */ /* 0x000fe4000001160b */
[----:B------:R-:W-:-:S02]  /*c9d0*/  SHF.R.U32.HI R31, RZ, 0x10, R31 ;  /* 0x00000010ff1f7819 */ /* 0x000fc4000001161f */
[----:B------:R-:W-:Y:S02]  /*c9e0*/  SHF.R.U64 R45, R28, 0x10, R29 ;  /* 0x000000101c2d7819 */ /* 0x000fe4000000121d */
[----:B------:R-:W-:Y:S02]  /*c9f0*/  PRMT R25, R25, 0x5410, R3 ;  /* 0x0000541019197816 */ /* 0x000fe40000000003 */
[----:B------:R-:W-:Y:S02]  /*ca00*/  PRMT R26, R26, 0x5410, R20 ;  /* 0x000054101a1a7816 */ /* 0x000fe40000000014 */
[----:B------:R-:W-:Y:S02]  /*ca10*/  PRMT R15, R15, 0x5410, R14 ;  /* 0x000054100f0f7816 */ /* 0x000fe4000000000e */
[----:B------:R-:W-:Y:S02]  /*ca20*/  PRMT R11, R12, 0x5410, R24 ;  /* 0x000054100c0b7816 */ /* 0x000fe40000000018 */
[----:B------:R-:W-:-:S02]  /*ca30*/  PRMT R13, R13, 0x5410, R9 ;  /* 0x000054100d0d7816 */ /* 0x000fc40000000009 */
[----:B------:R-:W-:Y:S02]  /*ca40*/  SHF.R.U32.HI R29, RZ, 0x10, R29 ;  /* 0x00000010ff1d7819 */ /* 0x000fe4000001161d */
[----:B------:R-:W-:Y:S02]  /*ca50*/  PRMT R20, R35, 0x5410, R36 ;  /* 0x0000541023147816 */ /* 0x000fe40000000024 */
[----:B------:R-:W-:Y:S02]  /*ca60*/  PRMT R12, R37, 0x5410, R38 ;  /* 0x00005410250c7816 */ /* 0x000fe40000000026 */
[----:B------:R-:W-:Y:S02]  /*ca70*/  PRMT R3, R32, 0x5410, R34 ;  /* 0x0000541020037816 */ /* 0x000fe40000000022 */
[----:B------:R-:W-:Y:S02]  /*ca80*/  PRMT R27, R27, 0x5410, R10 ;  /* 0x000054101b1b7816 */ /* 0x000fe4000000000a */
[----:B------:R-:W-:-:S02]  /*ca90*/  PRMT R28, R39, 0x5410, R40 ;  /* 0x00005410271c7816 */ /* 0x000fc40000000028 */
[----:B------:R-:W-:Y:S02]  /*caa0*/  PRMT R24, R41, 0x5410, R42 ;  /* 0x0000541029187816 */ /* 0x000fe4000000002a */
[----:B------:R-:W-:Y:S02]  /*cab0*/  PRMT R14, R43, 0x5410, R44 ;  /* 0x000054102b0e7816 */ /* 0x000fe4000000002c */
[----:B------:R-:W-:Y:S02]  /*cac0*/  PRMT R9, R6, 0x5410, R7 ;  /* 0x0000541006097816 */ /* 0x000fe40000000007 */
[----:B-1----:R-:W-:-:S04]  /*cad0*/  LEA.HI R0, R21, R21, RZ, 0x1 ;  /* 0x0000001515007211 */ /* 0x002fc800078f08ff */
[----:B------:R-:W-:-:S04]  /*cae0*/  LOP3.LUT R0, R0, 0xfffffffe, RZ, 0xc0, !PT ;  /* 0xfffffffe00007812 */ /* 0x000fc800078ec0ff */
[----:B------:R-:W-:Y:S01]  /*caf0*/  IADD3 R0, R21, -R0, RZ ;  /* 0x8000000015007210 */ /* 0x000fe20007ffe0ff */
[----:B------:R-:W-:Y:S01]  /*cb00*/  IMAD.MOV.U32 R21, RZ, RZ, R8 ;  /* 0x000000ffff157224 */ /* 0x000fe200078e0008 */
[----:B------:R-:W-:Y:S02]  /*cb10*/  PRMT R8, R30, 0x5410, R31 ;  /* 0x000054101e087816 */ /* 0x000fe4000000001f */
[----:B------:R-:W-:Y:S02]  /*cb20*/  SHF.L.U32 R5, R0, 0x1f, RZ ;  /* 0x0000001f00057819 */ /* 0x000fe400000006ff */
[----:B------:R-:W-:Y:S02]  /*cb30*/  VIMNMX R0, R33, 0x80, PT ;  /* 0x0000008021007848 */ /* 0x000fe40003fe0100 */
[----:B------:R-:W0:Y:S01]  /*cb40*/  SYNCS.PHASECHK.TRANS64.TRYWAIT P0, [R18+URZ+0x38800], R5 ;  /* 0x03880005120075a7 */ /* 0x000e22000800017f */
[----:B------:R-:W-:Y:S02]  /*cb50*/  PRMT R21, R21, 0x5410, R4 ;  /* 0x0000541015157816 */ /* 0x000fe40000000004 */
[----:B------:R-:W-:Y:S01]  /*cb60*/  ISETP.GE.AND P1, PT, R212, R0, PT ;  /* 0x00000000d400720c */ /* 0x000fe20003f26270 */
[----:B0-----:R-:W-:-:S12]  /*cb70*/  @!P0 BRA `(.L_x_581) ;  /* 0x000001f400408947 */ /* 0x001fd80003800000 */
.L_x_864:
[----:B------:R-:W-:Y:S05]  /*cb80*/  BSYNC B1 ;  /* 0x0000000000017941 */ /* 0x000fea0003800000 */
.L_x_580:
[----:B------:R-:W-:Y:S01]  /*cb90*/  BSSY B1, `(.L_x_582) ;  /* 0x00000aa000017945 */ /* 0x000fe20003800000 */
[----:B------:R-:W-:-:S03]  /*cba0*/  PRMT R10, R45, 0x5410, R29 ;  /* 0x000054102d0a7816 */ /* 0x000fc6000000001d */
[----:B------:R-:W-:Y:S05]  /*cbb0*/  @P1 BRA `(.L_x_583) ;  /* 0x00000008009c1947 */ /* 0x000fea0003800000 */
[----:B0-----:R-:W0:Y:S01]  /*cbc0*/  LDC R5, c[0x0][0x3f4] ;  /* 0x0000fd00ff057b82 */ /* 0x001e220000000800 */
[----:B------:R-:W-:Y:S01]  /*cbd0*/  BSSY B2, `(.L_x_584) ;  /* 0x000002c000027945 */ /* 0x000fe20003800000 */
[-C--:B0-----:R-:W-:Y:S02]  /*cbe0*/  ISETP.GE.AND P0, PT, R22, R5.reuse, PT ;  /* 0x000000051600720c */ /* 0x081fe40003f06270 */
[-C--:B------:R-:W-:Y:S02]  /*cbf0*/  ISETP.GE.AND P1, PT, R215, R5.reuse, PT ;  /* 0x00000005d700720c */ /* 0x080fe40003f26270 */
[-C--:B------:R-:W-:Y:S02]  /*cc00*/  ISETP.GE.AND P2, PT, R214, R5.reuse, PT ;  /* 0x00000005d600720c */ /* 0x080fe40003f46270 */
[----:B------:R-:W-:-:S07]  /*cc10*/  ISETP.GE.AND P3, PT, R216, R5, PT ;  /* 0x00000005d800720c */ /* 0x000fce0003f66270 */
[----:B------:R-:W-:Y:S06]  /*cc20*/  @P0 BRA `(.L_x_585) ;  /* 0x0000000000980947 */ /* 0x000fec0003800000 */
[----:B------:R-:W0:Y:S01]  /*cc30*/  LDS.128 R4, [R230] ;  /* 0x00000000e6047984 */ /* 0x000e220000000c00 */
[----:B------:R-:W-:Y:S02]  /*cc40*/  HADD2.F32 R35, -RZ, R27.H0_H0 ;  /* 0x2000001bff237230 */ /* 0x000fe40000004100 */
[----:B------:R-:W-:Y:S02]  /*cc50*/  HADD2.F32 R33, -RZ, R25.H0_H0 ;  /* 0x20000019ff217230 */ /* 0x000fe40000004100 */
[----:B------:R-:W-:Y:S02]  /*cc60*/  HADD2.F32 R34, -RZ, R26.H0_H0 ;  /* 0x2000001aff227230 */ /* 0x000fe40000004100 */
[----:B------:R-:W-:Y:S02]  /*cc70*/  HADD2.F32 R36, -RZ, R28.H0_H0 ;  /* 0x2000001cff247230 */ /* 0x000fe40000004100 */
[--C-:B0-----:R-:W-:Y:S02]  /*cc80*/  HADD2.F32 R29, -RZ, R4.reuse.H0_H0 ;  /* 0x20000004ff1d7230 */ /* 0x101fe40000004100 */
[----:B------:R-:W-:-:S02]  /*cc90*/  HADD2.F32 R4, -RZ, R4.H1_H1 ;  /* 0x30000004ff047230 */ /* 0x000fc40000004100 */
[--C-:B------:R-:W-:Y:S02]  /*cca0*/  HADD2.F32 R30, -RZ, R5.reuse.H0_H0 ;  /* 0x20000005ff1e7230 */ /* 0x100fe40000004100 */
[----:B------:R-:W-:Y:S02]  /*ccb0*/  HADD2.F32 R5, -RZ, R5.H1_H1 ;  /* 0x30000005ff057230 */ /* 0x000fe40000004100 */
[C---:B------:R-:W-:Y:S01]  /*ccc0*/  FMUL.FTZ R38, R4.reuse, R35 ;  /* 0x0000002304267220 */ /* 0x040fe20000410000 */
[-C--:B------:R-:W-:Y:S01]  /*ccd0*/  FMUL.FTZ R4, R4, R33.reuse ;  /* 0x0000002104047220 */ /* 0x080fe20000410000 */
[--C-:B------:R-:W-:Y:S02]  /*cce0*/  HADD2.F32 R31, -RZ, R6.reuse.H0_H0 ;  /* 0x20000006ff1f7230 */ /* 0x100fe40000004100 */
[----:B------:R-:W-:Y:S02]  /*ccf0*/  HADD2.F32 R32, -RZ, R7.H0_H0 ;  /* 0x20000007ff207230 */ /* 0x000fe40000004100 */
[----:B------:R-:W-:Y:S01]  /*cd00*/  FMUL.FTZ R37, R5, R36 ;  /* 0x0000002405257220 */ /* 0x000fe20000410000 */
[C---:B------:R-:W-:Y:S01]  /*cd10*/  FFMA.FTZ R38, R29.reuse, R33, -R38 ;  /* 0x000000211d267223 */ /* 0x040fe20000010826 */
[----:B------:R-:W-:Y:S01]  /*cd20*/  FFMA.FTZ R35, R29, R35, R4 ;  /* 0x000000231d237223 */ /* 0x000fe20000010004 */
[----:B------:R-:W-:Y:S01]  /*cd30*/  FMUL.FTZ R39, R5, R34 ;  /* 0x0000002205277220 */ /* 0x000fe20000410000 */
[----:B------:R-:W-:-:S02]  /*cd40*/  HADD2.F32 R6, -RZ, R6.H1_H1 ;  /* 0x30000006ff067230 */ /* 0x000fc40000004100 */
[C---:B------:R-:W-:Y:S01]  /*cd50*/  FFMA.FTZ R37, R30.reuse, R34, -R37 ;  /* 0x000000221e257223 */ /* 0x040fe20000010825 */
[----:B------:R-:W-:Y:S02]  /*cd60*/  HADD2.F32 R7, -RZ, R7.H1_H1 ;  /* 0x30000007ff077230 */ /* 0x000fe40000004100 */
[----:B------:R-:W-:Y:S01]  /*cd70*/  FFMA.FTZ R30, R30, R36, R39 ;  /* 0x000000241e1e7223 */ /* 0x000fe20000010027 */
[----:B------:R-:W-:Y:S02]  /*cd80*/  HADD2.F32 R29, -RZ, R27.H1_H1 ;  /* 0x3000001bff1d7230 */ /* 0x000fe40000004100 */
[----:B------:R-:W-:Y:S02]  /*cd90*/  HADD2.F32 R4, -RZ, R25.H1_H1 ;  /* 0x30000019ff047230 */ /* 0x000fe40000004100 */
[----:B------:R-:W-:Y:S02]  /*cda0*/  HADD2.F32 R33, -RZ, R28.H1_H1 ;  /* 0x3000001cff217230 */ /* 0x000fe40000004100 */
[----:B------:R-:W-:Y:S01]  /*cdb0*/  FMUL.FTZ R34, R6, R29 ;  /* 0x0000001d06227220 */ /* 0x000fe20000410000 */
[----:B------:R-:W-:-:S02]  /*cdc0*/  HADD2.F32 R5, -RZ, R26.H1_H1 ;  /* 0x3000001aff057230 */ /* 0x000fc40000004100 */
[-C--:B------:R-:W-:Y:S01]  /*cdd0*/  FMUL.FTZ R36, R6, R4.reuse ;  /* 0x0000000406247220 */ /* 0x080fe20000410000 */
[----:B------:R-:W-:Y:S01]  /*cde0*/  FMUL.FTZ R39, R7, R33 ;  /* 0x0000002107277220 */ /* 0x000fe20000410000 */
[----:B------:R-:W-:Y:S01]  /*cdf0*/  FFMA.FTZ R6, R31, R4, -R34 ;  /* 0x000000041f067223 */ /* 0x000fe20000010822 */
[----:B------:R-:W-:Y:S01]  /*ce00*/  FMUL.FTZ R40, R7, R5 ;  /* 0x0000000507287220 */ /* 0x000fe20000410000 */
[----:B------:R-:W-:Y:S01]  /*ce10*/  FFMA.FTZ R29, R31, R29, R36 ;  /* 0x0000001d1f1d7223 */ /* 0x000fe20000010024 */
[C---:B------:R-:W-:Y:S01]  /*ce20*/  FFMA.FTZ R7, R32.reuse, R5, -R39 ;  /* 0x0000000520077223 */ /* 0x040fe20000010827 */
[----:B------:R-:W-:Y:S01]  /*ce30*/  F2FP.F16.F32.PACK_AB R4, R35, R38 ;  /* 0x000000262304723e */ /* 0x000fe200000000ff */
[----:B------:R-:W-:Y:S01]  /*ce40*/  FFMA.FTZ R40, R32, R33, R40 ;  /* 0x0000002120287223 */ /* 0x000fe20000010028 */
[----:B------:R-:W-:Y:S02]  /*ce50*/  F2FP.F16.F32.PACK_AB R5, R30, R37 ;  /* 0x000000251e05723e */ /* 0x000fe400000000ff */
[----:B------:R-:W-:-:S02]  /*ce60*/  F2FP.F16.F32.PACK_AB R6, R29, R6 ;  /* 0x000000061d06723e */ /* 0x000fc400000000ff */
[----:B------:R-:W-:-:S05]  /*ce70*/  F2FP.F16.F32.PACK_AB R7, R40, R7 ;  /* 0x000000072807723e */ /* 0x000fca00000000ff */
[----:B------:R0:W-:Y:S02]  /*ce80*/  STS.128 [R230], R4 ;  /* 0x00000004e6007388 */ /* 0x0001e40000000c00 */
.L_x_585:
[----:B------:R-:W-:Y:S05]  /*ce90*/  BSYNC B2 ;  /* 0x0000000000027941 */ /* 0x000fea0003800000 */
.L_x_584:
[----:B------:R-:W-:Y:S04]  /*cea0*/  BSSY B2, `(.L_x_586) ;  /* 0x0000028000027945 */ /* 0x000fe80003800000 */
[----:B------:R-:W-:Y:S05]  /*ceb0*/  @P1 BRA `(.L_x_587) ;  /* 0x0000000000981947 */ /* 0x000fea0003800000 */
[----:B0-----:R-:W0:Y:S01]  /*cec0*/  LDS.128 R4, [R230+0x4000] ;  /* 0x00400000e6047984 */ /* 0x001e220000000c00 */
        /* <DEDUP_REMOVED lines=36> */
[----:B------:R1:W-:Y:S02]  /*d110*/  STS.128 [R230+0x4000], R4 ;  /* 0x00400004e6007388 */ /* 0x0003e40000000c00 */
.L_x_587:
[----:B------:R-:W-:Y:S05]  /*d120*/  BSYNC B2 ;  /* 0x0000000000027941 */ /* 0x000fea0003800000 */
.L_x_586:
[----:B------:R-:W-:Y:S04]  /*d130*/  BSSY B2, `(.L_x_588) ;  /* 0x0000028000027945 */ /* 0x000fe80003800000 */
[----:B------:R-:W-:Y:S05]  /*d140*/  @P2 BRA `(.L_x_589) ;  /* 0x0000000000982947 */ /* 0x000fea0003800000 */
[----:B01----:R-:W0:Y:S01]  /*d150*/  LDS.128 R4, [R230+0x8000] ;  /* 0x00800000e6047984 */ /* 0x003e220000000c00 */
        /* <DEDUP_REMOVED lines=37> */
.L_x_589:
[----:B------:R-:W-:Y:S05]  /*d3b0*/  BSYNC B2 ;  /* 0x0000000000027941 */ /* 0x000fea0003800000 */
.L_x_588:
[----:B------:R-:W-:Y:S05]  /*d3c0*/  @P3 BRA `(.L_x_583) ;  /* 0x0000000000983947 */ /* 0x000fea0003800000 */
[----:B012---:R-:W0:Y:S01]  /*d3d0*/  LDS.128 R4, [R230+0xc000] ;  /* 0x00c00000e6047984 */ /* 0x007e220000000c00 */
        /* <DEDUP_REMOVED lines=37> */
.L_x_583:
[----:B------:R-:W-:Y:S05]  /*d630*/  BSYNC B1 ;  /* 0x0000000000017941 */ /* 0x000fea0003800000 */
.L_x_582:
[----:B0123--:R-:W-:Y:S01]  /*d640*/  VIADD R4, R212, 0x20 ;  /* 0x00000020d4047836 */ /* 0x00ffe20000000000 */
[----:B------:R-:W-:Y:S04]  /*d650*/  BSSY B1, `(.L_x_590) ;  /* 0x00000aa000017945 */ /* 0x000fe80003800000 */
[----:B------:R-:W-:-:S13]  /*d660*/  ISETP.GE.AND P0, PT, R4, R0, PT ;  /* 0x000000000400720c */ /* 0x000fda0003f06270 */
[----:B------:R-:W-:Y:S05]  /*d670*/  @P0 BRA `(.L_x_591) ;  /* 0x00000008009c0947 */ /* 0x000fea0003800000 */
[----:B------:R-:W0:Y:S01]  /*d680*/  LDC R5, c[0x0][0x3f4] ;  /* 0x0000fd00ff057b82 */ /* 0x000e220000000800 */
[----:B------:R-:W-:Y:S01]  /*d690*/  BSSY B2, `(.L_x_592) ;  /* 0x000002c000027945 */ /* 0x000fe20003800000 */
[-C--:B0-----:R-:W-:Y:S02]  /*d6a0*/  ISETP.GE.AND P0, PT, R22, R5.reuse, PT ;  /* 0x000000051600720c */ /* 0x081fe40003f06270 */
[-C--:B------:R-:W-:Y:S02]  /*d6b0*/  ISETP.GE.AND P1, PT, R215, R5.reuse, PT ;  /* 0x00000005d700720c */ /* 0x080fe40003f26270 */
[-C--:B------:R-:W-:Y:S02]  /*d6c0*/  ISETP.GE.AND P2, PT, R214, R5.reuse, PT ;  /* 0x00000005d600720c */ /* 0x080fe40003f46270 */
[----:B------:R-:W-:-:S07]  /*d6d0*/  ISETP.GE.AND P3, PT, R216, R5, PT ;  /* 0x00000005d800720c */ /* 0x000fce0003f66270 */
[----:B------:R-:W-:Y:S06]  /*d6e0*/  @P0 BRA `(.L_x_593) ;  /* 0x0000000000980947 */ /* 0x000fec0003800000 */
[----:B------:R-:W0:Y:S01]  /*d6f0*/  LDS.128 R4, [R230+0x1000] ;  /* 0x00100000e6047984 */ /* 0x000e220000000c00 */
[----:B------:R-:W-:Y:S02]  /*d700*/  HADD2.F32 R37, -RZ, R27.H0_H0 ;  /* 0x2000001bff257230 */ /* 0x000fe40000004100 */
[----:B------:R-:W-:Y:S02]  /*d710*/  HADD2.F32 R35, -RZ, R25.H0_H0 ;  /* 0x20000019ff237230 */ /* 0x000fe40000004100 */
[----:B------:R-:W-:Y:S02]  /*d720*/  HADD2.F32 R40, -RZ, R28.H0_H0 ;  /* 0x2000001cff287230 */ /* 0x000fe40000004100 */
[----:B------:R-:W-:Y:S02]  /*d730*/  HADD2.F32 R38, -RZ, R26.H0_H0 ;  /* 0x2000001aff267230 */ /* 0x000fe40000004100 */
[----:B------:R-:W-:Y:S02]  /*d740*/  HADD2.F32 R39, -RZ, R27.H1_H1 ;  /* 0x3000001bff277230 */ /* 0x000fe40000004100 */
[----:B------:R-:W-:-:S02]  /*d750*/  HADD2.F32 R42, -RZ, R28.H1_H1 ;  /* 0x3000001cff2a7230 */ /* 0x000fc40000004100 */
[--C-:B0-----:R-:W-:Y:S02]  /*d760*/  HADD2.F32 R29, -RZ, R4.reuse.H0_H0 ;  /* 0x20000004ff1d7230 */ /* 0x101fe40000004100 */
[----:B------:R-:W-:Y:S02]  /*d770*/  HADD2.F32 R4, -RZ, R4.H1_H1 ;  /* 0x30000004ff047230 */ /* 0x000fe40000004100 */
[--C-:B------:R-:W-:Y:S02]  /*d780*/  HADD2.F32 R30, -RZ, R5.reuse.H0_H0 ;  /* 0x20000005ff1e7230 */ /* 0x100fe40000004100 */
[----:B------:R-:W-:Y:S02]  /*d790*/  HADD2.F32 R5, -RZ, R5.H1_H1 ;  /* 0x30000005ff057230 */ /* 0x000fe40000004100 */
[-C--:B------:R-:W-:Y:S01]  /*d7a0*/  FMUL.FTZ R34, R37, R4.reuse ;  /* 0x0000000425227220 */ /* 0x080fe20000410000 */
[----:B------:R-:W-:Y:S01]  /*d7b0*/  FMUL.FTZ R36, R35, R4 ;  /* 0x0000000423247220 */ /* 0x000fe20000410000 */
[----:B------:R-:W-:-:S02]  /*d7c0*/  HADD2.F32 R31, -RZ, R6.H0_H0 ;  /* 0x20000006ff1f7230 */ /* 0x000fc40000004100 */
[----:B------:R-:W-:Y:S01]  /*d7d0*/  FMUL.FTZ R33, R40, R5 ;  /* 0x0000000528217220 */ /* 0x000fe20000410000 */
[----:B------:R-:W-:Y:S01]  /*d7e0*/  FFMA.FTZ R4, R35, R29, -R34 ;  /* 0x0000001d23047223 */ /* 0x000fe20000010822 */
[--C-:B------:R-:W-:Y:S02]  /*d7f0*/  HADD2.F32 R32, -RZ, R7.reuse.H0_H0 ;  /* 0x20000007ff207230 */ /* 0x100fe40000004100 */
[C---:B------:R-:W-:Y:S01]  /*d800*/  FMUL.FTZ R35, R38.reuse, R5 ;  /* 0x0000000526237220 */ /* 0x040fe20000410000 */
[----:B------:R-:W-:Y:S02]  /*d810*/  HADD2.F32 R6, -RZ, R6.H1_H1 ;  /* 0x30000006ff067230 */ /* 0x000fe40000004100 */
[----:B------:R-:W-:Y:S01]  /*d820*/  FFMA.FTZ R29, R37, R29, R36 ;  /* 0x0000001d251d7223 */ /* 0x000fe20000010024 */
[----:B------:R-:W-:Y:S02]  /*d830*/  HADD2.F32 R7, -RZ, R7.H1_H1 ;  /* 0x30000007ff077230 */ /* 0x000fe40000004100 */
[----:B------:R-:W-:Y:S01]  /*d840*/  FFMA.FTZ R5, R38, R30, -R33 ;  /* 0x0000001e26057223 */ /* 0x000fe20000010821 */
[----:B------:R-:W-:-:S02]  /*d850*/  HADD2.F32 R37, -RZ, R25.H1_H1 ;  /* 0x30000019ff257230 */ /* 0x000fc40000004100 */
[----:B------:R-:W-:Y:S01]  /*d860*/  FFMA.FTZ R30, R40, R30, R35 ;  /* 0x0000001e281e7223 */ /* 0x000fe20000010023 */
[----:B------:R-:W-:Y:S02]  /*d870*/  HADD2.F32 R38, -RZ, R26.H1_H1 ;  /* 0x3000001aff267230 */ /* 0x000fe40000004100 */
[-C--:B------:R-:W-:Y:S01]  /*d880*/  FMUL.FTZ R34, R39, R6.reuse ;  /* 0x0000000627227220 */ /* 0x080fe20000410000 */
[-C--:B------:R-:W-:Y:S01]  /*d890*/  FMUL.FTZ R33, R42, R7.reuse ;  /* 0x000000072a217220 */ /* 0x080fe20000410000 */
[----:B------:R-:W-:Y:S01]  /*d8a0*/  FMUL.FTZ R36, R37, R6 ;  /* 0x0000000625247220 */ /* 0x000fe20000410000 */
[----:B------:R-:W-:Y:S01]  /*d8b0*/  F2FP.F16.F32.PACK_AB R4, R29, R4 ;  /* 0x000000041d04723e */ /* 0x000fe200000000ff */
[C---:B------:R-:W-:Y:S01]  /*d8c0*/  FMUL.FTZ R35, R38.reuse, R7 ;  /* 0x0000000726237220 */ /* 0x040fe20000410000 */
[-C--:B------:R-:W-:Y:S01]  /*d8d0*/  FFMA.FTZ R6, R37, R31.reuse, -R34 ;  /* 0x0000001f25067223 */ /* 0x080fe20000010822 */
[-C--:B------:R-:W-:Y:S01]  /*d8e0*/  FFMA.FTZ R7, R38, R32.reuse, -R33 ;  /* 0x0000002026077223 */ /* 0x080fe20000010821 */
[----:B------:R-:W-:Y:S01]  /*d8f0*/  FFMA.FTZ R31, R39, R31, R36 ;  /* 0x0000001f271f7223 */ /* 0x000fe20000010024 */
[----:B------:R-:W-:Y:S01]  /*d900*/  FFMA.FTZ R32, R42, R32, R35 ;  /* 0x000000202a207223 */ /* 0x000fe20000010023 */
[----:B------:R-:W-:-:S03]  /*d910*/  F2FP.F16.F32.PACK_AB R5, R30, R5 ;  /* 0x000000051e05723e */ /* 0x000fc600000000ff */
[----:B------:R-:W-:Y:S02]  /*d920*/  F2FP.F16.F32.PACK_AB R6, R31, R6 ;  /* 0x000000061f06723e */ /* 0x000fe400000000ff */
[----:B------:R-:W-:-:S05]  /*d930*/  F2FP.F16.F32.PACK_AB R7, R32, R7 ;  /* 0x000000072007723e */ /* 0x000fca00000000ff */
[----:B------:R0:W-:Y:S02]  /*d940*/  STS.128 [R230+0x1000], R4 ;  /* 0x00100004e6007388 */ /* 0x0001e40000000c00 */
.L_x_593:
[----:B------:R-:W-:Y:S05]  /*d950*/  BSYNC B2 ;  /* 0x0000000000027941 */ /* 0x000fea0003800000 */
.L_x_592:
[----:B------:R-:W-:Y:S04]  /*d960*/  BSSY B2, `(.L_x_594) ;  /* 0x0000028000027945 */ /* 0x000fe80003800000 */
[----:B------:R-:W-:Y:S05]  /*d970*/  @P1 BRA `(.L_x_595) ;  /* 0x0000000000981947 */ /* 0x000fea0003800000 */
[----:B0-----:R-:W0:Y:S01]  /*d980*/  LDS.128 R4, [R230+0x5000] ;  /* 0x00500000e6047984 */ /* 0x001e220000000c00 */
        /* <DEDUP_REMOVED lines=37> */
.L_x_595:
[----:B------:R-:W-:Y:S05]  /*dbe0*/  BSYNC B2 ;  /* 0x0000000000027941 */ /* 0x000fea0003800000 */
.L_x_594:
[----:B------:R-:W-:Y:S04]  /*dbf0*/  BSSY B2, `(.L_x_596) ;  /* 0x0000028000027945 */ /* 0x000fe80003800000 */
[----:B------:R-:W-:Y:S05]  /*dc00*/  @P2 BRA `(.L_x_597) ;  /* 0x0000000000982947 */ /* 0x000fea0003800000 */
[----:B01----:R-:W0:Y:S01]  /*dc10*/  LDS.128 R4, [R230+0x9000] ;  /* 0x00900000e6047984 */ /* 0x003e220000000c00 */
        /* <DEDUP_REMOVED lines=37> */
.L_x_597:
[----:B------:R-:W-:Y:S05]  /*de70*/  BSYNC B2 ;  /* 0x0000000000027941 */ /* 0x000fea0003800000 */
.L_x_596:
[----:B------:R-:W-:Y:S05]  /*de80*/  @P3 BRA `(.L_x_591) ;  /* 0x0000000000983947 */ /* 0x000fea0003800000 */
[----:B012---:R-:W0:Y:S01]  /*de90*/  LDS.128 R4, [R230+0xd000] ;  /* 0x00d00000e6047984 */ /* 0x007e220000000c00 */
        /* <DEDUP_REMOVED lines=37> */
.L_x_591:
[----:B------:R-:W-:Y:S05]  /*e0f0*/  BSYNC B1 ;  /* 0x0000000000017941 */ /* 0x000fea0003800000 */
.L_x_590:
[----:B0123--:R-:W-:Y:S01]  /*e100*/  IADD3 R4, R212, 0x40, RZ ;  /* 0x00000040d4047810 */ /* 0x00ffe20007ffe0ff */
[----:B------:R-:W-:Y:S03]  /*e110*/  BSSY B1, `(.L_x_598) ;  /* 0x00000aa000017945 */ /* 0x000fe60003800000 */
        /* <DEDUP_REMOVED lines=47> */
.L_x_601:
[----:B------:R-:W-:Y:S05]  /*e410*/  BSYNC B2 ;  /* 0x0000000000027941 */ /* 0x000fea0003800000 */
.L_x_600:
        /* <DEDUP_REMOVED lines=40> */
.L_x_603:
[----:B------:R-:W-:Y:S05]  /*e6a0*/  BSYNC B2 ;  /* 0x0000000000027941 */ /* 0x000fea0003800000 */
.L_x_602:
        /* <DEDUP_REMOVED lines=40> */
.L_x_605:
[----:B------:R-:W-:Y:S05]  /*e930*/  BSYNC B2 ;  /* 0x0000000000027941 */ /* 0x000fea0003800000 */
.L_x_604:
        /* <DEDUP_REMOVED lines=39> */
.L_x_599:
[----:B------:R-:W-:Y:S05]  /*ebb0*/  BSYNC B1 ;  /* 0x0000000000017941 */ /* 0x000fea0003800000 */
.L_x_598:
[----:B0123--:R-:W-:-:S05]  /*ebc0*/  VIADD R5, R212, 0x60 ;  /* 0x00000060d4057836 */ /* 0x00ffca0000000000 */
        /* <DEDUP_REMOVED lines=18> */
[-C--:B------:R-:W-:Y:S01]  /*ecf0*/  FMUL.FTZ R33, R36, R4.reuse ;  /* 0x0000000424217220 */ /* 0x080fe20000410000 */
[C---:B------:R-:W-:Y:S01]  /*ed00*/  FMUL.FTZ R35, R34.reuse, R4 ;  /* 0x0000000422237220 */ /* 0x040fe20000410000 */
[----:B------:R-:W-:Y:S02]  /*ed10*/  HADD2.F32 R30, -RZ, R6.H0_H0 ;  /* 0x20000006ff1e7230 */ /* 0x000fe40000004100 */
[-C--:B------:R-:W-:Y:S01]  /*ed20*/  FMUL.FTZ R32, R39, R5.reuse ;  /* 0x0000000527207220 */ /* 0x080fe20000410000 */
[-C--:B------:R-:W-:Y:S01]  /*ed30*/  FFMA.FTZ R4, R34, R0.reuse, -R33 ;  /* 0x0000000022047223 */ /* 0x080fe20000010821 */
[----:B------:R-:W-:Y:S01]  /*ed40*/  FFMA.FTZ R35, R36, R0, R35 ;  /* 0x0000000024237223 */ /* 0x000fe20000010023 */
[----:B------:R-:W-:Y:S01]  /*ed50*/  FMUL.FTZ R0, R37, R5 ;  /* 0x0000000525007220 */ /* 0x000fe20000410000 */
[----:B------:R-:W-:-:S02]  /*ed60*/  HADD2.F32 R31, -RZ, R7.H0_H0 ;  /* 0x20000007ff1f7230 */ /* 0x000fc40000004100 */
[-C--:B------:R-:W-:Y:S01]  /*ed70*/  FFMA.FTZ R5, R37, R29.reuse, -R32 ;  /* 0x0000001d25057223 */ /* 0x080fe20000010820 */
[----:B------:R-:W-:Y:S02]  /*ed80*/  HADD2.F32 R6, -RZ, R6.H1_H1 ;  /* 0x30000006ff067230 */ /* 0x000fe40000004100 */
[----:B------:R-:W-:Y:S01]  /*ed90*/  FFMA.FTZ R0, R39, R29, R0 ;  /* 0x0000001d27007223 */ /* 0x000fe20000010000 */
[----:B------:R-:W-:Y:S01]  /*eda0*/  HADD2.F32 R7, -RZ, R7.H1_H1 ;  /* 0x30000007ff077230 */ /* 0x000fe20000004100 */
[----:B------:R-:W-:Y:S01]  /*edb0*/  F2FP.F16.F32.PACK_AB R4, R35, R4 ;  /* 0x000000042304723e */ /* 0x000fe200000000ff */
[----:B------:R-:W-:Y:S02]  /*edc0*/  HADD2.F32 R34, -RZ, R27.H1_H1 ;  /* 0x3000001bff227230 */ /* 0x000fe40000004100 */
[----:B------:R-:W-:Y:S01]  /*edd0*/  HADD2.F32 R32, -RZ, R25.H1_H1 ;  /* 0x30000019ff207230 */ /* 0x000fe20000004100 */
[----:B------:R-:W-:Y:S01]  /*ede0*/  F2FP.F16.F32.PACK_AB R5, R0, R5 ;  /* 0x000000050005723e */ /* 0x000fe200000000ff */
[----:B------:R-:W-:-:S02]  /*edf0*/  HADD2.F32 R37, -RZ, R28.H1_H1 ;  /* 0x3000001cff257230 */ /* 0x000fc40000004100 */
[-C--:B------:R-:W-:Y:S01]  /*ee00*/  FMUL.FTZ R25, R34, R6.reuse ;  /* 0x0000000622197220 */ /* 0x080fe20000410000 */
[----:B------:R-:W-:Y:S02]  /*ee10*/  HADD2.F32 R33, -RZ, R26.H1_H1 ;  /* 0x3000001aff217230 */ /* 0x000fe40000004100 */
[C---:B------:R-:W-:Y:S01]  /*ee20*/  FMUL.FTZ R27, R32.reuse, R6 ;  /* 0x00000006201b7220 */ /* 0x040fe20000410000 */
[-C--:B------:R-:W-:Y:S01]  /*ee30*/  FMUL.FTZ R26, R37, R7.reuse ;  /* 0x00000007251a7220 */ /* 0x080fe20000410000 */
[-C--:B------:R-:W-:Y:S01]  /*ee40*/  FFMA.FTZ R6, R32, R30.reuse, -R25 ;  /* 0x0000001e20067223 */ /* 0x080fe20000010819 */
[C---:B------:R-:W-:Y:S01]  /*ee50*/  FMUL.FTZ R28, R33.reuse, R7 ;  /* 0x00000007211c7220 */ /* 0x040fe20000410000 */
[----:B------:R-:W-:Y:S01]  /*ee60*/  FFMA.FTZ R27, R34, R30, R27 ;  /* 0x0000001e221b7223 */ /* 0x000fe2000001001b */
[-C--:B------:R-:W-:Y:S02]  /*ee70*/  FFMA.FTZ R7, R33, R31.reuse, -R26 ;  /* 0x0000001f21077223 */ /* 0x080fe4000001081a */
[----:B------:R-:W-:-:S02]  /*ee80*/  FFMA.FTZ R28, R37, R31, R28 ;  /* 0x0000001f251c7223 */ /* 0x000fc4000001001c */
[----:B------:R-:W-:-:S03]  /*ee90*/  F2FP.F16.F32.PACK_AB R6, R27, R6 ;  /* 0x000000061b06723e */ /* 0x000fc600000000ff */
[----:B------:R-:W-:-:S05]  /*eea0*/  F2FP.F16.F32.PACK_AB R7, R28, R7 ;  /* 0x000000071c07723e */ /* 0x000fca00000000ff */
[----:B------:R0:W-:Y:S02]  /*eeb0*/  STS.128 [R230+0x3000], R4 ;  /* 0x00300004e6007388 */ /* 0x0001e40000000c00 */
.L_x_608:
[----:B------:R-:W-:Y:S05]  /*eec0*/  BSYNC B1 ;  /* 0x0000000000017941 */ /* 0x000fea0003800000 */
.L_x_607:
        /* <DEDUP_REMOVED lines=40> */
.L_x_610:
[----:B------:R-:W-:Y:S05]  /*f150*/  BSYNC B1 ;  /* 0x0000000000017941 */ /* 0x000fea0003800000 */
.L_x_609:
        /* <DEDUP_REMOVED lines=40> */
.L_x_612:
[----:B------:R-:W-:Y:S05]  /*f3e0*/  BSYNC B1 ;  /* 0x0000000000017941 */ /* 0x000fea0003800000 */
.L_x_611:
        /* <DEDUP_REMOVED lines=38> */
[----:B------:R3:W-:Y:S01]  /*f650*/  STS.128 [R230+0xf000], R4 ;  /* 0x00f00004e6007388 */ /* 0x0007e20000000c00 */
[----:B------:R-:W-:Y:S05]  /*f660*/  BRA `(.L_x_606) ;  /* 0x0000003400ac7947 */ /* 0x000fea0003800000 */
.L_x_576:
[----:B------:R-:W-:-:S03]  /*f670*/  UMOV UR4, 0xffffffff ;  /* 0xffffffff00047882 */ /* 0x000fc60000000000 */
[----:B------:R-:W-:Y:S05]  /*f680*/  BRA.DIV UR4, `(.L_x_613) ;  /* 0x000001ca04907947 */ /* 0x000fea000b800000 */
[----:B------:R0:W1:Y:S04]  /*f690*/  SHFL.IDX PT, R0, R25, RZ, 0x181f ;  /* 0x00181fff19007589 */ /* 0x00006800000e0000 */
[----:B------:R0:W2:Y:S04]  /*f6a0*/  SHFL.IDX PT, R3, R24, RZ, 0x181f ;  /* 0x00181fff18037589 */ /* 0x0000a800000e0000 */
[----:B------:R0:W3:Y:S04]  /*f6b0*/  SHFL.IDX PT, R29, R27, RZ, 0x181f ;  /* 0x00181fff1b1d7589 */ /* 0x0000e800000e0000 */
[----:B------:R-:W4:Y:S02]  /*f6c0*/  SHFL.IDX PT, R30, R30, RZ, 0x181f ;  /* 0x00181fff1e1e7589 */ /* 0x000f2400000e0000 */
.L_x_870:
        /* <DEDUP_REMOVED lines=11> */
[----:B0-----:R-:W-:Y:S02]  /*f780*/  CS2R R24, SRZ ;  /* 0x0000000000187805 */ /* 0x001fe4000001ff00 */
[----:B------:R-:W-:-:S05]  /*f790*/  CS2R R26, SRZ ;  /* 0x00000000001a7805 */ /* 0x000fca000001ff00 */
[----:B------:R-:W-:Y:S05]  /*f7a0*/  @P0 BRA `(.L_x_615) ;  /* 0x0000000000780947 */ /* 0x000fea0003800000 */
[----:B------:R-:W3:Y:S01]  /*f7b0*/  LDL R20, [R1+0x14] ;  /* 0x0000140001147983 */ /* 0x000ee20000100800 */
[----:B------:R-:W-:Y:S01]  /*f7c0*/  ULDC UR4, c[0x0][0x3f4] ;  /* 0x0000fd0000047ab9 */ /* 0x000fe20000000800 */
[----:B--2---:R-:W-:Y:S01]  /*f7d0*/  IMAD.MOV.U32 R4, RZ, RZ, R3 ;  /* 0x000000ffff047224 */ /* 0x004fe200078e0003 */
[----:B------:R-:W-:Y:S01]  /*f7e0*/  ISETP.GE.AND P2, PT, R16, UR4, PT ;  /* 0x0000000410007c0c */ /* 0x000fe2000bf46270 */
[----:B-1----:R-:W-:Y:S01]  /*f7f0*/  IMAD.MOV.U32 R5, RZ, RZ, R0 ;  /* 0x000000ffff057224 */ /* 0x002fe200078e0000 */
[----:B------:R-:W-:Y:S02]  /*f800*/  ISETP.GE.AND P3, PT, R213, UR4, PT ;  /* 0x00000004d5007c0c */ /* 0x000fe4000bf66270 */
[----:B------:R-:W-:Y:S02]  /*f810*/  CS2R R24, SRZ ;  /* 0x0000000000187805 */ /* 0x000fe4000001ff00 */
[----:B------:R-:W-:Y:S01]  /*f820*/  CS2R R26, SRZ ;  /* 0x00000000001a7805 */ /* 0x000fe2000001ff00 */
[----:B----4-:R-:W-:Y:S01]  /*f830*/  IMAD.MOV.U32 R6, RZ, RZ, R30 ;  /* 0x000000ffff067224 */ /* 0x010fe200078e001e */
[----:B------:R-:W-:Y:S01]  /*f840*/  ULDC.64 UR6, c[0x0][0x208] ;  /* 0x0000820000067ab9 */ /* 0x000fe20000000a00 */
[----:B---3--:R-:W-:-:S04]  /*f850*/  IMAD.MOV.U32 R7, RZ, RZ, R29 ;  /* 0x000000ffff077224 */ /* 0x008fc800078e001d */
[C---:B------:R-:W-:Y:S02]  /*f860*/  @!P2 SHF.L.U32 R28, R16.reuse, 0x1, RZ ;  /* 0x00000001101ca819 */ /* 0x040fe400000006ff */
[----:B------:R-:W-:Y:S02]  /*f870*/  @!P2 SHF.L.U64.HI R8, R16, 0x1, R17 ;  /* 0x000000011008a819 */ /* 0x000fe40000010211 */
[----:B------:R-:W-:Y:S02]  /*f880*/  CS2R R10, SRZ ;  /* 0x00000000000a7805 */ /* 0x000fe4000001ff00 */
[----:B------:R-:W-:Y:S02]  /*f890*/  CS2R R12, SRZ ;  /* 0x00000000000c7805 */ /* 0x000fe4000001ff00 */
[----:B------:R-:W-:Y:S01]  /*f8a0*/  CS2R R14, SRZ ;  /* 0x00000000000e7805 */ /* 0x000fe2000001ff00 */
[----:B------:R-:W-:Y:S01]  /*f8b0*/  @!P3 IMAD.SHL.U32 R31, R20, 0x8, RZ ;  /* 0x00000008141fb824 */ /* 0x000fe200078e00ff */
[----:B------:R-:W-:-:S02]  /*f8c0*/  @!P2 IADD3 R20, P0, R3, R28, RZ ;  /* 0x0000001c0314a210 */ /* 0x000fc40007f1e0ff */
[----:B------:R-:W-:Y:S01]  /*f8d0*/  @!P2 IADD3 R28, P1, R30, R28, RZ ;  /* 0x0000001c1e1ca210 */ /* 0x000fe20007f3e0ff */
[----:B------:R-:W-:Y:S01]  /*f8e0*/  @!P3 IMAD.WIDE R4, R31, 0x2, R4 ;  /* 0x000000021f04b825 */ /* 0x000fe200078e0204 */
[----:B------:R-:W-:-:S03]  /*f8f0*/  @!P2 IADD3.X R21, R0, R8, RZ, P0, !PT ;  /* 0x000000080015a210 */ /* 0x000fc600007fe4ff */
[----:B------:R-:W-:Y:S01]  /*f900*/  @!P3 IMAD.WIDE R30, R31, 0x2, R6 ;  /* 0x000000021f1eb825 */ /* 0x000fe200078e0206 */
[----:B------:R0:W5:Y:S01]  /*f910*/  @!P3 LD.E.128 R24, desc[UR6][R4.64] ;  /* 0x000000060418b980 */ /* 0x000162000c101d00 */
[----:B------:R-:W-:Y:S02]  /*f920*/  CS2R R6, SRZ ;  /* 0x0000000000067805 */ /* 0x000fe4000001ff00 */
[----:B------:R-:W-:Y:S01]  /*f930*/  @!P2 IMAD.X R29, R29, 0x1, R8, P1 ;  /* 0x000000011d1da824 */ /* 0x000fe200008e0608 */
[----:B------:R-:W-:Y:S01]  /*f940*/  CS2R R8, SRZ ;  /* 0x0000000000087805 */ /* 0x000fe2000001ff00 */
[----:B------:R1:W5:Y:S01]  /*f950*/  @!P2 LD.E.128 R12, desc[UR6][R20.64] ;  /* 0x00000006140ca980 */ /* 0x000362000c101d00 */
[----:B0-----:R-:W-:-:S04]  /*f960*/  CS2R R4, SRZ ;  /* 0x0000000000047805 */ /* 0x001fc8000001ff00 */
[----:B------:R1:W5:Y:S04]  /*f970*/  @!P3 LD.E.128 R8, desc[UR6][R30.64] ;  /* 0x000000061e08b980 */ /* 0x000368000c101d00 */
[----:B------:R1:W5:Y:S02]  /*f980*/  @!P2 LD.E.128 R4, desc[UR6][R28.64] ;  /* 0x000000061c04a980 */ /* 0x000364000c101d00 */
.L_x_615:
[----:B------:R-:W-:Y:S05]  /*f990*/  BSYNC B1 ;  /* 0x0000000000017941 */ /* 0x000fea0003800000 */
.L_x_614:
[----:B-1----:R-:W4:Y:S01]  /*f9a0*/  LDL R21, [R1+0x60] ;  /* 0x0000600001157983 */ /* 0x002f220000100800 */
[--C-:B-----5:R-:W-:Y:S01]  /*f9b0*/  IMAD.MOV.U32 R20, RZ, RZ, R13.reuse ;  /* 0x000000ffff147224 */ /* 0x120fe200078e000d */
[--C-:B------:R-:W-:Y:S01]  /*f9c0*/  SHF.R.U64 R28, R12, 0x10, R13.reuse ;  /* 0x000000100c1c7819 */ /* 0x100fe2000000120d */
[----:B--2---:R-:W-:Y:S01]  /*f9d0*/  IMAD.MOV.U32 R3, RZ, RZ, R12 ;  /* 0x000000ffff037224 */ /* 0x004fe200078e000c */
[----:B------:R-:W-:Y:S01]  /*f9e0*/  SHF.R.U32.HI R34, RZ, 0x10, R13 ;  /* 0x00000010ff227819 */ /* 0x000fe2000001160d */
[--C-:B------:R-:W-:Y:S01]  /*f9f0*/  IMAD.MOV.U32 R13, RZ, RZ, R15.reuse ;  /* 0x000000ffff0d7224 */ /* 0x100fe200078e000f */
[--C-:B------:R-:W-:Y:S01]  /*fa00*/  SHF.R.U64 R35, R14, 0x10, R15.reuse ;  /* 0x000000100e237819 */ /* 0x100fe2000000120f */
[----:B---3--:R-:W-:Y:S01]  /*fa10*/  IMAD.MOV.U32 R29, RZ, RZ, R4 ;  /* 0x000000ffff1d7224 */ /* 0x008fe200078e0004 */
[----:B------:R-:W-:Y:S01]  /*fa20*/  SHF.R.U32.HI R36, RZ, 0x10, R15 ;  /* 0x00000010ff247819 */ /* 0x000fe2000001160f */
[--C-:B------:R-:W-:Y:S01]  /*fa30*/  IMAD.MOV.U32 R15, RZ, RZ, R5.reuse ;  /* 0x000000ffff0f7224 */ /* 0x100fe200078e0005 */
[--C-:B------:R-:W-:Y:S01]  /*fa40*/  SHF.R.U64 R41, R4, 0x10, R5.reuse ;  /* 0x0000001004297819 */ /* 0x100fe20000001205 */
[----:B------:R-:W-:Y:S01]  /*fa50*/  IMAD.MOV.U32 R31, RZ, RZ, R6 ;  /* 0x000000ffff1f7224 */ /* 0x000fe200078e0006 */
[----:B------:R-:W-:Y:S01]  /*fa60*/  SHF.R.U32.HI R42, RZ, 0x10, R5 ;  /* 0x00000010ff2a7819 */ /* 0x000fe20000011605 */
[----:B----4-:R-:W-:Y:S01]  /*fa70*/  IMAD.MOV.U32 R30, RZ, RZ, R25 ;  /* 0x000000ffff1e7224 */ /* 0x010fe200078e0019 */
[----:B------:R-:W-:Y:S01]  /*fa80*/  MOV R12, R14 ;  /* 0x0000000e000c7202 */ /* 0x000fe20000000f00 */
[----:B------:R-:W-:Y:S01]  /*fa90*/  IMAD.MOV.U32 R14, RZ, RZ, R24 ;  /* 0x000000ffff0e7224 */ /* 0x000fe200078e0018 */
[--C-:B------:R-:W-:Y:S01]  /*faa0*/  SHF.R.U64 R43, R6, 0x10, R7.reuse ;  /* 0x00000010062b7819 */ /* 0x100fe20000001207 */
[--C-:B------:R-:W-:Y:S01]  /*fab0*/  IMAD.MOV.U32 R4, RZ, RZ, R7.reuse ;  /* 0x000000ffff047224 */ /* 0x100fe200078e0007 */
[----:B------:R-:W-:Y:S01]  /*fac0*/  SHF.R.U32.HI R44, RZ, 0x10, R7 ;  /* 0x00000010ff2c7819 */ /* 0x000fe20000011607 */
[----:B------:R-:W-:Y:S01]  /*fad0*/  IMAD.MOV.U32 R6, RZ, RZ, R8 ;  /* 0x000000ffff067224 */ /* 0x000fe200078e0008 */
[----:B------:R-:W-:Y:S01]  /*fae0*/  SHF.R.U64 R45, R8, 0x10, R9 ;  /* 0x00000010082d7819 */ /* 0x000fe20000001209 */
[----:B------:R-:W-:Y:S01]  /*faf0*/  IMAD.MOV.U32 R33, RZ, RZ, R27 ;  /* 0x000000ffff217224 */ /* 0x000fe200078e001b */
[----:B------:R-:W-:Y:S01]  /*fb00*/  SHF.R.U64 R37, R24, 0x10, R25 ;  /* 0x0000001018257819 */ /* 0x000fe20000001219 */
[----:B------:R-:W-:Y:S01]  /*fb10*/  IMAD.MOV.U32 R8, RZ, RZ, R11 ;  /* 0x000000ffff087224 */ /* 0x000fe200078e000b */
[----:B------:R-:W-:Y:S01]  /*fb20*/  MOV R7, R9 ;  /* 0x0000000900077202 */ /* 0x000fe20000000f00 */
[----:B------:R-:W-:Y:S01]  /*fb30*/  BSSY B1, `(.L_x_616) ;  /* 0x0000020000017945 */ /* 0x000fe20003800000 */
[----:B------:R-:W-:-:S02]  /*fb40*/  SHF.R.U32.HI R38, RZ, 0x10, R25 ;  /* 0x00000010ff267819 */ /* 0x000fc40000011619 */
[----:B------:R-:W-:Y:S02]  /*fb50*/  MOV R24, R26 ;  /* 0x0000001a00187202 */ /* 0x000fe40000000f00 */
[--C-:B------:R-:W-:Y:S02]  /*fb60*/  SHF.R.U64 R39, R26, 0x10, R27.reuse ;  /* 0x000000101a277819 */ /* 0x100fe4000000121b */
[----:B------:R-:W-:Y:S02]  /*fb70*/  SHF.R.U32.HI R40, RZ, 0x10, R27 ;  /* 0x00000010ff287819 */ /* 0x000fe4000001161b */
[----:B------:R-:W-:Y:S02]  /*fb80*/  SHF.R.U32.HI R9, RZ, 0x10, R9 ;  /* 0x00000010ff097819 */ /* 0x000fe40000011609 */
[----:B------:R-:W-:Y:S02]  /*fb90*/  PRMT R25, R3, 0x5410, R20 ;  /* 0x0000541003197816 */ /* 0x000fe40000000014 */
[----:B------:R-:W-:-:S02]  /*fba0*/  PRMT R26, R28, 0x5410, R34 ;  /* 0x000054101c1a7816 */ /* 0x000fc40000000022 */
[----:B------:R-:W-:Y:S02]  /*fbb0*/  PRMT R27, R12, 0x5410, R13 ;  /* 0x000054100c1b7816 */ /* 0x000fe4000000000d */
        /* <DEDUP_REMOVED lines=8> */
[----:B------:R-:W-:Y:S02]  /*fc40*/  PRMT R15, R6, 0x5410, R7 ;  /* 0x00005410060f7816 */ /* 0x000fe40000000007 */
[----:B------:R-:W-:Y:S02]  /*fc50*/  PRMT R20, R45, 0x5410, R9 ;  /* 0x000054102d147816 */ /* 0x000fe40000000009 */
[----:B------:R-:W-:-:S04]  /*fc60*/  LEA.HI R0, R21, R21, RZ, 0x1 ;  /* 0x0000001515007211 */ /* 0x000fc800078f08ff */
[----:B------:R-:W-:-:S04]  /*fc70*/  LOP3.LUT R0, R0, 0xfffffffe, RZ, 0xc0, !PT ;  /* 0xfffffffe00007812 */ /* 0x000fc800078ec0ff */
[----:B------:R-:W-:Y:S01]  /*fc80*/  IADD3 R0, R21, -R0, RZ ;  /* 0x8000000015007210 */ /* 0x000fe20007ffe0ff */
[----:B------:R-:W-:Y:S01]  /*fc90*/  IMAD.MOV.U32 R21, RZ, RZ, R10 ;  /* 0x000000ffff157224 */ /* 0x000fe200078e000a */
[--C-:B------:R-:W-:Y:S02]  /*fca0*/  SHF.R.U64 R10, R10, 0x10, R11.reuse ;  /* 0x000000100a0a7819 */ /* 0x100fe4000000120b */
[----:B------:R-:W-:Y:S02]  /*fcb0*/  SHF.L.U32 R5, R0, 0x1f, RZ ;  /* 0x0000001f00057819 */ /* 0x000fe400000006ff */
[----:B------:R-:W-:Y:S02]  /*fcc0*/  VIMNMX R0, R32, 0x80, PT ;  /* 0x0000008020007848 */ /* 0x000fe40003fe0100 */
[----:B------:R-:W0:Y:S01]  /*fcd0*/  SYNCS.PHASECHK.TRANS64.TRYWAIT P0, [R18+URZ+0x38800], R5 ;  /* 0x03880005120075a7 */ /* 0x000e22000800017f */
[----:B------:R-:W-:Y:S02]  /*fce0*/  SHF.R.U32.HI R11, RZ, 0x10, R11 ;  /* 0x00000010ff0b7819 */ /* 0x000fe4000001160b */
[----:B------:R-:W-:-:S02]  /*fcf0*/  PRMT R32, R43, 0x5410, R44 ;  /* 0x000054102b207816 */ /* 0x000fc4000000002c */
[----:B------:R-:W-:Y:S02]  /*fd00*/  ISETP.GE.AND P1, PT, R212, R0, PT ;  /* 0x00000000d400720c */ /* 0x000fe40003f26270 */
[----:B------:R-:W-:Y:S01]  /*fd10*/  PRMT R21, R21, 0x5410, R8 ;  /* 0x0000541015157816 */ /* 0x000fe20000000008 */
[----:B0-----:R-:W-:Y:S10]  /*fd20*/  @!P0 BRA `(.L_x_617) ;  /* 0x000001c4005c8947 */ /* 0x001ff40003800000 */
.L_x_871:
[----:B------:R-:W-:Y:S05]  /*fd30*/  BSYNC B1 ;  /* 0x0000000000017941 */ /* 0x000fea0003800000 */
.L_x_616:
[----:B------:R-:W-:Y:S01]  /*fd40*/  BSSY B1, `(.L_x_618) ;  /* 0x00000bb000017945 */ /* 0x000fe20003800000 */
[----:B------:R-:W-:-:S03]  /*fd50*/  PRMT R24, R10, 0x5410, R11 ;  /* 0x000054100a187816 */ /* 0x000fc6000000000b */
[----:B------:R-:W-:Y:S05]  /*fd60*/  @P1 BRA `(.L_x_619) ;  /* 0x0000000800e01947 */ /* 0x000fea0003800000 */
[----:B------:R-:W1:Y:S01]  /*fd70*/  LDC R34, c[0x0][0x3f4] ;  /* 0x0000fd00ff227b82 */ /* 0x000e620000000800 */
[----:B------:R-:W-:Y:S01]  /*fd80*/  BSSY B2, `(.L_x_620) ;  /* 0x000005c000027945 */ /* 0x000fe20003800000 */
[----:B------:R-:W-:Y:S01]  /*fd90*/  IMAD.SHL.U32 R51, R212, 0x40, RZ ;  /* 0x00000040d4337824 */ /* 0x000fe200078e00ff */
[-C--:B-1----:R-:W-:Y:S02]  /*fda0*/  ISETP.GE.AND P0, PT, R16, R34.reuse, PT ;  /* 0x000000221000720c */ /* 0x082fe40003f06270 */
[----:B------:R-:W-:-:S11]  /*fdb0*/  ISETP.GE.AND P1, PT, R213, R34, PT ;  /* 0x00000022d500720c */ /* 0x000fd60003f26270 */
[----:B------:R-:W-:Y:S05]  /*fdc0*/  @P0 BRA `(.L_x_621) ;  /* 0x00000004005c0947 */ /* 0x000fea0003800000 */
[----:B------:R-:W-:Y:S01]  /*fdd0*/  LEA.HI R4, R34, R233, RZ, 0x1d ;  /* 0x000000e922047211 */ /* 0x000fe200078fe8ff */
[----:B------:R-:W-:Y:S02]  /*fde0*/  HADD2.F32 R46, -RZ, R29.H0_H0 ;  /* 0x2000001dff2e7230 */ /* 0x000fe40000004100 */
[----:B------:R-:W-:Y:S01]  /*fdf0*/  HADD2.F32 R45, -RZ, R25.H0_H0 ;  /* 0x20000019ff2d7230 */ /* 0x000fe20000004100 */
[----:B------:R-:W-:Y:S01]  /*fe00*/  SHF.R.S32.HI R7, RZ, 0x1f, R4 ;  /* 0x0000001fff077819 */ /* 0x000fe20000011404 */
[----:B------:R-:W-:Y:S01]  /*fe10*/  HADD2.F32 R47, -RZ, R30.H0_H0 ;  /* 0x2000001eff2f7230 */ /* 0x000fe20000004100 */
[----:B0-----:R-:W-:Y:S02]  /*fe20*/  SHF.L.U32 R5, R4, 0x3, RZ ;  /* 0x0000000304057819 */ /* 0x001fe400000006ff */
[----:B------:R-:W-:Y:S02]  /*fe30*/  LEA.HI R7, R7, R4, RZ, 0x3 ;  /* 0x0000000407077211 */ /* 0x000fe400078f18ff */
[----:B------:R-:W-:-:S03]  /*fe40*/  LOP3.LUT R5, R5, 0x38, RZ, 0xc0, !PT ;  /* 0x0000003805057812 */ /* 0x000fc600078ec0ff */
[----:B------:R-:W-:Y:S01]  /*fe50*/  IMAD.SHL.U32 R7, R7, 0x400, RZ ;  /* 0x0000040007077824 */ /* 0x000fe200078e00ff */
[----:B------:R-:W-:-:S04]  /*fe60*/  LOP3.LUT R4, R5, 0x1c0, R51, 0xf8, !PT ;  /* 0x000001c005047812 */ /* 0x000fc800078ef833 */
[----:B------:R-:W-:Y:S02]  /*fe70*/  LOP3.LUT R8, R4, R229, RZ, 0x3c, !PT ;  /* 0x000000e504087212 */ /* 0x000fe400078e3cff */
[----:B------:R-:W-:Y:S02]  /*fe80*/  LOP3.LUT R9, R7, 0x7fffe000, RZ, 0xc0, !PT ;  /* 0x7fffe00007097812 */ /* 0x000fe400078ec0ff */
[----:B------:R-:W0:Y:S02]  /*fe90*/  LDS.128 R4, [R230] ;  /* 0x00000000e6047984 */ /* 0x000e240000000c00 */
[----:B------:R-:W-:-:S05]  /*fea0*/  IADD3 R9, R8, R9, R228 ;  /* 0x0000000908097210 */ /* 0x000fca0007ffe0e4 */
[----:B------:R-:W-:-:S05]  /*feb0*/  IMAD R33, R9, 0x2, R18 ;  /* 0x0000000209217824 */ /* 0x000fca00078e0212 */
[----:B------:R-:W1:Y:S01]  /*fec0*/  LDS.128 R8, [R33+0x14400] ;  /* 0x0144000021087984 */ /* 0x000e620000000c00 */
[--C-:B0-----:R-:W-:Y:S02]  /*fed0*/  HADD2.F32 R35, -RZ, R4.reuse.H0_H0 ;  /* 0x20000004ff237230 */ /* 0x101fe40000004100 */
[--C-:B------:R-:W-:Y:S02]  /*fee0*/  HADD2.F32 R38, -RZ, R5.reuse.H0_H0 ;  /* 0x20000005ff267230 */ /* 0x100fe40000004100 */
[----:B------:R-:W-:Y:S02]  /*fef0*/  HADD2.F32 R37, -RZ, R4.H1_H1 ;  /* 0x30000004ff257230 */ /* 0x000fe40000004100 */
[----:B------:R-:W-:Y:S02]  /*ff00*/  HADD2.F32 R39, -RZ, R5.H1_H1 ;  /* 0x30000005ff277230 */ /* 0x000fe40000004100 */
[--C-:B------:R-:W-:Y:S02]  /*ff10*/  HADD2.F32 R5, -RZ, R6.reuse.H0_H0 ;  /* 0x20000006ff057230 */ /* 0x100fe40000004100 */
[----:B------:R-:W-:-:S02]  /*ff20*/  HADD2.F32 R6, -RZ, R6.H1_H1 ;  /* 0x30000006ff067230 */ /* 0x000fc40000004100 */
[----:B-1----:R-:W-:Y:S02]  /*ff30*/  HADD2.F32 R36, -RZ, R8.H0_H0 ;  /* 0x20000008ff247230 */ /* 0x002fe40000004100 */
[--C-:B------:R-:W-:Y:S02]  /*ff40*/  HADD2.F32 R43, -RZ, R10.reuse.H0_H0 ;  /* 0x2000000aff2b7230 */ /* 0x100fe40000004100 */
[----:B------:R-:W-:Y:S02]  /*ff50*/  HADD2.F32 R44, -RZ, R10.H1_H1 ;  /* 0x3000000aff2c7230 */ /* 0x000fe40000004100 */
[C---:B------:R-:W-:Y:S01]  /*ff60*/  FMUL.FTZ R10, R36.reuse, R46 ;  /* 0x0000002e240a7220 */ /* 0x040fe20000410000 */
[--C-:B------:R-:W-:Y:S02]  /*ff70*/  HADD2.F32 R41, -RZ, R9.reuse.H0_H0 ;  /* 0x20000009ff297230 */ /* 0x100fe40000004100 */
[----:B------:R-:W-:Y:S01]  /*ff80*/  FMUL.FTZ R48, R36, R45 ;  /* 0x0000002d24307220 */ /* 0x000fe20000410000 */
[----:B------:R-:W-:-:S02]  /*ff90*/  HADD2.F32 R42, -RZ, R9.H1_H1 ;  /* 0x30000009ff2a7230 */ /* 0x000fc40000004100 */
[C---:B------:R-:W-:Y:S01]  /*ffa0*/  FFMA.FTZ R9, R35.reuse, R45, -R10 ;  /* 0x0000002d23097223 */ /* 0x040fe2000001080a */
[----:B------:R-:W-:Y:S02]  /*ffb0*/  HADD2.F32 R40, -RZ, R8.H1_H1 ;  /* 0x30000008ff287230 */ /* 0x000fe40000004100 */
[----:B------:R-:W-:Y:S01]  /*ffc0*/  FFMA.FTZ R10, R35, R46, R48 ;  /* 0x0000002e230a7223 */ /* 0x000fe20000010030 */
[----:B------:R-:W-:Y:S02]  /*ffd0*/  HADD2.F32 R36, -RZ, R26.H0_H0 ;  /* 0x2000001aff247230 */ /* 0x000fe40000004100 */
[----:B------:R-:W-:Y:S02]  /*ffe0*/  HADD2.F32 R45, -RZ, R29.H1_H1 ;  /* 0x3000001dff2d7230 */ /* 0x000fe40000004100 */
[C---:B------:R-:W-:Y:S01]  /*fff0*/  FMUL.FTZ R50, R40.reuse, R47 ;  /* 0x0000002f28327220 */ /* 0x040fe20000410000 */
[----:B------:R-:W-:Y:S02]  /*10000*/  HADD2.F32 R35, -RZ, R25.H1_H1 ;  /* 0x30000019ff237230 */ /* 0x000fe40000004100 */
[----:B------:R-:W-:Y:S01]  /*10010*/  FMUL.FTZ R46, R40, R36 ;  /* 0x00000024282e7220 */ /* 0x000fe20000410000 */
[----:B------:R-:W-:-:S02]  /*10020*/  HADD2.F32 R40, -RZ, R30.H1_H1 ;  /* 0x3000001eff287230 */ /* 0x000fc40000004100 */
[----:B------:R-:W-:Y:S01]  /*10030*/  FMUL.FTZ R49, R41, R45 ;  /* 0x0000002d29317220 */ /* 0x000fe20000410000 */
[----:B------:R-:W-:Y:S01]  /*10040*/  FFMA.FTZ R36, R37, R36, -R50 ;  /* 0x0000002425247223 */ /* 0x000fe20000010832 */
[----:B------:R-:W-:Y:S01]  /*10050*/  FMUL.FTZ R48, R41, R35 ;  /* 0x0000002329307220 */ /* 0x000fe20000410000 */
[----:B------:R-:W-:Y:S01]  /*10060*/  FFMA.FTZ R47, R37, R47, R46 ;  /* 0x0000002f252f7223 */ /* 0x000fe2000001002e */
[----:B------:R-:W-:Y:S01]  /*10070*/  FFMA.FTZ R49, R38, R35, -R49 ;  /* 0x0000002326317223 */ /* 0x000fe20000010831 */
[----:B------:R-:W-:Y:S02]  /*10080*/  HADD2.F32 R35, -RZ, R26.H1_H1 ;  /* 0x3000001aff237230 */ /* 0x000fe40000004100 */
[----:B------:R-:W-:Y:S01]  /*10090*/  FMUL.FTZ R50, R42, R40 ;  /* 0x000000282a327220 */ /* 0x000fe20000410000 */
[----:B------:R-:W-:Y:S01]  /*100a0*/  FFMA.FTZ R48, R38, R45, R48 ;  /* 0x0000002d26307223 */ /* 0x000fe20000010030 */
[----:B------:R-:W-:Y:S02]  /*100b0*/  HADD2.F32 R46, -RZ, R31.H0_H0 ;  /* 0x2000001fff2e7230 */ /* 0x000fe40000004100 */
[----:B------:R-:W-:-:S02]  /*100c0*/  HADD2.F32 R37, -RZ, R32.H0_H0 ;  /* 0x20000020ff257230 */ /* 0x000fc40000004100 */
[-C--:B------:R-:W-:Y:S01]  /*100d0*/  FMUL.FTZ R42, R42, R35.reuse ;  /* 0x000000232a2a7220 */ /* 0x080fe20000410000 */
[----:B------:R-:W-:Y:S02]  /*100e0*/  HADD2.F32 R38, -RZ, R27.H0_H0 ;  /* 0x2000001bff267230 */ /* 0x000fe40000004100 */
[----:B------:R-:W-:Y:S01]  /*100f0*/  FFMA.FTZ R50, R39, R35, -R50 ;  /* 0x0000002327327223 */ /* 0x000fe20000010832 */
[----:B------:R-:W-:Y:S02]  /*10100*/  HADD2.F32 R35, -RZ, R28.H0_H0 ;  /* 0x2000001cff237230 */ /* 0x000fe40000004100 */
[C---:B------:R-:W-:Y:S01]  /*10110*/  FMUL.FTZ R52, R43.reuse, R46 ;  /* 0x0000002e2b347220 */ /* 0x040fe20000410000 */
[C---:B------:R-:W-:Y:S01]  /*10120*/  FMUL.FTZ R41, R44.reuse, R37 ;  /* 0x000000252c297220 */ /* 0x040fe20000410000 */
[----:B------:R-:W-:Y:S01]  /*10130*/  FMUL.FTZ R43, R43, R38 ;  /* 0x000000262b2b7220 */ /* 0x000fe20000410000 */
[--C-:B------:R-:W-:Y:S02]  /*10140*/  HADD2.F32 R8, -RZ, R11.reuse.H0_H0 ;  /* 0x2000000bff087230 */ /* 0x100fe40000004100 */
[----:B------:R-:W-:Y:S01]  /*10150*/  FFMA.FTZ R39, R39, R40, R42 ;  /* 0x0000002827277223 */ /* 0x000fe2000001002a */
[-C--:B------:R-:W-:Y:S01]  /*10160*/  FMUL.FTZ R45, R44, R35.reuse ;  /* 0x000000232c2d7220 */ /* 0x080fe20000410000 */
[----:B------:R-:W-:Y:S01]  /*10170*/  FFMA.FTZ R41, R6, R35, -R41 ;  /* 0x0000002306297223 */ /* 0x000fe20000010829 */
[----:B------:R-:W-:-:S02]  /*10180*/  HADD2.F32 R11, -RZ, R11.H1_H1 ;  /* 0x3000000bff0b7230 */ /* 0x000fc40000004100 */
[C---:B------:R-:W-:Y:S01]  /*10190*/  FFMA.FTZ R52, R5.reuse, R38, -R52 ;  /* 0x0000002605347223 */ /* 0x040fe20000010834 */
[----:B------:R-:W-:Y:S01]  /*101a0*/  FFMA.FTZ R43, R5, R46, R43 ;  /* 0x0000002e052b7223 */ /* 0x000fe2000001002b */
[----:B------:R-:W-:Y:S02]  /*101b0*/  HADD2.F32 R35, -RZ, R31.H1_H1 ;  /* 0x3000001fff237230 */ /* 0x000fe40000004100 */
[----:B------:R-:W-:Y:S01]  /*101c0*/  FFMA.FTZ R42, R6, R37, R45 ;  /* 0x00000025062a7223 */ /* 0x000fe2000001002d */
[----:B------:R-:W-:Y:S02]  /*101d0*/  HADD2.F32 R40, -RZ, R32.H1_H1 ;  /* 0x30000020ff287230 */ /* 0x000fe40000004100 */
[----:B------:R-:W-:Y:S02]  /*101e0*/  HADD2.F32 R5, -RZ, R27.H1_H1 ;  /* 0x3000001bff057230 */ /* 0x000fe40000004100 */
[----:B------:R-:W-:Y:S01]  /*101f0*/  FMUL.FTZ R37, R8, R35 ;  /* 0x0000002308257220 */ /* 0x000fe20000410000 */
[----:B------:R-:W-:-:S02]  /*10200*/  HADD2.F32 R38, -RZ, R28.H1_H1 ;  /* 0x3000001cff267230 */ /* 0x000fc40000004100 */
[C---:B------:R-:W-:Y:S01]  /*10210*/  FMUL.FTZ R6, R11.reuse, R40 ;  /* 0x000000280b067220 */ /* 0x040fe20000410000 */
[--C-:B------:R-:W-:Y:S02]  /*10220*/  HADD2.F32 R4, -RZ, R7.reuse.H0_H0 ;  /* 0x20000007ff047230 */ /* 0x100fe40000004100 */
[-C--:B------:R-:W-:Y:S01]  /*10230*/  FMUL.FTZ R8, R8, R5.reuse ;  /* 0x0000000508087220 */ /* 0x080fe20000410000 */
[----:B------:R-:W-:Y:S02]  /*10240*/  HADD2.F32 R7, -RZ, R7.H1_H1 ;  /* 0x30000007ff077230 */ /* 0x000fe40000004100 */
[-C--:B------:R-:W-:Y:S01]  /*10250*/  FMUL.FTZ R45, R11, R38.reuse ;  /* 0x000000260b2d7220 */ /* 0x080fe20000410000 */
[C---:B------:R-:W-:Y:S01]  /*10260*/  FFMA.FTZ R37, R4.reuse, R5, -R37 ;  /* 0x0000000504257223 */ /* 0x040fe20000010825 */
[----:B------:R-:W-:Y:S01]  /*10270*/  FFMA.FTZ R11, R4, R35, R8 ;  /* 0x00000023040b7223 */ /* 0x000fe20000010008 */
[C---:B------:R-:W-:Y:S01]  /*10280*/  FFMA.FTZ R38, R7.reuse, R38, -R6 ;  /* 0x0000002607267223 */ /* 0x040fe20000010806 */
[----:B------:R-:W-:Y:S01]  /*10290*/  FFMA.FTZ R40, R7, R40, R45 ;  /* 0x0000002807287223 */ /* 0x000fe2000001002d */
[----:B------:R-:W-:-:S02]  /*102a0*/  F2FP.F16.F32.PACK_AB R4, R36, R9 ;  /* 0x000000092404723e */ /* 0x000fc400000000ff */
[----:B------:R-:W-:Y:S02]  /*102b0*/  F2FP.F16.F32.PACK_AB R8, R47, R10 ;  /* 0x0000000a2f08723e */ /* 0x000fe400000000ff */
[----:B------:R-:W-:Y:S02]  /*102c0*/  F2FP.F16.F32.PACK_AB R5, R50, R49 ;  /* 0x000000313205723e */ /* 0x000fe400000000ff */
[----:B------:R-:W-:Y:S02]  /*102d0*/  F2FP.F16.F32.PACK_AB R6, R41, R52 ;  /* 0x000000342906723e */ /* 0x000fe400000000ff */
[----:B------:R-:W-:Y:S02]  /*102e0*/  F2FP.F16.F32.PACK_AB R7, R38, R37 ;  /* 0x000000252607723e */ /* 0x000fe400000000ff */
[----:B------:R-:W-:Y:S02]  /*102f0*/  F2FP.F16.F32.PACK_AB R9, R39, R48 ;  /* 0x000000302709723e */ /* 0x000fe400000000ff */
[----:B------:R-:W-:Y:S01]  /*10300*/  F2FP.F16.F32.PACK_AB R10, R42, R43 ;  /* 0x0000002b2a0a723e */ /* 0x000fe200000000ff */
[----:B------:R1:W-:Y:S01]  /*10310*/  STS.128 [R230], R4 ;  /* 0x00000004e6007388 */ /* 0x0003e20000000c00 */
[----:B------:R-:W-:-:S05]  /*10320*/  F2FP.F16.F32.PACK_AB R11, R40, R11 ;  /* 0x0000000b280b723e */ /* 0x000fca00000000ff */
[----:B------:R1:W-:Y:S02]  /*10330*/  STS.128 [R33+0x14400], R8 ;  /* 0x0144000821007388 */ /* 0x0003e40000000c00 */
.L_x_621:
[----:B------:R-:W-:Y:S05]  /*10340*/  BSYNC B2 ;  /* 0x0000000000027941 */ /* 0x000fea0003800000 */
.L_x_620:
[----:B------:R-:W-:Y:S05]  /*10350*/  @P1 BRA `(.L_x_619) ;  /* 0x0000000400641947 */ /* 0x000fea0003800000 */
[----:B-1----:R-:W2:Y:S04]  /*10360*/  LDL R4, [R1+0x14] ;  /* 0x0000140001047983 */ /* 0x002ea80000100800 */
[----:B------:R-:W3:Y:S01]  /*10370*/  LDL R52, [R1+0x1a0] ;  /* 0x0001a00001347983 */ /* 0x000ee20000100800 */
[----:B------:R-:W-:Y:S02]  /*10380*/  HADD2.F32 R46, -RZ, R15.H0_H0 ;  /* 0x2000000fff2e7230 */ /* 0x000fe40000004100 */
[----:B------:R-:W-:Y:S02]  /*10390*/  HADD2.F32 R44, -RZ, R3.H0_H0 ;  /* 0x20000003ff2c7230 */ /* 0x000fe40000004100 */
[----:B------:R-:W-:Y:S02]  /*103a0*/  HADD2.F32 R45, -RZ, R20.H0_H0 ;  /* 0x20000014ff2d7230 */ /* 0x000fe40000004100 */
[----:B------:R-:W-:Y:S01]  /*103b0*/  HADD2.F32 R48, -RZ, R15.H1_H1 ;  /* 0x3000000fff307230 */ /* 0x000fe20000004100 */
[----:B--2---:R-:W-:-:S04]  /*103c0*/  LEA.HI R34, R34, R4, RZ, 0x1d ;  /* 0x0000000422227211 */ /* 0x004fc800078fe8ff */
[----:B0-----:R-:W-:Y:S01]  /*103d0*/  SHF.R.S32.HI R5, RZ, 0x1f, R34 ;  /* 0x0000001fff057819 */ /* 0x001fe20000011422 */
[----:B------:R-:W-:-:S03]  /*103e0*/  IMAD.SHL.U32 R4, R34, 0x8, RZ ;  /* 0x0000000822047824 */ /* 0x000fc600078e00ff */
[----:B------:R-:W-:Y:S02]  /*103f0*/  LEA.HI R5, R5, R34, RZ, 0x3 ;  /* 0x0000002205057211 */ /* 0x000fe400078f18ff */
[----:B------:R-:W-:Y:S02]  /*10400*/  LOP3.LUT R4, R4, 0x38, RZ, 0xc0, !PT ;  /* 0x0000003804047812 */ /* 0x000fe400078ec0ff */
[----:B------:R-:W-:Y:S02]  /*10410*/  SHF.L.U32 R5, R5, 0xa, RZ ;  /* 0x0000000a05057819 */ /* 0x000fe400000006ff */
[----:B------:R-:W-:Y:S02]  /*10420*/  LOP3.LUT R4, R4, 0x1c0, R51, 0xf8, !PT ;  /* 0x000001c004047812 */ /* 0x000fe400078ef833 */
[----:B------:R-:W-:Y:S02]  /*10430*/  LOP3.LUT R9, R5, 0x7fffe000, RZ, 0xc0, !PT ;  /* 0x7fffe00005097812 */ /* 0x000fe400078ec0ff */
[----:B------:R-:W-:-:S02]  /*10440*/  LOP3.LUT R8, R4, R229, RZ, 0x3c, !PT ;  /* 0x000000e504087212 */ /* 0x000fc400078e3cff */
[----:B---3--:R-:W0:Y:S02]  /*10450*/  LDS.128 R4, [R52] ;  /* 0x0000000034047984 */ /* 0x008e240000000c00 */
[----:B------:R-:W-:-:S05]  /*10460*/  IADD3 R9, R8, R9, R228 ;  /* 0x0000000908097210 */ /* 0x000fca0007ffe0e4 */
[----:B------:R-:W-:-:S05]  /*10470*/  IMAD R33, R9, 0x2, R18 ;  /* 0x0000000209217824 */ /* 0x000fca00078e0212 */
[----:B------:R-:W1:Y:S01]  /*10480*/  LDS.128 R8, [R33+0x14400] ;  /* 0x0144000021087984 */ /* 0x000e620000000c00 */
[--C-:B0-----:R-:W-:Y:S02]  /*10490*/  HADD2.F32 R35, -RZ, R4.reuse.H0_H0 ;  /* 0x20000004ff237230 */ /* 0x101fe40000004100 */
[----:B------:R-:W-:Y:S02]  /*104a0*/  HADD2.F32 R36, -RZ, R4.H1_H1 ;  /* 0x30000004ff247230 */ /* 0x000fe40000004100 */
[--C-:B------:R-:W-:Y:S02]  /*104b0*/  HADD2.F32 R37, -RZ, R5.reuse.H0_H0 ;  /* 0x20000005ff257230 */ /* 0x100fe40000004100 */
[----:B------:R-:W-:Y:S02]  /*104c0*/  HADD2.F32 R38, -RZ, R5.H1_H1 ;  /* 0x30000005ff267230 */ /* 0x000fe40000004100 */
[--C-:B------:R-:W-:Y:S02]  /*104d0*/  HADD2.F32 R34, -RZ, R6.reuse.H0_H0 ;  /* 0x20000006ff227230 */ /* 0x100fe40000004100 */
[----:B------:R-:W-:-:S02]  /*104e0*/  HADD2.F32 R6, -RZ, R6.H1_H1 ;  /* 0x30000006ff067230 */ /* 0x000fc40000004100 */
[--C-:B-1----:R-:W-:Y:S02]  /*104f0*/  HADD2.F32 R39, -RZ, R8.reuse.H0_H0 ;  /* 0x20000008ff277230 */ /* 0x102fe40000004100 */
[----:B------:R-:W-:Y:S02]  /*10500*/  HADD2.F32 R40, -RZ, R8.H1_H1 ;  /* 0x30000008ff287230 */ /* 0x000fe40000004100 */
[----:B------:R-:W-:Y:S02]  /*10510*/  HADD2.F32 R41, -RZ, R9.H0_H0 ;  /* 0x20000009ff297230 */ /* 0x000fe40000004100 */
[C---:B------:R-:W-:Y:S01]  /*10520*/  FMUL.FTZ R8, R39.reuse, R46 ;  /* 0x0000002e27087220 */ /* 0x040fe20000410000 */
[-C--:B------:R-:W-:Y:S01]  /*10530*/  FMUL.FTZ R50, R39, R44.reuse ;  /* 0x0000002c27327220 */ /* 0x080fe20000410000 */
[----:B------:R-:W-:Y:S02]  /*10540*/  HADD2.F32 R39, -RZ, R12.H0_H0 ;  /* 0x2000000cff277230 */ /* 0x000fe40000004100 */
[----:B------:R-:W-:Y:S01]  /*10550*/  FMUL.FTZ R47, R40, R45 ;  /* 0x0000002d282f7220 */ /* 0x000fe20000410000 */
[----:B------:R-:W-:Y:S01]  /*10560*/  FFMA.FTZ R8, R35, R44, -R8 ;  /* 0x0000002c23087223 */ /* 0x000fe20000010808 */
[----:B------:R-:W-:-:S02]  /*10570*/  HADD2.F32 R44, -RZ, R3.H1_H1 ;  /* 0x30000003ff2c7230 */ /* 0x000fc40000004100 */
[----:B------:R-:W-:Y:S02]  /*10580*/  HADD2.F32 R42, -RZ, R9.H1_H1 ;  /* 0x30000009ff2a7230 */ /* 0x000fe40000004100 */
[----:B------:R-:W-:Y:S01]  /*10590*/  FFMA.FTZ R9, R35, R46, R50 ;  /* 0x0000002e23097223 */ /* 0x000fe20000010032 */
[-C--:B------:R-:W-:Y:S01]  /*105a0*/  FMUL.FTZ R49, R40, R39.reuse ;  /* 0x0000002728317220 */ /* 0x080fe20000410000 */
[----:B------:R-:W-:Y:S01]  /*105b0*/  FFMA.FTZ R35, R36, R39, -R47 ;  /* 0x0000002724237223 */ /* 0x000fe2000001082f */
[C---:B------:R-:W-:Y:S01]  /*105c0*/  FMUL.FTZ R40, R41.reuse, R48 ;  /* 0x0000003029287220 */ /* 0x040fe20000410000 */
[----:B------:R-:W-:Y:S02]  /*105d0*/  HADD2.F32 R47, -RZ, R20.H1_H1 ;  /* 0x30000014ff2f7230 */ /* 0x000fe40000004100 */
[-C--:B------:R-:W-:Y:S01]  /*105e0*/  FMUL.FTZ R41, R41, R44.reuse ;  /* 0x0000002c29297220 */ /* 0x080fe20000410000 */
[----:B------:R-:W-:Y:S02]  /*105f0*/  HADD2.F32 R39, -RZ, R12.H1_H1 ;  /* 0x3000000cff277230 */ /* 0x000fe40000004100 */
[----:B------:R-:W-:Y:S01]  /*10600*/  FFMA.FTZ R44, R37, R44, -R40 ;  /* 0x0000002c252c7223 */ /* 0x000fe20000010828 */
[----:B------:R-:W-:-:S02]  /*10610*/  HADD2.F32 R43, -RZ, R10.H0_H0 ;  /* 0x2000000aff2b7230 */ /* 0x000fc40000004100 */
[----:B------:R-:W-:Y:S01]  /*10620*/  FFMA.FTZ R41, R37, R48, R41 ;  /* 0x0000003025297223 */ /* 0x000fe20000010029 */
[----:B------:R-:W-:Y:S01]  /*10630*/  FFMA.FTZ R46, R36, R45, R49 ;  /* 0x0000002d242e7223 */ /* 0x000fe20000010031 */
[C---:B------:R-:W-:Y:S01]  /*10640*/  FMUL.FTZ R37, R42.reuse, R47 ;  /* 0x0000002f2a257220 */ /* 0x040fe20000410000 */
[----:B------:R-:W-:Y:S02]  /*10650*/  HADD2.F32 R40, -RZ, R21.H0_H0 ;  /* 0x20000015ff287230 */ /* 0x000fe40000004100 */
[-C--:B------:R-:W-:Y:S01]  /*10660*/  FMUL.FTZ R49, R42, R39.reuse ;  /* 0x000000272a317220 */ /* 0x080fe20000410000 */
[----:B------:R-:W-:Y:S02]  /*10670*/  HADD2.F32 R36, -RZ, R13.H0_H0 ;  /* 0x2000000dff247230 */ /* 0x000fe40000004100 */
[----:B------:R-:W-:Y:S01]  /*10680*/  FFMA.FTZ R45, R38, R39, -R37 ;  /* 0x00000027262d7223 */ /* 0x000fe20000010825 */
[----:B------:R-:W-:Y:S02]  /*10690*/  HADD2.F32 R10, -RZ, R10.H1_H1 ;  /* 0x3000000aff0a7230 */ /* 0x000fe40000004100 */
[----:B------:R-:W-:Y:S01]  /*106a0*/  FMUL.FTZ R51, R43, R40 ;  /* 0x000000282b337220 */ /* 0x000fe20000410000 */
[----:B------:R-:W-:-:S02]  /*106b0*/  HADD2.F32 R39, -RZ, R24.H0_H0 ;  /* 0x20000018ff277230 */ /* 0x000fc40000004100 */
[-C--:B------:R-:W-:Y:S01]  /*106c0*/  FMUL.FTZ R43, R43, R36.reuse ;  /* 0x000000242b2b7220 */ /* 0x080fe20000410000 */
[----:B------:R-:W-:Y:S02]  /*106d0*/  HADD2.F32 R37, -RZ, R14.H0_H0 ;  /* 0x2000000eff257230 */ /* 0x000fe40000004100 */
[----:B------:R-:W-:Y:S01]  /*106e0*/  FFMA.FTZ R42, R38, R47, R49 ;  /* 0x0000002f262a7223 */ /* 0x000fe20000010031 */
[--C-:B------:R-:W-:Y:S02]  /*106f0*/  HADD2.F32 R5, -RZ, R11.reuse.H0_H0 ;  /* 0x2000000bff057230 */ /* 0x100fe40000004100 */
[----:B------:R-:W-:Y:S01]  /*10700*/  FFMA.FTZ R51, R34, R36, -R51 ;  /* 0x0000002422337223 */ /* 0x000fe20000010833 */
[----:B------:R-:W-:Y:S02]  /*10710*/  HADD2.F32 R11, -RZ, R11.H1_H1 ;  /* 0x3000000bff0b7230 */ /* 0x000fe40000004100 */
[----:B------:R-:W-:Y:S01]  /*10720*/  FMUL.FTZ R47, R10, R39 ;  /* 0x000000270a2f7220 */ /* 0x000fe20000410000 */
[----:B------:R-:W-:Y:S01]  /*10730*/  FFMA.FTZ R43, R34, R40, R43 ;  /* 0x00000028222b7223 */ /* 0x000fe2000001002b */
[----:B------:R-:W-:Y:S01]  /*10740*/  FMUL.FTZ R49, R10, R37 ;  /* 0x000000250a317220 */ /* 0x000fe20000410000 */
[----:B------:R-:W-:-:S02]  /*10750*/  HADD2.F32 R36, -RZ, R21.H1_H1 ;  /* 0x30000015ff247230 */ /* 0x000fc40000004100 */
[C---:B------:R-:W-:Y:S01]  /*10760*/  FFMA.FTZ R40, R6.reuse, R37, -R47 ;  /* 0x0000002506287223 */ /* 0x040fe2000001082f */
[----:B------:R-:W-:Y:S02]  /*10770*/  HADD2.F32 R38, -RZ, R24.H1_H1 ;  /* 0x30000018ff267230 */ /* 0x000fe40000004100 */
[----:B------:R-:W-:Y:S01]  /*10780*/  FFMA.FTZ R48, R6, R39, R49 ;  /* 0x0000002706307223 */ /* 0x000fe20000010031 */
[----:B------:R-:W-:Y:S02]  /*10790*/  HADD2.F32 R10, -RZ, R13.H1_H1 ;  /* 0x3000000dff0a7230 */ /* 0x000fe40000004100 */
[----:B------:R-:W-:Y:S01]  /*107a0*/  FMUL.FTZ R37, R5, R36 ;  /* 0x0000002405257220 */ /* 0x000fe20000410000 */
[----:B------:R-:W-:Y:S02]  /*107b0*/  HADD2.F32 R34, -RZ, R14.H1_H1 ;  /* 0x3000000eff227230 */ /* 0x000fe40000004100 */
[----:B------:R-:W-:Y:S01]  /*107c0*/  FMUL.FTZ R6, R11, R38 ;  /* 0x000000260b067220 */ /* 0x000fe20000410000 */
[----:B------:R-:W-:-:S02]  /*107d0*/  HADD2.F32 R4, -RZ, R7.H0_H0 ;  /* 0x20000007ff047230 */ /* 0x000fc40000004100 */
[----:B------:R-:W-:Y:S01]  /*107e0*/  FMUL.FTZ R5, R5, R10 ;  /* 0x0000000a05057220 */ /* 0x000fe20000410000 */
[----:B------:R-:W-:Y:S02]  /*107f0*/  HADD2.F32 R7, -RZ, R7.H1_H1 ;  /* 0x30000007ff077230 */ /* 0x000fe40000004100 */
[----:B------:R-:W-:Y:S01]  /*10800*/  FMUL.FTZ R39, R11, R34 ;  /* 0x000000220b277220 */ /* 0x000fe20000410000 */
[C---:B------:R-:W-:Y:S01]  /*10810*/  FFMA.FTZ R37, R4.reuse, R10, -R37 ;  /* 0x0000000a04257223 */ /* 0x040fe20000010825 */
[----:B------:R-:W-:Y:S01]  /*10820*/  FFMA.FTZ R11, R4, R36, R5 ;  /* 0x00000024040b7223 */ /* 0x000fe20000010005 */
[C---:B------:R-:W-:Y:S01]  /*10830*/  FFMA.FTZ R34, R7.reuse, R34, -R6 ;  /* 0x0000002207227223 */ /* 0x040fe20000010806 */
[----:B------:R-:W-:Y:S01]  /*10840*/  FFMA.FTZ R38, R7, R38, R39 ;  /* 0x0000002607267223 */ /* 0x000fe20000010027 */
[----:B------:R-:W-:Y:S02]  /*10850*/  F2FP.F16.F32.PACK_AB R4, R35, R8 ;  /* 0x000000082304723e */ /* 0x000fe400000000ff */
[----:B------:R-:W-:-:S02]  /*10860*/  F2FP.F16.F32.PACK_AB R8, R46, R9 ;  /* 0x000000092e08723e */ /* 0x000fc400000000ff */
        /* <DEDUP_REMOVED lines=8> */
.L_x_619:
[----:B------:R-:W-:Y:S05]  /*108f0*/  BSYNC B1 ;  /* 0x0000000000017941 */ /* 0x000fea0003800000 */
.L_x_618:
[----:B-12---:R-:W-:Y:S01]  /*10900*/  VIADD R4, R212, 0x20 ;  /* 0x00000020d4047836 */ /* 0x006fe20000000000 */
[----:B------:R-:W-:Y:S04]  /*10910*/  BSSY B1, `(.L_x_622) ;  /* 0x00000ba000017945 */ /* 0x000fe80003800000 */
[----:B------:R-:W-:-:S13]  /*10920*/  ISETP.GE.AND P0, PT, R4, R0, PT ;  /* 0x000000000400720c */ /* 0x000fda0003f06270 */
[----:B------:R-:W-:Y:S05]  /*10930*/  @P0 BRA `(.L_x_623) ;  /* 0x0000000800dc0947 */ /* 0x000fea0003800000 */
[----:B------:R-:W1:Y:S01]  /*10940*/  LDC R34, c[0x0][0x3f4] ;  /* 0x0000fd00ff227b82 */ /* 0x000e620000000800 */
[----:B------:R-:W-:Y:S01]  /*10950*/  BSSY B2, `(.L_x_624) ;  /* 0x000005c000027945 */ /* 0x000fe20003800000 */
[----:B------:R-:W-:Y:S02]  /*10960*/  SHF.R.U32.HI R52, RZ, 0x3, R223 ;  /* 0x00000003ff347819 */ /* 0x000fe400000116df */
[-C--:B-1----:R-:W-:Y:S02]  /*10970*/  ISETP.GE.AND P0, PT, R16, R34.reuse, PT ;  /* 0x000000221000720c */ /* 0x082fe40003f06270 */
[----:B------:R-:W-:-:S11]  /*10980*/  ISETP.GE.AND P1, PT, R213, R34, PT ;  /* 0x00000022d500720c */ /* 0x000fd60003f26270 */
[----:B------:R-:W-:Y:S05]  /*10990*/  @P0 BRA `(.L_x_625) ;  /* 0x00000004005c0947 */ /* 0x000fea0003800000 */
[----:B------:R-:W2:Y:S01]  /*109a0*/  LDL R54, [R1+0x19c] ;  /* 0x00019c0001367983 */ /* 0x000ea20000100800 */
[----:B------:R-:W-:Y:S01]  /*109b0*/  LEA.HI R4, R34, R233, RZ, 0x1d ;  /* 0x000000e922047211 */ /* 0x000fe200078fe8ff */
[----:B------:R-:W-:Y:S02]  /*109c0*/  HADD2.F32 R48, -RZ, R29.H0_H0 ;  /* 0x2000001dff307230 */ /* 0x000fe40000004100 */
[----:B------:R-:W-:Y:S01]  /*109d0*/  HADD2.F32 R46, -RZ, R25.H0_H0 ;  /* 0x20000019ff2e7230 */ /* 0x000fe20000004100 */
[----:B0-----:R-:W-:Y:S01]  /*109e0*/  SHF.R.S32.HI R5, RZ, 0x1f, R4 ;  /* 0x0000001fff057819 */ /* 0x001fe20000011404 */
[----:B------:R-:W-:Y:S02]  /*109f0*/  IMAD.SHL.U32 R6, R4, 0x8, RZ ;  /* 0x0000000804067824 */ /* 0x000fe400078e00ff */
[--C-:B------:R-:W-:Y:S01]  /*10a00*/  HADD2.F32 R49, -RZ, R30.reuse.H0_H0 ;  /* 0x2000001eff317230 */ /* 0x100fe20000004100 */
[----:B------:R-:W-:Y:S01]  /*10a10*/  LEA.HI R5, R5, R4, RZ, 0x3 ;  /* 0x0000000405057211 */ /* 0x000fe200078f18ff */
[----:B------:R-:W-:Y:S01]  /*10a20*/  HADD2.F32 R51, -RZ, R30.H1_H1 ;  /* 0x3000001eff337230 */ /* 0x000fe20000004100 */
[----:B------:R-:W-:Y:S01]  /*10a30*/  LOP3.LUT R4, R223, 0x38, R6, 0xf8, !PT ;  /* 0x00000038df047812 */ /* 0x000fe200078ef806 */
[--C-:B------:R-:W-:Y:S01]  /*10a40*/  HADD2.F32 R53, -RZ, R31.reuse.H0_H0 ;  /* 0x2000001fff357230 */ /* 0x100fe20000004100 */
[----:B------:R-:W-:Y:S01]  /*10a50*/  SHF.L.U32 R5, R5, 0xa, RZ ;  /* 0x0000000a05057819 */ /* 0x000fe200000006ff */
[----:B------:R-:W-:Y:S01]  /*10a60*/  HADD2.F32 R50, -RZ, R31.H1_H1 ;  /* 0x3000001fff327230 */ /* 0x000fe20000004100 */
[----:B------:R-:W-:-:S02]  /*10a70*/  LOP3.LUT R8, R4, R52, RZ, 0x3c, !PT ;  /* 0x0000003404087212 */ /* 0x000fc400078e3cff */
[----:B------:R-:W-:-:S04]  /*10a80*/  LOP3.LUT R33, R5, 0x7fffe000, RZ, 0xc0, !PT ;  /* 0x7fffe00005217812 */ /* 0x000fc800078ec0ff */
[----:B------:R-:W-:-:S05]  /*10a90*/  IADD3 R33, R8, R33, R227 ;  /* 0x0000002108217210 */ /* 0x000fca0007ffe0e3 */
[----:B------:R-:W-:-:S05]  /*10aa0*/  IMAD R33, R33, 0x2, R18 ;  /* 0x0000000221217824 */ /* 0x000fca00078e0212 */
[----:B------:R-:W0:Y:S02]  /*10ab0*/  LDS.128 R8, [R33+0x14400] ;  /* 0x0144000021087984 */ /* 0x000e240000000c00 */
[----:B0-----:R-:W-:Y:S02]  /*10ac0*/  HADD2.F32 R40, -RZ, R8.H1_H1 ;  /* 0x30000008ff287230 */ /* 0x001fe40000004100 */
[--C-:B------:R-:W-:Y:S02]  /*10ad0*/  HADD2.F32 R43, -RZ, R10.reuse.H0_H0 ;  /* 0x2000000aff2b7230 */ /* 0x100fe40000004100 */
[----:B------:R-:W-:Y:S02]  /*10ae0*/  HADD2.F32 R44, -RZ, R10.H1_H1 ;  /* 0x3000000aff2c7230 */ /* 0x000fe40000004100 */
[----:B------:R-:W-:Y:S01]  /*10af0*/  FMUL.FTZ R10, R49, R40 ;  /* 0x00000028310a7220 */ /* 0x000fe20000410000 */
[--C-:B------:R-:W-:Y:S02]  /*10b00*/  HADD2.F32 R41, -RZ, R9.reuse.H0_H0 ;  /* 0x20000009ff297230 */ /* 0x100fe40000004100 */
[----:B------:R-:W-:-:S02]  /*10b10*/  HADD2.F32 R42, -RZ, R9.H1_H1 ;  /* 0x30000009ff2a7230 */ /* 0x000fc40000004100 */
[--C-:B------:R-:W-:Y:S02]  /*10b20*/  HADD2.F32 R9, -RZ, R11.reuse.H0_H0 ;  /* 0x2000000bff097230 */ /* 0x100fe40000004100 */
[----:B------:R-:W-:Y:S01]  /*10b30*/  HADD2.F32 R11, -RZ, R11.H1_H1 ;  /* 0x3000000bff0b7230 */ /* 0x000fe20000004100 */
[----:B--2---:R-:W0:Y:S02]  /*10b40*/  LDS.128 R4, [R54] ;  /* 0x0000000036047984 */ /* 0x004e240000000c00 */
[--C-:B0-----:R-:W-:Y:S02]  /*10b50*/  HADD2.F32 R38, -RZ, R5.reuse.H0_H0 ;  /* 0x20000005ff267230 */ /* 0x101fe40000004100 */
[----:B------:R-:W-:Y:S02]  /*10b60*/  HADD2.F32 R39, -RZ, R5.H1_H1 ;  /* 0x30000005ff277230 */ /* 0x000fe40000004100 */
[----:B------:R-:W-:Y:S02]  /*10b70*/  HADD2.F32 R5, -RZ, R8.H0_H0 ;  /* 0x20000008ff057230 */ /* 0x000fe40000004100 */
[----:B------:R-:W-:-:S02]  /*10b80*/  HADD2.F32 R36, -RZ, R4.H0_H0 ;  /* 0x20000004ff247230 */ /* 0x000fc40000004100 */
[----:B------:R-:W-:Y:S02]  /*10b90*/  HADD2.F32 R37, -RZ, R4.H1_H1 ;  /* 0x30000004ff257230 */ /* 0x000fe40000004100 */
[-C--:B------:R-:W-:Y:S01]  /*10ba0*/  FMUL.FTZ R45, R48, R5.reuse ;  /* 0x00000005302d7220 */ /* 0x080fe20000410000 */
[C---:B------:R-:W-:Y:S01]  /*10bb0*/  FMUL.FTZ R47, R46.reuse, R5 ;  /* 0x000000052e2f7220 */ /* 0x040fe20000410000 */
[----:B------:R-:W-:Y:S02]  /*10bc0*/  HADD2.F32 R35, -RZ, R6.H0_H0 ;  /* 0x20000006ff237230 */ /* 0x000fe40000004100 */
[-C--:B------:R-:W-:Y:S01]  /*10bd0*/  FFMA.FTZ R5, R46, R36.reuse, -R45 ;  /* 0x000000242e057223 */ /* 0x080fe2000001082d */
[----:B------:R-:W-:Y:S02]  /*10be0*/  HADD2.F32 R45, -RZ, R26.H0_H0 ;  /* 0x2000001aff2d7230 */ /* 0x000fe40000004100 */
[----:B------:R-:W-:Y:S01]  /*10bf0*/  FFMA.FTZ R8, R48, R36, R47 ;  /* 0x0000002430087223 */ /* 0x000fe2000001002f */
[----:B------:R-:W-:-:S02]  /*10c00*/  HADD2.F32 R46, -RZ, R29.H1_H1 ;  /* 0x3000001dff2e7230 */ /* 0x000fc40000004100 */
[----:B------:R-:W-:Y:S02]  /*10c10*/  HADD2.F32 R36, -RZ, R25.H1_H1 ;  /* 0x30000019ff247230 */ /* 0x000fe40000004100 */
[C---:B------:R-:W-:Y:S01]  /*10c20*/  FMUL.FTZ R40, R45.reuse, R40 ;  /* 0x000000282d287220 */ /* 0x040fe20000410000 */
[----:B------:R-:W-:Y:S01]  /*10c30*/  FFMA.FTZ R10, R45, R37, -R10 ;  /* 0x000000252d0a7223 */ /* 0x000fe2000001080a */
[----:B------:R-:W-:Y:S01]  /*10c40*/  FMUL.FTZ R45, R46, R41 ;  /* 0x000000292e2d7220 */ /* 0x000fe20000410000 */
[----:B------:R-:W-:Y:S02]  /*10c50*/  HADD2.F32 R47, -RZ, R26.H1_H1 ;  /* 0x3000001aff2f7230 */ /* 0x000fe40000004100 */
[----:B------:R-:W-:Y:S01]  /*10c60*/  FFMA.FTZ R37, R49, R37, R40 ;  /* 0x0000002531257223 */ /* 0x000fe20000010028 */
[C---:B------:R-:W-:Y:S01]  /*10c70*/  FMUL.FTZ R41, R36.reuse, R41 ;  /* 0x0000002924297220 */ /* 0x040fe20000410000 */
[----:B------:R-:W-:Y:S02]  /*10c80*/  HADD2.F32 R49, -RZ, R27.H0_H0 ;  /* 0x2000001bff317230 */ /* 0x000fe40000004100 */
[----:B------:R-:W-:Y:S01]  /*10c90*/  FFMA.FTZ R45, R36, R38, -R45 ;  /* 0x00000026242d7223 */ /* 0x000fe2000001082d */
[----:B------:R-:W-:Y:S01]  /*10ca0*/  FMUL.FTZ R36, R51, R42 ;  /* 0x0000002a33247220 */ /* 0x000fe20000410000 */
[----:B------:R-:W-:Y:S01]  /*10cb0*/  FFMA.FTZ R41, R46, R38, R41 ;  /* 0x000000262e297223 */ /* 0x000fe20000010029 */
[----:B------:R-:W-:Y:S01]  /*10cc0*/  FMUL.FTZ R42, R47, R42 ;  /* 0x0000002a2f2a7220 */ /* 0x000fe20000410000 */
[----:B------:R-:W-:-:S02]  /*10cd0*/  HADD2.F32 R48, -RZ, R32.H0_H0 ;  /* 0x20000020ff307230 */ /* 0x000fc40000004100 */
[-C--:B------:R-:W-:Y:S01]  /*10ce0*/  FMUL.FTZ R38, R53, R43.reuse ;  /* 0x0000002b35267220 */ /* 0x080fe20000410000 */
[----:B------:R-:W-:Y:S02]  /*10cf0*/  HADD2.F32 R46, -RZ, R28.H0_H0 ;  /* 0x2000001cff2e7230 */ /* 0x000fe40000004100 */
[----:B------:R-:W-:Y:S01]  /*10d00*/  FMUL.FTZ R40, R49, R43 ;  /* 0x0000002b31287220 */ /* 0x000fe20000410000 */
[----:B------:R-:W-:Y:S02]  /*10d10*/  HADD2.F32 R6, -RZ, R6.H1_H1 ;  /* 0x30000006ff067230 */ /* 0x000fe40000004100 */
[-C--:B------:R-:W-:Y:S01]  /*10d20*/  FFMA.FTZ R36, R47, R39.reuse, -R36 ;  /* 0x000000272f247223 */ /* 0x080fe20000010824 */
[----:B------:R-:W-:Y:S01]  /*10d30*/  FFMA.FTZ R42, R51, R39, R42 ;  /* 0x00000027332a7223 */ /* 0x000fe2000001002a */
[-C--:B------:R-:W-:Y:S01]  /*10d40*/  FFMA.FTZ R38, R49, R35.reuse, -R38 ;  /* 0x0000002331267223 */ /* 0x080fe20000010826 */
[----:B------:R-:W-:Y:S01]  /*10d50*/  FFMA.FTZ R40, R53, R35, R40 ;  /* 0x0000002335287223 */ /* 0x000fe20000010028 */
[-C--:B------:R-:W-:Y:S01]  /*10d60*/  FMUL.FTZ R39, R48, R44.reuse ;  /* 0x0000002c30277220 */ /* 0x080fe20000410000 */
[----:B------:R-:W-:Y:S01]  /*10d70*/  FMUL.FTZ R35, R46, R44 ;  /* 0x0000002c2e237220 */ /* 0x000fe20000410000 */
[----:B------:R-:W-:-:S02]  /*10d80*/  HADD2.F32 R49, -RZ, R32.H1_H1 ;  /* 0x30000020ff317230 */ /* 0x000fc40000004100 */
[----:B------:R-:W-:Y:S01]  /*10d90*/  FMUL.FTZ R43, R50, R9 ;  /* 0x00000009322b7220 */ /* 0x000fe20000410000 */
[----:B------:R-:W-:Y:S02]  /*10da0*/  HADD2.F32 R44, -RZ, R27.H1_H1 ;  /* 0x3000001bff2c7230 */ /* 0x000fe40000004100 */
[-C--:B------:R-:W-:Y:S01]  /*10db0*/  FFMA.FTZ R39, R46, R6.reuse, -R39 ;  /* 0x000000062e277223 */ /* 0x080fe20000010827 */
[----:B------:R-:W-:Y:S02]  /*10dc0*/  HADD2.F32 R47, -RZ, R28.H1_H1 ;  /* 0x3000001cff2f7230 */ /* 0x000fe40000004100 */
[----:B------:R-:W-:Y:S01]  /*10dd0*/  FFMA.FTZ R35, R48, R6, R35 ;  /* 0x0000000630237223 */ /* 0x000fe20000010023 */
[--C-:B------:R-:W-:Y:S02]  /*10de0*/  HADD2.F32 R4, -RZ, R7.reuse.H0_H0 ;  /* 0x20000007ff047230 */ /* 0x100fe40000004100 */
[----:B------:R-:W-:Y:S01]  /*10df0*/  FMUL.FTZ R6, R49, R11 ;  /* 0x0000000b31067220 */ /* 0x000fe20000410000 */
[----:B------:R-:W-:-:S02]  /*10e00*/  HADD2.F32 R7, -RZ, R7.H1_H1 ;  /* 0x30000007ff077230 */ /* 0x000fc40000004100 */
[C---:B------:R-:W-:Y:S01]  /*10e10*/  FMUL.FTZ R9, R44.reuse, R9 ;  /* 0x000000092c097220 */ /* 0x040fe20000410000 */
[----:B------:R-:W-:Y:S01]  /*10e20*/  FMUL.FTZ R46, R47, R11 ;  /* 0x0000000b2f2e7220 */ /* 0x000fe20000410000 */
[----:B------:R-:W-:Y:S01]  /*10e30*/  FFMA.FTZ R43, R44, R4, -R43 ;  /* 0x000000042c2b7223 */ /* 0x000fe2000001082b */
[----:B------:R-:W-:Y:S01]  /*10e40*/  F2FP.F16.F32.PACK_AB R8, R37, R8 ;  /* 0x000000082508723e */ /* 0x000fe200000000ff */
[-C--:B------:R-:W-:Y:S01]  /*10e50*/  FFMA.FTZ R44, R47, R7.reuse, -R6 ;  /* 0x000000072f2c7223 */ /* 0x080fe20000010806 */
[----:B------:R-:W-:Y:S01]  /*10e60*/  FFMA.FTZ R11, R50, R4, R9 ;  /* 0x00000004320b7223 */ /* 0x000fe20000010009 */
[----:B------:R-:W-:Y:S01]  /*10e70*/  FFMA.FTZ R46, R49, R7, R46 ;  /* 0x00000007312e7223 */ /* 0x000fe2000001002e */
[----:B------:R-:W-:Y:S02]  /*10e80*/  F2FP.F16.F32.PACK_AB R4, R10, R5 ;  /* 0x000000050a04723e */ /* 0x000fe400000000ff */
[----:B------:R-:W-:Y:S02]  /*10e90*/  F2FP.F16.F32.PACK_AB R5, R36, R45 ;  /* 0x0000002d2405723e */ /* 0x000fe400000000ff */
[----:B------:R-:W-:-:S02]  /*10ea0*/  F2FP.F16.F32.PACK_AB R6, R39, R38 ;  /* 0x000000262706723e */ /* 0x000fc400000000ff */
[----:B------:R-:W-:Y:S02]  /*10eb0*/  F2FP.F16.F32.PACK_AB R7, R44, R43 ;  /* 0x0000002b2c07723e */ /* 0x000fe400000000ff */
[----:B------:R-:W-:Y:S02]  /*10ec0*/  F2FP.F16.F32.PACK_AB R9, R42, R41 ;  /* 0x000000292a09723e */ /* 0x000fe400000000ff */
[----:B------:R-:W-:Y:S01]  /*10ed0*/  F2FP.F16.F32.PACK_AB R10, R35, R40 ;  /* 0x00000028230a723e */ /* 0x000fe200000000ff */
[----:B------:R1:W-:Y:S01]  /*10ee0*/  STS.128 [R54], R4 ;  /* 0x0000000436007388 */ /* 0x0003e20000000c00 */
[----:B------:R-:W-:-:S05]  /*10ef0*/  F2FP.F16.F32.PACK_AB R11, R46, R11 ;  /* 0x0000000b2e0b723e */ /* 0x000fca00000000ff */
[----:B------:R1:W-:Y:S02]  /*10f00*/  STS.128 [R33+0x14400], R8 ;  /* 0x0144000821007388 */ /* 0x0003e40000000c00 */
.L_x_625:
[----:B------:R-:W-:Y:S05]  /*10f10*/  BSYNC B2 ;  /* 0x0000000000027941 */ /* 0x000fea0003800000 */
.L_x_624:
[----:B------:R-:W-:Y:S05]  /*10f20*/  @P1 BRA `(.L_x_623) ;  /* 0x0000000400601947 */ /* 0x000fea0003800000 */
[----:B-1----:R-:W2:Y:S04]  /*10f30*/  LDL R4, [R1+0x14] ;  /* 0x0000140001047983 */ /* 0x002ea80000100800 */
[----:B------:R-:W3:Y:S01]  /*10f40*/  LDL R51, [R1+0x198] ;  /* 0x0001980001337983 */ /* 0x000ee20000100800 */
[----:B------:R-:W-:Y:S02]  /*10f50*/  HADD2.F32 R47, -RZ, R15.H0_H0 ;  /* 0x2000000fff2f7230 */ /* 0x000fe40000004100 */
[----:B------:R-:W-:Y:S02]  /*10f60*/  HADD2.F32 R45, -RZ, R3.H0_H0 ;  /* 0x20000003ff2d7230 */ /* 0x000fe40000004100 */
[----:B------:R-:W-:Y:S02]  /*10f70*/  HADD2.F32 R46, -RZ, R20.H0_H0 ;  /* 0x20000014ff2e7230 */ /* 0x000fe40000004100 */
[----:B------:R-:W-:-:S02]  /*10f80*/  HADD2.F32 R44, -RZ, R12.H0_H0 ;  /* 0x2000000cff2c7230 */ /* 0x000fc40000004100 */
[----:B------:R-:W-:Y:S02]  /*10f90*/  HADD2.F32 R49, -RZ, R15.H1_H1 ;  /* 0x3000000fff317230 */ /* 0x000fe40000004100 */
[----:B------:R-:W-:Y:S02]  /*10fa0*/  HADD2.F32 R48, -RZ, R20.H1_H1 ;  /* 0x30000014ff307230 */ /* 0x000fe40000004100 */
[----:B------:R-:W-:Y:S01]  /*10fb0*/  HADD2.F32 R50, -RZ, R21.H0_H0 ;  /* 0x20000015ff327230 */ /* 0x000fe20000004100 */
[----:B--2---:R-:W-:-:S04]  /*10fc0*/  LEA.HI R34, R34, R4, RZ, 0x1d ;  /* 0x0000000422227211 */ /* 0x004fc800078fe8ff */
[----:B0-----:R-:W-:Y:S01]  /*10fd0*/  SHF.R.S32.HI R5, RZ, 0x1f, R34 ;  /* 0x0000001fff057819 */ /* 0x001fe20000011422 */
[----:B------:R-:W-:-:S03]  /*10fe0*/  IMAD.SHL.U32 R4, R34, 0x8, RZ ;  /* 0x0000000822047824 */ /* 0x000fc600078e00ff */
[----:B------:R-:W-:Y:S02]  /*10ff0*/  LEA.HI R5, R5, R34, RZ, 0x3 ;  /* 0x0000002205057211 */ /* 0x000fe400078f18ff */
[----:B------:R-:W-:-:S03]  /*11000*/  LOP3.LUT R4, R223, 0x38, R4, 0xf8, !PT ;  /* 0x00000038df047812 */ /* 0x000fc600078ef804 */
[----:B------:R-:W-:Y:S01]  /*11010*/  IMAD.SHL.U32 R5, R5, 0x400, RZ ;  /* 0x0000040005057824 */ /* 0x000fe200078e00ff */
[----:B------:R-:W-:Y:S01]  /*11020*/  LOP3.LUT R8, R4, R52, RZ, 0x3c, !PT ;  /* 0x0000003404087212 */ /* 0x000fe200078e3cff */
[----:B------:R-:W-:-:S03]  /*11030*/  HADD2.F32 R52, -RZ, R24.H0_H0 ;  /* 0x20000018ff347230 */ /* 0x000fc60000004100 */
[----:B------:R-:W-:Y:S02]  /*11040*/  LOP3.LUT R33, R5, 0x7fffe000, RZ, 0xc0, !PT ;  /* 0x7fffe00005217812 */ /* 0x000fe400078ec0ff */
[----:B---3--:R-:W0:Y:S02]  /*11050*/  LDS.128 R4, [R51] ;  /* 0x0000000033047984 */ /* 0x008e240000000c00 */
[----:B------:R-:W-:-:S04]  /*11060*/  IADD3 R33, R8, R33, R227 ;  /* 0x0000002108217210 */ /* 0x000fc80007ffe0e3 */
[----:B------:R-:W-:-:S05]  /*11070*/  LEA R33, R33, R18, 0x1 ;  /* 0x0000001221217211 */ /* 0x000fca00078e08ff */
        /* <DEDUP_REMOVED lines=9> */
[--C-:B------:R-:W-:Y:S02]  /*11110*/  HADD2.F32 R42, -RZ, R10.reuse.H0_H0 ;  /* 0x2000000aff2a7230 */ /* 0x100fe40000004100 */
[-C--:B------:R-:W-:Y:S01]  /*11120*/  FMUL.FTZ R8, R47, R5.reuse ;  /* 0x000000052f087220 */ /* 0x080fe20000410000 */
[----:B------:R-:W-:Y:S02]  /*11130*/  HADD2.F32 R43, -RZ, R10.H1_H1 ;  /* 0x3000000aff2b7230 */ /* 0x000fe40000004100 */
[----:B------:R-:W-:Y:S01]  /*11140*/  FMUL.FTZ R10, R45, R5 ;  /* 0x000000052d0a7220 */ /* 0x000fe20000410000 */
[----:B------:R-:W-:-:S02]  /*11150*/  HADD2.F32 R40, -RZ, R9.H0_H0 ;  /* 0x20000009ff287230 */ /* 0x000fc40000004100 */
[----:B------:R-:W-:Y:S01]  /*11160*/  FFMA.FTZ R5, R45, R35, -R8 ;  /* 0x000000232d057223 */ /* 0x000fe20000010808 */
[----:B------:R-:W-:Y:S01]  /*11170*/  FMUL.FTZ R45, R46, R39 ;  /* 0x000000272e2d7220 */ /* 0x000fe20000410000 */
[----:B------:R-:W-:Y:S01]  /*11180*/  FFMA.FTZ R8, R47, R35, R10 ;  /* 0x000000232f087223 */ /* 0x000fe2000001000a */
[----:B------:R-:W-:Y:S02]  /*11190*/  HADD2.F32 R35, -RZ, R3.H1_H1 ;  /* 0x30000003ff237230 */ /* 0x000fe40000004100 */
[C---:B------:R-:W-:Y:S01]  /*111a0*/  FMUL.FTZ R39, R44.reuse, R39 ;  /* 0x000000272c277220 */ /* 0x040fe20000410000 */
[----:B------:R-:W-:Y:S01]  /*111b0*/  FFMA.FTZ R10, R44, R36, -R45 ;  /* 0x000000242c0a7223 */ /* 0x000fe2000001082d */
[----:B------:R-:W-:Y:S02]  /*111c0*/  HADD2.F32 R41, -RZ, R9.H1_H1 ;  /* 0x30000009ff297230 */ /* 0x000fe40000004100 */
[----:B------:R-:W-:Y:S01]  /*111d0*/  FMUL.FTZ R44, R49, R40 ;  /* 0x00000028312c7220 */ /* 0x000fe20000410000 */
[----:B------:R-:W-:Y:S01]  /*111e0*/  FFMA.FTZ R39, R46, R36, R39 ;  /* 0x000000242e277223 */ /* 0x000fe20000010027 */
[----:B------:R-:W-:Y:S01]  /*111f0*/  FMUL.FTZ R40, R35, R40 ;  /* 0x0000002823287220 */ /* 0x000fe20000410000 */
[----:B------:R-:W-:-:S02]  /*11200*/  HADD2.F32 R36, -RZ, R12.H1_H1 ;  /* 0x3000000cff247230 */ /* 0x000fc40000004100 */
[----:B------:R-:W-:Y:S01]  /*11210*/  FFMA.FTZ R44, R35, R37, -R44 ;  /* 0x00000025232c7223 */ /* 0x000fe2000001082c */
[----:B------:R-:W-:Y:S01]  /*11220*/  FMUL.FTZ R35, R48, R41 ;  /* 0x0000002930237220 */ /* 0x000fe20000410000 */
[----:B------:R-:W-:Y:S02]  /*11230*/  HADD2.F32 R46, -RZ, R13.H0_H0 ;  /* 0x2000000dff2e7230 */ /* 0x000fe40000004100 */
[----:B------:R-:W-:Y:S01]  /*11240*/  FFMA.FTZ R40, R49, R37, R40 ;  /* 0x0000002531287223 */ /* 0x000fe20000010028 */
[C---:B------:R-:W-:Y:S01]  /*11250*/  FMUL.FTZ R41, R36.reuse, R41 ;  /* 0x0000002924297220 */ /* 0x040fe20000410000 */
[----:B------:R-:W-:Y:S01]  /*11260*/  FFMA.FTZ R35, R36, R38, -R35 ;  /* 0x0000002624237223 */ /* 0x000fe20000010823 */
[----:B------:R-:W-:Y:S02]  /*11270*/  HADD2.F32 R36, -RZ, R14.H0_H0 ;  /* 0x2000000eff247230 */ /* 0x000fe40000004100 */
[-C--:B------:R-:W-:Y:S01]  /*11280*/  FMUL.FTZ R37, R50, R42.reuse ;  /* 0x0000002a32257220 */ /* 0x080fe20000410000 */
[----:B------:R-:W-:Y:S01]  /*11290*/  FMUL.FTZ R45, R46, R42 ;  /* 0x0000002a2e2d7220 */ /* 0x000fe20000410000 */
[----:B------:R-:W-:Y:S01]  /*112a0*/  FMUL.FTZ R47, R52, R43 ;  /* 0x0000002b342f7220 */ /* 0x000fe20000410000 */
[----:B------:R-:W-:-:S02]  /*112b0*/  HADD2.F32 R9, -RZ, R11.H0_H0 ;  /* 0x2000000bff097230 */ /* 0x000fc40000004100 */
[-C--:B------:R-:W-:Y:S01]  /*112c0*/  FFMA.FTZ R37, R46, R34.reuse, -R37 ;  /* 0x000000222e257223 */ /* 0x080fe20000010825 */
[----:B------:R-:W-:Y:S01]  /*112d0*/  FFMA.FTZ R45, R50, R34, R45 ;  /* 0x00000022322d7223 */ /* 0x000fe2000001002d */
[----:B------:R-:W-:Y:S01]  /*112e0*/  FMUL.FTZ R43, R36, R43 ;  /* 0x0000002b242b7220 */ /* 0x000fe20000410000 */
[----:B------:R-:W-:Y:S02]  /*112f0*/  HADD2.F32 R46, -RZ, R21.H1_H1 ;  /* 0x30000015ff2e7230 */ /* 0x000fe40000004100 */
[----:B------:R-:W-:Y:S01]  /*11300*/  FFMA.FTZ R41, R48, R38, R41 ;  /* 0x0000002630297223 */ /* 0x000fe20000010029 */
[----:B------:R-:W-:Y:S02]  /*11310*/  HADD2.F32 R11, -RZ, R11.H1_H1 ;  /* 0x3000000bff0b7230 */ /* 0x000fe40000004100 */
[-C--:B------:R-:W-:Y:S01]  /*11320*/  FFMA.FTZ R34, R36, R6.reuse, -R47 ;  /* 0x0000000624227223 */ /* 0x080fe2000001082f */
[----:B------:R-:W-:Y:S02]  /*11330*/  HADD2.F32 R49, -RZ, R24.H1_H1 ;  /* 0x30000018ff317230 */ /* 0x000fe40000004100 */
[----:B------:R-:W-:Y:S01]  /*11340*/  FFMA.FTZ R36, R52, R6, R43 ;  /* 0x0000000634247223 */ /* 0x000fe2000001002b */
[----:B------:R-:W-:-:S02]  /*11350*/  HADD2.F32 R38, -RZ, R13.H1_H1 ;  /* 0x3000000dff267230 */ /* 0x000fc40000004100 */
[----:B------:R-:W-:Y:S01]  /*11360*/  FMUL.FTZ R43, R46, R9 ;  /* 0x000000092e2b7220 */ /* 0x000fe20000410000 */
[----:B------:R-:W-:Y:S02]  /*11370*/  HADD2.F32 R47, -RZ, R14.H1_H1 ;  /* 0x3000000eff2f7230 */ /* 0x000fe40000004100 */
[----:B------:R-:W-:Y:S01]  /*11380*/  FMUL.FTZ R6, R49, R11 ;  /* 0x0000000b31067220 */ /* 0x000fe20000410000 */
[--C-:B------:R-:W-:Y:S02]  /*11390*/  HADD2.F32 R4, -RZ, R7.reuse.H0_H0 ;  /* 0x20000007ff047230 */ /* 0x100fe40000004100 */
[C---:B------:R-:W-:Y:S01]  /*113a0*/  FMUL.FTZ R9, R38.reuse, R9 ;  /* 0x0000000926097220 */ /* 0x040fe20000410000 */
[----:B------:R-:W-:Y:S02]  /*113b0*/  HADD2.F32 R7, -RZ, R7.H1_H1 ;  /* 0x30000007ff077230 */ /* 0x000fe40000004100 */
[----:B------:R-:W-:Y:S01]  /*113c0*/  FMUL.FTZ R42, R47, R11 ;  /* 0x0000000b2f2a7220 */ /* 0x000fe20000410000 */
[----:B------:R-:W-:Y:S01]  /*113d0*/  F2FP.F16.F32.PACK_AB R8, R39, R8 ;  /* 0x000000082708723e */ /* 0x000fe200000000ff */
[-C--:B------:R-:W-:Y:S01]  /*113e0*/  FFMA.FTZ R43, R38, R4.reuse, -R43 ;  /* 0x00000004262b7223 */ /* 0x080fe2000001082b */
[----:B------:R-:W-:Y:S01]  /*113f0*/  FFMA.FTZ R11, R46, R4, R9 ;  /* 0x000000042e0b7223 */ /* 0x000fe20000010009 */
[-C--:B------:R-:W-:Y:S01]  /*11400*/  FFMA.FTZ R38, R47, R7.reuse, -R6 ;  /* 0x000000072f267223 */ /* 0x080fe20000010806 */
[----:B------:R-:W-:Y:S01]  /*11410*/  FFMA.FTZ R42, R49, R7, R42 ;  /* 0x00000007312a7223 */ /* 0x000fe2000001002a */
        /* <DEDUP_REMOVED lines=9> */
.L_x_623:
[----:B------:R-:W-:Y:S05]  /*114b0*/  BSYNC B1 ;  /* 0x0000000000017941 */ /* 0x000fea0003800000 */
.L_x_622:
        /* <DEDUP_REMOVED lines=14> */
[----:B------:R-:W-:Y:S01]  /*115a0*/  SHF.R.S32.HI R7, RZ, 0x1f, R4 ;  /* 0x0000001fff077819 */ /* 0x000fe20000011404 */
[----:B0-----:R-:W-:Y:S02]  /*115b0*/  IMAD.SHL.U32 R5, R4, 0x8, RZ ;  /* 0x0000000804057824 */ /* 0x001fe400078e00ff */
[--C-:B------:R-:W-:Y:S01]  /*115c0*/  HADD2.F32 R49, -RZ, R30.reuse.H0_H0 ;  /* 0x2000001eff317230 */ /* 0x100fe20000004100 */
[----:B------:R-:W-:Y:S01]  /*115d0*/  LEA.HI R7, R7, R4, RZ, 0x3 ;  /* 0x0000000407077211 */ /* 0x000fe200078f18ff */
[----:B------:R-:W-:Y:S01]  /*115e0*/  HADD2.F32 R51, -RZ, R30.H1_H1 ;  /* 0x3000001eff337230 */ /* 0x000fe20000004100 */
[----:B------:R-:W-:Y:S01]  /*115f0*/  LOP3.LUT R4, R222, 0x38, R5, 0xf8, !PT ;  /* 0x00000038de047812 */ /* 0x000fe200078ef805 */
[----:B------:R-:W-:-:S02]  /*11600*/  HADD2.F32 R53, -RZ, R31.H0_H0 ;  /* 0x2000001fff357230 */ /* 0x000fc40000004100 */
[----:B------:R-:W-:Y:S01]  /*11610*/  IMAD.SHL.U32 R7, R7, 0x400, RZ ;  /* 0x0000040007077824 */ /* 0x000fe200078e00ff */
[----:B------:R-:W-:Y:S01]  /*11620*/  LOP3.LUT R8, R4, R52, RZ, 0x3c, !PT ;  /* 0x0000003404087212 */ /* 0x000fe200078e3cff */
[----:B------:R-:W-:-:S03]  /*11630*/  HADD2.F32 R50, -RZ, R31.H1_H1 ;  /* 0x3000001fff327230 */ /* 0x000fc60000004100 */
[----:B------:R-:W-:-:S04]  /*11640*/  LOP3.LUT R33, R7, 0x7fffe000, RZ, 0xc0, !PT ;  /* 0x7fffe00007217812 */ /* 0x000fc800078ec0ff */
[----:B------:R-:W-:-:S04]  /*11650*/  IADD3 R33, R8, R33, R225 ;  /* 0x0000002108217210 */ /* 0x000fc80007ffe0e1 */
[----:B------:R-:W-:-:S05]  /*11660*/  LEA R33, R33, R18, 0x1 ;  /* 0x0000001221217211 */ /* 0x000fca00078e08ff */
        /* <DEDUP_REMOVED lines=70> */
.L_x_629:
[----:B------:R-:W-:Y:S05]  /*11ad0*/  BSYNC B2 ;  /* 0x0000000000027941 */ /* 0x000fea0003800000 */
.L_x_628:
        /* <DEDUP_REMOVED lines=11> */
[----:B------:R-:W-:Y:S01]  /*11b90*/  SHF.R.S32.HI R7, RZ, 0x1f, R34 ;  /* 0x0000001fff077819 */ /* 0x000fe20000011422 */
[----:B0-----:R-:W-:-:S03]  /*11ba0*/  IMAD.SHL.U32 R5, R34, 0x8, RZ ;  /* 0x0000000822057824 */ /* 0x001fc600078e00ff */
[----:B------:R-:W-:Y:S02]  /*11bb0*/  LEA.HI R7, R7, R34, RZ, 0x3 ;  /* 0x0000002207077211 */ /* 0x000fe400078f18ff */
[----:B------:R-:W-:-:S03]  /*11bc0*/  LOP3.LUT R4, R222, 0x38, R5, 0xf8, !PT ;  /* 0x00000038de047812 */ /* 0x000fc600078ef805 */
[----:B------:R-:W-:Y:S01]  /*11bd0*/  IMAD.SHL.U32 R7, R7, 0x400, RZ ;  /* 0x0000040007077824 */ /* 0x000fe200078e00ff */
[----:B------:R-:W-:Y:S01]  /*11be0*/  LOP3.LUT R8, R4, R52, RZ, 0x3c, !PT ;  /* 0x0000003404087212 */ /* 0x000fe200078e3cff */
[----:B------:R-:W-:-:S03]  /*11bf0*/  HADD2.F32 R52, -RZ, R24.H0_H0 ;  /* 0x20000018ff347230 */ /* 0x000fc60000004100 */
[----:B------:R-:W-:Y:S02]  /*11c00*/  LOP3.LUT R33, R7, 0x7fffe000, RZ, 0xc0, !PT ;  /* 0x7fffe00007217812 */ /* 0x000fe400078ec0ff */
        /* <DEDUP_REMOVED lines=70> */
.L_x_627:
[----:B------:R-:W-:Y:S05]  /*12070*/  BSYNC B1 ;  /* 0x0000000000017941 */ /* 0x000fea0003800000 */
.L_x_626:
[----:B012---:R-:W-:-:S04]  /*12080*/  IADD3 R5, R212, 0x60, RZ ;  /* 0x00000060d4057810 */ /* 0x007fc80007ffe0ff */
[----:B------:R-:W-:-:S13]  /*12090*/  ISETP.GE.AND P0, PT, R5, R0, PT ;  /* 0x000000000500720c */ /* 0x000fda0003f06270 */
[----:B------:R-:W-:Y:S05]  /*120a0*/  @P0 BRA `(.L_x_606) ;  /* 0x0000000c001c0947 */ /* 0x000fea0003800000 */
[----:B------:R0:W5:Y:S01]  /*120b0*/  LDL R47, [R1+0x104] ;  /* 0x00010400012f7983 */ /* 0x0001620000100800 */
[----:B------:R-:W1:Y:S01]  /*120c0*/  LDC R0, c[0x0][0x3f4] ;  /* 0x0000fd00ff007b82 */ /* 0x000e620000000800 */
[----:B------:R-:W-:Y:S01]  /*120d0*/  VIADD R49, R212, 0x60 ;  /* 0x00000060d4317836 */ /* 0x000fe20000000000 */
[----:B------:R-:W-:Y:S03]  /*120e0*/  BSSY B1, `(.L_x_630) ;  /* 0x000005e000017945 */ /* 0x000fe60003800000 */
[----:B------:R-:W-:-:S05]  /*120f0*/  IMAD.SHL.U32 R49, R49, 0x40, RZ ;  /* 0x0000004031317824 */ /* 0x000fca00078e00ff */
[----:B------:R-:W-:Y:S02]  /*12100*/  LOP3.LUT R49, R49, 0x1c0, RZ, 0xc0, !PT ;  /* 0x000001c031317812 */ /* 0x000fe400078ec0ff */
[-C--:B-1----:R-:W-:Y:S02]  /*12110*/  ISETP.GE.AND P0, PT, R16, R0.reuse, PT ;  /* 0x000000001000720c */ /* 0x082fe40003f06270 */
[----:B------:R-:W-:-:S11]  /*12120*/  ISETP.GE.AND P1, PT, R213, R0, PT ;  /* 0x00000000d500720c */ /* 0x000fd60003f26270 */
[----:B0-----:R-:W-:Y:S05]  /*12130*/  @P0 BRA `(.L_x_631) ;  /* 0x0000000400600947 */ /* 0x001fea0003800000 */
[----:B------:R-:W2:Y:S01]  /*12140*/  LDL R51, [R1+0x18c] ;  /* 0x00018c0001337983 */ /* 0x000ea20000100800 */
[----:B------:R-:W-:Y:S01]  /*12150*/  LEA.HI R4, R0, R233, RZ, 0x1d ;  /* 0x000000e900047211 */ /* 0x000fe200078fe8ff */
[----:B------:R-:W-:Y:S01]  /*12160*/  HADD2.F32 R45, -RZ, R29.H0_H0 ;  /* 0x2000001dff2d7230 */ /* 0x000fe20000004100 */
[----:B------:R-:W-:Y:S01]  /*12170*/  SHF.R.U32.HI R9, RZ, 0x3, R49 ;  /* 0x00000003ff097819 */ /* 0x000fe20000011631 */
[--C-:B------:R-:W-:Y:S01]  /*12180*/  HADD2.F32 R43, -RZ, R25.reuse.H0_H0 ;  /* 0x20000019ff2b7230 */ /* 0x100fe20000004100 */
[----:B------:R-:W-:Y:S01]  /*12190*/  SHF.R.S32.HI R7, RZ, 0x1f, R4 ;  /* 0x0000001fff077819 */ /* 0x000fe20000011404 */
[----:B------:R-:W-:Y:S02]  /*121a0*/  IMAD.SHL.U32 R5, R4, 0x8, RZ ;  /* 0x0000000804057824 */ /* 0x000fe400078e00ff */
[--C-:B------:R-:W-:Y:S01]  /*121b0*/  HADD2.F32 R48, -RZ, R30.reuse.H0_H0 ;  /* 0x2000001eff307230 */ /* 0x100fe20000004100 */
[----:B------:R-:W-:Y:S01]  /*121c0*/  LEA.HI R7, R7, R4, RZ, 0x3 ;  /* 0x0000000407077211 */ /* 0x000fe200078f18ff */
[----:B------:R-:W-:Y:S01]  /*121d0*/  HADD2.F32 R25, -RZ, R25.H1_H1 ;  /* 0x30000019ff197230 */ /* 0x000fe20000004100 */
[----:B------:R-:W-:Y:S01]  /*121e0*/  LOP3.LUT R4, R49, 0x38, R5, 0xf8, !PT ;  /* 0x0000003831047812 */ /* 0x000fe200078ef805 */
[----:B------:R-:W-:Y:S01]  /*121f0*/  HADD2.F32 R50, -RZ, R30.H1_H1 ;  /* 0x3000001eff327230 */ /* 0x000fe20000004100 */
[----:B------:R-:W-:Y:S01]  /*12200*/  SHF.L.U32 R7, R7, 0xa, RZ ;  /* 0x0000000a07077819 */ /* 0x000fe200000006ff */
[----:B------:R-:W-:Y:S01]  /*12210*/  HADD2.F32 R30, -RZ, R27.H0_H0 ;  /* 0x2000001bff1e7230 */ /* 0x000fe20000004100 */
[----:B------:R-:W-:Y:S01]  /*12220*/  LOP3.LUT R8, R4, R9, RZ, 0x3c, !PT ;  /* 0x0000000904087212 */ /* 0x000fe200078e3cff */
[----:B------:R-:W-:Y:S01]  /*12230*/  HADD2.F32 R52, -RZ, R32.H0_H0 ;  /* 0x20000020ff347230 */ /* 0x000fe20000004100 */
[----:B------:R-:W-:-:S04]  /*12240*/  LOP3.LUT R33, R7, 0x7fffe000, RZ, 0xc0, !PT ;  /* 0x7fffe00007217812 */ /* 0x000fc800078ec0ff */
[----:B-----5:R-:W-:-:S05]  /*12250*/  IADD3 R33, R8, R33, R47 ;  /* 0x0000002108217210 */ /* 0x020fca0007ffe02f */
[----:B------:R-:W-:-:S05]  /*12260*/  IMAD R33, R33, 0x2, R18 ;  /* 0x0000000221217824 */ /* 0x000fca00078e0212 */
[----:B------:R-:W0:Y:S02]  /*12270*/  LDS.128 R8, [R33+0x14400] ;  /* 0x0144000021087984 */ /* 0x000e240000000c00 */
[----:B0-----:R-:W-:Y:S02]  /*12280*/  HADD2.F32 R39, -RZ, R8.H1_H1 ;  /* 0x30000008ff277230 */ /* 0x001fe40000004100 */
[--C-:B------:R-:W-:Y:S02]  /*12290*/  HADD2.F32 R40, -RZ, R9.reuse.H0_H0 ;  /* 0x20000009ff287230 */ /* 0x100fe40000004100 */
[----:B------:R-:W-:Y:S02]  /*122a0*/  HADD2.F32 R41, -RZ, R9.H1_H1 ;  /* 0x30000009ff297230 */ /* 0x000fe40000004100 */
[--C-:B------:R-:W-:Y:S02]  /*122b0*/  HADD2.F32 R42, -RZ, R10.reuse.H0_H0 ;  /* 0x2000000aff2a7230 */ /* 0x100fe40000004100 */
[----:B------:R-:W-:Y:S01]  /*122c0*/  HADD2.F32 R10, -RZ, R10.H1_H1 ;  /* 0x3000000aff0a7230 */ /* 0x000fe20000004100 */
[----:B--2---:R-:W0:Y:S02]  /*122d0*/  LDS.128 R4, [R51] ;  /* 0x0000000033047984 */ /* 0x004e240000000c00 */
[----:B0-----:R-:W-:-:S02]  /*122e0*/  HADD2.F32 R37, -RZ, R5.H0_H0 ;  /* 0x20000005ff257230 */ /* 0x001fc40000004100 */
[----:B------:R-:W-:Y:S02]  /*122f0*/  HADD2.F32 R38, -RZ, R5.H1_H1 ;  /* 0x30000005ff267230 */ /* 0x000fe40000004100 */
[----:B------:R-:W-:Y:S02]  /*12300*/  HADD2.F32 R5, -RZ, R8.H0_H0 ;  /* 0x20000008ff057230 */ /* 0x000fe40000004100 */
[--C-:B------:R-:W-:Y:S02]  /*12310*/  HADD2.F32 R35, -RZ, R4.reuse.H0_H0 ;  /* 0x20000004ff237230 */ /* 0x100fe40000004100 */
[----:B------:R-:W-:Y:S02]  /*12320*/  HADD2.F32 R36, -RZ, R4.H1_H1 ;  /* 0x30000004ff247230 */ /* 0x000fe40000004100 */
[-C--:B------:R-:W-:Y:S01]  /*12330*/  FMUL.FTZ R44, R45, R5.reuse ;  /* 0x000000052d2c7220 */ /* 0x080fe20000410000 */
[----:B------:R-:W-:Y:S01]  /*12340*/  FMUL.FTZ R46, R43, R5 ;  /* 0x000000052b2e7220 */ /* 0x000fe20000410000 */
[----:B------:R-:W-:-:S02]  /*12350*/  HADD2.F32 R34, -RZ, R6.H0_H0 ;  /* 0x20000006ff227230 */ /* 0x000fc40000004100 */
[-C--:B------:R-:W-:Y:S01]  /*12360*/  FFMA.FTZ R5, R43, R35.reuse, -R44 ;  /* 0x000000232b057223 */ /* 0x080fe2000001082c */
[----:B------:R-:W-:Y:S02]  /*12370*/  HADD2.F32 R43, -RZ, R29.H1_H1 ;  /* 0x3000001dff2b7230 */ /* 0x000fe40000004100 */
[----:B------:R-:W-:Y:S01]  /*12380*/  FFMA.FTZ R9, R45, R35, R46 ;  /* 0x000000232d097223 */ /* 0x000fe2000001002e */
[--C-:B------:R-:W-:Y:S02]  /*12390*/  HADD2.F32 R44, -RZ, R26.reuse.H0_H0 ;  /* 0x2000001aff2c7230 */ /* 0x100fe40000004100 */
[-C--:B------:R-:W-:Y:S01]  /*123a0*/  FMUL.FTZ R29, R48, R39.reuse ;  /* 0x00000027301d7220 */ /* 0x080fe20000410000 */
[----:B------:R-:W-:Y:S02]  /*123b0*/  HADD2.F32 R26, -RZ, R26.H1_H1 ;  /* 0x3000001aff1a7230 */ /* 0x000fe40000004100 */
[-C--:B------:R-:W-:Y:S01]  /*123c0*/  FMUL.FTZ R46, R43, R40.reuse ;  /* 0x000000282b2e7220 */ /* 0x080fe20000410000 */
[C---:B------:R-:W-:Y:S01]  /*123d0*/  FMUL.FTZ R40, R25.reuse, R40 ;  /* 0x0000002819287220 */ /* 0x040fe20000410000 */
[C---:B------:R-:W-:Y:S01]  /*123e0*/  FMUL.FTZ R39, R44.reuse, R39 ;  /* 0x000000272c277220 */ /* 0x040fe20000410000 */
[-C--:B------:R-:W-:Y:S01]  /*123f0*/  FFMA.FTZ R44, R44, R36.reuse, -R29 ;  /* 0x000000242c2c7223 */ /* 0x080fe2000001081d */
[----:B------:R-:W-:Y:S01]  /*12400*/  FFMA.FTZ R46, R25, R37, -R46 ;  /* 0x00000025192e7223 */ /* 0x000fe2000001082e */
[----:B------:R-:W-:Y:S01]  /*12410*/  FMUL.FTZ R25, R50, R41 ;  /* 0x0000002932197220 */ /* 0x000fe20000410000 */
[----:B------:R-:W-:Y:S01]  /*12420*/  FFMA.FTZ R36, R48, R36, R39 ;  /* 0x0000002430247223 */ /* 0x000fe20000010027 */
[----:B------:R-:W-:-:S02]  /*12430*/  HADD2.F32 R48, -RZ, R31.H0_H0 ;  /* 0x2000001fff307230 */ /* 0x000fc40000004100 */
[C---:B------:R-:W-:Y:S01]  /*12440*/  FMUL.FTZ R41, R26.reuse, R41 ;  /* 0x000000291a297220 */ /* 0x040fe20000410000 */
[----:B------:R-:W-:Y:S01]  /*12450*/  FFMA.FTZ R25, R26, R38, -R25 ;  /* 0x000000261a197223 */ /* 0x000fe20000010819 */
[----:B------:R-:W-:Y:S02]  /*12460*/  HADD2.F32 R26, -RZ, R28.H0_H0 ;  /* 0x2000001cff1a7230 */ /* 0x000fe40000004100 */
[----:B------:R-:W-:Y:S01]  /*12470*/  FFMA.FTZ R40, R43, R37, R40 ;  /* 0x000000252b287223 */ /* 0x000fe20000010028 */
[----:B------:R-:W-:Y:S02]  /*12480*/  HADD2.F32 R6, -RZ, R6.H1_H1 ;  /* 0x30000006ff067230 */ /* 0x000fe40000004100 */
[-C--:B------:R-:W-:Y:S01]  /*12490*/  FMUL.FTZ R29, R48, R42.reuse ;  /* 0x0000002a301d7220 */ /* 0x080fe20000410000 */
[----:B------:R-:W-:Y:S01]  /*124a0*/  FMUL.FTZ R35, R30, R42 ;  /* 0x0000002a1e237220 */ /* 0x000fe20000410000 */
[----:B------:R-:W-:Y:S01]  /*124b0*/  FMUL.FTZ R37, R52, R10 ;  /* 0x0000000a34257220 */ /* 0x000fe20000410000 */
[----:B------:R-:W-:-:S02]  /*124c0*/  HADD2.F32 R8, -RZ, R11.H0_H0 ;  /* 0x2000000bff087230 */ /* 0x000fc40000004100 */
[-C--:B------:R-:W-:Y:S01]  /*124d0*/  FFMA.FTZ R29, R30, R34.reuse, -R29 ;  /* 0x000000221e1d7223 */ /* 0x080fe2000001081d */
[----:B------:R-:W-:Y:S01]  /*124e0*/  FFMA.FTZ R35, R48, R34, R35 ;  /* 0x0000002230237223 */ /* 0x000fe20000010023 */
[C---:B------:R-:W-:Y:S01]  /*124f0*/  FMUL.FTZ R39, R26.reuse, R10 ;  /* 0x0000000a1a277220 */ /* 0x040fe20000410000 */
[----:B------:R-:W-:Y:S02]  /*12500*/  HADD2.F32 R11, -RZ, R11.H1_H1 ;  /* 0x3000000bff0b7230 */ /* 0x000fe40000004100 */
[-C--:B------:R-:W-:Y:S01]  /*12510*/  FFMA.FTZ R10, R26, R6.reuse, -R37 ;  /* 0x000000061a0a7223 */ /* 0x080fe20000010825 */
[----:B------:R-:W-:Y:S02]  /*12520*/  HADD2.F32 R34, -RZ, R31.H1_H1 ;  /* 0x3000001fff227230 */ /* 0x000fe40000004100 */
[----:B------:R-:W-:Y:S01]  /*12530*/  FFMA.FTZ R26, R52, R6, R39 ;  /* 0x00000006341a7223 */ /* 0x000fe20000010027 */
[----:B------:R-:W-:Y:S02]  /*12540*/  HADD2.F32 R30, -RZ, R27.H1_H1 ;  /* 0x3000001bff1e7230 */ /* 0x000fe40000004100 */
[----:B------:R-:W-:Y:S01]  /*12550*/  FFMA.FTZ R41, R50, R38, R41 ;  /* 0x0000002632297223 */ /* 0x000fe20000010029 */
[----:B------:R-:W-:-:S02]  /*12560*/  HADD2.F32 R43, -RZ, R32.H1_H1 ;  /* 0x30000020ff2b7230 */ /* 0x000fc40000004100 */
[-C--:B------:R-:W-:Y:S01]  /*12570*/  FMUL.FTZ R27, R34, R8.reuse ;  /* 0x00000008221b7220 */ /* 0x080fe20000410000 */
[----:B------:R-:W-:Y:S02]  /*12580*/  HADD2.F32 R37, -RZ, R28.H1_H1 ;  /* 0x3000001cff257230 */ /* 0x000fe40000004100 */
[C---:B------:R-:W-:Y:S01]  /*12590*/  FMUL.FTZ R31, R30.reuse, R8 ;  /* 0x000000081e1f7220 */ /* 0x040fe20000410000 */
[--C-:B------:R-:W-:Y:S02]  /*125a0*/  HADD2.F32 R4, -RZ, R7.reuse.H0_H0 ;  /* 0x20000007ff047230 */ /* 0x100fe40000004100 */
[-C--:B------:R-:W-:Y:S01]  /*125b0*/  FMUL.FTZ R6, R43, R11.reuse ;  /* 0x0000000b2b067220 */ /* 0x080fe20000410000 */
[----:B------:R-:W-:Y:S02]  /*125c0*/  HADD2.F32 R7, -RZ, R7.H1_H1 ;  /* 0x30000007ff077230 */ /* 0x000fe40000004100 */
[C---:B------:R-:W-:Y:S01]  /*125d0*/  FMUL.FTZ R8, R37.reuse, R11 ;  /* 0x0000000b25087220 */ /* 0x040fe20000410000 */
        /* <DEDUP_REMOVED lines=14> */
.L_x_631:
[----:B------:R-:W-:Y:S05]  /*126c0*/  BSYNC B1 ;  /* 0x0000000000017941 */ /* 0x000fea0003800000 */
.L_x_630:
[----:B------:R-:W-:Y:S05]  /*126d0*/  @P1 BRA `(.L_x_606) ;  /* 0x0000000400901947 */ /* 0x000fea0003800000 */
[----:B0-----:R-:W2:Y:S04]  /*126e0*/  LDL R4, [R1+0x108] ;  /* 0x0001080001047983 */ /* 0x001ea80000100800 */
[----:B------:R-:W3:Y:S01]  /*126f0*/  LDL R5, [R1+0x14] ;  /* 0x0000140001057983 */ /* 0x000ee20000100800 */
[----:B------:R-:W-:Y:S01]  /*12700*/  SHF.R.U32.HI R7, RZ, 0x3, R49 ;  /* 0x00000003ff077819 */ /* 0x000fe20000011631 */
[----:B------:R-:W-:Y:S02]  /*12710*/  HADD2.F32 R34, -RZ, R3.H0_H0 ;  /* 0x20000003ff227230 */ /* 0x000fe40000004100 */
[----:B------:R-:W-:Y:S02]  /*12720*/  HADD2.F32 R36, -RZ, R15.H0_H0 ;  /* 0x2000000fff247230 */ /* 0x000fe40000004100 */
[----:B------:R-:W-:-:S02]  /*12730*/  HADD2.F32 R38, -RZ, R20.H0_H0 ;  /* 0x20000014ff267230 */ /* 0x000fc40000004100 */
[----:B------:R-:W-:Y:S02]  /*12740*/  HADD2.F32 R39, -RZ, R3.H1_H1 ;  /* 0x30000003ff277230 */ /* 0x000fe40000004100 */
[----:B------:R-:W-:Y:S02]  /*12750*/  HADD2.F32 R41, -RZ, R15.H1_H1 ;  /* 0x3000000fff297230 */ /* 0x000fe40000004100 */
[----:B------:R-:W-:Y:S01]  /*12760*/  HADD2.F32 R43, -RZ, R20.H1_H1 ;  /* 0x30000014ff2b7230 */ /* 0x000fe20000004100 */
[----:B--2---:R-:W-:Y:S02]  /*12770*/  R2UR UR4, R4 ;  /* 0x00000000040472ca */ /* 0x004fe400000e0000 */
[----:B------:R-:W-:Y:S01]  /*12780*/  SHF.R.S32.HI R4, RZ, 0x1f, R213 ;  /* 0x0000001fff047819 */ /* 0x000fe200000114d5 */
[----:B---3--:R-:W-:-:S03]  /*12790*/  IMAD.MOV.U32 R6, RZ, RZ, R5 ;  /* 0x000000ffff067224 */ /* 0x008fc600078e0005 */
[CC--:B------:R-:W-:Y:S02]  /*127a0*/  LEA.HI R5, R4.reuse, R213.reuse, RZ, 0x6 ;  /* 0x000000d504057211 */ /* 0x0c0fe400078f30ff */
[----:B------:R-:W-:Y:S02]  /*127b0*/  LEA.HI R4, R4, R213, RZ, 0x3 ;  /* 0x000000d504047211 */ /* 0x000fe400078f18ff */
[----:B------:R-:W-:Y:S01]  /*127c0*/  LEA.HI R0, R0, R6, RZ, 0x1d ;  /* 0x0000000600007211 */ /* 0x000fe200078fe8ff */
[----:B------:R-:W-:Y:S01]  /*127d0*/  IMAD.SHL.U32 R6, R5, 0x80, RZ ;  /* 0x0000008005067824 */ /* 0x000fe200078e00ff */
[----:B------:R-:W-:Y:S02]  /*127e0*/  LOP3.LUT R4, R49, 0x38, R4, 0xf8, !PT ;  /* 0x0000003831047812 */ /* 0x000fe400078ef804 */
[----:B------:R-:W-:Y:S02]  /*127f0*/  SHF.R.S32.HI R5, RZ, 0x1f, R0 ;  /* 0x0000001fff057819 */ /* 0x000fe40000011400 */
[----:B------:R-:W-:-:S02]  /*12800*/  LOP3.LUT R9, R4, R7, RZ, 0x3c, !PT ;  /* 0x0000000704097212 */ /* 0x000fc400078e3cff */
[----:B------:R-:W-:Y:S02]  /*12810*/  LEA.HI R5, R5, R0, RZ, 0x3 ;  /* 0x0000000005057211 */ /* 0x000fe400078f18ff */
[----:B------:R-:W-:-:S03]  /*12820*/  SHF.L.U32 R4, R0, 0x3, RZ ;  /* 0x0000000300047819 */ /* 0x000fc600000006ff */
[----:B------:R-:W-:Y:S01]  /*12830*/  IMAD.SHL.U32 R5, R5, 0x400, RZ ;  /* 0x0000040005057824 */ /* 0x000fe200078e00ff */
[----:B------:R-:W-:-:S04]  /*12840*/  LOP3.LUT R4, R49, 0x38, R4, 0xf8, !PT ;  /* 0x0000003831047812 */ /* 0x000fc800078ef804 */
[----:B------:R-:W-:Y:S02]  /*12850*/  LOP3.LUT R8, R4, R7, RZ, 0x3c, !PT ;  /* 0x0000000704087212 */ /* 0x000fe400078e3cff */
[----:B------:R-:W-:-:S04]  /*12860*/  LOP3.LUT R25, R5, 0x7fffe000, RZ, 0xc0, !PT ;  /* 0x7fffe00005197812 */ /* 0x000fc800078ec0ff */
[----:B-----5:R-:W-:Y:S02]  /*12870*/  IADD3 R25, R8, R25, R47 ;  /* 0x0000001908197210 */ /* 0x020fe40007ffe02f */
[----:B------:R-:W-:-:S03]  /*12880*/  LOP3.LUT R6, R6, 0xffffe000, RZ, 0xc0, !PT ;  /* 0xffffe00006067812 */ /* 0x000fc600078ec0ff */
[----:B------:R-:W-:Y:S01]  /*12890*/  IMAD R25, R25, 0x2, R18 ;  /* 0x0000000219197824 */ /* 0x000fe200078e0212 */
[----:B------:R-:W-:-:S04]  /*128a0*/  IADD3 R0, R9, R6, R47 ;  /* 0x0000000609007210 */ /* 0x000fc80007ffe02f */
[----:B------:R-:W0:Y:S01]  /*128b0*/  LDS.128 R8, [R25+0x14400] ;  /* 0x0144000019087984 */ /* 0x000e220000000c00 */
[----:B------:R-:W-:-:S05]  /*128c0*/  LEA R0, R0, UR4, 0x1 ;  /* 0x0000000400007c11 */ /* 0x000fca000f8e08ff */
[----:B------:R-:W1:Y:S01]  /*128d0*/  LDS.128 R4, [R0] ;  /* 0x0000000000047984 */ /* 0x000e620000000c00 */
[--C-:B0-----:R-:W-:Y:S02]  /*128e0*/  HADD2.F32 R30, -RZ, R8.reuse.H0_H0 ;  /* 0x20000008ff1e7230 */ /* 0x101fe40000004100 */
[----:B------:R-:W-:-:S03]  /*128f0*/  HADD2.F32 R8, -RZ, R8.H1_H1 ;  /* 0x30000008ff087230 */ /* 0x000fc60000004100 */
[-C--:B------:R-:W-:Y:S01]  /*12900*/  FMUL.FTZ R35, R36, R30.reuse ;  /* 0x0000001e24237220 */ /* 0x080fe20000410000 */
[----:B------:R-:W-:Y:S01]  /*12910*/  FMUL.FTZ R37, R34, R30 ;  /* 0x0000001e22257220 */ /* 0x000fe20000410000 */
[----:B------:R-:W-:Y:S02]  /*12920*/  HADD2.F32 R30, -RZ, R12.H0_H0 ;  /* 0x2000000cff1e7230 */ /* 0x000fe40000004100 */
[--C-:B-1----:R-:W-:Y:S02]  /*12930*/  HADD2.F32 R26, -RZ, R4.reuse.H0_H0 ;  /* 0x20000004ff1a7230 */ /* 0x102fe40000004100 */
[----:B------:R-:W-:Y:S02]  /*12940*/  HADD2.F32 R4, -RZ, R4.H1_H1 ;  /* 0x30000004ff047230 */ /* 0x000fe40000004100 */
[-C--:B------:R-:W-:Y:S01]  /*12950*/  FMUL.FTZ R3, R30, R8.reuse ;  /* 0x000000081e037220 */ /* 0x080fe20000410000 */
[--C-:B------:R-:W-:Y:S02]  /*12960*/  HADD2.F32 R31, -RZ, R9.reuse.H0_H0 ;  /* 0x20000009ff1f7230 */ /* 0x100fe40000004100 */
[----:B------:R-:W-:Y:S01]  /*12970*/  FMUL.FTZ R15, R38, R8 ;  /* 0x00000008260f7220 */ /* 0x000fe20000410000 */
[----:B------:R-:W-:-:S02]  /*12980*/  HADD2.F32 R9, -RZ, R9.H1_H1 ;  /* 0x30000009ff097230 */ /* 0x000fc40000004100 */
[-C--:B------:R-:W-:Y:S01]  /*12990*/  FFMA.FTZ R20, R38, R4.reuse, R3 ;  /* 0x0000000426147223 */ /* 0x080fe20000010003 */
[----:B------:R-:W-:Y:S02]  /*129a0*/  HADD2.F32 R3, -RZ, R12.H1_H1 ;  /* 0x3000000cff037230 */ /* 0x000fe40000004100 */
[----:B------:R-:W-:Y:S01]  /*129b0*/  FFMA.FTZ R8, R30, R4, -R15 ;  /* 0x000000041e087223 */ /* 0x000fe2000001080f */
[--C-:B------:R-:W-:Y:S02]  /*129c0*/  HADD2.F32 R27, -RZ, R5.reuse.H0_H0 ;  /* 0x20000005ff1b7230 */ /* 0x100fe40000004100 */
[-C--:B------:R-:W-:Y:S01]  /*129d0*/  FMUL.FTZ R4, R43, R9.reuse ;  /* 0x000000092b047220 */ /* 0x080fe20000410000 */
[----:B------:R-:W-:Y:S02]  /*129e0*/  HADD2.F32 R5, -RZ, R5.H1_H1 ;  /* 0x30000005ff057230 */ /* 0x000fe40000004100 */
[----:B------:R-:W-:Y:S01]  /*129f0*/  FMUL.FTZ R12, R3, R9 ;  /* 0x00000009030c7220 */ /* 0x000fe20000410000 */
[----:B------:R-:W-:-:S02]  /*12a00*/  HADD2.F32 R32, -RZ, R10.H0_H0 ;  /* 0x2000000aff207230 */ /* 0x000fc40000004100 */
[----:B------:R-:W-:Y:S02]  /*12a10*/  HADD2.F32 R10, -RZ, R10.H1_H1 ;  /* 0x3000000aff0a7230 */ /* 0x000fe40000004100 */
[----:B------:R-:W-:Y:S02]  /*12a20*/  HADD2.F32 R38, -RZ, R24.H0_H0 ;  /* 0x20000018ff267230 */ /* 0x000fe40000004100 */
[----:B------:R-:W-:Y:S01]  /*12a30*/  FFMA.FTZ R3, R3, R5, -R4 ;  /* 0x0000000503037223 */ /* 0x000fe20000010804 */
[----:B------:R-:W-:Y:S02]  /*12a40*/  HADD2.F32 R28, -RZ, R6.H0_H0 ;  /* 0x20000006ff1c7230 */ /* 0x000fe40000004100 */
[-C--:B------:R-:W-:Y:S01]  /*12a50*/  FFMA.FTZ R35, R34, R26.reuse, -R35 ;  /* 0x0000001a22237223 */ /* 0x080fe20000010823 */
[----:B------:R-:W-:Y:S01]  /*12a60*/  FFMA.FTZ R37, R36, R26, R37 ;  /* 0x0000001a24257223 */ /* 0x000fe20000010025 */
[----:B------:R-:W-:Y:S02]  /*12a70*/  HADD2.F32 R4, -RZ, R14.H0_H0 ;  /* 0x2000000eff047230 */ /* 0x000fe40000004100 */
[----:B------:R-:W-:Y:S01]  /*12a80*/  FMUL.FTZ R26, R41, R31 ;  /* 0x0000001f291a7220 */ /* 0x000fe20000410000 */
[----:B------:R-:W-:-:S02]  /*12a90*/  HADD2.F32 R6, -RZ, R6.H1_H1 ;  /* 0x30000006ff067230 */ /* 0x000fc40000004100 */
[----:B------:R-:W-:Y:S01]  /*12aa0*/  FFMA.FTZ R9, R43, R5, R12 ;  /* 0x000000052b097223 */ /* 0x000fe2000001000c */
[-C--:B------:R-:W-:Y:S01]  /*12ab0*/  FMUL.FTZ R5, R38, R10.reuse ;  /* 0x0000000a26057220 */ /* 0x080fe20000410000 */
[C---:B------:R-:W-:Y:S01]  /*12ac0*/  FMUL.FTZ R30, R39.reuse, R31 ;  /* 0x0000001f271e7220 */ /* 0x040fe20000410000 */
[----:B------:R-:W-:Y:S02]  /*12ad0*/  HADD2.F32 R33, -RZ, R11.H0_H0 ;  /* 0x2000000bff217230 */ /* 0x000fe40000004100 */
[----:B------:R-:W-:Y:S01]  /*12ae0*/  FFMA.FTZ R26, R39, R27, -R26 ;  /* 0x0000001b271a7223 */ /* 0x000fe2000001081a */
[----:B------:R-:W-:Y:S02]  /*12af0*/  HADD2.F32 R36, -RZ, R21.H0_H0 ;  /* 0x20000015ff247230 */ /* 0x000fe40000004100 */
[C---:B------:R-:W-:Y:S01]  /*12b00*/  FMUL.FTZ R31, R4.reuse, R10 ;  /* 0x0000000a041f7220 */ /* 0x040fe20000410000 */
[----:B------:R-:W-:Y:S02]  /*12b10*/  HADD2.F32 R11, -RZ, R11.H1_H1 ;  /* 0x3000000bff0b7230 */ /* 0x000fe40000004100 */
[----:B------:R-:W-:Y:S01]  /*12b20*/  FFMA.FTZ R10, R4, R6, -R5 ;  /* 0x00000006040a7223 */ /* 0x000fe20000010805 */
[----:B------:R-:W-:-:S02]  /*12b30*/  HADD2.F32 R34, -RZ, R13.H0_H0 ;  /* 0x2000000dff227230 */ /* 0x000fc40000004100 */
[----:B------:R-:W-:Y:S02]  /*12b40*/  HADD2.F32 R21, -RZ, R21.H1_H1 ;  /* 0x30000015ff157230 */ /* 0x000fe40000004100 */
[----:B------:R-:W-:Y:S02]  /*12b50*/  HADD2.F32 R39, -RZ, R24.H1_H1 ;  /* 0x30000018ff277230 */ /* 0x000fe40000004100 */
[----:B------:R-:W-:Y:S02]  /*12b60*/  HADD2.F32 R13, -RZ, R13.H1_H1 ;  /* 0x3000000dff0d7230 */ /* 0x000fe40000004100 */
[----:B------:R-:W-:Y:S02]  /*12b70*/  HADD2.F32 R5, -RZ, R14.H1_H1 ;  /* 0x3000000eff057230 */ /* 0x000fe40000004100 */
[--C-:B------:R-:W-:Y:S02]  /*12b80*/  HADD2.F32 R29, -RZ, R7.reuse.H0_H0 ;  /* 0x20000007ff1d7230 */ /* 0x100fe40000004100 */
[----:B------:R-:W-:Y:S01]  /*12b90*/  FFMA.FTZ R30, R41, R27, R30 ;  /* 0x0000001b291e7223 */ /* 0x000fe2000001001e */
[----:B------:R-:W-:-:S02]  /*12ba0*/  HADD2.F32 R7, -RZ, R7.H1_H1 ;  /* 0x30000007ff077230 */ /* 0x000fc40000004100 */
[----:B------:R-:W-:Y:S01]  /*12bb0*/  FMUL.FTZ R15, R36, R32 ;  /* 0x00000020240f7220 */ /* 0x000fe20000410000 */
[----:B------:R-:W-:Y:S01]  /*12bc0*/  FFMA.FTZ R12, R38, R6, R31 ;  /* 0x00000006260c7223 */ /* 0x000fe2000001001f */
[----:B------:R-:W-:Y:S01]  /*12bd0*/  FMUL.FTZ R4, R21, R33 ;  /* 0x0000002115047220 */ /* 0x000fe20000410000 */
[----:B------:R-:W-:Y:S01]  /*12be0*/  FMUL.FTZ R14, R39, R11 ;  /* 0x0000000b270e7220 */ /* 0x000fe20000410000 */
[C---:B------:R-:W-:Y:S01]  /*12bf0*/  FMUL.FTZ R27, R34.reuse, R32 ;  /* 0x00000020221b7220 */ /* 0x040fe20000410000 */
[----:B------:R-:W-:Y:S01]  /*12c00*/  FMUL.FTZ R6, R13, R33 ;  /* 0x000000210d067220 */ /* 0x000fe20000410000 */
[----:B------:R-:W-:Y:S01]  /*12c10*/  FMUL.FTZ R24, R5, R11 ;  /* 0x0000000b05187220 */ /* 0x000fe20000410000 */
[-C--:B------:R-:W-:Y:S01]  /*12c20*/  FFMA.FTZ R15, R34, R28.reuse, -R15 ;  /* 0x0000001c220f7223 */ /* 0x080fe2000001080f */
[----:B------:R-:W-:Y:S01]  /*12c30*/  FFMA.FTZ R11, R13, R29, -R4 ;  /* 0x0000001d0d0b7223 */ /* 0x000fe20000010804 */
[----:B------:R-:W-:Y:S01]  /*12c40*/  FFMA.FTZ R14, R5, R7, -R14 ;  /* 0x00000007050e7223 */ /* 0x000fe2000001080e */
[----:B------:R-:W-:Y:S01]  /*12c50*/  FFMA.FTZ R27, R36, R28, R27 ;  /* 0x0000001c241b7223 */ /* 0x000fe2000001001b */
[----:B------:R-:W-:Y:S01]  /*12c60*/  FFMA.FTZ R29, R21, R29, R6 ;  /* 0x0000001d151d7223 */ /* 0x000fe20000010006 */
[----:B------:R-:W-:Y:S01]  /*12c70*/  FFMA.FTZ R24, R39, R7, R24 ;  /* 0x0000000727187223 */ /* 0x000fe20000010018 */
[----:B------:R-:W-:-:S02]  /*12c80*/  F2FP.F16.F32.PACK_AB R4, R8, R35 ;  /* 0x000000230804723e */ /* 0x000fc400000000ff */
[----:B------:R-:W-:Y:S02]  /*12c90*/  F2FP.F16.F32.PACK_AB R5, R3, R26 ;  /* 0x0000001a0305723e */ /* 0x000fe400000000ff */
[----:B------:R-:W-:Y:S02]  /*12ca0*/  F2FP.F16.F32.PACK_AB R6, R10, R15 ;  /* 0x0000000f0a06723e */ /* 0x000fe400000000ff */
[----:B------:R-:W-:Y:S02]  /*12cb0*/  F2FP.F16.F32.PACK_AB R7, R14, R11 ;  /* 0x0000000b0e07723e */ /* 0x000fe400000000ff */
[----:B------:R-:W-:Y:S02]  /*12cc0*/  F2FP.F16.F32.PACK_AB R8, R20, R37 ;  /* 0x000000251408723e */ /* 0x000fe400000000ff */
[----:B------:R-:W-:Y:S02]  /*12cd0*/  F2FP.F16.F32.PACK_AB R9, R9, R30 ;  /* 0x0000001e0909723e */ /* 0x000fe400000000ff */
[----:B------:R-:W-:-:S02]  /*12ce0*/  F2FP.F16.F32.PACK_AB R10, R12, R27 ;  /* 0x0000001b0c0a723e */ /* 0x000fc400000000ff */
[----:B------:R-:W-:Y:S01]  /*12cf0*/  F2FP.F16.F32.PACK_AB R11, R24, R29 ;  /* 0x0000001d180b723e */ /* 0x000fe200000000ff */
[----:B------:R1:W-:Y:S04]  /*12d00*/  STS.128 [R0], R4 ;  /* 0x0000000400007388 */ /* 0x0003e80000000c00 */
[----:B------:R1:W-:Y:S02]  /*12d10*/  STS.128 [R25+0x14400], R8 ;  /* 0x0144000819007388 */ /* 0x0003e40000000c00 */
.L_x_606:
[----:B------:R-:W-:Y:S05]  /*12d20*/  BSYNC B0 ;  /* 0x0000000000007941 */ /* 0x000fea0003800000 */
.L_x_575:
[----:B------:R-:W-:Y:S01]  /*12d30*/  @!PT LDS RZ, [RZ] ;  /* 0x00000000fffff984 */ /* 0x000fe20000000800 */
[----:B------:R-:W-:Y:S01]  /*12d40*/  @!PT LDS RZ, [RZ] ;  /* 0x00000000fffff984 */ /* 0x000fe20000000800 */
[----:B------:R-:W-:Y:S01]  /*12d50*/  @!PT LDS RZ, [RZ] ;  /* 0x00000000fffff984 */ /* 0x000fe20000000800 */
[----:B------:R-:W-:Y:S01]  /*12d60*/  @!PT LDS RZ, [RZ] ;  /* 0x00000000fffff984 */ /* 0x000fe20000000800 */
[----:B------:R4:W-:Y:S06]  /*12d70*/  MEMBAR.ALL.CTA ;  /* 0x0000000000007992 */ /* 0x0009ec0000008000 */
[----:B----4-:R-:W4:Y:S01]  /*12d80*/  FENCE.VIEW.ASYNC.S ;  /* 0x00000000000073c6 */ /* 0x010f220000000000 */
[----:B------:R-:W-:Y:S05]  /*12d90*/  WARPSYNC.ALL ;  /* 0x0000000000007948 */ /* 0x000fea0003800000 */
[----:B----4-:R-:W-:Y:S06]  /*12da0*/  BAR.SYNC.DEFER_BLOCKING 0xd, 0x100 ;  /* 0x0344000000007b1d */ /* 0x010fec0000010000 */
.L_x_573:
[----:B------:R-:W-:-:S06]  /*12db0*/  ULOP3.LUT UR4, UR60, 0x1, URZ, 0xfc, !UPT ;  /* 0x000000013c047892 */ /* 0x000fcc000f8efc3f */
[----:B-1----:R-:W-:-:S05]  /*12dc0*/  IMAD.U32 R0, RZ, RZ, UR4 ;  /* 0x00000004ff007e24 */ /* 0x002fca000f8e00ff */
[----:B------:R-:W-:-:S13]  /*12dd0*/  ISETP.NE.AND P0, PT, R0, 0x3, PT ;  /* 0x000000030000780c */ /* 0x000fda0003f05270 */
[----:B------:R-:W-:Y:S05]  /*12de0*/  @!P0 BRA `(.L_x_632) ;  /* 0x0000000000048947 */ /* 0x000fea0003800000 */
[----:B------:R-:W-:Y:S01]  /*12df0*/  BPT.TRAP 0x1 ;  /* 0x000000040000795c */ /* 0x000fe20000300000 */
.L_x_632:
[----:B------:R-:W-:Y:S02]  /*12e00*/  LEA R0, R220, R18, 0x3 ;  /* 0x00000012dc007211 */ /* 0x000fe400078e18ff */
[----:B0-----:R-:W-:-:S04]  /*12e10*/  SHF.L.U32 R3, R221, 0x1f, RZ ;  /* 0x0000001fdd037819 */ /* 0x001fc800000006ff */
[----:B------:R0:W1:Y:S01]  /*12e20*/  SYNCS.PHASECHK.TRANS64.TRYWAIT P2, [R0+URZ+0x38830], R3 ;  /* 0x03883003000075a7 */ /* 0x000062000804017f */
[----:B------:R-:W-:Y:S05]  /*12e30*/  @!P0 BRA `(.L_x_633) ;  /* 0x0000000000048947 */ /* 0x000fea0003800000 */
[----:B------:R-:W-:Y:S01]  /*12e40*/  BPT.TRAP 0x1 ;  /* 0x000000040000795c */ /* 0x000fe20000300000 */
.L_x_633:
[----:B--23--:R-:W2:Y:S01]  /*12e50*/  S2R R4, SR_TID.X ;  /* 0x0000000000047919 */ /* 0x00cea20000002100 */
[----:B------:R-:W-:Y:S01]  /*12e60*/  IMAD.MOV.U32 R151, RZ, RZ, RZ ;  /* 0x000000ffff977224 */ /* 0x000fe200078e00ff */
[----:B--2---:R-:W-:-:S04]  /*12e70*/  LOP3.LUT R4, R4, 0x7f, RZ, 0xc0, !PT ;  /* 0x0000007f04047812 */ /* 0x004fc800078ec0ff */
[----:B------:R-:W-:Y:S01]  /*12e80*/  ISETP.NE.AND P1, PT, R4, RZ, PT ;  /* 0x000000ff0400720c */ /* 0x000fe20003f25270 */
[----:B-1----:R-:W-:-:S12]  /*12e90*/  @P2 BRA `(.L_x_634) ;  /* 0x0000000000082947 */ /* 0x002fd80003800000 */
[----:B------:R-:W1:Y:S02]  /*12ea0*/  SYNCS.PHASECHK.TRANS64.TRYWAIT P2, [R0+URZ+0x38830], R3 ;  /* 0x03883003000075a7 */ /* 0x000e64000804017f */
[----:B-1----:R-:W-:Y:S05]  /*12eb0*/  @!P2 BRA `(.L_x_635) ;  /* 0x00000194000ca947 */ /* 0x002fea0003800000 */
.L_x_634:
[----:B------:R-:W-:Y:S05]  /*12ec0*/  WARPSYNC.ALL ;  /* 0x0000000000007948 */ /* 0x000fea0003800000 */
[----:B01----:R-:W-:Y:S01]  /*12ed0*/  VIADD R3, R18, 0x24400 ;  /* 0x0002440012037836 */ /* 0x003fe20000000000 */
[----:B------:R-:W-:Y:S01]  /*12ee0*/  R2UR UR20, R2 ;  /* 0x00000000021472ca */ /* 0x000fe200000e0000 */
[----:B------:R-:W-:Y:S01]  /*12ef0*/  WARPGROUP.ARRIVE ;  /* 0x00000000000079c5 */ /* 0x000fe20000000000 */
[----:B------:R-:W-:Y:S01]  /*12f00*/  UMOV UR5, 0x40000040 ;  /* 0x4000004000057882 */ /* 0x000fe20000000000 */
[----:B------:R-:W-:Y:S01]  /*12f10*/  MOV R5, 0x40000040 ;  /* 0x4000004000057802 */ /* 0x000fe20000000f00 */
[----:B------:R-:W-:Y:S01]  /*12f20*/  UMOV UR17, UR5 ;  /* 0x0000000500117c82 */ /* 0x000fe20008000000 */
[----:B------:R-:W-:Y:S01]  /*12f30*/  SHF.R.U32.HI R3, RZ, 0x4, R3 ;  /* 0x00000004ff037819 */ /* 0x000fe20000011603 */
[----:B------:R-:W-:Y:S01]  /*12f40*/  IMAD.U32 R13, RZ, RZ, UR5 ;  /* 0x00000005ff0d7e24 */ /* 0x000fe2000f8e00ff */
[----:B------:R-:W-:Y:S01]  /*12f50*/  UMOV UR9, UR17 ;  /* 0x0000001100097c82 */ /* 0x000fe20008000000 */
[----:B------:R-:W-:Y:S01]  /*12f60*/  IMAD.MOV.U32 R7, RZ, RZ, 0x40000040 ;  /* 0x40000040ff077424 */ /* 0x000fe200078e00ff */
[----:B------:R-:W-:Y:S01]  /*12f70*/  LOP3.LUT R3, R3, 0x3fff, RZ, 0xc0, !PT ;  /* 0x00003fff03037812 */ /* 0x000fe200078ec0ff */
[----:B------:R-:W-:Y:S01]  /*12f80*/  UMOV UR13, UR17 ;  /* 0x00000011000d7c82 */ /* 0x000fe20008000000 */
[----:B------:R-:W-:Y:S01]  /*12f90*/  IMAD.MOV.U32 R9, RZ, RZ, 0x40000040 ;  /* 0x40000040ff097424 */ /* 0x000fe200078e00ff */
[----:B------:R-:W-:Y:S01]  /*12fa0*/  UMOV UR25, 0x40000040 ;  /* 0x4000004000197882 */ /* 0x000fe20000000000 */
[----:B------:R-:W-:Y:S01]  /*12fb0*/  LOP3.LUT R224, R3, 0x10000, RZ, 0xfc, !PT ;  /* 0x0001000003e07812 */ /* 0x000fe200078efcff */
[----:B------:R-:W-:Y:S01]  /*12fc0*/  IMAD.MOV.U32 R3, RZ, RZ, 0x40000040 ;  /* 0x40000040ff037424 */ /* 0x000fe200078e00ff */
[----:B------:R-:W-:Y:S01]  /*12fd0*/  ULOP3.LUT UR20, UR20, 0x10000, URZ, 0xfc, !UPT ;  /* 0x0001000014147892 */ /* 0x000fe2000f8efc3f */
[----:B------:R-:W-:Y:S01]  /*12fe0*/  R2UR UR11, R7 ;  /* 0x00000000070b72ca */ /* 0x000fe200000e0000 */
[----:B------:R-:W-:Y:S01]  /*12ff0*/  IMAD.MOV.U32 R7, RZ, RZ, 0x40000040 ;  /* 0x40000040ff077424 */ /* 0x000fe200078e00ff */
[----:B------:R-:W-:Y:S01]  /*13000*/  R2UR UR27, R9 ;  /* 0x00000000091b72ca */ /* 0x000fe200000e0000 */
[----:B------:R-:W-:Y:S01]  /*13010*/  IMAD R2, R220, 0xa00, R224 ;  /* 0x00000a00dc027824 */ /* 0x000fe200078e02e0 */
[----:B------:R-:W-:Y:S01]  /*13020*/  R2UR UR7, R3 ;  /* 0x00000000030772ca */ /* 0x000fe200000e0000 */
[----:B------:R-:W-:Y:S01]  /*13030*/  IMAD.MOV.U32 R9, RZ, RZ, 0x40000040 ;  /* 0x40000040ff097424 */ /* 0x000fe200078e00ff */
[----:B------:R-:W-:Y:S01]  /*13040*/  UMOV UR4, UR20 ;  /* 0x0000001400047c82 */ /* 0x000fe20008000000 */
[C---:B------:R-:W-:Y:S01]  /*13050*/  VIADD R4, R2.reuse, 0x80 ;  /* 0x0000008002047836 */ /* 0x040fe20000000000 */
[C---:B------:R-:W-:Y:S01]  /*13060*/  R2UR UR6, R2.reuse ;  /* 0x00000000020672ca */ /* 0x040fe200000e0000 */
[----:B------:R-:W-:Y:S01]  /*13070*/  UMOV UR16, UR4 ;  /* 0x0000000400107c82 */ /* 0x000fe20008000000 */
[----:B------:R-:W-:Y:S01]  /*13080*/  MOV R12, UR4 ;  /* 0x00000004000c7c02 */ /* 0x000fe20008000f00 */
[----:B------:R-:W-:Y:S01]  /*13090*/  VIADD R6, R2, 0x100 ;  /* 0x0000010002067836 */ /* 0x000fe20000000000 */
[----:B------:R-:W-:Y:S01]  /*130a0*/  UMOV UR8, UR16 ;  /* 0x0000001000087c82 */ /* 0x000fe20008000000 */
[----:B------:R-:W-:Y:S01]  /*130b0*/  UMOV UR12, UR16 ;  /* 0x00000010000c7c82 */ /* 0x000fe20008000000 */
[----:B------:R-:W-:Y:S01]  /*130c0*/  R2UR UR19, R7 ;  /* 0x00000000071372ca */ /* 0x000fe200000e0000 */
[----:B------:R-:W-:Y:S01]  /*130d0*/  IMAD.MOV.U32 R7, RZ, RZ, 0x40000040 ;  /* 0x40000040ff077424 */ /* 0x000fe200078e00ff */
[----:B------:R-:W-:Y:S01]  /*130e0*/  R2UR UR10, R6 ;  /* 0x00000000060a72ca */ /* 0x000fe200000e0000 */
[C---:B------:R-:W-:Y:S01]  /*130f0*/  VIADD R6, R2.reuse, 0x200 ;  /* 0x0000020002067836 */ /* 0x040fe20000000000 */
[----:B------:R-:W-:Y:S01]  /*13100*/  IADD3 R8, R2, 0x2, RZ ;  /* 0x0000000202087810 */ /* 0x000fe20007ffe0ff */
[----:B------:R0:W-:Y:S01]  /*13110*/  STL.64 [R1+0x58], R12 ;  /* 0x0000580c01007387 */ /* 0x0001e20000100a00 */
[----:B------:R-:W-:Y:S01]  /*13120*/  P2R R10, PR, RZ, 0x1 ;  /* 0x00000001ff0a7803 */ /* 0x000fe20000000000 */
[----:B------:R-:W-:Y:S01]  /*13130*/  HGMMA.64x16x16.F32 R56, gdesc[UR4], RZ, !UPT, gsb0 ;  /* 0x00200000043879f0 */ /* 0x000fe2000c0008ff */
[----:B------:R-:W-:Y:S01]  /*13140*/  R2UR UR6, R4 ;  /* 0x00000000040672ca */ /* 0x000fe200000e0000 */
[----:B------:R-:W-:Y:S01]  /*13150*/  UMOV UR4, UR16 ;  /* 0x0000001000047c82 */ /* 0x000fe20008000000 */
[----:B------:R-:W-:Y:S01]  /*13160*/  R2UR UR7, R5 ;  /* 0x00000000050772ca */ /* 0x000fe200000e0000 */
[----:B------:R-:W-:Y:S01]  /*13170*/  UMOV UR5, UR17 ;  /* 0x0000001100057c82 */ /* 0x000fe20008000000 */
[----:B------:R-:W-:Y:S01]  /*13180*/  VIADD R4, R2, 0x180 ;  /* 0x0000018002047836 */ /* 0x000fe20000000000 */
[----:B------:R-:W-:Y:S01]  /*13190*/  R2UR UR18, R6 ;  /* 0x00000000061272ca */ /* 0x000fe200000e0000 */
[----:B------:R-:W-:Y:S01]  /*131a0*/  IMAD.MOV.U32 R5, RZ, RZ, 0x40000040 ;  /* 0x40000040ff057424 */ /* 0x000fe200078e00ff */
[----:B------:R-:W-:Y:S01]  /*131b0*/  R2UR UR26, R8 ;  /* 0x00000000081a72ca */ /* 0x000fe200000e0000 */
[----:B------:R-:W-:Y:S01]  /*131c0*/  VIADD R6, R2, 0x102 ;  /* 0x0000010202067836 */ /* 0x000fe20000000000 */
[----:B------:R-:W-:Y:S01]  /*131d0*/  R2UR UR14, R4 ;  /* 0x00000000040e72ca */ /* 0x000fe200000e0000 */
[----:B------:R-:W-:Y:S01]  /*131e0*/  VIADD R4, R2, 0x82 ;  /* 0x0000008202047836 */ /* 0x000fe20000000000 */
[----:B------:R-:W-:Y:S01]  /*131f0*/  R2UR UR15, R5 ;  /* 0x00000000050f72ca */ /* 0x000fe200000e0000 */
[----:B0-----:R-:W-:Y:S01]  /*13200*/  IMAD.U32 R13, RZ, RZ, UR25 ;  /* 0x00000019ff0d7e24 */ /* 0x001fe2000f8e00ff */
[----:B------:R-:W-:-:S02]  /*13210*/  MOV R5, 0x40000040 ;  /* 0x4000004000057802 */ /* 0x000fc40000000f00 */
[----:B------:R-:W-:Y:S01]  /*13220*/  IADD3 R8, R2, 0x4, RZ ;  /* 0x0000000402087810 */ /* 0x000fe20007ffe0ff */
[----:B------:R-:W-:Y:S02]  /*13230*/  WARPGROUP.DEPBAR.LE gsb0, 0x0 ;  /* 0x00008000000079c5 */ /* 0x000fe40000010000 */
[----:B------:R-:W-:-:S06]  /*13240*/  WARPGROUP.ARRIVE ;  /* 0x00000000000079c5 */ /* 0x000fcc0000000000 */
[----:B------:R-:W-:Y:S01]  /*13250*/  HGMMA.64x16x16.F32 R48, gdesc[UR4], RZ, !UPT, gsb0 ;  /* 0x00200000043079f0 */ /* 0x000fe2000c0008ff */
[----:B------:R-:W-:-:S07]  /*13260*/  UIADD3 UR4, UR20, 0x2, URZ ;  /* 0x0000000214047890 */ /* 0x000fce000fffe03f */
[----:B------:R-:W-:Y:S02]  /*13270*/  UMOV UR24, UR4 ;  /* 0x0000000400187c82 */ /* 0x000fe40008000000 */
[----:B------:R-:W-:-:S05]  /*13280*/  MOV R12, UR24 ;  /* 0x00000018000c7c02 */ /* 0x000fca0008000f00 */
[----:B------:R0:W-:Y:S01]  /*13290*/  STL.64 [R1+0x50], R12 ;  /* 0x0000500c01007387 */ /* 0x0001e20000100a00 */
[----:B------:R-:W-:Y:S02]  /*132a0*/  WARPGROUP.DEPBAR.LE gsb0, 0x0 ;  /* 0x00008000000079c5 */ /* 0x000fe40000010000 */
[----:B-----5:R-:W-:-:S06]  /*132b0*/  WARPGROUP.ARRIVE ;  /* 0x00000000000079c5 */ /* 0x020fcc0000000000 */
[----:B------:R-:W-:Y:S01]  /*132c0*/  HGMMA.64x16x16.F32 R40, gdesc[UR8], RZ, !UPT, gsb0 ;  /* 0x00200000082879f0 */ /* 0x000fe2000c0008ff */
[----:B------:R-:W-:Y:S01]  /*132d0*/  UMOV UR8, UR24 ;  /* 0x0000001800087c82 */ /* 0x000fe20008000000 */
[----:B------:R-:W-:Y:S01]  /*132e0*/  UMOV UR9, UR25 ;  /* 0x0000001900097c82 */ /* 0x000fe20008000000 */
[----:B------:R-:W-:Y:S01]  /*132f0*/  UMOV UR4, UR8 ;  /* 0x0000000800047c82 */ /* 0x000fe20008000000 */
[----:B------:R-:W-:Y:S01]  /*13300*/  UMOV UR5, UR9 ;  /* 0x0000000900057c82 */ /* 0x000fe20008000000 */
[----:B------:R-:W-:Y:S02]  /*13310*/  WARPGROUP.DEPBAR.LE gsb0, 0x0 ;  /* 0x00008000000079c5 */ /* 0x000fe40000010000 */
[----:B------:R-:W-:-:S06]  /*13320*/  WARPGROUP.ARRIVE ;  /* 0x00000000000079c5 */ /* 0x000fcc0000000000 */
[----:B------:R-:W-:Y:S01]  /*13330*/  HGMMA.64x16x16.F32 R32, gdesc[UR12], RZ, !UPT, gsb0 ;  /* 0x002000000c2079f0 */ /* 0x000fe2000c0008ff */
[----:B------:R-:W-:Y:S01]  /*13340*/  R2UR UR14, R4 ;  /* 0x00000000040e72ca */ /* 0x000fe200000e0000 */
[----:B------:R-:W-:Y:S01]  /*13350*/  UMOV UR12, UR8 ;  /* 0x00000008000c7c82 */ /* 0x000fe20008000000 */
[----:B------:R-:W-:Y:S01]  /*13360*/  R2UR UR15, R5 ;  /* 0x00000000050f72ca */ /* 0x000fe200000e0000 */
[----:B------:R-:W-:Y:S01]  /*13370*/  UMOV UR13, UR9 ;  /* 0x00000009000d7c82 */ /* 0x000fe20008000000 */
[----:B------:R-:W-:Y:S02]  /*13380*/  VIADD R4, R2, 0x182 ;  /* 0x0000018202047836 */ /* 0x000fe40000000000 */
[----:B------:R-:W-:-:S03]  /*13390*/  IMAD.MOV.U32 R5, RZ, RZ, 0x40000040 ;  /* 0x40000040ff057424 */ /* 0x000fc600078e00ff */
[----:B------:R-:W-:Y:S01]  /*133a0*/  R2UR UR6, R4 ;  /* 0x00000000040672ca */ /* 0x000fe200000e0000 */
[----:B------:R-:W-:Y:S01]  /*133b0*/  VIADD R4, R2, 0x84 ;  /* 0x0000008402047836 */ /* 0x000fe20000000000 */
[----:B------:R-:W-:Y:S02]  /*133c0*/  R2UR UR7, R5 ;  /* 0x00000000050772ca */ /* 0x000fe400000e0000 */
[----:B------:R-:W-:Y:S01]  /*133d0*/  MOV R5, 0x40000040 ;  /* 0x4000004000057802 */ /* 0x000fe20000000f00 */
        /* <DEDUP_REMOVED lines=11> */
[----:B------:R-:W-:Y:S01]  /*13490*/  R2UR UR11, R7 ;  /* 0x00000000070b72ca */ /* 0x000fe200000e0000 */
[----:B------:R-:W-:Y:S01]  /*134a0*/  IMAD.MOV.U32 R7, RZ, RZ, 0x40000040 ;  /* 0x40000040ff077424 */ /* 0x000fe200078e00ff */
[----:B------:R-:W-:Y:S02]  /*134b0*/  WARPGROUP.DEPBAR.LE gsb0, 0x0 ;  /* 0x00008000000079c5 */ /* 0x000fe40000010000 */
[----:B------:R-:W-:-:S06]  /*134c0*/  WARPGROUP.ARRIVE ;  /* 0x00000000000079c5 */ /* 0x000fcc0000000000 */
[----:B------:R-:W-:Y:S01]  /*134d0*/  HGMMA.64x16x16.F32 R56, gdesc[UR24], R56, gsb0 ;  /* 0x00200000183879f0 */ /* 0x000fe20008000838 */
[----:B------:R-:W-:Y:S01]  /*134e0*/  R2UR UR26, R8 ;  /* 0x00000000081a72ca */ /* 0x000fe200000e0000 */
[----:B------:R-:W-:Y:S01]  /*134f0*/  UMOV UR25, 0x40000040 ;  /* 0x4000004000197882 */ /* 0x000fe20000000000 */
[----:B------:R-:W-:Y:S01]  /*13500*/  R2UR UR27, R9 ;  /* 0x00000000091b72ca */ /* 0x000fe200000e0000 */
[----:B------:R-:W-:Y:S01]  /*13510*/  IMAD.MOV.U32 R9, RZ, RZ, 0x40000040 ;  /* 0x40000040ff097424 */ /* 0x000fe200078e00ff */
[----:B------:R-:W-:Y:S01]  /*13520*/  IADD3 R8, R2, 0x6, RZ ;  /* 0x0000000602087810 */ /* 0x000fe20007ffe0ff */
[----:B0-----:R-:W-:Y:S01]  /*13530*/  IMAD.U32 R13, RZ, RZ, UR25 ;  /* 0x00000019ff0d7e24 */ /* 0x001fe2000f8e00ff */
[----:B------:R-:W-:Y:S02]  /*13540*/  WARPGROUP.DEPBAR.LE gsb0, 0x0 ;  /* 0x00008000000079c5 */ /* 0x000fe40000010000 */
[----:B------:R-:W-:-:S06]  /*13550*/  WARPGROUP.ARRIVE ;  /* 0x00000000000079c5 */ /* 0x000fcc0000000000 */
[----:B------:R-:W-:Y:S01]  /*13560*/  HGMMA.64x16x16.F32 R48, gdesc[UR12], R48, gsb0 ;  /* 0x002000000c3079f0 */ /* 0x000fe20008000830 */
[----:B------:R-:W-:-:S07]  /*13570*/  UIADD3 UR12, UR20, 0x4, URZ ;  /* 0x00000004140c7890 */ /* 0x000fce000fffe03f */
[----:B------:R-:W-:Y:S02]  /*13580*/  UMOV UR24, UR12 ;  /* 0x0000000c00187c82 */ /* 0x000fe40008000000 */
[----:B------:R-:W-:-:S05]  /*13590*/  MOV R12, UR24 ;  /* 0x00000018000c7c02 */ /* 0x000fca0008000f00 */
[----:B------:R0:W-:Y:S01]  /*135a0*/  STL.64 [R1+0x48], R12 ;  /* 0x0000480c01007387 */ /* 0x0001e20000100a00 */
[----:B------:R-:W-:Y:S02]  /*135b0*/  WARPGROUP.DEPBAR.LE gsb0, 0x0 ;  /* 0x00008000000079c5 */ /* 0x000fe40000010000 */
[----:B------:R-:W-:-:S06]  /*135c0*/  WARPGROUP.ARRIVE ;  /* 0x00000000000079c5 */ /* 0x000fcc0000000000 */
[----:B------:R-:W-:Y:S01]  /*135d0*/  HGMMA.64x16x16.F32 R40, gdesc[UR16], R40, gsb0 ;  /* 0x00200000102879f0 */ /* 0x000fe20008000828 */
[----:B------:R-:W-:Y:S01]  /*135e0*/  UMOV UR16, UR24 ;  /* 0x0000001800107c82 */ /* 0x000fe20008000000 */
[----:B------:R-:W-:Y:S01]  /*135f0*/  UMOV UR17, UR25 ;  /* 0x0000001900117c82 */ /* 0x000fe20008000000 */
[----:B------:R-:W-:Y:S01]  /*13600*/  UMOV UR12, UR16 ;  /* 0x00000010000c7c82 */ /* 0x000fe20008000000 */
[----:B------:R-:W-:Y:S01]  /*13610*/  UMOV UR13, UR17 ;  /* 0x00000011000d7c82 */ /* 0x000fe20008000000 */
[----:B------:R-:W-:Y:S02]  /*13620*/  WARPGROUP.DEPBAR.LE gsb0, 0x0 ;  /* 0x00008000000079c5 */ /* 0x000fe40000010000 */
[----:B------:R-:W-:-:S06]  /*13630*/  WARPGROUP.ARRIVE ;  /* 0x00000000000079c5 */ /* 0x000fcc0000000000 */
[----:B------:R-:W-:Y:S01]  /*13640*/  HGMMA.64x16x16.F32 R32, gdesc[UR4], R32, gsb0 ;  /* 0x00200000042079f0 */ /* 0x000fe20008000820 */
        /* <DEDUP_REMOVED lines=35> */
[----:B------:R-:W-:Y:S01]  /*13880*/  UIADD3 UR4, UR20, 0x6, URZ ;  /* 0x0000000614047890 */ /* 0x000fe2000fffe03f */
[----:B------:R-:W-:Y:S01]  /*13890*/  R2UR UR6, R4 ;  /* 0x00000000040672ca */ /* 0x000fe200000e0000 */
[----:B------:R-:W-:Y:S01]  /*138a0*/  VIADD R4, R2, 0x186 ;  /* 0x0000018602047836 */ /* 0x000fe20000000000 */
[----:B------:R-:W-:Y:S01]  /*138b0*/  R2UR UR7, R5 ;  /* 0x00000000050772ca */ /* 0x000fe200000e0000 */
[----:B------:R-:W-:-:S03]  /*138c0*/  IMAD.MOV.U32 R5, RZ, RZ, 0x40000040 ;  /* 0x40000040ff057424 */ /* 0x000fc600078e00ff */
[----:B------:R-:W-:Y:S02]  /*138d0*/  UMOV UR24, UR4 ;  /* 0x0000000400187c82 */ /* 0x000fe40008000000 */
[----:B------:R-:W-:-:S05]  /*138e0*/  MOV R12, UR24 ;  /* 0x00000018000c7c02 */ /* 0x000fca0008000f00 */
[----:B------:R0:W-:Y:S01]  /*138f0*/  STL.64 [R1+0x40], R12 ;  /* 0x0000400c01007387 */ /* 0x0001e20000100a00 */
[----:B------:R-:W-:Y:S02]  /*13900*/  WARPGROUP.DEPBAR.LE gsb0, 0x0 ;  /* 0x00008000000079c5 */ /* 0x000fe40000010000 */
[----:B------:R-:W-:-:S06]  /*13910*/  WARPGROUP.ARRIVE ;  /* 0x00000000000079c5 */ /* 0x000fcc0000000000 */
[----:B------:R-:W-:Y:S01]  /*13920*/  HGMMA.64x16x16.F32 R40, gdesc[UR8], R40, gsb0 ;  /* 0x00200000082879f0 */ /* 0x000fe20008000828 */
        /* <DEDUP_REMOVED lines=8> */
[----:B------:R-:W-:Y:S01]  /*139b0*/  VIADD R4, R2, 0x300 ;  /* 0x0000030002047836 */ /* 0x000fe20000000000 */
[----:B------:R-:W-:Y:S02]  /*139c0*/  R2UR UR15, R5 ;  /* 0x00000000050f72ca */ /* 0x000fe400000e0000 */
[----:B------:R-:W-:Y:S01]  /*139d0*/  MOV R5, 0x40000040 ;  /* 0x4000004000057802 */ /* 0x000fe20000000f00 */
[----:B------:R-:W-:Y:S02]  /*139e0*/  WARPGROUP.DEPBAR.LE gsb0, 0x0 ;  /* 0x00008000000079c5 */ /* 0x000fe40000010000 */
[----:B------:R-:W-:-:S06]  /*139f0*/  WARPGROUP.ARRIVE ;  /* 0x00000000000079c5 */ /* 0x000fcc0000000000 */
[----:B------:R-:W-:Y:S01]  /*13a00*/  HGMMA.64x16x16.F32 R24, gdesc[UR16], R24, gsb0 ;  /* 0x00200000101879f0 */ /* 0x000fe20008000818 */
[----:B------:R-:W-:Y:S01]  /*13a10*/  UMOV UR16, UR24 ;  /* 0x0000001800107c82 */ /* 0x000fe20008000000 */
[----:B------:R-:W-:Y:S01]  /*13a20*/  UMOV UR17, UR25 ;  /* 0x0000001900117c82 */ /* 0x000fe20008000000 */
[----:B------:R-:W-:Y:S01]  /*13a30*/  UMOV UR4, UR16 ;  /* 0x0000001000047c82 */ /* 0x000fe20008000000 */
[----:B------:R-:W-:Y:S01]  /*13a40*/  UMOV UR5, UR17 ;  /* 0x0000001100057c82 */ /* 0x000fe20008000000 */
[----:B------:R-:W-:Y:S01]  /*13a50*/  UMOV UR8, UR16 ;  /* 0x0000001000087c82 */ /* 0x000fe20008000000 */
[----:B------:R-:W-:Y:S01]  /*13a60*/  UMOV UR9, UR17 ;  /* 0x0000001100097c82 */ /* 0x000fe20008000000 */
[----:B------:R-:W-:Y:S01]  /*13a70*/  UMOV UR12, UR16 ;  /* 0x00000010000c7c82 */ /* 0x000fe20008000000 */
[----:B------:R-:W-:Y:S01]  /*13a80*/  UMOV UR13, UR17 ;  /* 0x00000011000d7c82 */ /* 0x000fe20008000000 */
[----:B------:R-:W-:Y:S01]  /*13a90*/  R2UR UR18, R6 ;  /* 0x00000000061272ca */ /* 0x000fe200000e0000 */
[----:B------:R-:W-:Y:S01]  /*13aa0*/  VIADD R6, R2, 0x380 ;  /* 0x0000038002067836 */ /* 0x000fe20000000000 */
[----:B------:R-:W-:Y:S01]  /*13ab0*/  R2UR UR19, R7 ;  /* 0x00000000071372ca */ /* 0x000fe200000e0000 */
[----:B------:R-:W-:Y:S01]  /*13ac0*/  IMAD.MOV.U32 R7, RZ, RZ, 0x40000040 ;  /* 0x40000040ff077424 */ /* 0x000fe200078e00ff */
[----:B------:R-:W-:-:S02]  /*13ad0*/  WARPGROUP.DEPBAR.LE gsb0, 0x0 ;  /* 0x00008000000079c5 */ /* 0x000fc40000010000 */
        /* <DEDUP_REMOVED lines=263> */
[----:B------:R-:W-:Y:S01]  /*14b50*/  UIADD3 UR4, UR20, 0x802, URZ ;  /* 0x0000080214047890 */ /* 0x000fe2000fffe03f */
[----:B------:R-:W-:Y:S02]  /*14b60*/  R2UR UR6, R4 ;  /* 0x00000000040672ca */ /* 0x000fe400000e0000 */
[----:B------:R-:W-:-:S04]  /*14b70*/  R2UR UR7, R5 ;  /* 0x00000000050772ca */ /* 0x000fc800000e0000 */
[----:B------:R-:W-:Y:S02]  /*14b80*/  UMOV UR24, UR4 ;  /* 0x0000000400187c82 */ /* 0x000fe40008000000 */
[----:B------:R-:W-:Y:S01]  /*14b90*/  MOV R12, UR24 ;  /* 0x00000018000c7c02 */ /* 0x000fe20008000f00 */
[----:B------:R-:W-:Y:S02]  /*14ba0*/  WARPGROUP.DEPBAR.LE gsb0, 0x0 ;  /* 0x00008000000079c5 */ /* 0x000fe40000010000 */
[----:B------:R-:W-:Y:S01]  /*14bb0*/  WARPGROUP.ARRIVE ;  /* 0x00000000000079c5 */ /* 0x000fe20000000000 */
[----:B------:R-:W-:Y:S01]  /*14bc0*/  VIADD R4, R2, 0x584 ;  /* 0x0000058402047836 */ /* 0x000fe20000000000 */
[----:B------:R-:W-:Y:S01]  /*14bd0*/  MOV R5, 0x40000040 ;  /* 0x4000004000057802 */ /* 0x000fe20000000f00 */
[----:B------:R-:W-:Y:S01]  /*14be0*/  UIADD3 UR52, UR20, 0x806, URZ ;  /* 0x0000080614347890 */ /* 0x000fe2000fffe03f */
[----:B------:R0:W-:Y:S02]  /*14bf0*/  STL.64 [R1+0x8], R12 ;  /* 0x0000080c01007387 */ /* 0x0001e40000100a00 */
[----:B------:R-:W-:Y:S01]  /*14c00*/  HGMMA.64x16x16.F32 R32, gdesc[UR8], R32, gsb0 ;  /* 0x00200000082079f0 */ /* 0x000fe20008000820 */
[----:B------:R-:W-:Y:S01]  /*14c10*/  UMOV UR8, UR24 ;  /* 0x0000001800087c82 */ /* 0x000fe20008000000 */
[----:B------:R-:W-:Y:S01]  /*14c20*/  UMOV UR9, UR25 ;  /* 0x0000001900097c82 */ /* 0x000fe20008000000 */
[----:B------:R-:W-:Y:S01]  /*14c30*/  UMOV UR16, UR8 ;  /* 0x0000000800107c82 */ /* 0x000fe20008000000 */
[----:B------:R-:W-:Y:S01]  /*14c40*/  UMOV UR17, UR9 ;  /* 0x0000000900117c82 */ /* 0x000fe20008000000 */
[----:B------:R-:W-:Y:S01]  /*14c50*/  UMOV UR4, UR8 ;  /* 0x0000000800047c82 */ /* 0x000fe20008000000 */
[----:B------:R-:W-:Y:S01]  /*14c60*/  UMOV UR5, UR9 ;  /* 0x0000000900057c82 */ /* 0x000fe20008000000 */
[----:B------:R-:W-:Y:S01]  /*14c70*/  UMOV UR53, 0x40000040 ;  /* 0x4000004000357882 */ /* 0x000fe20000000000 */
[----:B------:R-:W-:Y:S01]  /*14c80*/  UIADD3 UR48, UR20, 0xc00, URZ ;  /* 0x00000c0014307890 */ /* 0x000fe2000fffe03f */
[----:B------:R-:W2:Y:S01]  /*14c90*/  LDL R64, [R1+0x7c] ;  /* 0x00007c0001407983 */ /* 0x000ea20000100800 */
        /* <DEDUP_REMOVED lines=9> */
[----:B------:R-:W-:Y:S02]  /*14d30*/  R2UR UR10, R6 ;  /* 0x00000000060a72ca */ /* 0x000fe400000e0000 */
[----:B------:R-:W-:Y:S01]  /*14d40*/  R2UR UR11, R7 ;  /* 0x00000000070b72ca */ /* 0x000fe200000e0000 */
[----:B------:R-:W-:Y:S02]  /*14d50*/  WARPGROUP.DEPBAR.LE gsb0, 0x0 ;  /* 0x00008000000079c5 */ /* 0x000fe40000010000 */
[----:B------:R-:W-:-:S06]  /*14d60*/  WARPGROUP.ARRIVE ;  /* 0x00000000000079c5 */ /* 0x000fcc0000000000 */
[----:B------:R-:W-:Y:S01]  /*14d70*/  HGMMA.64x16x16.F32 R56, gdesc[UR24], R56, gsb0 ;  /* 0x00200000183879f0 */ /* 0x000fe20008000838 */
[----:B------:R-:W-:Y:S01]  /*14d80*/  R2UR UR26, R8 ;  /* 0x00000000081a72ca */ /* 0x000fe200000e0000 */
[----:B------:R-:W-:Y:S01]  /*14d90*/  UMOV UR25, 0x40000040 ;  /* 0x4000004000197882 */ /* 0x000fe20000000000 */
[----:B------:R-:W-:Y:S01]  /*14da0*/  R2UR UR27, R9 ;  /* 0x00000000091b72ca */ /* 0x000fe200000e0000 */
[----:B------:R-:W-:Y:S02]  /*14db0*/  WARPGROUP.DEPBAR.LE gsb0, 0x0 ;  /* 0x00008000000079c5 */ /* 0x000fe40000010000 */
[----:B------:R-:W-:Y:S01]  /*14dc0*/  WARPGROUP.ARRIVE ;  /* 0x00000000000079c5 */ /* 0x000fe20000000000 */
[C---:B------:R-:W-:Y:S02]  /*14dd0*/  VIADD R6, R2.reuse, 0x604 ;  /* 0x0000060402067836 */ /* 0x040fe40000000000 */
[----:B------:R-:W-:Y:S01]  /*14de0*/  IMAD.MOV.U32 R7, RZ, RZ, 0x40000040 ;  /* 0x40000040ff077424 */ /* 0x000fe200078e00ff */
[----:B------:R-:W-:Y:S01]  /*14df0*/  IADD3 R8, R2, 0x506, RZ ;  /* 0x0000050602087810 */ /* 0x000fe20007ffe0ff */
[----:B------:R-:W-:Y:S01]  /*14e00*/  UMOV UR49, 0x40000040 ;  /* 0x4000004000317882 */ /* 0x000fe20000000000 */
[----:B------:R-:W-:Y:S01]  /*14e10*/  HGMMA.64x16x16.F32 R48, gdesc[UR16], R48, gsb0 ;  /* 0x00200000103079f0 */ /* 0x000fe20008000830 */
[----:B------:R-:W-:Y:S01]  /*14e20*/  UIADD3 UR44, UR20, 0xc02, URZ ;  /* 0x00000c02142c7890 */ /* 0x000fe2000fffe03f */
[----:B------:R-:W-:Y:S01]  /*14e30*/  UMOV UR45, 0x40000040 ;  /* 0x40000040002d7882 */ /* 0x000fe20000000000 */
[----:B------:R-:W-:Y:S01]  /*14e40*/  UIADD3 UR40, UR20, 0xc04, URZ ;  /* 0x00000c0414287890 */ /* 0x000fe2000fffe03f */
[----:B------:R-:W-:Y:S01]  /*14e50*/  UMOV UR41, 0x40000040 ;  /* 0x4000004000297882 */ /* 0x000fe20000000000 */
[----:B------:R-:W-:Y:S01]  /*14e60*/  UIADD3 UR36, UR20, 0xc06, URZ ;  /* 0x00000c0614247890 */ /* 0x000fe2000fffe03f */
[----:B------:R-:W-:Y:S01]  /*14e70*/  UMOV UR37, 0x40000040 ;  /* 0x4000004000257882 */ /* 0x000fe20000000000 */
[----:B------:R-:W-:-:S02]  /*14e80*/  IMAD.MOV.U32 R3, RZ, RZ, 0x40000040 ;  /* 0x40000040ff037424 */ /* 0x000fc400078e00ff */
[----:B0-----:R-:W-:Y:S01]  /*14e90*/  IMAD.U32 R13, RZ, RZ, UR25 ;  /* 0x00000019ff0d7e24 */ /* 0x001fe2000f8e00ff */
[----:B------:R-:W-:Y:S02]  /*14ea0*/  WARPGROUP.DEPBAR.LE gsb0, 0x0 ;  /* 0x00008000000079c5 */ /* 0x000fe40000010000 */
[----:B------:R-:W-:-:S06]  /*14eb0*/  WARPGROUP.ARRIVE ;  /* 0x00000000000079c5 */ /* 0x000fcc0000000000 */
[----:B------:R-:W-:Y:S01]  /*14ec0*/  HGMMA.64x16x16.F32 R40, gdesc[UR12], R40, gsb0 ;  /* 0x002000000c2879f0 */ /* 0x000fe20008000828 */
[----:B------:R-:W-:-:S07]  /*14ed0*/  UIADD3 UR12, UR20, 0x804, URZ ;  /* 0x00000804140c7890 */ /* 0x000fce000fffe03f */
[----:B------:R-:W-:Y:S01]  /*14ee0*/  UMOV UR24, UR12 ;  /* 0x0000000c00187c82 */ /* 0x000fe20008000000 */
[----:B------:R-:W-:Y:S01]  /*14ef0*/  R2UR UR18, R4 ;  /* 0x00000000041272ca */ /* 0x000fe200000e0000 */
[----:B------:R-:W-:Y:S02]  /*14f00*/  WARPGROUP.DEPBAR.LE gsb0, 0x0 ;  /* 0x00008000000079c5 */ /* 0x000fe40000010000 */
[----:B------:R-:W-:Y:S01]  /*14f10*/  WARPGROUP.ARRIVE ;  /* 0x00000000000079c5 */ /* 0x000fe20000000000 */
[----:B------:R-:W-:Y:S02]  /*14f20*/  R2UR UR19, R5 ;  /* 0x00000000051372ca */ /* 0x000fe400000e0000 */
[----:B------:R-:W-:Y:S02]  /*14f30*/  R2UR UR14, R6 ;  /* 0x00000000060e72ca */ /* 0x000fe400000e0000 */
[----:B------:R-:W-:Y:S01]  /*14f40*/  R2UR UR15, R7 ;  /* 0x00000000070f72ca */ /* 0x000fe200000e0000 */
[----:B------:R-:W-:Y:S01]  /*14f50*/  HGMMA.64x16x16.F32 R32, gdesc[UR4], R32, gsb0 ;  /* 0x00200000042079f0 */ /* 0x000fe20008000820 */
[----:B------:R-:W-:Y:S01]  /*14f60*/  IMAD.MOV.U32 R9, RZ, RZ, 0x40000040 ;  /* 0x40000040ff097424 */ /* 0x000fe200078e00ff */
[----:B------:R-:W-:-:S02]  /*14f70*/  R2UR UR54, R8 ;  /* 0x00000000083672ca */ /* 0x000fc400000e0000 */
[----:B------:R-:W-:Y:S01]  /*14f80*/  MOV R12, UR24 ;  /* 0x00000018000c7c02 */ /* 0x000fe20008000f00 */
        /* <DEDUP_REMOVED lines=13> */
[----:B------:R-:W-:Y:S01]  /*15060*/  UMOV UR12, UR4 ;  /* 0x00000004000c7c82 */ /* 0x000fe20008000000 */
[----:B------:R-:W-:Y:S01]  /*15070*/  UMOV UR13, UR5 ;  /* 0x00000005000d7c82 */ /* 0x000fe20008000000 */
[----:B------:R-:W-:Y:S01]  /*15080*/  VIADD R4, R2, 0x684 ;  /* 0x0000068402047836 */ /* 0x000fe20000000000 */
[----:B------:R-:W-:Y:S02]  /*15090*/  WARPGROUP.DEPBAR.LE gsb0, 0x0 ;  /* 0x00008000000079c5 */ /* 0x000fe40000010000 */
[----:B------:R-:W-:-:S06]  /*150a0*/  WARPGROUP.ARRIVE ;  /* 0x00000000000079c5 */ /* 0x000fcc0000000000 */
[----:B------:R-:W-:Y:S01]  /*150b0*/  HGMMA.64x16x16.F32 R40, gdesc[UR12], R40, gsb0 ;  /* 0x002000000c2879f0 */ /* 0x000fe20008000828 */
[----:B------:R-:W-:Y:S01]  /*150c0*/  IMAD.MOV.U32 R5, RZ, RZ, 0x40000040 ;  /* 0x40000040ff057424 */ /* 0x000fe200078e00ff */
[----:B------:R-:W-:-:S04]  /*150d0*/  R2UR UR10, R4 ;  /* 0x00000000040a72ca */ /* 0x000fc800000e0000 */
[----:B------:R-:W-:Y:S01]  /*150e0*/  R2UR UR11, R5 ;  /* 0x00000000050b72ca */ /* 0x000fe200000e0000 */
[----:B------:R-:W-:Y:S01]  /*150f0*/  UMOV UR8, UR4 ;  /* 0x0000000400087c82 */ /* 0x000fe20008000000 */
[----:B------:R-:W-:Y:S01]  /*15100*/  UMOV UR9, UR5 ;  /* 0x0000000500097c82 */ /* 0x000fe20008000000 */
[----:B------:R-:W-:Y:S02]  /*15110*/  WARPGROUP.DEPBAR.LE gsb0, 0x0 ;  /* 0x00008000000079c5 */ /* 0x000fe40000010000 */
[----:B------:R-:W-:-:S08]  /*15120*/  WARPGROUP.ARRIVE ;  /* 0x00000000000079c5 */ /* 0x000fd00000000000 */
[----:B------:R-:W-:Y:S01]  /*15130*/  HGMMA.64x16x16.F32 R32, gdesc[UR8], R32, gsb0 ;  /* 0x00200000082079f0 */ /* 0x000fe20008000820 */
[----:B------:R-:W-:Y:S02]  /*15140*/  VIADD R6, R2, 0x704 ;  /* 0x0000070402067836 */ /* 0x000fe40000000000 */
[----:B------:R-:W-:-:S03]  /*15150*/  IMAD.MOV.U32 R7, RZ, RZ, 0x40000040 ;  /* 0x40000040ff077424 */ /* 0x000fc600078e00ff */
[----:B------:R-:W-:Y:S02]  /*15160*/  R2UR UR6, R6 ;  /* 0x00000000060672ca */ /* 0x000fe400000e0000 */
[----:B------:R-:W-:Y:S01]  /*15170*/  R2UR UR7, R7 ;  /* 0x00000000070772ca */ /* 0x000fe200000e0000 */
[----:B------:R-:W-:Y:S02]  /*15180*/  WARPGROUP.DEPBAR.LE gsb0, 0x0 ;  /* 0x00008000000079c5 */ /* 0x000fe40000010000 */
[----:B------:R-:W-:-:S10]  /*15190*/  WARPGROUP.ARRIVE ;  /* 0x00000000000079c5 */ /* 0x000fd40000000000 */
[----:B------:R-:W-:Y:S01]  /*151a0*/  HGMMA.64x16x16.F32 R24, gdesc[UR4], R24, gsb0 ;  /* 0x00200000041879f0 */ /* 0x000fe20008000818 */
[----:B------:R-:W-:Y:S01]  /*151b0*/  R2UR UR55, R9 ;  /* 0x00000000093772ca */ /* 0x000fe200000e0000 */
[----:B------:R-:W-:Y:S01]  /*151c0*/  IMAD.MOV.U32 R5, RZ, RZ, 0x40000040 ;  /* 0x40000040ff057424 */ /* 0x000fe200078e00ff */
[----:B------:R-:W-:Y:S01]  /*151d0*/  IADD3 R4, R2, 0x586, RZ ;  /* 0x0000058602047810 */ /* 0x000fe20007ffe0ff */
[----:B------:R-:W-:Y:S02]  /*151e0*/  WARPGROUP.DEPBAR.LE gsb0, 0x0 ;  /* 0x00008000000079c5 */ /* 0x000fe40000010000 */
[----:B------:R-:W-:-:S08]  /*151f0*/  WARPGROUP.ARRIVE ;  /* 0x00000000000079c5 */ /* 0x000fd00000000000 */
[----:B------:R-:W-:Y:S01]  /*15200*/  HGMMA.64x16x16.F32 R56, gdesc[UR52], R56, gsb0 ;  /* 0x00200000343879f0 */ /* 0x000fe20008000838 */
[----:B------:R-:W-:Y:S02]  /*15210*/  R2UR UR18, R4 ;  /* 0x00000000041272ca */ /* 0x000fe400000e0000 */
[----:B------:R-:W-:Y:S01]  /*15220*/  R2UR UR19, R5 ;  /* 0x00000000051372ca */ /* 0x000fe200000e0000 */
[----:B------:R-:W-:Y:S01]  /*15230*/  UMOV UR16, UR52 ;  /* 0x0000003400107c82 */ /* 0x000fe20008000000 */
[----:B------:R-:W-:Y:S01]  /*15240*/  UMOV UR17, UR53 ;  /* 0x0000003500117c82 */ /* 0x000fe20008000000 */
[----:B------:R-:W-:Y:S02]  /*15250*/  WARPGROUP.DEPBAR.LE gsb0, 0x0 ;  /* 0x00008000000079c5 */ /* 0x000fe40000010000 */
[----:B------:R-:W-:-:S08]  /*15260*/  WARPGROUP.ARRIVE ;  /* 0x00000000000079c5 */ /* 0x000fd00000000000 */
[----:B------:R-:W-:Y:S01]  /*15270*/  HGMMA.64x16x16.F32 R48, gdesc[UR16], R48, gsb0 ;  /* 0x00200000103079f0 */ /* 0x000fe20008000830 */
[----:B------:R-:W-:Y:S01]  /*15280*/  VIADD R6, R2, 0x606 ;  /* 0x0000060602067836 */ /* 0x000fe20000000000 */
[----:B------:R-:W-:-:S04]  /*15290*/  MOV R7, 0x40000040 ;  /* 0x4000004000077802 */ /* 0x000fc80000000f00 */
[----:B------:R-:W-:Y:S02]  /*152a0*/  R2UR UR14, R6 ;  /* 0x00000000060e72ca */ /* 0x000fe400000e0000 */
        /* <DEDUP_REMOVED lines=67> */
[----:B------:R-:W-:Y:S01]  /*156e0*/  IMAD.MOV.U32 R9, RZ, RZ, 0x40000040 ;  /* 0x40000040ff097424 */ /* 0x000fe200078e00ff */
[----:B------:R-:W-:-:S04]  /*156f0*/  IADD3 R8, R2, 0x782, RZ ;  /* 0x0000078202087810 */ /* 0x000fc80007ffe0ff */
[----:B------:R-:W-:Y:S02]  /*15700*/  R2UR UR46, R8 ;  /* 0x00000000082e72ca */ /* 0x000fe400000e0000 */
[----:B------:R-:W-:Y:S01]  /*15710*/  R2UR UR47, R9 ;  /* 0x00000000092f72ca */ /* 0x000fe200000e0000 */
[----:B------:R-:W-:Y:S02]  /*15720*/  WARPGROUP.DEPBAR.LE gsb0, 0x0 ;  /* 0x00008000000079c5 */ /* 0x000fe40000010000 */
[----:B------:R-:W-:-:S10]  /*15730*/  WARPGROUP.ARRIVE ;  /* 0x00000000000079c5 */ /* 0x000fd40000000000 */
[----:B------:R-:W-:Y:S01]  /*15740*/  HGMMA.64x16x16.F32 R56, gdesc[UR44], R56, gsb0 ;  /* 0x002000002c3879f0 */ /* 0x000fe20008000838 */
[----:B------:R-:W-:Y:S01]  /*15750*/  IMAD.MOV.U32 R5, RZ, RZ, 0x40000040 ;  /* 0x40000040ff057424 */ /* 0x000fe200078e00ff */
[----:B------:R-:W-:-:S04]  /*15760*/  IADD3 R4, R2, 0x802, RZ ;  /* 0x0000080202047810 */ /* 0x000fc80007ffe0ff */
        /* <DEDUP_REMOVED lines=69> */
[----:B------:R-:W-:Y:S01]  /*15bc0*/  IMAD.MOV.U32 R7, RZ, RZ, 0x40000040 ;  /* 0x40000040ff077424 */ /* 0x000fe200078e00ff */
[----:B------:R-:W-:Y:S01]  /*15bd0*/  UMOV UR4, UR40 ;  /* 0x0000002800047c82 */ /* 0x000fe20008000000 */
[----:B------:R-:W-:Y:S01]  /*15be0*/  UMOV UR5, UR41 ;  /* 0x0000002900057c82 */ /* 0x000fe20008000000 */
[----:B------:R-:W-:Y:S01]  /*15bf0*/  R2UR UR6, R6 ;  /* 0x00000000060672ca */ /* 0x000fe200000e0000 */
[----:B------:R-:W-:Y:S01]  /*15c00*/  IMAD.MOV.U32 R9, RZ, RZ, 0x40000040 ;  /* 0x40000040ff097424 */ /* 0x000fe200078e00ff */
[----:B------:R-:W-:Y:S02]  /*15c10*/  R2UR UR7, R7 ;  /* 0x00000000070772ca */ /* 0x000fe400000e0000 */
[C---:B------:R-:W-:Y:S01]  /*15c20*/  IADD3 R8, R2.reuse, 0x786, RZ ;  /* 0x0000078602087810 */ /* 0x040fe20007ffe0ff */
[----:B------:R-:W-:Y:S01]  /*15c30*/  IMAD.MOV.U32 R5, RZ, RZ, 0x40000040 ;  /* 0x40000040ff057424 */ /* 0x000fe200078e00ff */
[----:B------:R-:W-:Y:S01]  /*15c40*/  IADD3 R4, R2, 0x806, RZ ;  /* 0x0000080602047810 */ /* 0x000fe20007ffe0ff */
[----:B------:R-:W-:Y:S01]  /*15c50*/  ULDC UR8, c[0x0][0x9d8] ;  /* 0x0002760000087ab9 */ /* 0x000fe20000000800 */
[----:B------:R-:W-:-:S02]  /*15c60*/  WARPGROUP.DEPBAR.LE gsb0, 0x0 ;  /* 0x00008000000079c5 */ /* 0x000fc40000010000 */
[----:B------:R-:W-:-:S06]  /*15c70*/  WARPGROUP.ARRIVE ;  /* 0x00000000000079c5 */ /* 0x000fcc0000000000 */
[----:B------:R-:W-:Y:S01]  /*15c80*/  HGMMA.64x16x16.F32 R24, gdesc[UR4], R24, gsb0 ;  /* 0x00200000041879f0 */ /* 0x000fe20008000818 */
[----:B------:R-:W-:Y:S02]  /*15c90*/  R2UR UR38, R8 ;  /* 0x00000000082672ca */ /* 0x000fe400000e0000 */
[----:B------:R-:W-:Y:S01]  /*15ca0*/  R2UR UR39, R9 ;  /* 0x00000000092772ca */ /* 0x000fe200000e0000 */
[----:B------:R-:W-:Y:S02]  /*15cb0*/  WARPGROUP.DEPBAR.LE gsb0, 0x0 ;  /* 0x00008000000079c5 */ /* 0x000fe40000010000 */
[----:B------:R-:W-:-:S10]  /*15cc0*/  WARPGROUP.ARRIVE ;  /* 0x00000000000079c5 */ /* 0x000fd40000000000 */
[----:B------:R-:W-:Y:S01]  /*15cd0*/  HGMMA.64x16x16.F32 R56, gdesc[UR36], R56, gsb0 ;  /* 0x00200000243879f0 */ /* 0x000fe20008000838 */
[----:B------:R-:W-:Y:S02]  /*15ce0*/  R2UR UR6, R4 ;  /* 0x00000000040672ca */ /* 0x000fe400000e0000 */
[----:B------:R-:W-:Y:S01]  /*15cf0*/  R2UR UR7, R5 ;  /* 0x00000000050772ca */ /* 0x000fe200000e0000 */
[----:B------:R-:W-:Y:S01]  /*15d00*/  UMOV UR4, UR36 ;  /* 0x0000002400047c82 */ /* 0x000fe20008000000 */
[----:B------:R-:W-:Y:S01]  /*15d10*/  UMOV UR5, UR37 ;  /* 0x0000002500057c82 */ /* 0x000fe20008000000 */
[----:B------:R0:W-:Y:S01]  /*15d20*/  STL.64 [R1], R12 ;  /* 0x0000000c01007387 */ /* 0x0001e20000100a00 */
[----:B--2---:R-:W-:Y:S01]  /*15d30*/  IADD3 R147, R147, 0x50, -R64 ;  /* 0x0000005093937810 */ /* 0x004fe20007ffe840 */
[----:B------:R-:W-:Y:S01]  /*15d40*/  @!P1 VIADD R0, R0, 0x38840 ;  /* 0x0003884000009836 */ /* 0x000fe20000000000 */
[----:B------:R-:W-:Y:S01]  /*15d50*/  ULDC UR39, c[0x0][0x9d8] ;  /* 0x0002760000277ab9 */ /* 0x000fe20000000800 */
[----:B------:R-:W-:Y:S01]  /*15d60*/  ULDC UR38, c[0x0][0x988] ;  /* 0x0002620000267ab9 */ /* 0x000fe20000000800 */
[----:B------:R-:W-:-:S02]  /*15d70*/  WARPGROUP.DEPBAR.LE gsb0, 0x0 ;  /* 0x00008000000079c5 */ /* 0x000fc40000010000 */
[----:B------:R-:W-:-:S06]  /*15d80*/  WARPGROUP.ARRIVE ;  /* 0x00000000000079c5 */ /* 0x000fcc0000000000 */
        /* <DEDUP_REMOVED lines=20> */
[----:B------:R-:W-:-:S04]  /*15ed0*/  R2UR UR7, R3 ;  /* 0x00000000030772ca */ /* 0x000fc800000e0000 */
[----:B------:R-:W-:Y:S01]  /*15ee0*/  R2UR UR6, R2 ;  /* 0x00000000020672ca */ /* 0x000fe200000e0000 */
[----:B------:R-:W-:Y:S01]  /*15ef0*/  FMUL.FTZ R6, R56, UR8 ;  /* 0x0000000838067c20 */ /* 0x000fe20008410000 */
[----:B0-----:R-:W-:Y:S01]  /*15f00*/  FMUL.FTZ R12, R59, UR8 ;  /* 0x000000083b0c7c20 */ /* 0x001fe20008410000 */
[----:B------:R-:W-:Y:S01]  /*15f10*/  FMUL.FTZ R7, R57, UR8 ;  /* 0x0000000839077c20 */ /* 0x000fe20008410000 */
[----:B------:R-:W-:Y:S01]  /*15f20*/  FMUL.FTZ R20, R62, UR8 ;  /* 0x000000083e147c20 */ /* 0x000fe20008410000 */
[----:B------:R-:W-:Y:S01]  /*15f30*/  FMUL.FTZ R8, R60, UR8 ;  /* 0x000000083c087c20 */ /* 0x000fe20008410000 */
[----:B------:R-:W-:Y:S01]  /*15f40*/  UMOV UR4, UR36 ;  /* 0x0000002400047c82 */ /* 0x000fe20008000000 */
[----:B------:R-:W0:Y:S01]  /*15f50*/  MUFU.TANH R6, R6 ;  /* 0x0000000600067308 */ /* 0x000e220000002400 */
[----:B------:R-:W-:Y:S01]  /*15f60*/  UMOV UR5, UR37 ;  /* 0x0000002500057c82 */ /* 0x000fe20008000000 */
[----:B------:R-:W-:Y:S01]  /*15f70*/  FMUL.FTZ R11, R61, UR8 ;  /* 0x000000083d0b7c20 */ /* 0x000fe20008410000 */
[----:B------:R-:W-:-:S05]  /*15f80*/  FMUL.FTZ R9, R58, UR8 ;  /* 0x000000083a097c20 */ /* 0x000fca0008410000 */
[----:B------:R-:W1:Y:S01]  /*15f90*/  MUFU.TANH R12, R12 ;  /* 0x0000000c000c7308 */ /* 0x000e620000002400 */
[----:B------:R-:W-:Y:S01]  /*15fa0*/  FMUL.FTZ R13, R48, UR8 ;  /* 0x00000008300d7c20 */ /* 0x000fe20008410000 */
[----:B------:R-:W-:-:S06]  /*15fb0*/  IMAD R2, R92, -0x50, R147 ;  /* 0xffffffb05c027824 */ /* 0x000fcc00078e0293 */
[----:B------:R-:W2:Y:S01]  /*15fc0*/  MUFU.TANH R7, R7 ;  /* 0x0000000700077308 */ /* 0x000ea20000002400 */
[----:B------:R-:W-:Y:S01]  /*15fd0*/  FMUL.FTZ R14, R49, UR8 ;  /* 0x00000008310e7c20 */ /* 0x000fe20008410000 */
[----:B------:R-:W-:-:S06]  /*15fe0*/  FMUL.FTZ R49, R51, UR8 ;  /* 0x0000000833317c20 */ /* 0x000fcc0008410000 */
[----:B------:R-:W3:Y:S01]  /*15ff0*/  MUFU.TANH R20, R20 ;  /* 0x0000001400147308 */ /* 0x000ee20000002400 */
[----:B------:R-:W-:Y:S02]  /*16000*/  WARPGROUP.DEPBAR.LE gsb0, 0x0 ;  /* 0x00008000000079c5 */ /* 0x000fe40000010000 */
[----:B------:R-:W-:-:S05]  /*16010*/  WARPGROUP.ARRIVE ;  /* 0x00000000000079c5 */ /* 0x000fca0000000000 */
[----:B------:R-:W4:Y:S01]  /*16020*/  MUFU.TANH R8, R8 ;  /* 0x0000000800087308 */ /* 0x000f220000002400 */
[----:B------:R-:W-:Y:S01]  /*16030*/  HGMMA.64x16x16.F32 R24, gdesc[UR4], R24, gsb0 ;  /* 0x00200000041879f0 */ /* 0x000fe20008000818 */
[----:B------:R-:W-:-:S06]  /*16040*/  FMUL.FTZ R5, R40, UR8 ;  /* 0x0000000828057c20 */ /* 0x000fcc0008410000 */
[----:B------:R-:W4:Y:S01]  /*16050*/  MUFU.TANH R11, R11 ;  /* 0x0000000b000b7308 */ /* 0x000f220000002400 */
[----:B------:R-:W-:Y:S01]  /*16060*/  FMUL.FTZ R40, R41, UR8 ;  /* 0x0000000829287c20 */ /* 0x000fe20008410000 */
[----:B------:R-:W-:Y:S01]  /*16070*/  ISETP.GT.AND P6, PT, R2, RZ, PT ;  /* 0x000000ff0200720c */ /* 0x000fe20003fc4270 */
[----:B------:R-:W-:Y:S01]  /*16080*/  FMUL.FTZ R41, R42, UR8 ;  /* 0x000000082a297c20 */ /* 0x000fe20008410000 */
[----:B------:R-:W-:Y:S01]  /*16090*/  ISETP.GT.AND P5, PT, R2, 0x1, PT ;  /* 0x000000010200780c */ /* 0x000fe20003fa4270 */
[----:B------:R-:W-:-:S03]  /*160a0*/  FMUL.FTZ R42, R44, UR8 ;  /* 0x000000082c2a7c20 */ /* 0x000fc60008410000 */
[----:B------:R-:W4:Y:S01]  /*160b0*/  MUFU.TANH R9, R9 ;  /* 0x0000000900097308 */ /* 0x000f220000002400 */
[----:B------:R-:W-:Y:S01]  /*160c0*/  FMUL.FTZ R21, R52, UR8 ;  /* 0x0000000834157c20 */ /* 0x000fe20008410000 */
[----:B------:R-:W-:Y:S01]  /*160d0*/  FMUL.FTZ R44, R45, UR8 ;  /* 0x000000082d2c7c20 */ /* 0x000fe20008410000 */
[----:B0-----:R-:W-:-:S05]  /*160e0*/  FSEL R45, R6, -INF , P6 ;  /* 0xff800000062d7808 */ /* 0x001fca0003000000 */
[----:B------:R-:W0:Y:S01]  /*160f0*/  MUFU.TANH R13, R13 ;  /* 0x0000000d000d7308 */ /* 0x000e220000002400 */
[----:B------:R-:W-:Y:S01]  /*16100*/  ISETP.GT.AND P4, PT, R2, 0x8, PT ;  /* 0x000000080200780c */ /* 0x000fe20003f84270 */
[----:B------:R-:W-:Y:S01]  /*16110*/  FMUL.FTZ R15, R63, UR8 ;  /* 0x000000083f0f7c20 */ /* 0x000fe20008410000 */
[----:B-1----:R-:W-:Y:S01]  /*16120*/  FSEL R6, R12, -INF , P5 ;  /* 0xff8000000c067808 */ /* 0x002fe20002800000 */
[----:B------:R-:W-:Y:S01]  /*16130*/  FMUL.FTZ R51, R55, UR8 ;  /* 0x0000000837337c20 */ /* 0x000fe20008410000 */
[----:B--2---:R-:W-:-:S03]  /*16140*/  FSEL R12, R7, -INF , P5 ;  /* 0xff800000070c7808 */ /* 0x004fc60002800000 */
[----:B------:R-:W1:Y:S01]  /*16150*/  MUFU.TANH R49, R49 ;  /* 0x0000003100317308 */ /* 0x000e620000002400 */
[----:B------:R-:W-:Y:S01]  /*16160*/  FMUL.FTZ R4, R53, UR8 ;  /* 0x0000000835047c20 */ /* 0x000fe20008410000 */
[----:B------:R-:W-:Y:S01]  /*16170*/  FMUL.FTZ R52, R46, UR8 ;  /* 0x000000082e347c20 */ /* 0x000fe20008410000 */
[----:B------:R-:W-:Y:S01]  /*16180*/  FMUL.FTZ R46, R47, UR8 ;  /* 0x000000082f2e7c20 */ /* 0x000fe20008410000 */
[----:B---3--:R-:W-:-:S04]  /*16190*/  FSEL R7, R20, -INF , P4 ;  /* 0xff80000014077808 */ /* 0x008fc80002000000 */
[----:B------:R-:W2:Y:S01]  /*161a0*/  MUFU.TANH R14, R14 ;  /* 0x0000000e000e7308 */ /* 0x000ea20000002400 */
[----:B------:R-:W-:Y:S01]  /*161b0*/  FMUL.FTZ R48, R50, UR8 ;  /* 0x0000000832307c20 */ /* 0x000fe20008410000 */
[C---:B------:R-:W-:Y:S02]  /*161c0*/  ISETP.GT.AND P2, PT, R2.reuse, 0x9, PT ;  /* 0x000000090200780c */ /* 0x040fe40003f44270 */
[----:B------:R-:W-:Y:S01]  /*161d0*/  ISETP.GT.AND P3, PT, R2, 0x10, PT ;  /* 0x000000100200780c */ /* 0x000fe20003f64270 */
[----:B------:R-:W-:Y:S01]  /*161e0*/  FMUL.FTZ R43, R43, UR8 ;  /* 0x000000082b2b7c20 */ /* 0x000fe20008410000 */
[----:B----4-:R-:W-:Y:S01]  /*161f0*/  FSEL R47, R8, -INF , P4 ;  /* 0xff800000082f7808 */ /* 0x010fe20002000000 */
[----:B------:R-:W-:Y:S01]  /*16200*/  FMUL.FTZ R67, R32, UR8 ;  /* 0x0000000820437c20 */ /* 0x000fe20008410000 */
[----:B------:R-:W3:Y:S01]  /*16210*/  MUFU.TANH R21, R21 ;  /* 0x0000001500157308 */ /* 0x000ee20000002400 */
[----:B------:R-:W-:Y:S01]  /*16220*/  FMNMX.FTZ R20, R45, R12, !PT ;  /* 0x0000000c2d147209 */ /* 0x000fe20007810000 */
[----:B------:R-:W-:Y:S01]  /*16230*/  FMUL.FTZ R69, R33, UR8 ;  /* 0x0000000821457c20 */ /* 0x000fe20008410000 */
[----:B------:R-:W-:Y:S01]  /*16240*/  FSEL R55, R11, -INF , P2 ;  /* 0xff8000000b377808 */ /* 0x000fe20001000000 */
[----:B------:R-:W-:Y:S01]  /*16250*/  FMUL.FTZ R36, R36, UR8 ;  /* 0x0000000824247c20 */ /* 0x000fe20008410000 */
[----:B------:R-:W-:Y:S01]  /*16260*/  FMNMX.FTZ R20, R47, R20, !PT ;  /* 0x000000142f147209 */ /* 0x000fe20007810000 */
[----:B------:R-:W-:Y:S01]  /*16270*/  FMUL.FTZ R37, R37, UR8 ;  /* 0x0000000825257c20 */ /* 0x000fe20008410000 */
[----:B------:R-:W-:Y:S01]  /*16280*/  FMUL.FTZ R35, R35, UR8 ;  /* 0x0000000823237c20 */ /* 0x000fe20008410000 */
[----:B------:R-:W4:Y:S01]  /*16290*/  MUFU.TANH R15, R15 ;  /* 0x0000000f000f7308 */ /* 0x000f220000002400 */
[----:B------:R-:W-:Y:S01]  /*162a0*/  FSEL R3, R9, -INF , P6 ;  /* 0xff80000009037808 */ /* 0x000fe20003000000 */
[----:B------:R-:W-:Y:S01]  /*162b0*/  FMUL.FTZ R50, R54, UR8 ;  /* 0x0000000836327c20 */ /* 0x000fe20008410000 */
[----:B------:R-:W-:Y:S01]  /*162c0*/  ISETP.GT.AND P6, PT, R2, 0x11, PT ;  /* 0x000000110200780c */ /* 0x000fe20003fc4270 */
[----:B------:R-:W-:Y:S01]  /*162d0*/  FMUL.FTZ R38, R38, UR8 ;  /* 0x0000000826267c20 */ /* 0x000fe20008410000 */
[----:B------:R-:W-:-:S03]  /*162e0*/  ULDC UR4, c[0x0][0x988] ;  /* 0x0002620000047ab9 */ /* 0x000fc60000000800 */
[----:B------:R-:W4:Y:S01]  /*162f0*/  MUFU.TANH R51, R51 ;  /* 0x0000003300337308 */ /* 0x000f220000002400 */
[----:B0-----:R-:W-:Y:S02]  /*16300*/  FSEL R53, R13, -INF , P3 ;  /* 0xff8000000d357808 */ /* 0x001fe40001800000 */
[----:B------:R-:W-:-:S05]  /*16310*/  FMNMX.FTZ R20, R55, R20, !PT ;  /* 0x0000001437147209 */ /* 0x000fca0007810000 */
[----:B------:R-:W0:Y:S01]  /*16320*/  MUFU.TANH R4, R4 ;  /* 0x0000000400047308 */ /* 0x000e220000002400 */
[----:B-1----:R-:W-:-:S07]  /*16330*/  FSEL R13, R49, -INF , P6 ;  /* 0xff800000310d7808 */ /* 0x002fce0003000000 */
[----:B------:R-:W1:Y:S01]  /*16340*/  MUFU.TANH R48, R48 ;  /* 0x0000003000307308 */ /* 0x000e620000002400 */
[----:B------:R-:W-:Y:S02]  /*16350*/  ISETP.GT.AND P5, PT, R2, 0x18, PT ;  /* 0x000000180200780c */ /* 0x000fe40003fa4270 */
[----:B--2---:R-:W-:-:S05]  /*16360*/  FSEL R49, R14, -INF , P6 ;  /* 0xff8000000e317808 */ /* 0x004fca0003000000 */
[----:B------:R-:W2:Y:S01]  /*16370*/  MUFU.TANH R5, R5 ;  /* 0x0000000500057308 */ /* 0x000ea20000002400 */
[----:B------:R-:W-:Y:S02]  /*16380*/  FMNMX.FTZ R20, R53, R20, !PT ;  /* 0x0000001435147209 */ /* 0x000fe40007810000 */
[----:B------:R-:W-:-:S05]  /*16390*/  ISETP.GT.AND P4, PT, R2, 0x19, PT ;  /* 0x000000190200780c */ /* 0x000fca0003f84270 */
[----:B------:R-:W2:Y:S01]  /*163a0*/  MUFU.TANH R40, R40 ;  /* 0x0000002800287308 */ /* 0x000ea20000002400 */
[----:B---3--:R-:W-:Y:S02]  /*163b0*/  FSEL R57, R21, -INF , P5 ;  /* 0xff80000015397808 */ /* 0x008fe40002800000 */
[----:B------:R-:W-:-:S05]  /*163c0*/  FMNMX.FTZ R20, R49, R20, !PT ;  /* 0x0000001431147209 */ /* 0x000fca0007810000 */
[----:B------:R-:W3:Y:S01]  /*163d0*/  MUFU.TANH R50, R50 ;  /* 0x0000003200327308 */ /* 0x000ee20000002400 */
[----:B----4-:R-:W-:Y:S02]  /*163e0*/  FSEL R9, R15, -INF , P2 ;  /* 0xff8000000f097808 */ /* 0x010fe40001000000 */
[----:B------:R-:W-:-:S05]  /*163f0*/  FSEL R21, R51, -INF , P4 ;  /* 0xff80000033157808 */ /* 0x000fca0002000000 */
[----:B------:R-:W4:Y:S01]  /*16400*/  MUFU.TANH R42, R42 ;  /* 0x0000002a002a7308 */ /* 0x000f220000002400 */
[----:B------:R-:W-:Y:S02]  /*16410*/  ISETP.GT.AND P2, PT, R2, 0x20, PT ;  /* 0x000000200200780c */ /* 0x000fe40003f44270 */
[----:B0-----:R-:W-:Y:S02]  /*16420*/  FSEL R51, R4, -INF , P4 ;  /* 0xff80000004337808 */ /* 0x001fe40002000000 */
[----:B------:R-:W-:-:S03]  /*16430*/  FMNMX.FTZ R20, R57, R20, !PT ;  /* 0x0000001439147209 */ /* 0x000fc60007810000 */
[----:B------:R-:W0:Y:S01]  /*16440*/  MUFU.TANH R44, R44 ;  /* 0x0000002c002c7308 */ /* 0x000e220000002400 */
[----:B-1----:R-:W-:Y:S02]  /*16450*/  FSEL R11, R48, -INF , P3 ;  /* 0xff800000300b7808 */ /* 0x002fe40001800000 */
[----:B------:R-:W-:Y:S02]  /*16460*/  ISETP.GT.AND P3, PT, R2, 0x21, PT ;  /* 0x000000210200780c */ /* 0x000fe40003f64270 */
[----:B--2---:R-:W-:-:S03]  /*16470*/  FSEL R59, R5, -INF , P2 ;  /* 0xff800000053b7808 */ /* 0x004fc60001000000 */
[----:B------:R-:W-:Y:S01]  /*16480*/  MUFU.TANH R43, R43 ;  /* 0x0000002b002b7308 */ /* 0x000fe20000002400 */
[----:B------:R-:W-:Y:S02]  /*16490*/  FMNMX.FTZ R20, R51, R20, !PT ;  /* 0x0000001433147209 */ /* 0x000fe40007810000 */
[----:B------:R-:W-:-:S05]  /*164a0*/  ISETP.GT.AND P6, PT, R2, 0x28, PT ;  /* 0x000000280200780c */ /* 0x000fca0003fc4270 */
[----:B------:R-:W1:Y:S01]  /*164b0*/  MUFU.TANH R67, R67 ;  /* 0x0000004300437308 */ /* 0x000e620000002400 */
[----:B------:R-:W-:Y:S02]  /*164c0*/  FSEL R61, R40, -INF , P3 ;  /* 0xff800000283d7808 */ /* 0x000fe40001800000 */
[----:B------:R-:W-:-:S05]  /*164d0*/  FMNMX.FTZ R20, R59, R20, !PT ;  /* 0x000000143b147209 */ /* 0x000fca0007810000 */
[----:B------:R-:W2:Y:S01]  /*164e0*/  MUFU.TANH R41, R41 ;  /* 0x0000002900297308 */ /* 0x000ea20000002400 */
[----:B---3--:R-:W-:Y:S01]  /*164f0*/  FSEL R15, R50, -INF , P5 ;  /* 0xff800000320f7808 */ /* 0x008fe20002800000 */
[----:B------:R-:W-:-:S06]  /*16500*/  WARPGROUP.DEPBAR.LE gsb0, 0x0 ;  /* 0x00008000000079c5 */ /* 0x000fcc0000010000 */
[----:B------:R-:W3:Y:S01]  /*16510*/  MUFU.TANH R69, R69 ;  /* 0x0000004500457308 */ /* 0x000ee20000002400 */
[----:B------:R-:W-:Y:S01]  /*16520*/  FMUL.FTZ R32, R34, UR8 ;  /* 0x0000000822207c20 */ /* 0x000fe20008410000 */
[----:B------:R-:W-:Y:S01]  /*16530*/  ISETP.GT.AND P5, PT, R2, 0x29, PT ;  /* 0x000000290200780c */ /* 0x000fe20003fa4270 */
[----:B------:R-:W-:Y:S01]  /*16540*/  FMUL.FTZ R24, R24, UR8 ;  /* 0x0000000818187c20 */ /* 0x000fe20008410000 */
[----:B----4-:R-:W-:Y:S02]  /*16550*/  FSEL R63, R42, -INF , P6 ;  /* 0xff8000002a3f7808 */ /* 0x010fe40003000000 */
[----:B------:R-:W-:Y:S02]  /*16560*/  FMNMX.FTZ R20, R61, R20, !PT ;  /* 0x000000143d147209 */ /* 0x000fe40007810000 */
[----:B------:R-:W4:Y:S01]  /*16570*/  MUFU.TANH R52, R52 ;  /* 0x0000003400347308 */ /* 0x000f220000002400 */
[----:B------:R-:W-:Y:S01]  /*16580*/  ISETP.GT.AND P4, PT, R2, 0x30, PT ;  /* 0x000000300200780c */ /* 0x000fe20003f84270 */
[----:B------:R-:W-:Y:S01]  /*16590*/  FMUL.FTZ R4, R25, UR8 ;  /* 0x0000000819047c20 */ /* 0x000fe20008410000 */
[----:B0-----:R-:W-:-:S05]  /*165a0*/  FSEL R65, R44, -INF , P5 ;  /* 0xff8000002c417808 */ /* 0x001fca0002800000 */
[----:B------:R-:W0:Y:S01]  /*165b0*/  MUFU.TANH R36, R36 ;  /* 0x0000002400247308 */ /* 0x000e220000002400 */
[----:B------:R-:W-:-:S07]  /*165c0*/  FMNMX.FTZ R20, R63, R20, !PT ;  /* 0x000000143f147209 */ /* 0x000fce0007810000 */
[----:B------:R-:W0:Y:S01]  /*165d0*/  MUFU.TANH R46, R46 ;  /* 0x0000002e002e7308 */ /* 0x000e220000002400 */
[----:B-1----:R-:W-:Y:S01]  /*165e0*/  FSEL R67, R67, -INF , P4 ;  /* 0xff80000043437808 */ /* 0x002fe20002000000 */
[----:B------:R-:W-:Y:S01]  /*165f0*/  FMUL.FTZ R28, R28, UR8 ;  /* 0x000000081c1c7c20 */ /* 0x000fe20008410000 */
[----:B------:R-:W-:-:S05]  /*16600*/  FMNMX.FTZ R20, R65, R20, !PT ;  /* 0x0000001441147209 */ /* 0x000fca0007810000 */
[----:B------:R-:W1:Y:S01]  /*16610*/  MUFU.TANH R37, R37 ;  /* 0x0000002500257308 */ /* 0x000e620000002400 */
[----:B--2---:R-:W-:-:S07]  /*16620*/  FSEL R33, R41, -INF , P2 ;  /* 0xff80000029217808 */ /* 0x004fce0001000000 */
[----:B------:R-:W2:Y:S01]  /*16630*/  MUFU.TANH R32, R32 ;  /* 0x0000002000207308 */ /* 0x000ea20000002400 */
[----:B------:R-:W-:-:S07]  /*16640*/  ISETP.GT.AND P2, PT, R2, 0x38, PT ;  /* 0x000000380200780c */ /* 0x000fce0003f44270 */
[----:B------:R3:W-:Y:S01]  /*16650*/  MUFU.TANH R8, R35 ;  /* 0x0000002300087308 */ /* 0x0007e20000002400 */
[----:B------:R-:W-:Y:S01]  /*16660*/  FMNMX.FTZ R20, R67, R20, !PT ;  /* 0x0000001443147209 */ /* 0x000fe20007810000 */
[----:B------:R-:W-:-:S06]  /*16670*/  FMUL.FTZ R5, R29, UR8 ;  /* 0x000000081d057c20 */ /* 0x000fcc0008410000 */
[----:B------:R-:W2:Y:S01]  /*16680*/  MUFU.TANH R24, R24 ;  /* 0x0000001800187308 */ /* 0x000ea20000002400 */
[----:B---3--:R-:W-:Y:S02]  /*16690*/  FSEL R35, R43, -INF , P3 ;  /* 0xff8000002b237808 */ /* 0x008fe40001800000 */
[----:B------:R-:W-:-:S04]  /*166a0*/  ISETP.GT.AND P3, PT, R2, 0x31, PT ;  /* 0x000000310200780c */ /* 0x000fc80003f64270 */
[----:B------:R-:W-:Y:S01]  /*166b0*/  FSEL R69, R69, -INF , P3 ;  /* 0xff80000045457808 */ /* 0x000fe20001800000 */
[----:B------:R-:W3:Y:S01]  /*166c0*/  MUFU.TANH R4, R4 ;  /* 0x0000000400047308 */ /* 0x000ee20000002400 */
[----:B----4-:R-:W-:Y:S02]  /*166d0*/  FSEL R25, R52, -INF , P6 ;  /* 0xff80000034197808 */ /* 0x010fe40003000000 */
[----:B------:R-:W-:Y:S02]  /*166e0*/  ISETP.GT.AND P6, PT, R2, 0x39, PT ;  /* 0x000000390200780c */ /* 0x000fe40003fc4270 */
[----:B0-----:R-:W-:-:S03]  /*166f0*/  FSEL R71, R36, -INF , P2 ;  /* 0xff80000024477808 */ /* 0x001fc60001000000 */
[----:B------:R-:W0:Y:S01]  /*16700*/  MUFU.TANH R38, R38 ;  /* 0x0000002600267308 */ /* 0x000e220000002400 */
[----:B------:R-:W-:Y:S02]  /*16710*/  FMNMX.FTZ R20, R69, R20, !PT ;  /* 0x0000001445147209 */ /* 0x000fe40007810000 */
[----:B------:R-:W-:-:S05]  /*16720*/  FSEL R29, R46, -INF , P5 ;  /* 0xff8000002e1d7808 */ /* 0x000fca0002800000 */
[----:B------:R-:W4:Y:S01]  /*16730*/  MUFU.TANH R28, R28 ;  /* 0x0000001c001c7308 */ /* 0x000f220000002400 */
[----:B------:R-:W-:Y:S02]  /*16740*/  ISETP.GT.AND P5, PT, R2, 0x40, PT ;  /* 0x000000400200780c */ /* 0x000fe40003fa4270 */
[----:B-1----:R-:W-:Y:S02]  /*16750*/  FSEL R73, R37, -INF , P6 ;  /* 0xff80000025497808 */ /* 0x002fe40003000000 */
[----:B------:R-:W-:-:S03]  /*16760*/  FMNMX.FTZ R20, R71, R20, !PT ;  /* 0x0000001447147209 */ /* 0x000fc60007810000 */
[----:B------:R-:W1:Y:S01]  /*16770*/  MUFU.TANH R5, R5 ;  /* 0x0000000500057308 */ /* 0x000e620000002400 */
[----:B--2---:R-:W-:Y:S02]  /*16780*/  FSEL R41, R32, -INF , P4 ;  /* 0xff80000020297808 */ /* 0x004fe40002000000 */
[----:B------:R-:W-:Y:S02]  /*16790*/  ISETP.GT.AND P4, PT, R2, 0x41, PT ;  /* 0x000000410200780c */ /* 0x000fe40003f84270 */
[----:B------:R-:W-:Y:S02]  /*167a0*/  FSEL R75, R24, -INF , P5 ;  /* 0xff800000184b7808 */ /* 0x000fe40002800000 */
[----:B------:R-:W-:Y:S02]  /*167b0*/  FMNMX.FTZ R20, R73, R20, !PT ;  /* 0x0000001449147209 */ /* 0x000fe40007810000 */
[----:B------:R-:W-:Y:S02]  /*167c0*/  FSEL R43, R8, -INF , P3 ;  /* 0xff800000082b7808 */ /* 0x000fe40001800000 */
[----:B------:R-:W-:-:S02]  /*167d0*/  ISETP.GT.AND P3, PT, R2, 0x48, PT ;  /* 0x000000480200780c */ /* 0x000fc40003f64270 */
[----:B---3--:R-:W-:Y:S02]  /*167e0*/  FSEL R77, R4, -INF , P4 ;  /* 0xff800000044d7808 */ /* 0x008fe40002000000 */
[----:B------:R-:W-:Y:S02]  /*167f0*/  FMNMX.FTZ R20, R75, R20, !PT ;  /* 0x000000144b147209 */ /* 0x000fe40007810000 */
[----:B0-----:R-:W-:Y:S02]  /*16800*/  FSEL R37, R38, -INF , P2 ;  /* 0xff80000026257808 */ /* 0x001fe40001000000 */
[----:B------:R-:W-:Y:S02]  /*16810*/  ISETP.GT.AND P2, PT, R2, 0x49, PT ;  /* 0x000000490200780c */ /* 0x000fe40003f44270 */
[----:B----4-:R-:W-:Y:S02]  /*16820*/  FSEL R81, R28, -INF , P3 ;  /* 0xff8000001c517808 */ /* 0x010fe40001800000 */
[----:B------:R-:W-:-:S02]  /*16830*/  FMNMX.FTZ R20, R77, R20, !PT ;  /* 0x000000144d147209 */ /* 0x000fc40007810000 */
[----:B-1----:R-:W-:Y:S02]  /*16840*/  FSEL R79, R5, -INF , P2 ;  /* 0xff800000054f7808 */ /* 0x002fe40001000000 */
[----:B------:R-:W-:-:S04]  /*16850*/  FMNMX.FTZ R20, R81, R20, !PT ;  /* 0x0000001451147209 */ /* 0x000fc80007810000 */
[----:B------:R-:W-:-:S05]  /*16860*/  FMNMX.FTZ R20, R79, R20, !PT ;  /* 0x000000144f147209 */ /* 0x000fca0007810000 */
[----:B------:R-:W0:Y:S02]  /*16870*/  SHFL.BFLY PT, R5, R20, 0x2, 0x1f ;  /* 0x0c401f0014057f89 */ /* 0x000e2400000e0000 */
[----:B0-----:R-:W-:-:S05]  /*16880*/  FMNMX.FTZ R4, R20, R5, !PT ;  /* 0x0000000514047209 */ /* 0x001fca0007810000 */
[----:B------:R-:W0:Y:S01]  /*16890*/  SHFL.BFLY PT, R5, R4, 0x1, 0x1f ;  /* 0x0c201f0004057f89 */ /* 0x000e2200000e0000 */
[----:B------:R-:W-:Y:S02]  /*168a0*/  MOV R2, UR4 ;  /* 0x0000000400027c02 */ /* 0x000fe40008000f00 */
[----:B0-----:R-:W-:-:S04]  /*168b0*/  FMNMX.FTZ R5, R4, R5, !PT ;  /* 0x0000000504057209 */ /* 0x001fc80007810000 */
[C---:B------:R-:W-:Y:S01]  /*168c0*/  FSETP.NEU.FTZ.AND P0, PT, R5.reuse, -INF , PT ;  /* 0xff8000000500780b */ /* 0x040fe20003f1d000 */
[----:B------:R-:W-:-:S05]  /*168d0*/  FMUL.FTZ R8, R5, R2 ;  /* 0x0000000205087220 */ /* 0x000fca0000410000 */
[----:B------:R-:W-:Y:S02]  /*168e0*/  FSEL R8, R8, RZ, P0 ;  /* 0x000000ff08087208 */ /* 0x000fe40000000000 */
[----:B------:R-:W-:Y:S02]  /*168f0*/  ISETP.NE.AND P0, PT, R10, RZ, PT ;  /* 0x000000ff0a00720c */ /* 0x000fe40003f05270 */
[----:B------:R-:W-:-:S04]  /*16900*/  FMNMX.FTZ R10, R3, R6, !PT ;  /* 0x00000006030a7209 */ /* 0x000fc80007810000 */
[----:B------:R-:W-:-:S04]  /*16910*/  FMNMX.FTZ R10, R7, R10, !PT ;  /* 0x0000000a070a7209 */ /* 0x000fc80007810000 */
[----:B------:R-:W-:-:S04]  /*16920*/  FMNMX.FTZ R10, R9, R10, !PT ;  /* 0x0000000a090a7209 */ /* 0x000fc80007810000 */
[----:B------:R-:W-:-:S04]  /*16930*/  FMNMX.FTZ R10, R11, R10, !PT ;  /* 0x0000000a0b0a7209 */ /* 0x000fc80007810000 */
[----:B------:R-:W-:-:S04]  /*16940*/  FMNMX.FTZ R14, R13, R10, !PT ;  /* 0x0000000a0d0e7209 */ /* 0x000fc80007810000 */
[----:B------:R-:W-:-:S04]  /*16950*/  FMNMX.FTZ R14, R15, R14, !PT ;  /* 0x0000000e0f0e7209 */ /* 0x000fc80007810000 */
[----:B------:R-:W-:Y:S01]  /*16960*/  FMNMX.FTZ R14, R21, R14, !PT ;  /* 0x0000000e150e7209 */ /* 0x000fe20007810000 */
[----:B------:R-:W-:-:S03]  /*16970*/  FMUL.FTZ R39, R39, UR8 ;  /* 0x0000000827277c20 */ /* 0x000fc60008410000 */
[----:B------:R-:W-:Y:S01]  /*16980*/  FMNMX.FTZ R14, R33, R14, !PT ;  /* 0x0000000e210e7209 */ /* 0x000fe20007810000 */
[----:B------:R-:W-:-:S03]  /*16990*/  FMUL.FTZ R26, R26, UR8 ;  /* 0x000000081a1a7c20 */ /* 0x000fc60008410000 */
[----:B------:R-:W-:Y:S01]  /*169a0*/  FMNMX.FTZ R14, R35, R14, !PT ;  /* 0x0000000e230e7209 */ /* 0x000fe20007810000 */
[----:B------:R-:W0:Y:S03]  /*169b0*/  MUFU.TANH R39, R39 ;  /* 0x0000002700277308 */ /* 0x000e260000002400 */
[----:B------:R-:W-:Y:S01]  /*169c0*/  FMNMX.FTZ R14, R25, R14, !PT ;  /* 0x0000000e190e7209 */ /* 0x000fe20007810000 */
[----:B------:R-:W-:Y:S01]  /*169d0*/  FMUL.FTZ R27, R27, UR8 ;  /* 0x000000081b1b7c20 */ /* 0x000fe20008410000 */
[----:B------:R-:W-:Y:S02]  /*169e0*/  FMUL.FTZ R30, R30, UR8 ;  /* 0x000000081e1e7c20 */ /* 0x000fe40008410000 */
[----:B------:R-:W-:Y:S01]  /*169f0*/  FMNMX.FTZ R14, R29, R14, !PT ;  /* 0x0000000e1d0e7209 */ /* 0x000fe20007810000 */
[----:B------:R-:W1:Y:S03]  /*16a00*/  MUFU.TANH R26, R26 ;  /* 0x0000001a001a7308 */ /* 0x000e660000002400 */
[----:B------:R-:W-:Y:S01]  /*16a10*/  FMNMX.FTZ R14, R41, R14, !PT ;  /* 0x0000000e290e7209 */ /* 0x000fe20007810000 */
[----:B------:R-:W-:-:S04]  /*16a20*/  FMUL.FTZ R31, R31, UR8 ;  /* 0x000000081f1f7c20 */ /* 0x000fc80008410000 */
[----:B------:R-:W2:Y:S01]  /*16a30*/  MUFU.TANH R4, R27 ;  /* 0x0000001b00047308 */ /* 0x000ea20000002400 */
[----:B------:R-:W-:Y:S02]  /*16a40*/  FMNMX.FTZ R14, R43, R14, !PT ;  /* 0x0000000e2b0e7209 */ /* 0x000fe40007810000 */
[----:B0-----:R-:W-:-:S05]  /*16a50*/  FSEL R39, R39, -INF , P6 ;  /* 0xff80000027277808 */ /* 0x001fca0003000000 */
[----:B------:R-:W0:Y:S01]  /*16a60*/  MUFU.TANH R30, R30 ;  /* 0x0000001e001e7308 */ /* 0x000e220000002400 */
[----:B------:R-:W-:Y:S01]  /*16a70*/  FMNMX.FTZ R14, R37, R14, !PT ;  /* 0x0000000e250e7209 */ /* 0x000fe20007810000 */
[----:B------:R-:W-:Y:S01]  /*16a80*/  FFMA.FTZ R208, R45, R2, -R8 ;  /* 0x000000022dd07223 */ /* 0x000fe20000010808 */
[----:B-1----:R-:W-:-:S05]  /*16a90*/  FSEL R45, R26, -INF , P5 ;  /* 0xff8000001a2d7808 */ /* 0x002fca0002800000 */
[----:B------:R1:W3:Y:S01]  /*16aa0*/  MUFU.TANH R10, R31 ;  /* 0x0000001f000a7308 */ /* 0x0002e20000002400 */
[----:B------:R-:W-:Y:S01]  /*16ab0*/  FMNMX.FTZ R14, R39, R14, !PT ;  /* 0x0000000e270e7209 */ /* 0x000fe20007810000 */
[--C-:B------:R-:W-:Y:S01]  /*16ac0*/  FFMA.FTZ R210, R47, R2, -R8.reuse ;  /* 0x000000022fd27223 */ /* 0x100fe20000010808 */
[----:B--2---:R-:W-:Y:S02]  /*16ad0*/  FSEL R47, R4, -INF , P4 ;  /* 0xff800000042f7808 */ /* 0x004fe40002000000 */
[----:B------:R-:W-:Y:S01]  /*16ae0*/  FMNMX.FTZ R14, R45, R14, !PT ;  /* 0x0000000e2d0e7209 */ /* 0x000fe20007810000 */
[--C-:B------:R-:W-:Y:S01]  /*16af0*/  FFMA.FTZ R204, R53, R2, -R8.reuse ;  /* 0x0000000235cc7223 */ /* 0x100fe20000010808 */
[----:B0-----:R-:W-:Y:S02]  /*16b00*/  FSEL R53, R30, -INF , P3 ;  /* 0xff8000001e357808 */ /* 0x001fe40001800000 */
[----:B------:R-:W-:Y:S01]  /*16b10*/  FMNMX.FTZ R14, R47, R14, !PT ;  /* 0x0000000e2f0e7209 */ /* 0x000fe20007810000 */
[----:B-1----:R-:W-:-:S03]  /*16b20*/  FFMA.FTZ R31, R55, R2, -R8 ;  /* 0x00000002371f7223 */ /* 0x002fc60000010808 */
[----:B------:R-:W-:Y:S02]  /*16b30*/  FMNMX.FTZ R14, R53, R14, !PT ;  /* 0x0000000e350e7209 */ /* 0x000fe40007810000 */
[----:B---3--:R-:W-:-:S04]  /*16b40*/  FSEL R55, R10, -INF , P2 ;  /* 0xff8000000a377808 */ /* 0x008fc80001000000 */
[----:B------:R-:W-:-:S05]  /*16b50*/  FMNMX.FTZ R14, R55, R14, !PT ;  /* 0x0000000e370e7209 */ /* 0x000fca0007810000 */
[----:B------:R-:W0:Y:S02]  /*16b60*/  SHFL.BFLY PT, R83, R14, 0x2, 0x1f ;  /* 0x0c401f000e537f89 */ /* 0x000e2400000e0000 */
[----:B0-----:R-:W-:-:S05]  /*16b70*/  FMNMX.FTZ R83, R14, R83, !PT ;  /* 0x000000530e537209 */ /* 0x001fca0007810000 */
[----:B------:R-:W0:Y:S01]  /*16b80*/  SHFL.BFLY PT, R4, R83, 0x1, 0x1f ;  /* 0x0c201f0053047f89 */ /* 0x000e2200000e0000 */
[----:B------:R-:W-:Y:S01]  /*16b90*/  FFMA.FTZ R27, R12, R2, -R8 ;  /* 0x000000020c1b7223 */ /* 0x000fe20000010808 */
[----:B------:R-:W-:Y:S08]  /*16ba0*/  MUFU.EX2 R208, R208 ;  /* 0x000000d000d07308 */ /* 0x000ff00000000800 */
[----:B------:R-:W1:Y:S01]  /*16bb0*/  MUFU.EX2 R27, R27 ;  /* 0x0000001b001b7308 */ /* 0x000e620000000800 */
[----:B0-----:R-:W-:-:S04]  /*16bc0*/  FMNMX.FTZ R4, R83, R4, !PT ;  /* 0x0000000453047209 */ /* 0x001fc80007810000 */
[C---:B------:R-:W-:Y:S01]  /*16bd0*/  FSETP.NEU.FTZ.AND P2, PT, R4.reuse, -INF , PT ;  /* 0xff8000000400780b */ /* 0x040fe20003f5d000 */
[----:B------:R-:W-:-:S05]  /*16be0*/  FMUL.FTZ R14, R4, R2 ;  /* 0x00000002040e7220 */ /* 0x000fca0000410000 */
[----:B------:R-:W-:Y:S01]  /*16bf0*/  FSEL R14, R14, RZ, P2 ;  /* 0x000000ff0e0e7208 */ /* 0x000fe20001000000 */
[----:B------:R-:W0:Y:S04]  /*16c00*/  MUFU.EX2 R210, R210 ;  /* 0x000000d200d27308 */ /* 0x000e280000000800 */
[-CC-:B------:R-:W-:Y:S01]  /*16c10*/  FFMA.FTZ R209, R3, R2.reuse, -R14.reuse ;  /* 0x0000000203d17223 */ /* 0x180fe2000001080e */
[-CC-:B------:R-:W-:Y:S01]  /*16c20*/  FFMA.FTZ R6, R6, R2.reuse, -R14.reuse ;  /* 0x0000000206067223 */ /* 0x180fe2000001080e */
[-C--:B------:R-:W-:Y:S01]  /*16c30*/  FFMA.FTZ R211, R7, R2.reuse, -R14 ;  /* 0x0000000207d37223 */ /* 0x080fe2000001080e */
[-CC-:B------:R-:W-:Y:S01]  /*16c40*/  FFMA.FTZ R206, R57, R2.reuse, -R8.reuse ;  /* 0x0000000239ce7223 */ /* 0x180fe20000010808 */
[----:B------:R-:W2:Y:S01]  /*16c50*/  MUFU.EX2 R31, R31 ;  /* 0x0000001f001f7308 */ /* 0x000ea20000000800 */
[-CC-:B------:R-:W-:Y:S01]  /*16c60*/  FFMA.FTZ R200, R59, R2.reuse, -R8.reuse ;  /* 0x000000023bc87223 */ /* 0x180fe20000010808 */
[-CC-:B------:R-:W-:Y:S01]  /*16c70*/  FFMA.FTZ R57, R61, R2.reuse, -R8.reuse ;  /* 0x000000023d397223 */ /* 0x180fe20000010808 */
[-CC-:B------:R-:W-:Y:S01]  /*16c80*/  FFMA.FTZ R202, R63, R2.reuse, -R8.reuse ;  /* 0x000000023fca7223 */ /* 0x180fe20000010808 */
[-CC-:B------:R-:W-:Y:S01]  /*16c90*/  FFMA.FTZ R59, R65, R2.reuse, -R8.reuse ;  /* 0x00000002413b7223 */ /* 0x180fe20000010808 */
        /* <DEDUP_REMOVED lines=10> */
[-C--:B------:R-:W-:Y:S01]  /*16d40*/  FFMA.FTZ R67, R79, R2.reuse, -R8 ;  /* 0x000000024f437223 */ /* 0x080fe20000010808 */
[----:B------:R-:W3:Y:S01]  /*16d50*/  MUFU.EX2 R6, R6 ;  /* 0x0000000600067308 */ /* 0x000ee20000000800 */
[-CC-:B------:R-:W-:Y:S01]  /*16d60*/  FFMA.FTZ R8, R9, R2.reuse, -R14.reuse ;  /* 0x0000000209087223 */ /* 0x180fe2000001080e */
[----:B------:R-:W-:Y:S01]  /*16d70*/  FFMA.FTZ R205, R11, R2, -R14 ;  /* 0x000000020bcd7223 */ /* 0x000fe2000001080e */
[----:B-1----:R-:W-:-:S05]  /*16d80*/  FADD.FTZ R3, R208, R27 ;  /* 0x0000001bd0037221 */ /* 0x002fca0000010000 */
[----:B------:R-:W1:Y:S01]  /*16d90*/  MUFU.EX2 R204, R204 ;  /* 0x000000cc00cc7308 */ /* 0x000e620000000800 */
[----:B------:R-:W-:-:S07]  /*16da0*/  FFMA.FTZ R10, R13, R2, -R14 ;  /* 0x000000020d0a7223 */ /* 0x000fce000001080e */
[----:B------:R-:W4:Y:S01]  /*16db0*/  MUFU.EX2 R211, R211 ;  /* 0x000000d300d37308 */ /* 0x000f220000000800 */
[----:B0-----:R-:W-:-:S07]  /*16dc0*/  FADD.FTZ R26, R210, R3 ;  /* 0x00000003d21a7221 */ /* 0x001fce0000010000 */
[----:B------:R-:W0:Y:S01]  /*16dd0*/  MUFU.EX2 R49, R49 ;  /* 0x0000003100317308 */ /* 0x000e220000000800 */
[----:B------:R-:W-:-:S07]  /*16de0*/  FFMA.FTZ R207, R15, R2, -R14 ;  /* 0x000000020fcf7223 */ /* 0x000fce000001080e */
[----:B------:R-:W0:Y:S01]  /*16df0*/  MUFU.EX2 R8, R8 ;  /* 0x0000000800087308 */ /* 0x000e220000000800 */
[----:B--2---:R-:W-:Y:S01]  /*16e00*/  FADD.FTZ R3, R31, R26 ;  /* 0x0000001a1f037221 */ /* 0x004fe20000010000 */
[----:B---3--:R-:W-:-:S06]  /*16e10*/  FADD.FTZ R28, R209, R6 ;  /* 0x00000006d11c7221 */ /* 0x008fcc0000010000 */
[----:B------:R-:W2:Y:S01]  /*16e20*/  MUFU.EX2 R206, R206 ;  /* 0x000000ce00ce7308 */ /* 0x000ea20000000800 */
[----:B------:R-:W-:-:S07]  /*16e30*/  FFMA.FTZ R12, R21, R2, -R14 ;  /* 0x00000002150c7223 */ /* 0x000fce000001080e */
[----:B------:R-:W3:Y:S01]  /*16e40*/  MUFU.EX2 R205, R205 ;  /* 0x000000cd00cd7308 */ /* 0x000ee20000000800 */
[----:B-1----:R-:W-:Y:S01]  /*16e50*/  FADD.FTZ R26, R204, R3 ;  /* 0x00000003cc1a7221 */ /* 0x002fe20000010000 */
[----:B----4-:R-:W-:-:S06]  /*16e60*/  FADD.FTZ R3, R211, R28 ;  /* 0x0000001cd3037221 */ /* 0x010fcc0000010000 */
[----:B------:R-:W1:Y:S01]  /*16e70*/  MUFU.EX2 R51, R51 ;  /* 0x0000003300337308 */ /* 0x000e620000000800 */
[----:B------:R-:W-:-:S07]  /*16e80*/  FFMA.FTZ R201, R33, R2, -R14 ;  /* 0x0000000221c97223 */ /* 0x000fce000001080e */
[----:B------:R-:W4:Y:S01]  /*16e90*/  MUFU.EX2 R10, R10 ;  /* 0x0000000a000a7308 */ /* 0x000f220000000800 */
[----:B0-----:R-:W-:Y:S01]  /*16ea0*/  FADD.FTZ R7, R49, R26 ;  /* 0x0000001a31077221 */ /* 0x001fe20000010000 */
[----:B------:R-:W-:-:S06]  /*16eb0*/  FADD.FTZ R28, R8, R3 ;  /* 0x00000003081c7221 */ /* 0x000fcc0000010000 */
        /* <DEDUP_REMOVED lines=31> */
[----:B------:R-:W-:-:S07]  /*170b0*/  @!P1 PRMT R0, RZ, 0x654, R0 ;  /* 0x00000654ff009816 */ /* 0x000fce0000000000 */
[----:B------:R-:W0:Y:S01]  /*170c0*/  MUFU.EX2 R197, R197 ;  /* 0x000000c500c57308 */ /* 0x000e220000000800 */
[----:B------:R-:W-:Y:S01]  /*170d0*/  FFMA.FTZ R39, R39, R2, -R14 ;  /* 0x0000000227277223 */ /* 0x000fe2000001080e */
[----:B--2---:R-:W-:-:S06]  /*170e0*/  FADD.FTZ R30, R196, R7 ;  /* 0x00000007c41e7221 */ /* 0x004fcc0000010000 */
[----:B------:R-:W2:Y:S01]  /*170f0*/  MUFU.EX2 R63, R63 ;  /* 0x0000003f003f7308 */ /* 0x000ea20000000800 */
[----:B---3--:R-:W-:Y:S01]  /*17100*/  FADD.FTZ R3, R203, R28 ;  /* 0x0000001ccb037221 */ /* 0x008fe20000010000 */
[----:B------:R-:W-:Y:S01]  /*17110*/  FFMA.FTZ R45, R45, R2, -R14 ;  /* 0x000000022d2d7223 */ /* 0x000fe2000001080e */
[----:B------:R3:W-:Y:S05]  /*17120*/  @!P1 SYNCS.ARRIVE.TRANS64.RED.A1T0 RZ, [R0+URZ], RZ ;  /* 0x000000ff00ff99a7 */ /* 0x0007ea000810043f */
[----:B------:R-:W2:Y:S01]  /*17130*/  MUFU.EX2 R26, R26 ;  /* 0x0000001a001a7308 */ /* 0x000ea20000000800 */
[----:B-1----:R-:W-:Y:S01]  /*17140*/  FADD.FTZ R7, R61, R30 ;  /* 0x0000001e3d077221 */ /* 0x002fe20000010000 */
[----:B----4-:R-:W-:-:S06]  /*17150*/  FADD.FTZ R28, R24, R3 ;  /* 0x00000003181c7221 */ /* 0x010fcc0000010000 */
[----:B------:R-:W1:Y:S08]  /*17160*/  MUFU.EX2 R192, R192 ;  /* 0x000000c000c07308 */ /* 0x000e700000000800 */
[----:B------:R-:W4:Y:S01]  /*17170*/  MUFU.EX2 R199, R199 ;  /* 0x000000c700c77308 */ /* 0x000f220000000800 */
[----:B------:R-:W-:Y:S01]  /*17180*/  FFMA.FTZ R47, R47, R2, -R14 ;  /* 0x000000022f2f7223 */ /* 0x000fe2000001080e */
[----:B0-----:R-:W-:-:S06]  /*17190*/  FADD.FTZ R30, R198, R7 ;  /* 0x00000007c61e7221 */ /* 0x001fcc0000010000 */
[----:B------:R-:W0:Y:S01]  /*171a0*/  MUFU.EX2 R65, R65 ;  /* 0x0000004100417308 */ /* 0x000e220000000800 */
[----:B------:R-:W-:Y:S01]  /*171b0*/  FADD.FTZ R3, R197, R28 ;  /* 0x0000001cc5037221 */ /* 0x000fe20000010000 */
[----:B------:R-:W-:-:S06]  /*171c0*/  FFMA.FTZ R53, R53, R2, -R14 ;  /* 0x0000000235357223 */ /* 0x000fcc000001080e */
[----:B---3--:R-:W3:Y:S01]  /*171d0*/  MUFU.EX2 R0, R39 ;  /* 0x0000002700007308 */ /* 0x008ee20000000800 */
[----:B------:R-:W-:Y:S01]  /*171e0*/  FFMA.FTZ R55, R55, R2, -R14 ;  /* 0x0000000237377223 */ /* 0x000fe2000001080e */
[----:B--2---:R-:W-:Y:S01]  /*171f0*/  FADD.FTZ R7, R63, R30 ;  /* 0x0000001e3f077221 */ /* 0x004fe20000010000 */
[----:B------:R-:W-:-:S05]  /*17200*/  FADD.FTZ R28, R26, R3 ;  /* 0x000000031a1c7221 */ /* 0x000fca0000010000 */
[----:B------:R-:W2:Y:S01]  /*17210*/  MUFU.EX2 R45, R45 ;  /* 0x0000002d002d7308 */ /* 0x000ea20000000800 */
[----:B-1----:R-:W-:Y:S01]  /*17220*/  FADD.FTZ R30, R192, R7 ;  /* 0x00000007c01e7221 */ /* 0x002fe20000010000 */
[----:B----4-:R-:W-:-:S06]  /*17230*/  FADD.FTZ R3, R199, R28 ;  /* 0x0000001cc7037221 */ /* 0x010fcc0000010000 */
[----:B------:R-:W1:Y:S01]  /*17240*/  MUFU.EX2 R14, R47 ;  /* 0x0000002f000e7308 */ /* 0x000e620000000800 */
[----:B0-----:R-:W-:Y:S01]  /*17250*/  FADD.FTZ R7, R65, R30 ;  /* 0x0000001e41077221 */ /* 0x001fe20000010000 */
[----:B---3--:R-:W-:-:S06]  /*17260*/  FADD.FTZ R30, R0, R3 ;  /* 0x00000003001e7221 */ /* 0x008fcc0000010000 */
[----:B------:R-:W0:Y:S01]  /*17270*/  MUFU.EX2 R53, R53 ;  /* 0x0000003500357308 */ /* 0x000e220000000800 */
[----:B--2---:R-:W-:Y:S01]  /*17280*/  FADD.FTZ R3, R45, R30 ;  /* 0x0000001e2d037221 */ /* 0x004fe20000010000 */
[----:B------:R-:W-:-:S03]  /*17290*/  F2FP.F16.F32.PACK_AB R209, R6, R209 ;  /* 0x000000d106d1723e */ /* 0x000fc600000000ff */
[----:B-1----:R-:W-:-:S03]  /*172a0*/  FADD.FTZ R6, R14, R3 ;  /* 0x000000030e067221 */ /* 0x002fc60000010000 */
[----:B------:R-:W1:Y:S01]  /*172b0*/  MUFU.EX2 R194, R194 ;  /* 0x000000c200c27308 */ /* 0x000e620000000800 */
[----:B0-----:R-:W-:Y:S01]  /*172c0*/  FADD.FTZ R3, R53, R6 ;  /* 0x0000000635037221 */ /* 0x001fe20000010000 */
[----:B------:R-:W-:-:S06]  /*172d0*/  VIADD R6, R92, 0xfffffffe ;  /* 0xfffffffe5c067836 */ /* 0x000fcc0000000000 */
[----:B------:R-:W0:Y:S01]  /*172e0*/  MUFU.EX2 R67, R67 ;  /* 0x0000004300437308 */ /* 0x000e220000000800 */
[----:B------:R-:W-:-:S07]  /*172f0*/  ISETP.GE.AND P2, PT, R6, R226, PT ;  /* 0x000000e20600720c */ /* 0x000fce0003f46270 */
[----:B------:R-:W2:Y:S01]  /*17300*/  MUFU.EX2 R28, R55 ;  /* 0x00000037001c7308 */ /* 0x000ea20000000800 */
[----:B-1----:R-:W-:Y:S01]  /*17310*/  FADD.FTZ R32, R194, R7 ;  /* 0x00000007c2207221 */ /* 0x002fe20000010000 */
[----:B------:R-:W-:Y:S01]  /*17320*/  BSSY B0, `(.L_x_636) ;  /* 0x00005b4000007945 */ /* 0x000fe20003800000 */
[----:B------:R-:W-:Y:S01]  /*17330*/  F2FP.F16.F32.PACK_AB R207, R12, R207 ;  /* 0x000000cf0ccf723e */ /* 0x000fe200000000ff */
[--C-:B------:R-:W-:Y:S01]  /*17340*/  IMAD.MOV.U32 R150, RZ, RZ, R151.reuse ;  /* 0x000000ffff967224 */ /* 0x100fe200078e0097 */
[----:B------:R-:W-:Y:S01]  /*17350*/  F2FP.F16.F32.PACK_AB R208, R27, R208 ;  /* 0x000000d01bd0723e */ /* 0x000fe200000000ff */
[--C-:B------:R-:W-:Y:S01]  /*17360*/  IMAD.MOV.U32 R149, RZ, RZ, R151.reuse ;  /* 0x000000ffff957224 */ /* 0x100fe200078e0097 */
[----:B------:R-:W-:Y:S01]  /*17370*/  F2FP.F16.F32.PACK_AB R210, R31, R210 ;  /* 0x000000d21fd2723e */ /* 0x000fe200000000ff */
[--C-:B------:R-:W-:Y:S01]  /*17380*/  IMAD.MOV.U32 R148, RZ, RZ, R151.reuse ;  /* 0x000000ffff947224 */ /* 0x100fe200078e0097 */
[----:B------:R-:W-:Y:S01]  /*17390*/  F2FP.F16.F32.PACK_AB R204, R49, R204 ;  /* 0x000000cc31cc723e */ /* 0x000fe200000000ff */
[----:B0-----:R-:W-:Y:S01]  /*173a0*/  FADD.FTZ R13, R67, R32 ;  /* 0x00000020430d7221 */ /* 0x001fe20000010000 */
[----:B------:R-:W-:Y:S01]  /*173b0*/  F2FP.F16.F32.PACK_AB R206, R51, R206 ;  /* 0x000000ce33ce723e */ /* 0x000fe200000000ff */
[--C-:B------:R-:W-:Y:S01]  /*173c0*/  IMAD.MOV.U32 R146, RZ, RZ, R151.reuse ;  /* 0x000000ffff927224 */ /* 0x100fe200078e0097 */
[----:B------:R-:W-:Y:S01]  /*173d0*/  F2FP.F16.F32.PACK_AB R200, R57, R200 ;  /* 0x000000c839c8723e */ /* 0x000fe200000000ff */
[--C-:B------:R-:W-:Y:S01]  /*173e0*/  IMAD.MOV.U32 R145, RZ, RZ, R151.reuse ;  /* 0x000000ffff917224 */ /* 0x100fe200078e0097 */
[----:B------:R-:W-:Y:S01]  /*173f0*/  F2FP.F16.F32.PACK_AB R202, R59, R202 ;  /* 0x000000ca3bca723e */ /* 0x000fe200000000ff */
[----:B------:R-:W-:Y:S01]  /*17400*/  IMAD.MOV.U32 R144, RZ, RZ, R151 ;  /* 0x000000ffff907224 */ /* 0x000fe200078e0097 */
[----:B------:R-:W-:Y:S01]  /*17410*/  F2FP.F16.F32.PACK_AB R196, R61, R196 ;  /* 0x000000c43dc4723e */ /* 0x000fe200000000ff */
[----:B--2---:R-:W-:Y:S01]  /*17420*/  FADD.FTZ R12, R28, R3 ;  /* 0x000000031c0c7221 */ /* 0x004fe20000010000 */
[----:B------:R-:W-:Y:S01]  /*17430*/  F2FP.F16.F32.PACK_AB R198, R63, R198 ;  /* 0x000000c63fc6723e */ /* 0x000fe200000000ff */
[--C-:B------:R-:W-:Y:S01]  /*17440*/  IMAD.MOV.U32 R142, RZ, RZ, R151.reuse ;  /* 0x000000ffff8e7224 */ /* 0x100fe200078e0097 */
        /* <DEDUP_REMOVED lines=9> */
[----:B------:R-:W-:Y:S01]  /*174e0*/  IMAD.MOV.U32 R0, RZ, RZ, 0x3f800000 ;  /* 0x3f800000ff007424 */ /* 0x000fe200078e00ff */
        /* <DEDUP_REMOVED lines=10> */
[----:B------:R-:W-:Y:S01]  /*17590*/  MOV R3, 0x3f800000 ;  /* 0x3f80000000037802 */ /* 0x000fe20000000f00 */
        /* <DEDUP_REMOVED lines=111> */
[----:B------:R-:W-:Y:S06]  /*17c90*/  @!P2 BRA `(.L_x_637) ;  /* 0x000000500070a947 */ /* 0x000fec0003800000 */
[----:B------:R-:W-:Y:S01]  /*17ca0*/  MOV R7, R4 ;  /* 0x0000000400077202 */ /* 0x000fe20000000f00 */
[----:B------:R-:W-:Y:S01]  /*17cb0*/  IMAD.MOV.U32 R8, RZ, RZ, R5 ;  /* 0x000000ffff087224 */ /* 0x000fe200078e0005 */
[----:B------:R-:W-:Y:S01]  /*17cc0*/  MOV R0, 0x3f800000 ;  /* 0x3f80000000007802 */ /* 0x000fe20000000f00 */
[----:B------:R-:W-:Y:S01]  /*17cd0*/  IMAD.MOV.U32 R9, RZ, RZ, R221 ;  /* 0x000000ffff097224 */ /* 0x000fe200078e00dd */
[----:B------:R-:W-:Y:S01]  /*17ce0*/  CS2R R150, SRZ ;  /* 0x0000000000967805 */ /* 0x000fe2000001ff00 */
[----:B------:R-:W-:Y:S01]  /*17cf0*/  IMAD.MOV.U32 R10, RZ, RZ, R220 ;  /* 0x000000ffff0a7224 */ /* 0x000fe200078e00dc */
        /* <DEDUP_REMOVED lines=62> */
[----:B------:R-:W-:-:S07]  /*180e0*/  CS2R R24, SRZ ;  /* 0x0000000000187805 */ /* 0x000fce000001ff00 */
.L_x_648:
[----:B------:R-:W-:-:S05]  /*180f0*/  VIADD R2, R10, 0x1 ;  /* 0x000000010a027836 */ /* 0x000fca0000000000 */
[----:B------:R-:W-:-:S04]  /*18100*/  ISETP.NE.AND P2, PT, R2, 0x2, PT ;  /* 0x000000020200780c */ /* 0x000fc80003f45270 */
[----:B------:R-:W-:Y:S02]  /*18110*/  SEL R2, R2, RZ, P2 ;  /* 0x000000ff02027207 */ /* 0x000fe40001000000 */
[----:B------:R-:W-:-:S03]  /*18120*/  SEL R221, RZ, 0x1, P2 ;  /* 0x00000001ffdd7807 */ /* 0x000fc60001000000 */
[----:B------:R-:W-:Y:S01]  /*18130*/  IMAD.MOV.U32 R220, RZ, RZ, R2 ;  /* 0x000000ffffdc7224 */ /* 0x000fe200078e0002 */
[----:B------:R-:W-:Y:S01]  /*18140*/  LOP3.LUT R221, R9, R221, RZ, 0x3c, !PT ;  /* 0x000000dd09dd7212 */ /* 0x000fe200078e3cff */
[----:B------:R-:W-:Y:S06]  /*18150*/  @!P0 BRA `(.L_x_638) ;  /* 0x0000000000048947 */ /* 0x000fec0003800000 */
[----:B------:R-:W-:Y:S01]  /*18160*/  BPT.TRAP 0x1 ;  /* 0x000000040000795c */ /* 0x000fe20000300000 */
.L_x_638:
[----:B------:R-:W-:Y:S01]  /*18170*/  IMAD R11, R2, 0x8, R18 ;  /* 0x00000008020b7824 */ /* 0x000fe200078e0212 */
[----:B------:R-:W-:-:S04]  /*18180*/  SHF.L.U32 R4, R221, 0x1f, RZ ;  /* 0x0000001fdd047819 */ /* 0x000fc800000006ff */
[----:B------:R0:W1:Y:S01]  /*18190*/  SYNCS.PHASECHK.TRANS64.TRYWAIT P2, [R11+URZ+0x38830], R4 ;  /* 0x038830040b0075a7 */ /* 0x000062000804017f */
[----:B------:R-:W-:Y:S05]  /*181a0*/  @!P0 BRA `(.L_x_639) ;  /* 0x0000000000048947 */ /* 0x000fea0003800000 */
[----:B------:R-:W-:Y:S01]  /*181b0*/  BPT.TRAP 0x1 ;  /* 0x000000040000795c */ /* 0x000fe20000300000 */
.L_x_639:
[----:B------:R-:W-:Y:S01]  /*181c0*/  IMAD R2, R220, 0xa00, R224 ;  /* 0x00000a00dc027824 */ /* 0x000fe200078e02e0 */
[----:B------:R-:W-:Y:S03]  /*181d0*/  BSSY B1, `(.L_x_640) ;  /* 0x0000006000017945 */ /* 0x000fe60003800000 */
[C---:B------:R-:W-:Y:S01]  /*181e0*/  VIADD R20, R2.reuse, 0x100 ;  /* 0x0000010002147836 */ /* 0x040fe20000000000 */
[----:B------:R-:W-:Y:S01]  /*181f0*/  IADD3 R15, R2, 0x80, RZ ;  /* 0x00000080020f7810 */ /* 0x000fe20007ffe0ff */
[----:B-1----:R-:W-:Y:S06]  /*18200*/  @P2 BRA `(.L_x_641) ;  /* 0x0000000000082947 */ /* 0x002fec0003800000 */
[----:B------:R-:W1:Y:S02]  /*18210*/  SYNCS.PHASECHK.TRANS64.TRYWAIT P2, [R11+URZ+0x38830], R4 ;  /* 0x038830040b0075a7 */ /* 0x000e64000804017f */
[----:B-1----:R-:W-:Y:S05]  /*18220*/  @!P2 BRA `(.L_x_642) ;  /* 0x000001400044a947 */ /* 0x002fea0003800000 */
.L_x_641:
[----:B------:R-:W-:Y:S05]  /*18230*/  BSYNC B1 ;  /* 0x0000000000017941 */ /* 0x000fea0003800000 */
.L_x_640:
[----:B------:R-:W2:Y:S04]  /*18240*/  LDL.64 R152, [R1+0x50] ;  /* 0x0000500001987983 */ /* 0x000ea80000100a00 */
[----:B------:R-:W3:Y:S01]  /*18250*/  LDL.64 R154, [R1+0x58] ;  /* 0x00005800019a7983 */ /* 0x000ee20000100a00 */
[----:B01----:R-:W-:Y:S02]  /*18260*/  IMAD.MOV.U32 R4, RZ, RZ, R2 ;  /* 0x000000ffff047224 */ /* 0x003fe400078e0002 */
[----:B------:R-:W-:-:S03]  /*18270*/  IMAD.MOV.U32 R5, RZ, RZ, 0x40000040 ;  /* 0x40000040ff057424 */ /* 0x000fc600078e00ff */
[----:B------:R-:W-:Y:S02]  /*18280*/  R2UR UR14, R4 ;  /* 0x00000000040e72ca */ /* 0x000fe400000e0000 */
[C---:B------:R-:W-:Y:S01]  /*18290*/  R2UR UR15, R5.reuse ;  /* 0x00000000050f72ca */ /* 0x040fe200000e0000 */
[----:B------:R-:W-:Y:S01]  /*182a0*/  WARPGROUP.ARRIVE ;  /* 0x00000000000079c5 */ /* 0x000fe20000000000 */
[----:B------:R-:W-:Y:S01]  /*182b0*/  IMAD.MOV.U32 R4, RZ, RZ, R15 ;  /* 0x000000ffff047224 */ /* 0x000fe200078e000f */
[----:B------:R-:W-:-:S04]  /*182c0*/  R2UR UR11, R5 ;  /* 0x00000000050b72ca */ /* 0x000fc800000e0000 */
[----:B------:R-:W-:Y:S01]  /*182d0*/  R2UR UR10, R4 ;  /* 0x00000000040a72ca */ /* 0x000fe200000e0000 */
[----:B------:R-:W-:Y:S01]  /*182e0*/  IMAD.MOV.U32 R21, RZ, RZ, 0x40000040 ;  /* 0x40000040ff157424 */ /* 0x000fe200078e00ff */
[----:B------:R-:W-:-:S04]  /*182f0*/  R2UR UR6, R20 ;  /* 0x00000000140672ca */ /* 0x000fc800000e0000 */
[----:B------:R-:W-:Y:S02]  /*18300*/  R2UR UR7, R21 ;  /* 0x00000000150772ca */ /* 0x000fe400000e0000 */
[----:B------:R-:W-:Y:S02]  /*18310*/  IADD3 R14, R2, 0x180, RZ ;  /* 0x00000180020e7810 */ /* 0x000fe40007ffe0ff */
[----:B------:R-:W-:Y:S02]  /*18320*/  MOV R15, 0x40000040 ;  /* 0x40000040000f7802 */ /* 0x000fe40000000f00 */
[----:B--2---:R-:W-:Y:S02]  /*18330*/  R2UR UR30, R152 ;  /* 0x00000000981e72ca */ /* 0x004fe400000e0000 */
[----:B------:R-:W-:Y:S02]  /*18340*/  R2UR UR31, R153 ;  /* 0x00000000991f72ca */ /* 0x000fe400000e0000 */
[----:B---3--:R-:W-:Y:S01]  /*18350*/  R2UR UR16, R154 ;  /* 0x000000009a1072ca */ /* 0x008fe200000e0000 */
[----:B------:R-:W2:Y:S01]  /*18360*/  LDL.64 R152, [R1+0x48] ;  /* 0x0000480001987983 */ /* 0x000ea20000100a00 */
[----:B------:R-:W-:Y:S01]  /*18370*/  R2UR UR17, R155 ;  /* 0x000000009b1172ca */ /* 0x000fe200000e0000 */
[----:B------:R-:W-:Y:S01]  /*18380*/  VIADD R4, R2, 0x200 ;  /* 0x0000020002047836 */ /* 0x000fe20000000000 */
[----:B------:R-:W-:Y:S01]  /*18390*/  R2UR UR19, R5 ;  /* 0x00000000051372ca */ /* 0x000fe200000e0000 */
[----:B------:R-:W3:Y:S08]  /*183a0*/  LDL.64 R20, [R1+0x40] ;  /* 0x0000400001147983 */ /* 0x000ef00000100a00 */
[----:B------:R-:W-:-:S02]  /*183b0*/  UMOV UR12, UR16 ;  /* 0x00000010000c7c82 */ /* 0x000fc40008000000 */
[----:B------:R-:W-:Y:S02]  /*183c0*/  UMOV UR13, UR17 ;  /* 0x00000011000d7c82 */ /* 0x000fe40008000000 */
[----:B------:R-:W-:Y:S01]  /*183d0*/  HGMMA.64x16x16.F32 R184, gdesc[UR12], RZ, !UPT, gsb0 ;  /* 0x002000000cb879f0 */ /* 0x000fe2000c0008ff */
[----:B------:R-:W-:Y:S01]  /*183e0*/  UMOV UR8, UR16 ;  /* 0x0000001000087c82 */ /* 0x000fe20008000000 */
[----:B------:R-:W-:Y:S01]  /*183f0*/  UMOV UR9, UR17 ;  /* 0x0000001100097c82 */ /* 0x000fe20008000000 */
[----:B------:R-:W-:Y:S02]  /*18400*/  WARPGROUP.DEPBAR.LE gsb0, 0x0 ;  /* 0x00008000000079c5 */ /* 0x000fe40000010000 */
[----:B------:R-:W-:-:S06]  /*18410*/  WARPGROUP.ARRIVE ;  /* 0x00000000000079c5 */ /* 0x000fcc0000000000 */
[----:B------:R-:W-:Y:S01]  /*18420*/  HGMMA.64x16x16.F32 R176, gdesc[UR8], RZ, !UPT, gsb0 ;  /* 0x0020000008b079f0 */ /* 0x000fe2000c0008ff */
[----:B------:R-:W-:Y:S01]  /*18430*/  UMOV UR4, UR16 ;  /* 0x0000001000047c82 */ /* 0x000fe20008000000 */
[----:B------:R-:W-:Y:S01]  /*18440*/  UMOV UR5, UR17 ;  /* 0x0000001100057c82 */ /* 0x000fe20008000000 */
[----:B------:R-:W-:Y:S02]  /*18450*/  WARPGROUP.DEPBAR.LE gsb0, 0x0 ;  /* 0x00008000000079c5 */ /* 0x000fe40000010000 */
[----:B------:R-:W-:-:S06]  /*18460*/  WARPGROUP.ARRIVE ;  /* 0x00000000000079c5 */ /* 0x000fcc0000000000 */
[----:B------:R-:W-:Y:S01]  /*18470*/  HGMMA.64x16x16.F32 R168, gdesc[UR4], RZ, !UPT, gsb0 ;  /* 0x0020000004a879f0 */ /* 0x000fe2000c0008ff */
[----:B------:R-:W-:Y:S02]  /*18480*/  R2UR UR22, R14 ;  /* 0x000000000e1672ca */ /* 0x000fe400000e0000 */
[----:B------:R-:W-:Y:S01]  /*18490*/  R2UR UR23, R15 ;  /* 0x000000000f1772ca */ /* 0x000fe200000e0000 */
[----:B------:R-:W-:Y:S01]  /*184a0*/  UMOV UR20, UR16 ;  /* 0x0000001000147c82 */ /* 0x000fe20008000000 */
[----:B------:R-:W-:Y:S01]  /*184b0*/  UMOV UR21, UR17 ;  /* 0x0000001100157c82 */ /* 0x000fe20008000000 */
[----:B------:R-:W-:Y:S02]  /*184c0*/  WARPGROUP.DEPBAR.LE gsb0, 0x0 ;  /* 0x00008000000079c5 */ /* 0x000fe40000010000 */
[----:B------:R-:W-:-:S08]  /*184d0*/  WARPGROUP.ARRIVE ;  /* 0x00000000000079c5 */ /* 0x000fd00000000000 */
[----:B------:R-:W-:Y:S01]  /*184e0*/  HGMMA.64x16x16.F32 R160, gdesc[UR20], RZ, !UPT, gsb0 ;  /* 0x0020000014a079f0 */ /* 0x000fe2000c0008ff */
[----:B------:R-:W-:Y:S01]  /*184f0*/  R2UR UR18, R4 ;  /* 0x00000000041272ca */ /* 0x000fe200000e0000 */
[----:B------:R-:W-:Y:S02]  /*18500*/  VIADD R14, R2, 0x2 ;  /* 0x00000002020e7836 */ /* 0x000fe40000000000 */
[----:B------:R-:W-:Y:S01]  /*18510*/  IMAD.MOV.U32 R15, RZ, RZ, 0x40000040 ;  /* 0x40000040ff0f7424 */ /* 0x000fe200078e00ff */
[----:B------:R-:W-:Y:S02]  /*18520*/  WARPGROUP.DEPBAR.LE gsb0, 0x0 ;  /* 0x00008000000079c5 */ /* 0x000fe40000010000 */
[----:B--2---:R-:W-:Y:S02]  /*18530*/  R2UR UR28, R152 ;  /* 0x00000000981c72ca */ /* 0x004fe400000e0000 */
[----:B------:R-:W-:Y:S02]  /*18540*/  R2UR UR29, R153 ;  /* 0x00000000991d72ca */ /* 0x000fe400000e0000 */
        /* <DEDUP_REMOVED lines=24> */
[----:B------:R-:W-:Y:S01]  /*186d0*/  VIADD R4, R2, 0x182 ;  /* 0x0000018202047836 */ /* 0x000fe20000000000 */
[----:B------:R-:W-:Y:S01]  /*186e0*/  MOV R5, 0x40000040 ;  /* 0x4000004000057802 */ /* 0x000fe20000000f00 */
[----:B------:R-:W-:Y:S01]  /*186f0*/  UMOV UR4, UR30 ;  /* 0x0000001e00047c82 */ /* 0x000fe20008000000 */
[----:B------:R-:W-:Y:S01]  /*18700*/  UMOV UR5, UR31 ;  /* 0x0000001f00057c82 */ /* 0x000fe20008000000 */
[----:B------:R-:W-:Y:S01]  /*18710*/  UMOV UR20, UR30 ;  /* 0x0000001e00147c82 */ /* 0x000fe20008000000 */
[----:B------:R-:W-:-:S02]  /*18720*/  WARPGROUP.DEPBAR.LE gsb0, 0x0 ;  /* 0x00008000000079c5 */ /* 0x000fc40000010000 */
[----:B------:R-:W-:Y:S01]  /*18730*/  WARPGROUP.ARRIVE ;  /* 0x00000000000079c5 */ /* 0x000fe20000000000 */
[----:B------:R-:W-:Y:S01]  /*18740*/  UMOV UR21, UR31 ;  /* 0x0000001f00157c82 */ /* 0x000fe20008000000 */
[----:B------:R-:W-:Y:S01]  /*18750*/  UMOV UR16, UR28 ;  /* 0x0000001c00107c82 */ /* 0x000fe20008000000 */
[----:B------:R-:W-:Y:S01]  /*18760*/  UMOV UR17, UR29 ;  /* 0x0000001d00117c82 */ /* 0x000fe20008000000 */
[----:B------:R-:W-:Y:S01]  /*18770*/  UMOV UR12, UR28 ;  /* 0x0000001c000c7c82 */ /* 0x000fe20008000000 */
[----:B------:R-:W-:Y:S01]  /*18780*/  UMOV UR13, UR29 ;  /* 0x0000001d000d7c82 */ /* 0x000fe20008000000 */
[----:B------:R-:W-:Y:S01]  /*18790*/  HGMMA.64x16x16.F32 R168, gdesc[UR8], R168, gsb0 ;  /* 0x0020000008a879f0 */ /* 0x000fe200080008a8 */
[----:B------:R-:W-:Y:S01]  /*187a0*/  R2UR UR6, R4 ;  /* 0x00000000040672ca */ /* 0x000fe200000e0000 */
[----:B------:R-:W-:Y:S01]  /*187b0*/  UMOV UR24, UR28 ;  /* 0x0000001c00187c82 */ /* 0x000fe20008000000 */
[----:B------:R-:W-:Y:S01]  /*187c0*/  R2UR UR7, R5 ;  /* 0x00000000050772ca */ /* 0x000fe200000e0000 */
[----:B------:R-:W-:Y:S01]  /*187d0*/  VIADD R4, R2, 0x202 ;  /* 0x0000020202047836 */ /* 0x000fe20000000000 */
[----:B------:R-:W-:Y:S01]  /*187e0*/  UMOV UR25, UR29 ;  /* 0x0000001d00197c82 */ /* 0x000fe20008000000 */
[----:B------:R-:W2:Y:S01]  /*187f0*/  LDL.64 R14, [R1+0x38] ;  /* 0x00003800010e7983 */ /* 0x000ea20000100a00 */
[----:B------:R-:W-:-:S02]  /*18800*/  WARPGROUP.DEPBAR.LE gsb0, 0x0 ;  /* 0x00008000000079c5 */ /* 0x000fc40000010000 */
[----:B------:R-:W-:-:S07]  /*18810*/  WARPGROUP.ARRIVE ;  /* 0x00000000000079c5 */ /* 0x000fce0000000000 */
[----:B------:R-:W-:Y:S01]  /*18820*/  HGMMA.64x16x16.F32 R160, gdesc[UR4], R160, gsb0 ;  /* 0x0020000004a079f0 */ /* 0x000fe200080008a0 */
[----:B------:R-:W-:Y:S01]  /*18830*/  IMAD.MOV.U32 R5, RZ, RZ, 0x40000040 ;  /* 0x40000040ff057424 */ /* 0x000fe200078e00ff */
[----:B------:R-:W-:-:S04]  /*18840*/  R2UR UR22, R4 ;  /* 0x00000000041672ca */ /* 0x000fc800000e0000 */
        /* <DEDUP_REMOVED lines=8> */
[----:B------:R-:W-:Y:S02]  /*188d0*/  WARPGROUP.DEPBAR.LE gsb0, 0x0 ;  /* 0x00008000000079c5 */ /* 0x000fe40000010000 */
[----:B------:R-:W-:-:S10]  /*188e0*/  WARPGROUP.ARRIVE ;  /* 0x00000000000079c5 */ /* 0x000fd40000000000 */
        /* <DEDUP_REMOVED lines=34> */
[----:B------:R-:W-:Y:S01]  /*18b10*/  IMAD.MOV.U32 R5, RZ, RZ, 0x40000040 ;  /* 0x40000040ff057424 */ /* 0x000fe200078e00ff */
[----:B---3--:R-:W-:Y:S02]  /*18b20*/  R2UR UR30, R20 ;  /* 0x00000000141e72ca */ /* 0x008fe400000e0000 */
[----:B------:R-:W-:Y:S02]  /*18b30*/  R2UR UR31, R21 ;  /* 0x00000000151f72ca */ /* 0x000fe400000e0000 */
[----:B------:R-:W-:Y:S01]  /*18b40*/  R2UR UR22, R4 ;  /* 0x00000000041672ca */ /* 0x000fe200000e0000 */
[----:B------:R-:W3:Y:S01]  /*18b50*/  LDL.64 R20, [R1+0x30] ;  /* 0x0000300001147983 */ /* 0x000ee20000100a00 */
[----:B------:R-:W-:-:S07]  /*18b60*/  R2UR UR23, R5 ;  /* 0x00000000051772ca */ /* 0x000fce00000e0000 */
[----:B------:R-:W-:Y:S02]  /*18b70*/  UMOV UR20, UR30 ;  /* 0x0000001e00147c82 */ /* 0x000fe40008000000 */
[----:B------:R-:W-:Y:S01]  /*18b80*/  UMOV UR21, UR31 ;  /* 0x0000001f00157c82 */ /* 0x000fe20008000000 */
[----:B------:R-:W-:Y:S02]  /*18b90*/  WARPGROUP.DEPBAR.LE gsb0, 0x0 ;  /* 0x00008000000079c5 */ /* 0x000fe40000010000 */
[----:B------:R-:W-:-:S06]  /*18ba0*/  WARPGROUP.ARRIVE ;  /* 0x00000000000079c5 */ /* 0x000fcc0000000000 */
        /* <DEDUP_REMOVED lines=38> */
[----:B------:R-:W-:Y:S02]  /*18e10*/  MOV R5, 0x40000040 ;  /* 0x4000004000057802 */ /* 0x000fe40000000f00 */
[----:B--2---:R-:W-:Y:S02]  /*18e20*/  R2UR UR28, R14 ;  /* 0x000000000e1c72ca */ /* 0x004fe400000e0000 */
[----:B------:R-:W-:Y:S02]  /*18e30*/  R2UR UR29, R15 ;  /* 0x000000000f1d72ca */ /* 0x000fe400000e0000 */
[----:B------:R-:W-:Y:S01]  /*18e40*/  R2UR UR26, R4 ;  /* 0x00000000041a72ca */ /* 0x000fe200000e0000 */
[----:B------:R-:W2:Y:S01]  /*18e50*/  LDL.64 R14, [R1+0x28] ;  /* 0x00002800010e7983 */ /* 0x000ea20000100a00 */
[----:B------:R-:W-:-:S07]  /*18e60*/  R2UR UR27, R5 ;  /* 0x00000000051b72ca */ /* 0x000fce00000e0000 */
[----:B------:R-:W-:Y:S02]  /*18e70*/  UMOV UR24, UR28 ;  /* 0x0000001c00187c82 */ /* 0x000fe40008000000 */
[----:B------:R-:W-:Y:S01]  /*18e80*/  UMOV UR25, UR29 ;  /* 0x0000001d00197c82 */ /* 0x000fe20008000000 */
[----:B------:R-:W-:Y:S02]  /*18e90*/  WARPGROUP.DEPBAR.LE gsb0, 0x0 ;  /* 0x00008000000079c5 */ /* 0x000fe40000010000 */
        /* <DEDUP_REMOVED lines=187> */
[----:B------:R-:W2:Y:S01]  /*19a50*/  LDL.64 R14, [R1] ;  /* 0x00000000010e7983 */ /* 0x000ea20000100a00 */
        /* <DEDUP_REMOVED lines=46> */
[----:B------:R-:W-:Y:S02]  /*19d40*/  R2UR UR14, R4 ;  /* 0x00000000040e72ca */ /* 0x000fe400000e0000 */
        /* <DEDUP_REMOVED lines=445> */
.L_x_643:
[----:B------:R-:W-:Y:S01]  /*1b920*/  SHF.L.U32 R0, R9, 0x1f, RZ ;  /* 0x0000001f09007819 */ /* 0x000fe200000006ff */
[----:B------:R-:W-:-:S04]  /*1b930*/  IMAD R9, R10, 0x8, R18 ;  /* 0x000000080a097824 */ /* 0x000fc800078e0212 */
[----:B------:R0:W1:Y:S01]  /*1b940*/  SYNCS.PHASECHK.TRANS64.TRYWAIT P2, [R9+URZ+0x38850], R0 ;  /* 0x03885000090075a7 */ /* 0x000062000804017f */
[----:B------:R-:W-:Y:S05]  /*1b950*/  @!P0 BRA `(.L_x_644) ;  /* 0x0000000000048947 */ /* 0x000fea0003800000 */
[----:B------:R-:W-:Y:S01]  /*1b960*/  BPT.TRAP 0x1 ;  /* 0x000000040000795c */ /* 0x000fe20000300000 */
.L_x_644:
[----:B------:R-:W-:Y:S04]  /*1b970*/  BSSY B1, `(.L_x_645) ;  /* 0x0000004000017945 */ /* 0x000fe80003800000 */
[----:B-1----:R-:W-:Y:S05]  /*1b980*/  @P2 BRA `(.L_x_646) ;  /* 0x0000000000082947 */ /* 0x002fea0003800000 */
[----:B------:R-:W1:Y:S02]  /*1b990*/  SYNCS.PHASECHK.TRANS64.TRYWAIT P2, [R9+URZ+0x38850], R0 ;  /* 0x03885000090075a7 */ /* 0x000e64000804017f */
[----:B-1----:R-:W-:Y:S05]  /*1b9a0*/  @!P2 BRA `(.L_x_647) ;  /* 0x000001080078a947 */ /* 0x002fea0003800000 */
.L_x_646:
[----:B------:R-:W-:Y:S05]  /*1b9b0*/  BSYNC B1 ;  /* 0x0000000000017941 */ /* 0x000fea0003800000 */
.L_x_645:
[----:B01----:R-:W-:Y:S01]  /*1b9c0*/  IADD3 R0, R18, 0x400, RZ ;  /* 0x0000040012007810 */ /* 0x003fe20007ffe0ff */
[----:B------:R-:W-:Y:S01]  /*1b9d0*/  IMAD.MOV.U32 R3, RZ, RZ, 0x40000040 ;  /* 0x40000040ff037424 */ /* 0x000fe200078e00ff */
[----:B------:R-:W-:Y:S01]  /*1b9e0*/  WARPGROUP.ARRIVE ;  /* 0x00000000000079c5 */ /* 0x000fe20000000000 */
[----:B------:R-:W-:Y:S01]  /*1b9f0*/  IMAD.MOV.U32 R5, RZ, RZ, 0x40000040 ;  /* 0x40000040ff057424 */ /* 0x000fe200078e00ff */
[----:B------:R-:W-:Y:S01]  /*1ba00*/  SHF.R.U32.HI R0, RZ, 0x4, R0 ;  /* 0x00000004ff007819 */ /* 0x000fe20000011600 */
[----:B------:R-:W-:Y:S01]  /*1ba10*/  FMUL.FTZ R20, R188, UR39 ;  /* 0x00000027bc147c20 */ /* 0x000fe20008410000 */
[----:B------:R-:W-:Y:S01]  /*1ba20*/  R2UR UR7, R3 ;  /* 0x00000000030772ca */ /* 0x000fe200000e0000 */
[----:B------:R-:W-:Y:S01]  /*1ba30*/  FMUL.FTZ R21, R189, UR39 ;  /* 0x00000027bd157c20 */ /* 0x000fe20008410000 */
[----:B------:R-:W-:Y:S01]  /*1ba40*/  LOP3.LUT R0, R0, 0x3fff, RZ, 0xc0, !PT ;  /* 0x00003fff00007812 */ /* 0x000fe200078ec0ff */
[----:B------:R-:W-:Y:S01]  /*1ba50*/  FMUL.FTZ R177, R177, UR39 ;  /* 0x00000027b1b17c20 */ /* 0x000fe20008410000 */
[----:B------:R-:W-:Y:S01]  /*1ba60*/  FMUL.FTZ R180, R180, UR39 ;  /* 0x00000027b4b47c20 */ /* 0x000fe20008410000 */
[----:B------:R-:W-:Y:S01]  /*1ba70*/  MUFU.TANH R20, R20 ;  /* 0x0000001400147308 */ /* 0x000fe20000002400 */
[----:B------:R-:W-:Y:S01]  /*1ba80*/  LOP3.LUT R0, R0, 0x2800000, RZ, 0xfc, !PT ;  /* 0x0280000000007812 */ /* 0x000fe200078efcff */
[----:B------:R-:W-:Y:S01]  /*1ba90*/  FMUL.FTZ R181, R181, UR39 ;  /* 0x00000027b5b57c20 */ /* 0x000fe20008410000 */
[----:B------:R-:W-:Y:S01]  /*1baa0*/  FMUL.FTZ R168, R168, UR39 ;  /* 0x00000027a8a87c20 */ /* 0x000fe20008410000 */
[----:B------:R-:W-:Y:S01]  /*1bab0*/  FMUL.FTZ R169, R169, UR39 ;  /* 0x00000027a9a97c20 */ /* 0x000fe20008410000 */
[----:B------:R-:W-:Y:S01]  /*1bac0*/  FMUL.FTZ R172, R172, UR39 ;  /* 0x00000027acac7c20 */ /* 0x000fe20008410000 */
[----:B------:R-:W-:-:S02]  /*1bad0*/  IMAD R2, R10, 0xa00, R0 ;  /* 0x00000a000a027824 */ /* 0x000fc400078e0200 */
[----:B------:R-:W-:Y:S01]  /*1bae0*/  FMUL.FTZ R0, R184, UR39 ;  /* 0x00000027b8007c20 */ /* 0x000fe20008410000 */
[----:B------:R-:W-:Y:S01]  /*1baf0*/  MUFU.TANH R21, R21 ;  /* 0x0000001500157308 */ /* 0x000fe20000002400 */
[----:B------:R-:W-:Y:S01]  /*1bb00*/  FMUL.FTZ R173, R173, UR39 ;  /* 0x00000027adad7c20 */ /* 0x000fe20008410000 */
[C---:B------:R-:W-:Y:S01]  /*1bb10*/  VIADD R4, R2.reuse, 0x80 ;  /* 0x0000008002047836 */ /* 0x040fe20000000000 */
[----:B------:R-:W-:Y:S01]  /*1bb20*/  R2UR UR6, R2 ;  /* 0x00000000020672ca */ /* 0x000fe200000e0000 */
[----:B------:R-:W-:Y:S01]  /*1bb30*/  FMUL.FTZ R160, R160, UR39 ;  /* 0x00000027a0a07c20 */ /* 0x000fe20008410000 */
[----:B------:R-:W-:Y:S01]  /*1bb40*/  FMUL.FTZ R161, R161, UR39 ;  /* 0x00000027a1a17c20 */ /* 0x000fe20008410000 */
[----:B------:R-:W-:Y:S01]  /*1bb50*/  FMUL.FTZ R164, R164, UR39 ;  /* 0x00000027a4a47c20 */ /* 0x000fe20008410000 */
[----:B------:R-:W-:Y:S01]  /*1bb60*/  FMUL.FTZ R165, R165, UR39 ;  /* 0x00000027a5a57c20 */ /* 0x000fe20008410000 */
[----:B------:R-:W0:Y:S01]  /*1bb70*/  MUFU.TANH R0, R0 ;  /* 0x0000000000007308 */ /* 0x000e220000002400 */
[----:B------:R-:W-:Y:S01]  /*1bb80*/  FMUL.FTZ R152, R152, UR39 ;  /* 0x0000002798987c20 */ /* 0x000fe20008410000 */
[----:B------:R-:W-:Y:S01]  /*1bb90*/  FMUL.FTZ R157, R157, UR39 ;  /* 0x000000279d9d7c20 */ /* 0x000fe20008410000 */
[----:B------:R-:W-:-:S02]  /*1bba0*/  IMAD.MOV.U32 R3, RZ, RZ, 0x40000040 ;  /* 0x40000040ff037424 */ /* 0x000fc400078e00ff */
[----:B------:R-:W-:Y:S01]  /*1bbb0*/  FMUL.FTZ R10, R186, UR39 ;  /* 0x00000027ba0a7c20 */ /* 0x000fe20008410000 */
[----:B------:R-:W-:Y:S01]  /*1bbc0*/  FMUL.FTZ R14, R187, UR39 ;  /* 0x00000027bb0e7c20 */ /* 0x000fe20008410000 */
[----:B------:R-:W-:Y:S01]  /*1bbd0*/  FMUL.FTZ R15, R190, UR39 ;  /* 0x00000027be0f7c20 */ /* 0x000fe20008410000 */
[----:B------:R-:W-:Y:S01]  /*1bbe0*/  FMUL.FTZ R184, R191, UR39 ;  /* 0x00000027bfb87c20 */ /* 0x000fe20008410000 */
[----:B------:R-:W-:Y:S01]  /*1bbf0*/  HGMMA.64x256x16.F32 R24, R208, gdesc[UR4].tnspB, R24, gsb0 ;  /* 0x43e00004d0187df0 */ /* 0x000fe20008000818 */
[----:B------:R-:W-:Y:S01]  /*1bc00*/  R2UR UR6, R4 ;  /* 0x00000000040672ca */ /* 0x000fe200000e0000 */
[----:B------:R-:W-:Y:S01]  /*1bc10*/  MUFU.TANH R177, R177 ;  /* 0x000000b100b17308 */ /* 0x000fe20000002400 */
[----:B------:R-:W-:Y:S01]  /*1bc20*/  R2UR UR7, R5 ;  /* 0x00000000050772ca */ /* 0x000fe200000e0000 */
[----:B------:R-:W-:Y:S01]  /*1bc30*/  IMAD.MOV.U32 R5, RZ, RZ, 0x40000040 ;  /* 0x40000040ff057424 */ /* 0x000fe200078e00ff */
[----:B------:R-:W-:Y:S01]  /*1bc40*/  IADD3 R4, R2, 0x100, RZ ;  /* 0x0000010002047810 */ /* 0x000fe20007ffe0ff */
[----:B------:R-:W-:Y:S01]  /*1bc50*/  FMUL.FTZ R170, R170, UR39 ;  /* 0x00000027aaaa7c20 */ /* 0x000fe20008410000 */
[----:B------:R-:W-:Y:S01]  /*1bc60*/  FMUL.FTZ R171, R171, UR39 ;  /* 0x00000027abab7c20 */ /* 0x000fe20008410000 */
[----:B------:R-:W-:Y:S01]  /*1bc70*/  FMUL.FTZ R174, R174, UR39 ;  /* 0x00000027aeae7c20 */ /* 0x000fe20008410000 */
[----:B------:R-:W-:Y:S01]  /*1bc80*/  FMUL.FTZ R175, R175, UR39 ;  /* 0x00000027afaf7c20 */ /* 0x000fe20008410000 */
        /* <DEDUP_REMOVED lines=10> */
[----:B------:R-:W-:-:S02]  /*1bd30*/  @!P1 IADD3 R9, R9, 0x38860, RZ ;  /* 0x0003886009099810 */ /* 0x000fc40007ffe0ff */
[C---:B------:R-:W-:Y:S01]  /*1bd40*/  ISETP.GT.AND P2, PT, R6.reuse, R226, PT ;  /* 0x000000e20600720c */ /* 0x040fe20003f44270 */
[----:B------:R-:W-:-:S03]  /*1bd50*/  VIADD R6, R6, 0xffffffff ;  /* 0xffffffff06067836 */ /* 0x000fc60000000000 */
        /* <DEDUP_REMOVED lines=27> */
[----:B------:R-:W-:-:S06]  /*1bf10*/  WARPGROUP.ARRIVE ;  /* 0x00000000000079c5 */ /* 0x000fcc0000000000 */
[----:B------:R-:W-:Y:S01]  /*1bf20*/  HGMMA.64x256x16.F32 R24, R204, gdesc[UR4].tnspB, R24, gsb0 ;  /* 0x43e00004cc187df0 */ /* 0x000fe20008000818 */
[----:B------:R-:W-:Y:S01]  /*1bf30*/  R2UR UR6, R4 ;  /* 0x00000000040672ca */ /* 0x000fe200000e0000 */
[C---:B------:R-:W-:Y:S01]  /*1bf40*/  VIADD R4, R2.reuse, 0x180 ;  /* 0x0000018002047836 */ /* 0x040fe20000000000 */
[----:B------:R-:W-:Y:S01]  /*1bf50*/  R2UR UR7, R5 ;  /* 0x00000000050772ca */ /* 0x000fe200000e0000 */
[----:B------:R-:W-:Y:S01]  /*1bf60*/  IMAD.MOV.U32 R5, RZ, RZ, 0x40000040 ;  /* 0x40000040ff057424 */ /* 0x000fe200078e00ff */
[----:B------:R-:W-:Y:S01]  /*1bf70*/  IADD3 R2, R2, 0x200, RZ ;  /* 0x0000020002027810 */ /* 0x000fe20007ffe0ff */
[----:B------:R-:W-:Y:S02]  /*1bf80*/  WARPGROUP.DEPBAR.LE gsb0, 0x0 ;  /* 0x00008000000079c5 */ /* 0x000fe40000010000 */
[----:B------:R-:W-:-:S15]  /*1bf90*/  WARPGROUP.ARRIVE ;  /* 0x00000000000079c5 */ /* 0x000fde0000000000 */
[----:B------:R-:W-:-:S05]  /*1bfa0*/  NOP ;  /* 0x0000000000007918 */ /* 0x000fca0000000000 */
[----:B------:R-:W-:Y:S01]  /*1bfb0*/  HGMMA.64x256x16.F32 R24, R200, gdesc[UR4].tnspB, R24, gsb0 ;  /* 0x43e00004c8187df0 */ /* 0x000fe20008000818 */
[----:B------:R-:W-:Y:S01]  /*1bfc0*/  R2UR UR6, R4 ;  /* 0x00000000040672ca */ /* 0x000fe200000e0000 */
[----:B------:R-:W-:Y:S01]  /*1bfd0*/  FMUL.FTZ R4, R185, UR39 ;  /* 0x00000027b9047c20 */ /* 0x000fe20008410000 */
[----:B------:R-:W-:Y:S01]  /*1bfe0*/  R2UR UR7, R5 ;  /* 0x00000000050772ca */ /* 0x000fe200000e0000 */
[----:B------:R-:W-:Y:S01]  /*1bff0*/  FMUL.FTZ R185, R176, UR39 ;  /* 0x00000027b0b97c20 */ /* 0x000fe20008410000 */
[----:B------:R-:W-:Y:S01]  /*1c000*/  FMUL.FTZ R176, R178, UR39 ;  /* 0x00000027b2b07c20 */ /* 0x000fe20008410000 */
[----:B------:R-:W-:Y:S01]  /*1c010*/  FMUL.FTZ R178, R179, UR39 ;  /* 0x00000027b3b27c20 */ /* 0x000fe20008410000 */
[----:B------:R-:W-:Y:S01]  /*1c020*/  FMUL.FTZ R179, R182, UR39 ;  /* 0x00000027b6b37c20 */ /* 0x000fe20008410000 */
[----:B------:R-:W1:Y:S01]  /*1c030*/  MUFU.TANH R4, R4 ;  /* 0x0000000400047308 */ /* 0x000e620000002400 */
[----:B------:R-:W-:Y:S01]  /*1c040*/  FMUL.FTZ R182, R153, UR39 ;  /* 0x0000002799b67c20 */ /* 0x000fe20008410000 */
[----:B------:R-:W-:Y:S01]  /*1c050*/  FMUL.FTZ R153, R156, UR39 ;  /* 0x000000279c997c20 */ /* 0x000fe20008410000 */
[----:B------:R-:W-:-:S05]  /*1c060*/  FMUL.FTZ R156, R183, UR39 ;  /* 0x00000027b79c7c20 */ /* 0x000fca0008410000 */
[----:B------:R-:W2:Y:S08]  /*1c070*/  MUFU.TANH R185, R185 ;  /* 0x000000b900b97308 */ /* 0x000eb00000002400 */
[----:B------:R-:W3:Y:S08]  /*1c080*/  MUFU.TANH R182, R182 ;  /* 0x000000b600b67308 */ /* 0x000ef00000002400 */
[----:B------:R-:W4:Y:S08]  /*1c090*/  MUFU.TANH R153, R153 ;  /* 0x0000009900997308 */ /* 0x000f300000002400 */
[----:B------:R-:W5:Y:S08]  /*1c0a0*/  MUFU.TANH R176, R176 ;  /* 0x000000b000b07308 */ /* 0x000f700000002400 */
[----:B------:R-:W5:Y:S08]  /*1c0b0*/  MUFU.TANH R178, R178 ;  /* 0x000000b200b27308 */ /* 0x000f700000002400 */
[----:B------:R-:W5:Y:S08]  /*1c0c0*/  MUFU.TANH R179, R179 ;  /* 0x000000b300b37308 */ /* 0x000f700000002400 */
[----:B------:R-:W5:Y:S01]  /*1c0d0*/  MUFU.TANH R156, R156 ;  /* 0x0000009c009c7308 */ /* 0x000f620000002400 */
[----:B------:R-:W-:-:S02]  /*1c0e0*/  WARPGROUP.DEPBAR.LE gsb0, 0x0 ;  /* 0x00008000000079c5 */ /* 0x000fc40000010000 */
[----:B------:R-:W-:-:S06]  /*1c0f0*/  WARPGROUP.ARRIVE ;  /* 0x00000000000079c5 */ /* 0x000fcc0000000000 */
[----:B------:R-:W-:Y:S01]  /*1c100*/  HGMMA.64x256x16.F32 R24, R196, gdesc[UR4].tnspB, R24, gsb0 ;  /* 0x43e00004c4187df0 */ /* 0x000fe20008000818 */
[----:B------:R-:W-:Y:S02]  /*1c110*/  R2UR UR6, R2 ;  /* 0x00000000020672ca */ /* 0x000fe400000e0000 */
[----:B0-----:R-:W-:Y:S02]  /*1c120*/  FMNMX.FTZ R2, R0, R8, !PT ;  /* 0x0000000800027209 */ /* 0x001fe40007810000 */
[----:B------:R-:W-:Y:S02]  /*1c130*/  R2UR UR7, R3 ;  /* 0x00000000030772ca */ /* 0x000fe400000e0000 */
[----:B-1----:R-:W-:Y:S02]  /*1c140*/  FMNMX.FTZ R2, R4, R2, !PT ;  /* 0x0000000204027209 */ /* 0x002fe40007810000 */
[----:B------:R-:W-:Y:S02]  /*1c150*/  FMNMX.FTZ R3, R10, R7, !PT ;  /* 0x000000070a037209 */ /* 0x000fe40007810000 */
[----:B------:R-:W-:-:S02]  /*1c160*/  FMNMX.FTZ R2, R20, R2, !PT ;  /* 0x0000000214027209 */ /* 0x000fc40007810000 */
[----:B------:R-:W-:Y:S02]  /*1c170*/  FMNMX.FTZ R3, R14, R3, !PT ;  /* 0x000000030e037209 */ /* 0x000fe40007810000 */
[----:B------:R-:W-:Y:S02]  /*1c180*/  FMNMX.FTZ R2, R21, R2, !PT ;  /* 0x0000000215027209 */ /* 0x000fe40007810000 */
[----:B------:R-:W-:Y:S02]  /*1c190*/  FMNMX.FTZ R3, R15, R3, !PT ;  /* 0x000000030f037209 */ /* 0x000fe40007810000 */
[----:B--2---:R-:W-:-:S04]  /*1c1a0*/  FMNMX.FTZ R2, R185, R2, !PT ;  /* 0x00000002b9027209 */ /* 0x004fc80007810000 */
[----:B------:R-:W-:-:S04]  /*1c1b0*/  FMNMX.FTZ R2, R177, R2, !PT ;  /* 0x00000002b1027209 */ /* 0x000fc80007810000 */
        /* <DEDUP_REMOVED lines=11> */
[----:B---3--:R-:W-:-:S04]  /*1c270*/  FMNMX.FTZ R2, R182, R2, !PT ;  /* 0x00000002b6027209 */ /* 0x008fc80007810000 */
[----:B----4-:R-:W-:-:S04]  /*1c280*/  FMNMX.FTZ R2, R153, R2, !PT ;  /* 0x0000000299027209 */ /* 0x010fc80007810000 */
[----:B------:R-:W-:-:S05]  /*1c290*/  FMNMX.FTZ R5, R157, R2, !PT ;  /* 0x000000029d057209 */ /* 0x000fca0007810000 */
[----:B------:R-:W0:Y:S02]  /*1c2a0*/  SHFL.BFLY PT, R2, R5, 0x2, 0x1f ;  /* 0x0c401f0005027f89 */ /* 0x000e2400000e0000 */
[----:B0-----:R-:W-:-:S05]  /*1c2b0*/  FMNMX.FTZ R5, R5, R2, !PT ;  /* 0x0000000205057209 */ /* 0x001fca0007810000 */
[----:B------:R-:W0:Y:S02]  /*1c2c0*/  SHFL.BFLY PT, R2, R5, 0x1, 0x1f ;  /* 0x0c201f0005027f89 */ /* 0x000e2400000e0000 */
[----:B0-----:R-:W-:Y:S01]  /*1c2d0*/  FMNMX.FTZ R5, R5, R2, !PT ;  /* 0x0000000205057209 */ /* 0x001fe20007810000 */
[----:B------:R-:W-:-:S04]  /*1c2e0*/  IMAD.U32 R2, RZ, RZ, UR38 ;  /* 0x00000026ff027e24 */ /* 0x000fc8000f8e00ff */
[----:B------:R-:W-:-:S04]  /*1c2f0*/  FADD.FTZ R8, -R5, R8 ;  /* 0x0000000805087221 */ /* 0x000fc80000010100 */
[----:B------:R-:W-:Y:S01]  /*1c300*/  FMUL.FTZ R183, R8, R2 ;  /* 0x0000000208b77220 */ /* 0x000fe20000410000 */
[----:B------:R-:W-:-:S03]  /*1c310*/  FMNMX.FTZ R8, R184, R3, !PT ;  /* 0x00000003b8087209 */ /* 0x000fc60007810000 */
[----:B------:R0:W-:Y:S01]  /*1c320*/  MUFU.EX2 R3, R183 ;  /* 0x000000b700037308 */ /* 0x0001e20000000800 */
[----:B-----5:R-:W-:-:S04]  /*1c330*/  FMNMX.FTZ R8, R176, R8, !PT ;  /* 0x00000008b0087209 */ /* 0x020fc80007810000 */
[----:B------:R-:W-:Y:S01]  /*1c340*/  FMNMX.FTZ R8, R178, R8, !PT ;  /* 0x00000008b2087209 */ /* 0x000fe20007810000 */
[----:B0-----:R-:W-:-:S04]  /*1c350*/  FMUL.FTZ R183, R5, R2 ;  /* 0x0000000205b77220 */ /* 0x001fc80000410000 */
        /* <DEDUP_REMOVED lines=14> */
[----:B------:R-:W0:Y:S01]  /*1c440*/  MUFU.EX2 R208, R208 ;  /* 0x000000d000d07308 */ /* 0x000e220000000800 */
[-CC-:B------:R-:W-:Y:S01]  /*1c450*/  FFMA.FTZ R200, R168, R2.reuse, -R183.reuse ;  /* 0x00000002a8c87223 */ /* 0x180fe200000108b7 */
[--C-:B------:R-:W-:Y:S01]  /*1c460*/  FFMA.FTZ R168, R169, R2, -R183.reuse ;  /* 0x00000002a9a87223 */ /* 0x100fe200000108b7 */
[----:B------:R-:W-:Y:S01]  /*1c470*/  FMNMX.FTZ R0, R174, R0, !PT ;  /* 0x00000000ae007209 */ /* 0x000fe20007810000 */
[-CC-:B------:R-:W-:Y:S01]  /*1c480*/  FFMA.FTZ R202, R172, R2.reuse, -R183.reuse ;  /* 0x00000002acca7223 */ /* 0x180fe200000108b7 */
[----:B------:R-:W-:-:S02]  /*1c490*/  FFMA.FTZ R169, R173, R2, -R183 ;  /* 0x00000002ada97223 */ /* 0x000fc400000108b7 */
[----:B------:R-:W-:Y:S01]  /*1c4a0*/  FMNMX.FTZ R0, R175, R0, !PT ;  /* 0x00000000af007209 */ /* 0x000fe20007810000 */
[----:B------:R-:W1:Y:S03]  /*1c4b0*/  MUFU.EX2 R210, R210 ;  /* 0x000000d200d27308 */ /* 0x000e660000000800 */
[----:B------:R-:W-:-:S04]  /*1c4c0*/  FMNMX.FTZ R0, R162, R0, !PT ;  /* 0x00000000a2007209 */ /* 0x000fc80007810000 */
[----:B------:R-:W-:Y:S01]  /*1c4d0*/  FMNMX.FTZ R0, R163, R0, !PT ;  /* 0x00000000a3007209 */ /* 0x000fe20007810000 */
[----:B------:R-:W2:Y:S01]  /*1c4e0*/  MUFU.EX2 R186, R186 ;  /* 0x000000ba00ba7308 */ /* 0x000ea20000000800 */
[----:B0-----:R-:W-:Y:S01]  /*1c4f0*/  FFMA.FTZ R13, R3, R13, R208 ;  /* 0x0000000d030d7223 */ /* 0x001fe200000100d0 */
[----:B------:R-:W-:Y:S02]  /*1c500*/  F2FP.F16.F32.PACK_AB R208, R8, R208 ;  /* 0x000000d008d0723e */ /* 0x000fe400000000ff */
[----:B------:R-:W-:Y:S01]  /*1c510*/  FMNMX.FTZ R0, R166, R0, !PT ;  /* 0x00000000a6007209 */ /* 0x000fe20007810000 */
[----:B------:R-:W-:-:S03]  /*1c520*/  FADD.FTZ R13, R8, R13 ;  /* 0x0000000d080d7221 */ /* 0x000fc60000010000 */
        /* <DEDUP_REMOVED lines=8> */
[----:B------:R-:W0:Y:S04]  /*1c5b0*/  SHFL.BFLY PT, R4, R0, 0x2, 0x1f ;  /* 0x0c401f0000047f89 */ /* 0x000e2800000e0000 */
[----:B------:R-:W-:Y:S08]  /*1c5c0*/  MUFU.EX2 R21, R21 ;  /* 0x0000001500157308 */ /* 0x000ff00000000800 */
[----:B------:R-:W-:Y:S08]  /*1c5d0*/  MUFU.EX2 R200, R200 ;  /* 0x000000c800c87308 */ /* 0x000ff00000000800 */
[----:B------:R-:W-:Y:S01]  /*1c5e0*/  MUFU.EX2 R168, R168 ;  /* 0x000000a800a87308 */ /* 0x000fe20000000800 */
[----:B0-----:R-:W-:-:S07]  /*1c5f0*/  FMNMX.FTZ R0, R0, R4, !PT ;  /* 0x0000000400007209 */ /* 0x001fce0007810000 */
[----:B------:R-:W-:Y:S01]  /*1c600*/  MUFU.EX2 R202, R202 ;  /* 0x000000ca00ca7308 */ /* 0x000fe20000000800 */
[----:B------:R-:W0:Y:S07]  /*1c610*/  SHFL.BFLY PT, R4, R0, 0x1, 0x1f ;  /* 0x0c201f0000047f89 */ /* 0x000e2e00000e0000 */
[----:B------:R-:W-:Y:S01]  /*1c620*/  MUFU.EX2 R169, R169 ;  /* 0x000000a900a97308 */ /* 0x000fe20000000800 */
[----:B------:R-:W-:Y:S02]  /*1c630*/  WARPGROUP.DEPBAR.LE gsb0, 0x0 ;  /* 0x00008000000079c5 */ /* 0x000fe40000010000 */
[----:B------:R-:W-:Y:S01]  /*1c640*/  WARPGROUP.ARRIVE ;  /* 0x00000000000079c5 */ /* 0x000fe20000000000 */
[-CC-:B------:R-:W-:Y:S01]  /*1c650*/  FFMA.FTZ R196, R160, R2.reuse, -R183.reuse ;  /* 0x00000002a0c47223 */ /* 0x180fe200000108b7 */
[--C-:B------:R-:W-:Y:S01]  /*1c660*/  FFMA.FTZ R160, R161, R2, -R183.reuse ;  /* 0x00000002a1a07223 */ /* 0x100fe200000108b7 */
[----:B0-----:R-:W-:Y:S01]  /*1c670*/  FMNMX.FTZ R4, R0, R4, !PT ;  /* 0x0000000400047209 */ /* 0x001fe20007810000 */
[-CC-:B------:R-:W-:Y:S01]  /*1c680*/  FFMA.FTZ R198, R164, R2.reuse, -R183.reuse ;  /* 0x00000002a4c67223 */ /* 0x180fe200000108b7 */
[----:B------:R-:W-:Y:S01]  /*1c690*/  FFMA.FTZ R161, R165, R2, -R183 ;  /* 0x00000002a5a17223 */ /* 0x000fe200000108b7 */
[----:B------:R-:W-:Y:S01]  /*1c6a0*/  HGMMA.64x256x16.F32 R24, R192, gdesc[UR4].tnspB, R24, gsb0 ;  /* 0x43e00004c0187df0 */ /* 0x000fe20008000818 */
[----:B------:R-:W-:Y:S01]  /*1c6b0*/  MUFU.EX2 R196, R196 ;  /* 0x000000c400c47308 */ /* 0x000fe20000000800 */
[----:B------:R-:W-:-:S04]  /*1c6c0*/  FADD.FTZ R0, -R4, R7 ;  /* 0x0000000704007221 */ /* 0x000fc80000010100 */
[----:B------:R-:W-:-:S03]  /*1c6d0*/  FMUL.FTZ R0, R0, R2 ;  /* 0x0000000200007220 */ /* 0x000fc60000410000 */
[----:B------:R0:W-:Y:S08]  /*1c6e0*/  MUFU.EX2 R7, R157 ;  /* 0x0000009d00077308 */ /* 0x0001f00000000800 */
[----:B------:R-:W-:Y:S01]  /*1c6f0*/  MUFU.EX2 R0, R0 ;  /* 0x0000000000007308 */ /* 0x000fe20000000800 */
[----:B0-----:R-:W-:-:S05]  /*1c700*/  @!P1 VIADD R157, R11, 0x38840 ;  /* 0x000388400b9d9836 */ /* 0x001fca0000000000 */
[----:B------:R-:W-:Y:S02]  /*1c710*/  @!P1 PRMT R157, RZ, 0x654, R157 ;  /* 0x00000654ff9d9816 */ /* 0x000fe4000000009d */
[----:B------:R-:W-:Y:S08]  /*1c720*/  MUFU.EX2 R160, R160 ;  /* 0x000000a000a07308 */ /* 0x000ff00000000800 */
[----:B------:R-:W-:Y:S08]  /*1c730*/  MUFU.EX2 R198, R198 ;  /* 0x000000c600c67308 */ /* 0x000ff00000000800 */
[----:B------:R-:W-:Y:S01]  /*1c740*/  MUFU.EX2 R161, R161 ;  /* 0x000000a100a17308 */ /* 0x000fe20000000800 */
[----:B------:R-:W-:-:S02]  /*1c750*/  WARPGROUP.DEPBAR.LE gsb0, 0x0 ;  /* 0x00008000000079c5 */ /* 0x000fc40000010000 */
[-CC-:B------:R-:W-:Y:S01]  /*1c760*/  FFMA.FTZ R194, R153, R2.reuse, -R183.reuse ;  /* 0x0000000299c27223 */ /* 0x180fe200000108b7 */
[-C--:B------:R-:W-:Y:S01]  /*1c770*/  FMUL.FTZ R153, R4, R2.reuse ;  /* 0x0000000204997220 */ /* 0x080fe20000410000 */
[----:B------:R1:W-:Y:S01]  /*1c780*/  @!P1 SYNCS.ARRIVE.TRANS64.RED.A1T0 RZ, [R157+URZ], RZ ;  /* 0x000000ff9dff99a7 */ /* 0x0003e2000810043f */
[-CC-:B------:R-:W-:Y:S01]  /*1c790*/  FFMA.FTZ R192, R152, R2.reuse, -R183.reuse ;  /* 0x0000000298c07223 */ /* 0x180fe200000108b7 */
[-C--:B------:R-:W-:Y:S01]  /*1c7a0*/  FFMA.FTZ R152, R182, R2.reuse, -R183 ;  /* 0x00000002b6987223 */ /* 0x080fe200000108b7 */
[-CC-:B------:R-:W-:Y:S01]  /*1c7b0*/  FFMA.FTZ R209, R10, R2.reuse, -R153.reuse ;  /* 0x000000020ad17223 */ /* 0x180fe20000010899 */
[-CC-:B------:R-:W-:Y:S01]  /*1c7c0*/  FFMA.FTZ R10, R14, R2.reuse, -R153.reuse ;  /* 0x000000020e0a7223 */ /* 0x180fe20000010899 */
[-CC-:B------:R-:W-:Y:S01]  /*1c7d0*/  FFMA.FTZ R211, R15, R2.reuse, -R153.reuse ;  /* 0x000000020fd37223 */ /* 0x180fe20000010899 */
[-CC-:B------:R-:W-:Y:S01]  /*1c7e0*/  FFMA.FTZ R14, R184, R2.reuse, -R153.reuse ;  /* 0x00000002b80e7223 */ /* 0x180fe20000010899 */
[-CC-:B------:R-:W-:Y:S01]  /*1c7f0*/  FFMA.FTZ R205, R176, R2.reuse, -R153.reuse ;  /* 0x00000002b0cd7223 */ /* 0x180fe20000010899 */
[-CC-:B------:R-:W-:Y:S01]  /*1c800*/  FFMA.FTZ R15, R178, R2.reuse, -R153.reuse ;  /* 0x00000002b20f7223 */ /* 0x180fe20000010899 */
[----:B------:R-:W0:Y:S01]  /*1c810*/  MUFU.EX2 R209, R209 ;  /* 0x000000d100d17308 */ /* 0x000e220000000800 */
[-CC-:B------:R-:W-:Y:S01]  /*1c820*/  FFMA.FTZ R207, R179, R2.reuse, -R153.reuse ;  /* 0x00000002b3cf7223 */ /* 0x180fe20000010899 */
[-C--:B------:R-:W-:Y:S01]  /*1c830*/  FFMA.FTZ R156, R156, R2.reuse, -R153 ;  /* 0x000000029c9c7223 */ /* 0x080fe20000010899 */
[----:B-1----:R-:W-:Y:S01]  /*1c840*/  FADD.FTZ R157, R210, R13 ;  /* 0x0000000dd29d7221 */ /* 0x002fe20000010000 */
[-CC-:B------:R-:W-:Y:S01]  /*1c850*/  FFMA.FTZ R201, R170, R2.reuse, -R153.reuse ;  /* 0x00000002aac97223 */ /* 0x180fe20000010899 */
[-CC-:B------:R-:W-:Y:S01]  /*1c860*/  FFMA.FTZ R171, R171, R2.reuse, -R153.reuse ;  /* 0x00000002abab7223 */ /* 0x180fe20000010899 */
[-C--:B------:R-:W-:Y:S01]  /*1c870*/  FFMA.FTZ R203, R174, R2.reuse, -R153 ;  /* 0x00000002aecb7223 */ /* 0x080fe20000010899 */
[----:B--2---:R-:W-:Y:S01]  /*1c880*/  FADD.FTZ R157, R186, R157 ;  /* 0x0000009dba9d7221 */ /* 0x004fe20000010000 */
[----:B------:R-:W1:Y:S01]  /*1c890*/  MUFU.EX2 R10, R10 ;  /* 0x0000000a000a7308 */ /* 0x000e620000000800 */
[-CC-:B------:R-:W-:Y:S01]  /*1c8a0*/  FFMA.FTZ R175, R175, R2.reuse, -R153.reuse ;  /* 0x00000002afaf7223 */ /* 0x180fe20000010899 */
[-CC-:B------:R-:W-:Y:S01]  /*1c8b0*/  FFMA.FTZ R197, R162, R2.reuse, -R153.reuse ;  /* 0x00000002a2c57223 */ /* 0x180fe20000010899 */
[-CC-:B------:R-:W-:Y:S01]  /*1c8c0*/  FFMA.FTZ R163, R163, R2.reuse, -R153.reuse ;  /* 0x00000002a3a37223 */ /* 0x180fe20000010899 */
[-CC-:B------:R-:W-:Y:S01]  /*1c8d0*/  FFMA.FTZ R199, R166, R2.reuse, -R153.reuse ;  /* 0x00000002a6c77223 */ /* 0x180fe20000010899 */
[-CC-:B------:R-:W-:Y:S01]  /*1c8e0*/  FFMA.FTZ R167, R167, R2.reuse, -R153.reuse ;  /* 0x00000002a7a77223 */ /* 0x180fe20000010899 */
[-CC-:B------:R-:W-:Y:S01]  /*1c8f0*/  FFMA.FTZ R155, R155, R2.reuse, -R153.reuse ;  /* 0x000000029b9b7223 */ /* 0x180fe20000010899 */
[----:B------:R-:W-:Y:S01]  /*1c900*/  FFMA.FTZ R158, R158, R2, -R153 ;  /* 0x000000029e9e7223 */ /* 0x000fe20000010899 */
[----:B------:R-:W2:Y:S01]  /*1c910*/  MUFU.EX2 R211, R211 ;  /* 0x000000d300d37308 */ /* 0x000ea20000000800 */
[----:B0-----:R-:W-:Y:S01]  /*1c920*/  FFMA.FTZ R12, R0, R12, R209 ;  /* 0x0000000c000c7223 */ /* 0x001fe200000100d1 */
[----:B------:R-:W-:-:S06]  /*1c930*/  F2FP.F16.F32.PACK_AB R210, R186, R210 ;  /* 0x000000d2bad2723e */ /* 0x000fcc00000000ff */
[----:B------:R-:W0:Y:S01]  /*1c940*/  MUFU.EX2 R14, R14 ;  /* 0x0000000e000e7308 */ /* 0x000e220000000800 */
[C---:B-1----:R-:W-:Y:S01]  /*1c950*/  FADD.FTZ R12, R10.reuse, R12 ;  /* 0x0000000c0a0c7221 */ /* 0x042fe20000010000 */
[----:B------:R-:W-:Y:S01]  /*1c960*/  F2FP.F16.F32.PACK_AB R209, R10, R209 ;  /* 0x000000d10ad1723e */ /* 0x000fe200000000ff */
[----:B------:R-:W-:-:S05]  /*1c970*/  IMAD.MOV.U32 R10, RZ, RZ, R220 ;  /* 0x000000ffff0a7224 */ /* 0x000fca00078e00dc */
[----:B------:R-:W1:Y:S01]  /*1c980*/  MUFU.EX2 R205, R205 ;  /* 0x000000cd00cd7308 */ /* 0x000e620000000800 */
[----:B--2---:R-:W-:-:S07]  /*1c990*/  FADD.FTZ R13, R211, R12 ;  /* 0x0000000cd30d7221 */ /* 0x004fce0000010000 */
[----:B------:R-:W2:Y:S01]  /*1c9a0*/  MUFU.EX2 R15, R15 ;  /* 0x0000000f000f7308 */ /* 0x000ea20000000800 */
[C---:B0-----:R-:W-:Y:S01]  /*1c9b0*/  FADD.FTZ R13, R14.reuse, R13 ;  /* 0x0000000d0e0d7221 */ /* 0x041fe20000010000 */
[----:B------:R-:W-:-:S06]  /*1c9c0*/  F2FP.F16.F32.PACK_AB R211, R14, R211 ;  /* 0x000000d30ed3723e */ /* 0x000fcc00000000ff */
[----:B------:R-:W0:Y:S08]  /*1c9d0*/  MUFU.EX2 R207, R207 ;  /* 0x000000cf00cf7308 */ /* 0x000e300000000800 */
[----:B------:R3:W4:Y:S08]  /*1c9e0*/  MUFU.EX2 R11, R156 ;  /* 0x0000009c000b7308 */ /* 0x0007300000000800 */
[----:B------:R-:W5:Y:S01]  /*1c9f0*/  MUFU.EX2 R201, R201 ;  /* 0x000000c900c97308 */ /* 0x000f620000000800 */
[----:B---3--:R-:W-:-:S04]  /*1ca00*/  @!P1 PRMT R156, RZ, 0x654, R9 ;  /* 0x00000654ff9c9816 */ /* 0x008fc80000000009 */
[----:B------:R3:W-:Y:S03]  /*1ca10*/  @!P1 SYNCS.ARRIVE.TRANS64.RED.A1T0 RZ, [R156+URZ], RZ ;  /* 0x000000ff9cff99a7 */ /* 0x0007e6000810043f */
[----:B------:R-:W5:Y:S01]  /*1ca20*/  MUFU.EX2 R9, R171 ;  /* 0x000000ab00097308 */ /* 0x000f620000000800 */
[-CC-:B---3--:R-:W-:Y:S01]  /*1ca30*/  FFMA.FTZ R156, R154, R2.reuse, -R153.reuse ;  /* 0x000000029a9c7223 */ /* 0x188fe20000010899 */
[----:B------:R-:W-:Y:S01]  /*1ca40*/  FFMA.FTZ R153, R159, R2, -R153 ;  /* 0x000000029f997223 */ /* 0x000fe20000010899 */
[----:B------:R-:W-:Y:S01]  /*1ca50*/  FADD.FTZ R159, R204, R157 ;  /* 0x0000009dcc9f7221 */ /* 0x000fe20000010000 */
[----:B-1----:R-:W-:-:S04]  /*1ca60*/  FADD.FTZ R157, R205, R13 ;  /* 0x0000000dcd9d7221 */ /* 0x002fc80000010000 */
[----:B------:R-:W1:Y:S01]  /*1ca70*/  MUFU.EX2 R203, R203 ;  /* 0x000000cb00cb7308 */ /* 0x000e620000000800 */
[C---:B------:R-:W-:Y:S01]  /*1ca80*/  F2FP.F16.F32.PACK_AB R204, R20.reuse, R204 ;  /* 0x000000cc14cc723e */ /* 0x040fe200000000ff */
[----:B------:R-:W-:Y:S01]  /*1ca90*/  FADD.FTZ R13, R20, R159 ;  /* 0x0000009f140d7221 */ /* 0x000fe20000010000 */
[C---:B--2---:R-:W-:Y:S01]  /*1caa0*/  FADD.FTZ R157, R15.reuse, R157 ;  /* 0x0000009d0f9d7221 */ /* 0x044fe20000010000 */
[----:B------:R-:W-:Y:S02]  /*1cab0*/  F2FP.F16.F32.PACK_AB R205, R15, R205 ;  /* 0x000000cd0fcd723e */ /* 0x000fe400000000ff */
[----:B------:R-:W-:Y:S01]  /*1cac0*/  FADD.FTZ R13, R206, R13 ;  /* 0x0000000dce0d7221 */ /* 0x000fe20000010000 */
[----:B0-----:R-:W-:Y:S01]  /*1cad0*/  FADD.FTZ R157, R207, R157 ;  /* 0x0000009dcf9d7221 */ /* 0x001fe20000010000 */
[----:B------:R-:W0:Y:S01]  /*1cae0*/  MUFU.EX2 R154, R175 ;  /* 0x000000af009a7308 */ /* 0x000e220000000800 */
[C---:B------:R-:W-:Y:S01]  /*1caf0*/  F2FP.F16.F32.PACK_AB R206, R21.reuse, R206 ;  /* 0x000000ce15ce723e */ /* 0x040fe200000000ff */
[----:B------:R-:W-:Y:S01]  /*1cb00*/  FADD.FTZ R13, R21, R13 ;  /* 0x0000000d150d7221 */ /* 0x000fe20000010000 */
[C---:B----4-:R-:W-:Y:S01]  /*1cb10*/  FADD.FTZ R157, R11.reuse, R157 ;  /* 0x0000009d0b9d7221 */ /* 0x050fe20000010000 */
[----:B------:R-:W-:-:S02]  /*1cb20*/  F2FP.F16.F32.PACK_AB R207, R11, R207 ;  /* 0x000000cf0bcf723e */ /* 0x000fc400000000ff */
[----:B------:R-:W-:Y:S01]  /*1cb30*/  FADD.FTZ R13, R200, R13 ;  /* 0x0000000dc80d7221 */ /* 0x000fe20000010000 */
[----:B-----5:R-:W-:Y:S01]  /*1cb40*/  FADD.FTZ R157, R201, R157 ;  /* 0x0000009dc99d7221 */ /* 0x020fe20000010000 */
[----:B------:R-:W2:Y:S01]  /*1cb50*/  MUFU.EX2 R197, R197 ;  /* 0x000000c500c57308 */ /* 0x000ea20000000800 */
[C---:B------:R-:W-:Y:S01]  /*1cb60*/  F2FP.F16.F32.PACK_AB R201, R9.reuse, R201 ;  /* 0x000000c909c9723e */ /* 0x040fe200000000ff */
[C---:B------:R-:W-:Y:S01]  /*1cb70*/  FADD.FTZ R13, R168.reuse, R13 ;  /* 0x0000000da80d7221 */ /* 0x040fe20000010000 */
[----:B------:R-:W-:Y:S01]  /*1cb80*/  FADD.FTZ R157, R9, R157 ;  /* 0x0000009d099d7221 */ /* 0x000fe20000010000 */
[----:B------:R-:W-:Y:S01]  /*1cb90*/  F2FP.F16.F32.PACK_AB R200, R168, R200 ;  /* 0x000000c8a8c8723e */ /* 0x000fe200000000ff */
[----:B------:R-:W-:Y:S02]  /*1cba0*/  IMAD.MOV.U32 R9, RZ, RZ, R221 ;  /* 0x000000ffff097224 */ /* 0x000fe400078e00dd */
[----:B------:R-:W-:Y:S01]  /*1cbb0*/  FADD.FTZ R13, R202, R13 ;  /* 0x0000000dca0d7221 */ /* 0x000fe20000010000 */
[----:B-1----:R-:W-:Y:S01]  /*1cbc0*/  FADD.FTZ R157, R203, R157 ;  /* 0x0000009dcb9d7221 */ /* 0x002fe20000010000 */
[----:B------:R-:W1:Y:S01]  /*1cbd0*/  MUFU.EX2 R12, R163 ;  /* 0x000000a3000c7308 */ /* 0x000e620000000800 */
[C---:B------:R-:W-:Y:S01]  /*1cbe0*/  F2FP.F16.F32.PACK_AB R202, R169.reuse, R202 ;  /* 0x000000caa9ca723e */ /* 0x040fe200000000ff */
[----:B------:R-:W-:Y:S01]  /*1cbf0*/  FADD.FTZ R13, R169, R13 ;  /* 0x0000000da90d7221 */ /* 0x000fe20000010000 */
[C---:B0-----:R-:W-:Y:S01]  /*1cc00*/  FADD.FTZ R157, R154.reuse, R157 ;  /* 0x0000009d9a9d7221 */ /* 0x041fe20000010000 */
[----:B------:R-:W-:-:S02]  /*1cc10*/  F2FP.F16.F32.PACK_AB R203, R154, R203 ;  /* 0x000000cb9acb723e */ /* 0x000fc400000000ff */
[----:B------:R-:W-:Y:S01]  /*1cc20*/  FADD.FTZ R13, R196, R13 ;  /* 0x0000000dc40d7221 */ /* 0x000fe20000010000 */
[C---:B------:R-:W-:Y:S01]  /*1cc30*/  F2FP.F16.F32.PACK_AB R196, R160.reuse, R196 ;  /* 0x000000c4a0c4723e */ /* 0x040fe200000000ff */
[----:B------:R-:W0:Y:S01]  /*1cc40*/  MUFU.EX2 R199, R199 ;  /* 0x000000c700c77308 */ /* 0x000e220000000800 */
[----:B--2---:R-:W-:Y:S01]  /*1cc50*/  FADD.FTZ R157, R197, R157 ;  /* 0x0000009dc59d7221 */ /* 0x004fe20000010000 */
[----:B------:R-:W-:-:S04]  /*1cc60*/  FADD.FTZ R13, R160, R13 ;  /* 0x0000000da00d7221 */ /* 0x000fc80000010000 */
[----:B------:R-:W-:Y:S01]  /*1cc70*/  FADD.FTZ R13, R198, R13 ;  /* 0x0000000dc60d7221 */ /* 0x000fe20000010000 */
[C---:B------:R-:W-:Y:S01]  /*1cc80*/  F2FP.F16.F32.PACK_AB R198, R161.reuse, R198 ;  /* 0x000000c6a1c6723e */ /* 0x040fe200000000ff */
[----:B------:R-:W2:Y:S01]  /*1cc90*/  MUFU.EX2 R8, R167 ;  /* 0x000000a700087308 */ /* 0x000ea20000000800 */
[C---:B-1----:R-:W-:Y:S01]  /*1cca0*/  FADD.FTZ R157, R12.reuse, R157 ;  /* 0x0000009d0c9d7221 */ /* 0x042fe20000010000 */
[----:B------:R-:W-:Y:S01]  /*1ccb0*/  FADD.FTZ R13, R161, R13 ;  /* 0x0000000da10d7221 */ /* 0x000fe20000010000 */
[----:B------:R-:W-:-:S05]  /*1ccc0*/  F2FP.F16.F32.PACK_AB R197, R12, R197 ;  /* 0x000000c50cc5723e */ /* 0x000fca00000000ff */
[----:B------:R-:W1:Y:S01]  /*1ccd0*/  MUFU.EX2 R192, R192 ;  /* 0x000000c000c07308 */ /* 0x000e620000000800 */
[----:B0-----:R-:W-:-:S07]  /*1cce0*/  FADD.FTZ R157, R199, R157 ;  /* 0x0000009dc79d7221 */ /* 0x001fce0000010000 */
[----:B------:R-:W0:Y:S01]  /*1ccf0*/  MUFU.EX2 R156, R156 ;  /* 0x0000009c009c7308 */ /* 0x000e220000000800 */
[C---:B--2---:R-:W-:Y:S01]  /*1cd00*/  FADD.FTZ R157, R8.reuse, R157 ;  /* 0x0000009d089d7221 */ /* 0x044fe20000010000 */
[----:B------:R-:W-:Y:S01]  /*1cd10*/  F2FP.F16.F32.PACK_AB R199, R8, R199 ;  /* 0x000000c708c7723e */ /* 0x000fe200000000ff */
[----:B------:R-:W-:-:S05]  /*1cd20*/  IMAD.MOV.U32 R8, RZ, RZ, R5 ;  /* 0x000000ffff087224 */ /* 0x000fca00078e0005 */
[----:B------:R-:W2:Y:S01]  /*1cd30*/  MUFU.EX2 R152, R152 ;  /* 0x0000009800987308 */ /* 0x000ea20000000800 */
[----:B-1----:R-:W-:-:S07]  /*1cd40*/  FADD.FTZ R13, R192, R13 ;  /* 0x0000000dc00d7221 */ /* 0x002fce0000010000 */
[----:B------:R-:W1:Y:S01]  /*1cd50*/  MUFU.EX2 R155, R155 ;  /* 0x0000009b009b7308 */ /* 0x000e620000000800 */
[----:B0-----:R-:W-:-:S07]  /*1cd60*/  FADD.FTZ R157, R156, R157 ;  /* 0x0000009d9c9d7221 */ /* 0x001fce0000010000 */
[----:B------:R-:W0:Y:S01]  /*1cd70*/  MUFU.EX2 R194, R194 ;  /* 0x000000c200c27308 */ /* 0x000e220000000800 */
[C---:B--2---:R-:W-:Y:S01]  /*1cd80*/  FADD.FTZ R13, R152.reuse, R13 ;  /* 0x0000000d980d7221 */ /* 0x044fe20000010000 */
[----:B------:R-:W-:-:S06]  /*1cd90*/  F2FP.F16.F32.PACK_AB R192, R152, R192 ;  /* 0x000000c098c0723e */ /* 0x000fcc00000000ff */
[----:B------:R-:W2:Y:S01]  /*1cda0*/  MUFU.EX2 R158, R158 ;  /* 0x0000009e009e7308 */ /* 0x000ea20000000800 */
[C---:B-1----:R-:W-:Y:S01]  /*1cdb0*/  FADD.FTZ R157, R155.reuse, R157 ;  /* 0x0000009d9b9d7221 */ /* 0x042fe20000010000 */
[----:B------:R-:W-:-:S06]  /*1cdc0*/  F2FP.F16.F32.PACK_AB R193, R155, R156 ;  /* 0x0000009c9bc1723e */ /* 0x000fcc00000000ff */
[----:B------:R-:W1:Y:S01]  /*1cdd0*/  MUFU.EX2 R153, R153 ;  /* 0x0000009900997308 */ /* 0x000e620000000800 */
[----:B0-----:R-:W-:Y:S01]  /*1cde0*/  FADD.FTZ R13, R194, R13 ;  /* 0x0000000dc20d7221 */ /* 0x001fe20000010000 */
[----:B------:R-:W-:-:S03]  /*1cdf0*/  F2FP.F16.F32.PACK_AB R194, R7, R194 ;  /* 0x000000c207c2723e */ /* 0x000fc600000000ff */
[----:B------:R-:W-:Y:S01]  /*1ce00*/  FADD.FTZ R13, R7, R13 ;  /* 0x0000000d070d7221 */ /* 0x000fe20000010000 */
[----:B------:R-:W-:Y:S01]  /*1ce10*/  MOV R7, R4 ;  /* 0x0000000400077202 */ /* 0x000fe20000000f00 */
[----:B--2---:R-:W-:-:S04]  /*1ce20*/  FADD.FTZ R157, R158, R157 ;  /* 0x0000009d9e9d7221 */ /* 0x004fc80000010000 */
[C---:B-1----:R-:W-:Y:S01]  /*1ce30*/  FADD.FTZ R12, R153.reuse, R157 ;  /* 0x0000009d990c7221 */ /* 0x042fe20000010000 */
[----:B------:R-:W-:Y:S01]  /*1ce40*/  F2FP.F16.F32.PACK_AB R195, R153, R158 ;  /* 0x0000009e99c3723e */ /* 0x000fe200000000ff */
[----:B------:R-:W-:Y:S06]  /*1ce50*/  @P2 BRA `(.L_x_648) ;  /* 0xffffffb000a42947 */ /* 0x000fec000383ffff */
.L_x_637:
[----:B------:R-:W-:Y:S05]  /*1ce60*/  BSYNC B0 ;  /* 0x0000000000007941 */ /* 0x000fea0003800000 */
.L_x_636:
        /* <DEDUP_REMOVED lines=131> */
.L_x_649:
[----:B------:R-:W-:Y:S01]  /*1d6a0*/  IMAD R3, R220, 0x8, R18 ;  /* 0x00000008dc037824 */ /* 0x000fe200078e0212 */
[----:B------:R-:W-:-:S04]  /*1d6b0*/  SHF.L.U32 R0, R221, 0x1f, RZ ;  /* 0x0000001fdd007819 */ /* 0x000fc800000006ff */
[----:B------:R0:W1:Y:S01]  /*1d6c0*/  SYNCS.PHASECHK.TRANS64.TRYWAIT P2, [R3+URZ+0x38850], R0 ;  /* 0x03885000030075a7 */ /* 0x000062000804017f */
[----:B------:R-:W-:Y:S05]  /*1d6d0*/  @!P0 BRA `(.L_x_650) ;  /* 0x0000000000048947 */ /* 0x000fea0003800000 */
[----:B------:R-:W-:Y:S01]  /*1d6e0*/  BPT.TRAP 0x1 ;  /* 0x000000040000795c */ /* 0x000fe20000300000 */
.L_x_650:
[----:B------:R-:W-:Y:S04]  /*1d6f0*/  BSSY B0, `(.L_x_651) ;  /* 0x0000004000007945 */ /* 0x000fe80003800000 */
[----:B-1----:R-:W-:Y:S05]  /*1d700*/  @P2 BRA `(.L_x_652) ;  /* 0x0000000000082947 */ /* 0x002fea0003800000 */
[----:B------:R-:W1:Y:S02]  /*1d710*/  SYNCS.PHASECHK.TRANS64.TRYWAIT P0, [R3+URZ+0x38850], R0 ;  /* 0x03885000030075a7 */ /* 0x000e64000800017f */
[----:B-1----:R-:W-:Y:S05]  /*1d720*/  @!P0 BRA `(.L_x_653) ;  /* 0x000000ec002c8947 */ /* 0x002fea0003800000 */
.L_x_652:
[----:B------:R-:W-:Y:S05]  /*1d730*/  BSYNC B0 ;  /* 0x0000000000007941 */ /* 0x000fea0003800000 */
.L_x_651:
[----:B------:R-:W-:Y:S01]  /*1d740*/  VIADD R18, R18, 0x400 ;  /* 0x0000040012127836 */ /* 0x000fe20000000000 */
[----:B------:R-:W2:Y:S01]  /*1d750*/  LDL.LU R168, [R1+0x60] ;  /* 0x0000600001a87983 */ /* 0x000ea20000300800 */
[----:B------:R-:W-:Y:S01]  /*1d760*/  MOV R7, 0x40000040 ;  /* 0x4000004000077802 */ /* 0x000fe20000000f00 */
[----:B------:R-:W-:Y:S01]  /*1d770*/  WARPGROUP.ARRIVE ;  /* 0x00000000000079c5 */ /* 0x000fe20000000000 */
[----:B------:R-:W-:Y:S01]  /*1d780*/  IMAD.MOV.U32 R9, RZ, RZ, 0x40000040 ;  /* 0x40000040ff097424 */ /* 0x000fe200078e00ff */
[----:B------:R-:W-:Y:S01]  /*1d790*/  SHF.R.U32.HI R18, RZ, 0x4, R18 ;  /* 0x00000004ff127819 */ /* 0x000fe20000011612 */
[----:B01----:R-:W0:Y:S01]  /*1d7a0*/  SHFL.BFLY PT, R0, R13, 0x2, 0x1f ;  /* 0x0c401f000d007f89 */ /* 0x003e2200000e0000 */
[----:B------:R-:W-:Y:S01]  /*1d7b0*/  R2UR UR7, R7 ;  /* 0x00000000070772ca */ /* 0x000fe200000e0000 */
[----:B------:R-:W-:Y:S01]  /*1d7c0*/  IMAD.MOV.U32 R166, RZ, RZ, -0x800000 ;  /* 0xff800000ffa67424 */ /* 0x000fe200078e00ff */
[----:B------:R-:W-:Y:S01]  /*1d7d0*/  LOP3.LUT R18, R18, 0x3fff, RZ, 0xc0, !PT ;  /* 0x00003fff12127812 */ /* 0x000fe200078ec0ff */
[----:B------:R-:W-:Y:S01]  /*1d7e0*/  @!P1 VIADD R3, R3, 0x38860 ;  /* 0x0003886003039836 */ /* 0x000fe20000000000 */
[----:B------:R-:W-:Y:S01]  /*1d7f0*/  MOV R7, 0x40000040 ;  /* 0x4000004000077802 */ /* 0x000fe20000000f00 */
[----:B------:R-:W-:Y:S01]  /*1d800*/  IMAD.MOV.U32 R167, RZ, RZ, -0x800000 ;  /* 0xff800000ffa77424 */ /* 0x000fe200078e00ff */
[----:B------:R-:W-:-:S02]  /*1d810*/  LOP3.LUT R18, R18, 0x2800000, RZ, 0xfc, !PT ;  /* 0x0280000012127812 */ /* 0x000fc400078efcff */
[----:B------:R-:W-:-:S03]  /*1d820*/  @!P1 PRMT R3, RZ, 0x654, R3 ;  /* 0x00000654ff039816 */ /* 0x000fc60000000003 */
[C---:B------:R-:W-:Y:S01]  /*1d830*/  IMAD R6, R220.reuse, 0xa00, R18 ;  /* 0x00000a00dc067824 */ /* 0x040fe200078e0212 */
[----:B------:R-:W-:Y:S01]  /*1d840*/  IADD3 R220, R220, 0x1, RZ ;  /* 0x00000001dcdc7810 */ /* 0x000fe20007ffe0ff */
[----:B------:R-:W-:Y:S02]  /*1d850*/  IMAD.MOV.U32 R18, RZ, RZ, RZ ;  /* 0x000000ffff127224 */ /* 0x000fe400078e00ff */
[C---:B------:R-:W-:Y:S01]  /*1d860*/  VIADD R8, R6.reuse, 0x80 ;  /* 0x0000008006087836 */ /* 0x040fe20000000000 */
[----:B------:R-:W-:Y:S02]  /*1d870*/  R2UR UR6, R6 ;  /* 0x00000000060672ca */ /* 0x000fe400000e0000 */
[----:B------:R-:W-:-:S04]  /*1d880*/  ISETP.NE.AND P2, PT, R220, 0x2, PT ;  /* 0x00000002dc00780c */ /* 0x000fc80003f45270 */
[----:B------:R-:W-:Y:S01]  /*1d890*/  SEL R220, R220, RZ, P2 ;  /* 0x000000ffdcdc7207 */ /* 0x000fe20001000000 */
[----:B0-----:R-:W-:-:S06]  /*1d8a0*/  FADD.FTZ R0, R0, R13 ;  /* 0x0000000d00007221 */ /* 0x001fcc0000010000 */
[----:B------:R-:W-:Y:S01]  /*1d8b0*/  HGMMA.64x256x16.F32 R24, R208, gdesc[UR4].tnspB, R24, gsb0 ;  /* 0x43e00004d0187df0 */ /* 0x000fe20008000818 */
[----:B------:R-:W-:Y:S01]  /*1d8c0*/  R2UR UR6, R8 ;  /* 0x00000000080672ca */ /* 0x000fe200000e0000 */
[----:B------:R-:W-:Y:S01]  /*1d8d0*/  VIADD R8, R6, 0x100 ;  /* 0x0000010006087836 */ /* 0x000fe20000000000 */
[----:B------:R-:W-:Y:S02]  /*1d8e0*/  R2UR UR7, R9 ;  /* 0x00000000090772ca */ /* 0x000fe400000e0000 */
[----:B------:R-:W-:Y:S01]  /*1d8f0*/  MOV R9, 0x40000040 ;  /* 0x4000004000097802 */ /* 0x000fe20000000f00 */
        /* <DEDUP_REMOVED lines=23> */
[----:B------:R-:W0:Y:S04]  /*1da70*/  SHFL.BFLY PT, R6, R12, 0x2, 0x1f ;  /* 0x0c401f000c067f89 */ /* 0x000e2800000e0000 */
[----:B------:R-:W1:Y:S01]  /*1da80*/  SHFL.BFLY PT, R7, R0, 0x1, 0x1f ;  /* 0x0c201f0000077f89 */ /* 0x000e6200000e0000 */
[----:B0-----:R-:W-:Y:S01]  /*1da90*/  FADD.FTZ R6, R6, R12 ;  /* 0x0000000c06067221 */ /* 0x001fe20000010000 */
[----:B-1----:R-:W-:-:S04]  /*1daa0*/  FADD.FTZ R0, R0, R7 ;  /* 0x0000000700007221 */ /* 0x002fc80000010000 */
[----:B------:R-:W0:Y:S01]  /*1dab0*/  SHFL.BFLY PT, R8, R6, 0x1, 0x1f ;  /* 0x0c201f0006087f89 */ /* 0x000e2200000e0000 */
[----:B------:R-:W-:-:S13]  /*1dac0*/  FSETP.NE.FTZ.AND P0, PT, R0, RZ, PT ;  /* 0x000000ff0000720b */ /* 0x000fda0003f15000 */
[----:B------:R-:W1:Y:S01]  /*1dad0*/  @P0 MUFU.LG2 R7, R0 ;  /* 0x0000000000070308 */ /* 0x000e620000000c00 */
[----:B0-----:R-:W-:Y:S01]  /*1dae0*/  FADD.FTZ R6, R6, R8 ;  /* 0x0000000806067221 */ /* 0x001fe20000010000 */
[----:B------:R-:W-:-:S06]  /*1daf0*/  @P0 FMUL.FTZ R8, R2, 0.69314718246459960938 ;  /* 0x3f31721802080820 */ /* 0x000fcc0000410000 */
[----:B------:R0:W-:Y:S01]  /*1db00*/  @P0 MUFU.RCP R18, R0 ;  /* 0x0000000000120308 */ /* 0x0001e20000001000 */
[----:B------:R-:W-:Y:S01]  /*1db10*/  FSETP.NE.FTZ.AND P3, PT, R6, RZ, PT ;  /* 0x000000ff0600720b */ /* 0x000fe20003f75000 */
[----:B-1----:R-:W-:Y:S01]  /*1db20*/  @P0 FMUL.FTZ R7, R7, 0.69314718246459960938 ;  /* 0x3f31721807070820 */ /* 0x002fe20000410000 */
[----:B0-----:R-:W-:-:S03]  /*1db30*/  IMAD.MOV.U32 R0, RZ, RZ, RZ ;  /* 0x000000ffff007224 */ /* 0x001fc600078e00ff */
[----:B------:R-:W-:Y:S01]  /*1db40*/  @P0 FFMA.FTZ R166, R8, R5, R7 ;  /* 0x0000000508a60223 */ /* 0x000fe20000010007 */
[----:B------:R-:W-:-:S07]  /*1db50*/  PLOP3.LUT P0, PT, PT, PT, PT, 0x8, 0x0 ;  /* 0x000000000000781c */ /* 0x000fce0003f0e170 */
[----:B------:R-:W0:Y:S08]  /*1db60*/  @P3 MUFU.LG2 R5, R6 ;  /* 0x0000000600053308 */ /* 0x000e300000000c00 */
[----:B------:R1:W2:Y:S02]  /*1db70*/  @P3 MUFU.RCP R0, R6 ;  /* 0x0000000600003308 */ /* 0x0002a40000001000 */
[----:B-1----:R-:W-:Y:S01]  /*1db80*/  @P3 FMUL.FTZ R6, R2, 0.69314718246459960938 ;  /* 0x3f31721802063820 */ /* 0x002fe20000410000 */
[----:B------:R-:W-:Y:S01]  /*1db90*/  SEL R2, RZ, 0x1, P2 ;  /* 0x00000001ff027807 */ /* 0x000fe20001000000 */
[----:B0-----:R-:W-:-:S03]  /*1dba0*/  @P3 FMUL.FTZ R5, R5, 0.69314718246459960938 ;  /* 0x3f31721805053820 */ /* 0x001fc60000410000 */
[----:B------:R-:W-:Y:S01]  /*1dbb0*/  LOP3.LUT R221, R221, R2, RZ, 0x3c, !PT ;  /* 0x00000002dddd7212 */ /* 0x000fe200078e3cff */
[----:B------:R-:W-:Y:S01]  /*1dbc0*/  @P3 FFMA.FTZ R167, R6, R4, R5 ;  /* 0x0000000406a73223 */ /* 0x000fe20000010005 */
[----:B------:R-:W-:Y:S02]  /*1dbd0*/  WARPGROUP.DEPBAR.LE gsb0, 0x0 ;  /* 0x00008000000079c5 */ /* 0x000fe40000010000 */
[----:B------:R-:W-:-:S06]  /*1dbe0*/  WARPGROUP.ARRIVE ;  /* 0x00000000000079c5 */ /* 0x000fcc0000000000 */
[----:B------:R-:W-:Y:S03]  /*1dbf0*/  HGMMA.64x256x16.F32 R24, R192, gdesc[UR4].tnspB, R24, gsb0 ;  /* 0x43e00004c0187df0 */ /* 0x000fe60008000818 */
[----:B------:R-:W-:Y:S02]  /*1dc00*/  WARPGROUP.DEPBAR.LE gsb0, 0x0 ;  /* 0x00008000000079c5 */ /* 0x000fe40000010000 */
[----:B------:R0:W-:Y:S01]  /*1dc10*/  @!P1 SYNCS.ARRIVE.TRANS64.RED.A1T0 RZ, [R3+URZ], RZ ;  /* 0x000000ff03ff99a7 */ /* 0x0001e2000810043f */
[-C--:B------:R-:W-:Y:S01]  /*1dc20*/  FMUL.FTZ R152, R48, R18.reuse ;  /* 0x0000001230987220 */ /* 0x080fe20000410000 */
[-C--:B------:R-:W-:Y:S01]  /*1dc30*/  FMUL.FTZ R153, R49, R18.reuse ;  /* 0x0000001231997220 */ /* 0x080fe20000410000 */
[-C--:B------:R-:W-:Y:S01]  /*1dc40*/  FMUL.FTZ R2, R52, R18.reuse ;  /* 0x0000001234027220 */ /* 0x080fe20000410000 */
[-C--:B------:R-:W-:Y:S01]  /*1dc50*/  FMUL.FTZ R4, R56, R18.reuse ;  /* 0x0000001238047220 */ /* 0x080fe20000410000 */
[-C--:B------:R-:W-:Y:S01]  /*1dc60*/  FMUL.FTZ R5, R57, R18.reuse ;  /* 0x0000001239057220 */ /* 0x080fe20000410000 */
[-C--:B------:R-:W-:Y:S01]  /*1dc70*/  FMUL.FTZ R48, R108, R18.reuse ;  /* 0x000000126c307220 */ /* 0x080fe20000410000 */
[-C--:B------:R-:W-:Y:S01]  /*1dc80*/  FMUL.FTZ R49, R109, R18.reuse ;  /* 0x000000126d317220 */ /* 0x080fe20000410000 */
        /* <DEDUP_REMOVED lines=19> */
[-C--:B--2---:R-:W-:Y:S01]  /*1ddc0*/  FMUL.FTZ R108, R114, R0.reuse ;  /* 0x00000000726c7220 */ /* 0x084fe20000410000 */
        /* <DEDUP_REMOVED lines=100> */
[----:B------:R-:W-:-:S07]  /*1e410*/  FMUL.FTZ R129, R151, R0 ;  /* 0x0000000097817220 */ /* 0x000fce0000410000 */
.L_x_567:
[----:B------:R-:W0:Y:S08]  /*1e420*/  S2UR UR5, SR_CgaCtaId ;  /* 0x00000000000579c3 */ /* 0x000e300000008800 */
[----:B------:R-:W-:Y:S06]  /*1e430*/  BAR.SYNC.DEFER_BLOCKING 0x5, 0x180 ;  /* 0x0146000000007b1d */ /* 0x000fec0000010000 */
[----:B------:R-:W-:Y:S01]  /*1e440*/  UMOV UR4, 0x400 ;  /* 0x0000040000047882 */ /* 0x000fe20000000000 */
[----:B------:R-:W-:Y:S01]  /*1e450*/  BSSY B0, `(.L_x_654) ;  /* 0x0000472000007945 */ /* 0x000fe20003800000 */
[----:B0-----:R-:W-:-:S06]  /*1e460*/  ULEA UR4, UR5, UR4, 0x18 ;  /* 0x0000000405047291 */ /* 0x001fcc000f8ec03f */
[----:B------:R-:W-:-:S05]  /*1e470*/  MOV R18, UR4 ;  /* 0x0000000400127c02 */ /* 0x000fca0008000f00 */
[----:B------:R0:W1:Y:S01]  /*1e480*/  LDS.128 R140, [R18+0x388d0] ;  /* 0x0388d000128c7984 */ /* 0x0000620000000c00 */
[----:B------:R-:W-:Y:S06]  /*1e490*/  BAR.ARV 0x4, 0x180 ;  /* 0x0106000000007b1d */ /* 0x000fec0000002000 */
[----:B------:R-:W-:Y:S05]  /*1e4a0*/  @P0 BRA `(.L_x_655) ;  /* 0x0000003800180947 */ /* 0x000fea0003800000 */
[----:B------:R-:W2:Y:S01]  /*1e4b0*/  LDL R92, [R1+0x1ac] ;  /* 0x0001ac00015c7983 */ /* 0x000ea20000100800 */
[----:B------:R-:W-:Y:S01]  /*1e4c0*/  F2FP.F16.F32.PACK_AB R94, R163, R162 ;  /* 0x000000a2a35e723e */ /* 0x000fe200000000ff */
[----:B------:R-:W-:Y:S01]  /*1e4d0*/  ULDC.64 UR6, c[0x0][0xc00] ;  /* 0x0003000000067ab9 */ /* 0x000fe20000000a00 */
[----:B------:R-:W-:Y:S01]  /*1e4e0*/  F2FP.F16.F32.PACK_AB R95, R31, R30 ;  /* 0x0000001e1f5f723e */ /* 0x000fe200000000ff */
[----:B------:R-:W3:Y:S01]  /*1e4f0*/  S2R R0, SR_SWINHI ;  /* 0x0000000000007919 */ /* 0x000ee20000002f00 */
[----:B------:R-:W-:Y:S01]  /*1e500*/  F2FP.F16.F32.PACK_AB R96, R161, R160 ;  /* 0x000000a0a160723e */ /* 0x000fe200000000ff */
[----:B------:R-:W-:Y:S01]  /*1e510*/  ULDC.64 UR4, c[0x0][0xc08] ;  /* 0x0003020000047ab9 */ /* 0x000fe20000000a00 */
[----:B------:R-:W-:Y:S01]  /*1e520*/  F2FP.F16.F32.PACK_AB R97, R35, R34 ;  /* 0x000000222361723e */ /* 0x000fe200000000ff */
[----:B------:R-:W-:Y:S01]  /*1e530*/  ULDC.64 UR8, c[0x0][0x208] ;  /* 0x0000820000087ab9 */ /* 0x000fe20000000a00 */
[----:B------:R-:W-:Y:S02]  /*1e540*/  F2FP.F16.F32.PACK_AB R98, R159, R158 ;  /* 0x0000009e9f62723e */ /* 0x000fe400000000ff */
[----:B------:R-:W-:Y:S01]  /*1e550*/  F2FP.F16.F32.PACK_AB R99, R39, R38 ;  /* 0x000000262763723e */ /* 0x000fe200000000ff */
[----:B------:R-:W-:Y:S01]  /*1e560*/  BAR.SYNC.DEFER_BLOCKING 0x1, 0x100 ;  /* 0x0044000000007b1d */ /* 0x000fe20000010000 */
[----:B------:R-:W-:-:S04]  /*1e570*/  ISETP.NE.U32.AND P1, PT, RZ, UR6, PT ;  /* 0x00000006ff007c0c */ /* 0x000fc8000bf25070 */
[----:B------:R-:W-:Y:S02]  /*1e580*/  ISETP.NE.AND.EX P1, PT, RZ, UR7, PT, P1 ;  /* 0x00000007ff007c0c */ /* 0x000fe4000bf25310 */
[----:B------:R-:W-:Y:S02]  /*1e590*/  MOV R130, R18 ;  /* 0x0000001200827202 */ /* 0x000fe40000000f00 */
[----:B---3--:R-:W-:-:S03]  /*1e5a0*/  MOV R131, R0 ;  /* 0x0000000000837202 */ /* 0x008fc60000000f00 */
[----:B--2---:R-:W-:-:S04]  /*1e5b0*/  IMAD.WIDE R132, R92, 0x2, R130 ;  /* 0x000000025c847825 */ /* 0x004fc800078e0282 */
[----:B------:R-:W-:Y:S01]  /*1e5c0*/  IMAD.MOV.U32 R93, RZ, RZ, R133 ;  /* 0x000000ffff5d7224 */ /* 0x000fe200078e0085 */
[----:B------:R-:W-:-:S04]  /*1e5d0*/  LOP3.LUT R0, R132, 0x380, RZ, 0xc0, !PT ;  /* 0x0000038084007812 */ /* 0x000fc800078ec0ff */
[----:B------:R-:W-:-:S04]  /*1e5e0*/  SHF.R.U64 R0, R0, 0x3, RZ ;  /* 0x0000000300007819 */ /* 0x000fc800000012ff */
[----:B------:R-:W-:-:S04]  /*1e5f0*/  LOP3.LUT R92, R0, R132, RZ, 0x3c, !PT ;  /* 0x00000084005c7212 */ /* 0x000fc800078e3cff */
[----:B------:R-:W-:Y:S02]  /*1e600*/  MOV R0, R92 ;  /* 0x0000005c00007202 */ /* 0x000fe40000000f00 */
[----:B------:R-:W-:Y:S02]  /*1e610*/  F2FP.F16.F32.PACK_AB R92, R165, R164 ;  /* 0x000000a4a55c723e */ /* 0x000fe400000000ff */
[----:B------:R-:W-:-:S05]  /*1e620*/  F2FP.F16.F32.PACK_AB R93, R27, R26 ;  /* 0x0000001a1b5d723e */ /* 0x000fca00000000ff */
[----:B------:R2:W-:Y:S02]  /*1e630*/  STSM.16.M88.4 [R0], R92 ;  /* 0x0000005c00007844 */ /* 0x0005e40000000200 */
[----:B--2---:R-:W-:Y:S02]  /*1e640*/  IADD3 R92, P0, R132, 0x20, RZ ;  /* 0x00000020845c7810 */ /* 0x004fe40007f1e0ff */
[----:B------:R-:W-:Y:S02]  /*1e650*/  F2FP.F16.F32.PACK_AB R94, R155, R154 ;  /* 0x0000009a9b5e723e */ /* 0x000fe400000000ff */
[----:B------:R-:W-:Y:S01]  /*1e660*/  LOP3.LUT R0, R92, 0x380, RZ, 0xc0, !PT ;  /* 0x000003805c007812 */ /* 0x000fe200078ec0ff */
[----:B------:R-:W-:Y:S01]  /*1e670*/  IMAD.X R93, RZ, RZ, R133, P0 ;  /* 0x000000ffff5d7224 */ /* 0x000fe200000e0685 */
[----:B------:R-:W-:Y:S02]  /*1e680*/  F2FP.F16.F32.PACK_AB R95, R47, R46 ;  /* 0x0000002e2f5f723e */ /* 0x000fe400000000ff */
[----:B------:R-:W-:-:S04]  /*1e690*/  SHF.R.U64 R0, R0, 0x3, RZ ;  /* 0x0000000300007819 */ /* 0x000fc800000012ff */
[----:B------:R-:W-:-:S04]  /*1e6a0*/  LOP3.LUT R92, R0, R92, RZ, 0x3c, !PT ;  /* 0x0000005c005c7212 */ /* 0x000fc800078e3cff */
[----:B------:R-:W-:-:S05]  /*1e6b0*/  MOV R92, R92 ;  /* 0x0000005c005c7202 */ /* 0x000fca0000000f00 */
[----:B------:R2:W-:Y:S02]  /*1e6c0*/  STSM.16.M88.4 [R92], R96 ;  /* 0x000000605c007844 */ /* 0x0005e40000000200 */
[----:B--2---:R-:W-:Y:S02]  /*1e6d0*/  IADD3 R92, P0, R132, 0x40, RZ ;  /* 0x00000040845c7810 */ /* 0x004fe40007f1e0ff */
[----:B------:R-:W-:Y:S02]  /*1e6e0*/  F2FP.F16.F32.PACK_AB R96, R153, R152 ;  /* 0x000000989960723e */ /* 0x000fe400000000ff */
[----:B------:R-:W-:Y:S01]  /*1e6f0*/  LOP3.LUT R0, R92, 0x380, RZ, 0xc0, !PT ;  /* 0x000003805c007812 */ /* 0x000fe200078ec0ff */
[----:B------:R-:W-:Y:S01]  /*1e700*/  IMAD.X R93, RZ, RZ, R133, P0 ;  /* 0x000000ffff5d7224 */ /* 0x000fe200000e0685 */
[----:B------:R-:W-:Y:S02]  /*1e710*/  F2FP.F16.F32.PACK_AB R97, R51, R50 ;  /* 0x000000323361723e */ /* 0x000fe400000000ff */
[----:B------:R-:W-:-:S02]  /*1e720*/  SHF.R.U64 R0, R0, 0x3, RZ ;  /* 0x0000000300007819 */ /* 0x000fc400000012ff */
[----:B------:R-:W-:Y:S02]  /*1e730*/  F2FP.F16.F32.PACK_AB R98, R3, R2 ;  /* 0x000000020362723e */ /* 0x000fe400000000ff */
[----:B------:R-:W-:Y:S02]  /*1e740*/  LOP3.LUT R92, R0, R92, RZ, 0x3c, !PT ;  /* 0x0000005c005c7212 */ /* 0x000fe400078e3cff */
[----:B------:R-:W-:Y:S02]  /*1e750*/  F2FP.F16.F32.PACK_AB R99, R55, R54 ;  /* 0x000000363763723e */ /* 0x000fe400000000ff */
[----:B------:R-:W-:Y:S02]  /*1e760*/  MOV R0, R92 ;  /* 0x0000005c00007202 */ /* 0x000fe40000000f00 */
[----:B------:R-:W-:Y:S02]  /*1e770*/  F2FP.F16.F32.PACK_AB R92, R157, R156 ;  /* 0x0000009c9d5c723e */ /* 0x000fe400000000ff */
[----:B------:R-:W-:-:S05]  /*1e780*/  F2FP.F16.F32.PACK_AB R93, R43, R42 ;  /* 0x0000002a2b5d723e */ /* 0x000fca00000000ff */
[----:B------:R2:W-:Y:S02]  /*1e790*/  STSM.16.M88.4 [R0], R92 ;  /* 0x0000005c00007844 */ /* 0x0005e40000000200 */
[----:B--2---:R-:W-:Y:S02]  /*1e7a0*/  IADD3 R92, P0, R132, 0x60, RZ ;  /* 0x00000060845c7810 */ /* 0x004fe40007f1e0ff */
[----:B------:R-:W-:Y:S02]  /*1e7b0*/  F2FP.F16.F32.PACK_AB R94, R7, R6 ;  /* 0x00000006075e723e */ /* 0x000fe400000000ff */
[----:B------:R-:W-:Y:S02]  /*1e7c0*/  LOP3.LUT R0, R92, 0x380, RZ, 0xc0, !PT ;  /* 0x000003805c007812 */ /* 0x000fe400078ec0ff */
[----:B------:R-:W-:Y:S02]  /*1e7d0*/  IADD3.X R93, RZ, R133, RZ, P0, !PT ;  /* 0x00000085ff5d7210 */ /* 0x000fe400007fe4ff */
[----:B------:R-:W-:-:S02]  /*1e7e0*/  SHF.R.U64 R0, R0, 0x3, RZ ;  /* 0x0000000300007819 */ /* 0x000fc400000012ff */
[----:B------:R-:W-:Y:S02]  /*1e7f0*/  F2FP.F16.F32.PACK_AB R95, R63, R62 ;  /* 0x0000003e3f5f723e */ /* 0x000fe400000000ff */
        /* <DEDUP_REMOVED lines=126> */
[----:B--2---:R-:W-:-:S04]  /*1efe0*/  IADD3 R0, P0, R132, 0xc060, RZ ;  /* 0x0000c06084007810 */ /* 0x004fc80007f1e0ff */
[----:B------:R-:W-:Y:S02]  /*1eff0*/  LOP3.LUT R92, R0, 0x380, RZ, 0xc0, !PT ;  /* 0x00000380005c7812 */ /* 0x000fe400078ec0ff */
[----:B------:R-:W-:Y:S02]  /*1f000*/  IADD3.X R133, RZ, R133, RZ, P0, !PT ;  /* 0x00000085ff857210 */ /* 0x000fe400007fe4ff */
[----:B------:R-:W-:-:S04]  /*1f010*/  SHF.R.U64 R92, R92, 0x3, RZ ;  /* 0x000000035c5c7819 */ /* 0x000fc800000012ff */
[----:B------:R-:W-:Y:S01]  /*1f020*/  LOP3.LUT R132, R92, R0, RZ, 0x3c, !PT ;  /* 0x000000005c847212 */ /* 0x000fe200078e3cff */
[----:B------:R-:W-:Y:S01]  /*1f030*/  IMAD.MOV.U32 R0, RZ, RZ, RZ ;  /* 0x000000ffff007224 */ /* 0x000fe200078e00ff */
[----:B------:R-:W-:Y:S02]  /*1f040*/  IADD3 R92, P0, R236, UR6, RZ ;  /* 0x00000006ec5c7c10 */ /* 0x000fe4000ff1e0ff */
[----:B------:R-:W-:Y:S02]  /*1f050*/  MOV R132, R132 ;  /* 0x0000008400847202 */ /* 0x000fe40000000f00 */
[----:B------:R-:W-:Y:S02]  /*1f060*/  IADD3.X R93, R237, UR7, RZ, P0, !PT ;  /* 0x00000007ed5d7c10 */ /* 0x000fe400087fe4ff */
[----:B------:R-:W-:Y:S01]  /*1f070*/  ISETP.NE.U32.AND P0, PT, RZ, UR4, PT ;  /* 0x00000004ff007c0c */ /* 0x000fe2000bf05070 */
[----:B------:R2:W-:Y:S01]  /*1f080*/  STSM.16.M88.4 [R132], R96 ;  /* 0x0000006084007844 */ /* 0x0005e20000000200 */
[----:B------:R-:W-:Y:S02]  /*1f090*/  BAR.SYNC.DEFER_BLOCKING 0x1, 0x100 ;  /* 0x0044000000007b1d */ /* 0x000fe40000010000 */
[----:B------:R-:W-:-:S13]  /*1f0a0*/  ISETP.NE.AND.EX P0, PT, RZ, UR5, PT, P0 ;  /* 0x00000005ff007c0c */ /* 0x000fda000bf05300 */
[----:B------:R-:W-:Y:S01]  /*1f0b0*/  @P0 IADD3 R236, P2, R236, UR4, RZ ;  /* 0x00000004ecec0c10 */ /* 0x000fe2000ff5e0ff */
[----:B------:R-:W-:-:S03]  /*1f0c0*/  ULDC UR4, c[0x0][0xa88] ;  /* 0x0002a20000047ab9 */ /* 0x000fc60000000800 */
[----:B------:R-:W-:Y:S01]  /*1f0d0*/  @P0 IADD3.X R237, R237, UR5, RZ, P2, !PT ;  /* 0x00000005eded0c10 */ /* 0x000fe200097fe4ff */
[----:B--2---:R-:W-:Y:S01]  /*1f0e0*/  IMAD.U32 R132, RZ, RZ, UR4 ;  /* 0x00000004ff847e24 */ /* 0x004fe2000f8e00ff */
[----:B------:R-:W-:Y:S01]  /*1f0f0*/  ISETP.NE.AND P2, PT, R234, RZ, PT ;  /* 0x000000ffea00720c */ /* 0x000fe20003f45270 */
[----:B------:R-:W-:-:S03]  /*1f100*/  ULDC UR4, c[0x0][0xad4] ;  /* 0x0002b50000047ab9 */ /* 0x000fc60000000800 */
[----:B------:R-:W-:Y:S01]  /*1f110*/  SEL R234, R234, UR4, P2 ;  /* 0x00000004eaea7c07 */ /* 0x000fe20009000000 */
[----:B------:R-:W-:Y:S01]  /*1f120*/  IMAD.MOV.U32 R98, RZ, RZ, 0x9b8 ;  /* 0x000009b8ff627424 */ /* 0x000fe200078e00ff */
[----:B------:R2:W5:Y:S02]  /*1f130*/  @P1 LDG.E R0, desc[UR8][R92.64] ;  /* 0x000000085c001981 */ /* 0x000564000c1e1900 */
[----:B------:R-:W-:Y:S02]  /*1f140*/  ISETP.GT.AND P2, PT, R234, 0x1, PT ;  /* 0x00000001ea00780c */ /* 0x000fe40003f44270 */
[----:B------:R2:W5:Y:S02]  /*1f150*/  @P0 LDG.E R132, desc[UR8][R236.64] ;  /* 0x00000008ec840981 */ /* 0x000564000c1e1900 */
[----:B------:R-:W-:-:S04]  /*1f160*/  SEL R98, R98, 0x978, P2 ;  /* 0x0000097862627807 */ /* 0x000fc80001000000 */
[----:B------:R2:W3:Y:S08]  /*1f170*/  LDC.64 R96, c[0x0][R98+0x220] ;  /* 0x0000880062607b82 */ /* 0x0004f00000000a00 */
[----:B------:R2:W4:Y:S01]  /*1f180*/  LDC.64 R94, c[0x0][R98+0x218] ;  /* 0x00008600625e7b82 */ /* 0x0005220000000a00 */
[----:B------:R-:W-:Y:S05]  /*1f190*/  @P0 BRA `(.L_x_656) ;  /* 0x0000000000140947 */ /* 0x000fea0003800000 */
[----:B------:R-:W-:Y:S05]  /*1f1a0*/  @!P1 BRA `(.L_x_656) ;  /* 0x0000000000109947 */ /* 0x000fea0003800000 */
[----:B------:R-:W-:Y:S02]  /*1f1b0*/  ULDC.64 UR4, c[0x0][0x208] ;  /* 0x0000820000047ab9 */ /* 0x000fe40000000a00 */
[----:B-----5:R-:W3:Y:S04]  /*1f1c0*/  LDG.E R132, desc[UR4][R92.64] ;  /* 0x000000045c847981 */ /* 0x020ee8000c1e1900 */
[----:B--2---:R-:W3:Y:S02]  /*1f1d0*/  LDG.E R92, desc[UR4][R92.64+0x4] ;  /* 0x000004045c5c7981 */ /* 0x004ee4000c1e1900 */
[----:B---3--:R-:W-:-:S07]  /*1f1e0*/  IADD3 R132, -R132, R92, RZ ;  /* 0x0000005c84847210 */ /* 0x008fce0007ffe1ff */
.L_x_656:
[----:B------:R-:W3:Y:S01]  /*1f1f0*/  LDL.LU R99, [R1+0xfc] ;  /* 0x0000fc0001637983 */ /* 0x000ee20000300800 */
[----:B------:R-:W0:Y:S03]  /*1f200*/  LDC R136, c[0x0][0xbe8] ;  /* 0x0002fa00ff887b82 */ /* 0x000e260000000800 */
[----:B------:R-:W3:Y:S04]  /*1f210*/  LDL R137, [R1+0x78] ;  /* 0x0000780001897983 */ /* 0x000ee80000100800 */
[----:B------:R-:W3:Y:S04]  /*1f220*/  LDL R144, [R1+0x1a8] ;  /* 0x0001a80001907983 */ /* 0x000ee80000100800 */
[----:B------:R-:W3:Y:S04]  /*1f230*/  LDL R138, [R1+0x74] ;  /* 0x00007400018a7983 */ /* 0x000ee80000100800 */
[----:B-1----:R-:W3:Y:S04]  /*1f240*/  LDL R140, [R1+0x1a4] ;  /* 0x0001a400018c7983 */ /* 0x002ee80000100800 */
[----:B-----5:R-:W3:Y:S01]  /*1f250*/  LDL R139, [R1+0x10c] ;  /* 0x00010c00018b7983 */ /* 0x020ee20000100800 */
[----:B--2---:R-:W1:Y:S01]  /*1f260*/  LDC.64 R92, c[0x0][R98+0x228] ;  /* 0x00008a00625c7b82 */ /* 0x004e620000000a00 */
[----:B------:R-:W-:-:S04]  /*1f270*/  ISETP.NE.U32.AND P0, PT, RZ, UR6, PT ;  /* 0x00000006ff007c0c */ /* 0x000fc8000bf05070 */
[----:B------:R-:W-:Y:S02]  /*1f280*/  ISETP.NE.AND.EX P0, PT, RZ, UR7, PT, P0 ;  /* 0x00000007ff007c0c */ /* 0x000fe4000bf05300 */
[----:B0-----:R-:W-:Y:S02]  /*1f290*/  ISETP.NE.AND P1, PT, R136, 0x1, PT ;  /* 0x000000018800780c */ /* 0x001fe40003f25270 */
[----:B------:R-:W-:Y:S01]  /*1f2a0*/  SEL R235, R235, RZ, !P0 ;  /* 0x000000ffebeb7207 */ /* 0x000fe20004000000 */
[-C--:B----4-:R-:W-:Y:S02]  /*1f2b0*/  IMAD R134, R95, R232.reuse, RZ ;  /* 0x000000e85f867224 */ /* 0x090fe400078e02ff */
[----:B------:R-:W-:-:S04]  /*1f2c0*/  IMAD.WIDE.U32 R94, R94, R232, RZ ;  /* 0x000000e85e5e7225 */ /* 0x000fc800078e00ff */
[----:B---3--:R-:W-:Y:S02]  /*1f2d0*/  IMAD R97, R97, R235, RZ ;  /* 0x000000eb61617224 */ /* 0x008fe400078e02ff */
[----:B------:R-:W-:Y:S02]  /*1f2e0*/  IMAD.IADD R135, R95, 0x1, R134 ;  /* 0x000000015f877824 */ /* 0x000fe400078e0286 */
[----:B------:R-:W0:Y:S01]  /*1f2f0*/  @P1 LDC R95, c[0x0][0xbec] ;  /* 0x0002fb00ff5f1b82 */ /* 0x000e220000000800 */
[----:B------:R-:W-:Y:S01]  /*1f300*/  ULDC.64 UR4, c[0x0][0x208] ;  /* 0x0000820000047ab9 */ /* 0x000fe20000000a00 */
[----:B------:R-:W-:-:S05]  /*1f310*/  SEL R133, R99, RZ, !P0 ;  /* 0x000000ff63857207 */ /* 0x000fca0004000000 */
[C---:B------:R-:W-:Y:S02]  /*1f320*/  IMAD R133, R96.reuse, R133, R97 ;  /* 0x0000008560857224 */ /* 0x040fe400078e0261 */
[----:B------:R-:W-:-:S03]  /*1f330*/  IMAD.WIDE.U32 R96, R96, R235, RZ ;  /* 0x000000eb60607225 */ /* 0x000fc600078e00ff */
[----:B------:R-:W-:Y:S02]  /*1f340*/  IADD3 R99, P0, P3, R96, R94, R0 ;  /* 0x0000005e60637210 */ /* 0x000fe40007b1e000 */
[----:B------:R-:W2:Y:S01]  /*1f350*/  @P1 LDC R94, c[0x0][0xbf0] ;  /* 0x0002fc00ff5e1b82 */ /* 0x000ea20000000800 */
[----:B------:R-:W-:Y:S01]  /*1f360*/  SEL R96, R137, RZ, P2 ;  /* 0x000000ff89607207 */ /* 0x000fe20001000000 */
[----:B------:R-:W-:-:S04]  /*1f370*/  IMAD.IADD R133, R97, 0x1, R133 ;  /* 0x0000000161857824 */ /* 0x000fc800078e0285 */
[-C--:B-1----:R-:W-:Y:S01]  /*1f380*/  IMAD R134, R93, R96.reuse, RZ ;  /* 0x000000605d867224 */ /* 0x082fe200078e02ff */
[----:B------:R-:W-:Y:S01]  /*1f390*/  SHF.R.S32.HI R93, RZ, 0x1f, R0 ;  /* 0x0000001fff5d7819 */ /* 0x000fe20000011400 */
[----:B------:R-:W-:-:S03]  /*1f3a0*/  IMAD.WIDE.U32 R96, R92, R96, RZ ;  /* 0x000000605c607225 */ /* 0x000fc600078e00ff */
[----:B------:R-:W-:Y:S01]  /*1f3b0*/  IADD3.X R92, R133, R135, R93, P0, P3 ;  /* 0x00000087855c7210 */ /* 0x000fe200007e645d */
[----:B------:R-:W-:-:S04]  /*1f3c0*/  IMAD R133, R138, 0x80, R144 ;  /* 0x000000808a857824 */ /* 0x000fc800078e0290 */
[----:B0-----:R-:W-:Y:S01]  /*1f3d0*/  @P1 IMAD.HI.U32 R95, R133, R95, RZ ;  /* 0x0000005f855f1227 */ /* 0x001fe200078e00ff */
[----:B------:R-:W-:-:S04]  /*1f3e0*/  MOV R135, R133 ;  /* 0x0000008500877202 */ /* 0x000fc80000000f00 */
[----:B--2---:R-:W-:Y:S02]  /*1f3f0*/  @P1 SHF.R.U32.HI R135, RZ, R94, R95 ;  /* 0x0000005eff871219 */ /* 0x004fe4000001165f */
[----:B------:R0:W1:Y:S02]  /*1f400*/  LDC.64 R94, c[0x0][R98+0x210] ;  /* 0x00008400625e7b82 */ /* 0x0000640000000a00 */
[----:B------:R-:W-:-:S06]  /*1f410*/  IADD3 R96, P0, P3, R135, R99, R96 ;  /* 0x0000006387607210 */ /* 0x000fcc0007b1e060 */
[----:B0-----:R-:W0:Y:S01]  /*1f420*/  LDC.64 R98, c[0x0][0xba8] ;  /* 0x0002ea00ff627b82 */ /* 0x001e220000000a00 */
[----:B------:R-:W-:Y:S01]  /*1f430*/  IMAD.IADD R134, R97, 0x1, R134 ;  /* 0x0000000161867824 */ /* 0x000fe200078e0286 */
[----:B------:R-:W-:-:S04]  /*1f440*/  SHF.R.S32.HI R97, RZ, 0x1f, R135 ;  /* 0x0000001fff617819 */ /* 0x000fc80000011487 */
[----:B------:R-:W-:Y:S01]  /*1f450*/  IADD3.X R97, R97, R92, R134, P0, P3 ;  /* 0x0000005c61617210 */ /* 0x000fe200007e6486 */
[----:B------:R-:W-:-:S04]  /*1f460*/  IMAD.MOV R134, RZ, RZ, -R135 ;  /* 0x000000ffff867224 */ /* 0x000fc800078e0a87 */
[----:B------:R-:W-:Y:S01]  /*1f470*/  IMAD R134, R136, R134, R133 ;  /* 0x0000008688867224 */ /* 0x000fe200078e0285 */
[----:B0-----:R-:W0:Y:S08]  /*1f480*/  @!P2 LDC R98, c[0x0][0xb50] ;  /* 0x0002d400ff62ab82 */ /* 0x001e300000000800 */
[----:B------:R-:W2:Y:S01]  /*1f490*/  @!P2 LDC R99, c[0x0][0xb54] ;  /* 0x0002d500ff63ab82 */ /* 0x000ea20000000800 */
[----:B------:R-:W-:Y:S01]  /*1f4a0*/  SHF.R.S32.HI R92, RZ, 0x1f, R134 ;  /* 0x0000001fff5c7819 */ /* 0x000fe20000011486 */
[----:B-1----:R-:W-:-:S02]  /*1f4b0*/  IMAD R95, R95, R134, RZ ;  /* 0x000000865f5f7224 */ /* 0x002fc400078e02ff */
[----:B------:R-:W-:-:S04]  /*1f4c0*/  IMAD.WIDE.U32 R96, R94, R134, R96 ;  /* 0x000000865e607225 */ /* 0x000fc800078e0060 */
[----:B------:R-:W-:Y:S01]  /*1f4d0*/  IMAD R92, R94, R92, R95 ;  /* 0x0000005c5e5c7224 */ /* 0x000fe200078e025f */
[----:B0-----:R-:W-:-:S03]  /*1f4e0*/  LEA R98, P0, R96, R98, 0x2 ;  /* 0x0000006260627211 */ /* 0x001fc600078010ff */
[----:B------:R-:W-:-:S05]  /*1f4f0*/  IMAD.IADD R92, R97, 0x1, R92 ;  /* 0x00000001615c7824 */ /* 0x000fca00078e025c */
[----:B--2---:R-:W-:Y:S01]  /*1f500*/  LEA.HI.X R92, R96, R99, R92, 0x2, P0 ;  /* 0x00000063605c7211 */ /* 0x004fe200000f145c */
[----:B------:R-:W-:Y:S01]  /*1f510*/  SHFL.IDX PT, R94, R98, RZ, 0x1c1f ;  /* 0x001c1fff625e7589 */ /* 0x000fe200000e0000 */
[----:B------:R-:W-:-:S03]  /*1f520*/  LEA R99, R138, R140, 0x7 ;  /* 0x0000008c8a637211 */ /* 0x000fc600078e38ff */
[----:B------:R-:W0:Y:S04]  /*1f530*/  SHFL.IDX PT, R95, R92, RZ, 0x1c1f ;  /* 0x001c1fff5c5f7589 */ /* 0x000e2800000e0000 */
[----:B------:R1:W-:Y:S04]  /*1f540*/  SHFL.IDX PT, R96, R98, 0x1, 0x1c1f ;  /* 0x003c1f0062607f89 */ /* 0x0003e800000e0000 */
[----:B------:R2:W3:Y:S01]  /*1f550*/  SHFL.IDX PT, R97, R92, 0x1, 0x1c1f ;  /* 0x003c1f005c617f89 */ /* 0x0004e200000e0000 */
[----:B------:R-:W-:Y:S01]  /*1f560*/  LOP3.LUT P0, RZ, R139, 0x3, RZ, 0xc0, !PT ;  /* 0x000000038bff7812 */ /* 0x000fe2000780c0ff */
[----:B-1----:R-:W-:-:S02]  /*1f570*/  VIADD R98, R99, 0x8 ;  /* 0x0000000863627836 */ /* 0x002fc40000000000 */
[----:B--2---:R-:W-:-:S05]  /*1f580*/  IMAD R92, R132, R136, RZ ;  /* 0x00000088845c7224 */ /* 0x004fca00078e02ff */
[-C--:B------:R-:W-:Y:S02]  /*1f590*/  ISETP.GE.OR P3, PT, R99, R92.reuse, P0 ;  /* 0x0000005c6300720c */ /* 0x080fe40000766670 */
[----:B------:R-:W-:-:S11]  /*1f5a0*/  ISETP.GE.OR P0, PT, R98, R92, P0 ;  /* 0x0000005c6200720c */ /* 0x000fd60000706670 */
[----:B0-----:R0:W-:Y:S04]  /*1f5b0*/  @!P3 ST.E desc[UR4][R94.64], R166 ;  /* 0x000000a65e00b985 */ /* 0x0011e8000c101904 */
[----:B---3--:R0:W-:Y:S01]  /*1f5c0*/  @!P0 ST.E desc[UR4][R96.64], R167 ;  /* 0x000000a760008985 */ /* 0x0081e2000c101904 */
[----:B------:R-:W-:Y:S05]  /*1f5d0*/  @P2 BRA `(.L_x_657) ;  /* 0x0000000c00ec2947 */ /* 0x000fea0003800000 */
[----:B------:R1:W5:Y:S01]  /*1f5e0*/  LDL R86, [R1+0x100] ;  /* 0x0001000001567983 */ /* 0x0003620000100800 */
[----:B------:R-:W-:Y:S01]  /*1f5f0*/  IMAD.SHL.U32 R139, R212, 0x40, RZ ;  /* 0x00000040d48b7824 */ /* 0x000fe200078e00ff */
[----:B------:R-:W2:Y:S01]  /*1f600*/  @P1 LDC R21, c[0x0][0xbec] ;  /* 0x0002fb00ff151b82 */ /* 0x000ea20000000800 */
[----:B------:R-:W-:Y:S01]  /*1f610*/  ULDC.64 UR4, c[0x0][0x208] ;  /* 0x0000820000047ab9 */ /* 0x000fe20000000a00 */
[----:B------:R1:W5:Y:S01]  /*1f620*/  LDL R85, [R1+0x68] ;  /* 0x0000680001557983 */ /* 0x0003620000100800 */
[----:B------:R-:W-:-:S03]  /*1f630*/  IMAD R3, R233, 0x8, R139 ;  /* 0x00000008e9037824 */ /* 0x000fc600078e028b */
[----:B------:R1:W5:Y:S01]  /*1f640*/  LDL R84, [R1+0x70] ;  /* 0x0000700001547983 */ /* 0x0003620000100800 */
[----:B------:R-:W-:Y:S01]  /*1f650*/  IMAD.WIDE R130, R3, 0x2, R130 ;  /* 0x0000000203827825 */ /* 0x000fe200078e0282 */
[----:B------:R-:W3:Y:S02]  /*1f660*/  @P1 LDC R77, c[0x0][0xbf0] ;  /* 0x0002fc00ff4d1b82 */ /* 0x000ee40000000800 */
[----:B------:R1:W5:Y:S01]  /*1f670*/  LDL R82, [R1+0x6c] ;  /* 0x00006c0001527983 */ /* 0x0003620000100800 */
[C---:B------:R-:W-:Y:S02]  /*1f680*/  IADD3 R9, P4, R130.reuse, 0x1000, RZ ;  /* 0x0000100082097810 */ /* 0x040fe40007f9e0ff */
[C---:B------:R-:W-:Y:S02]  /*1f690*/  IADD3 R13, P3, R130.reuse, 0x2000, RZ ;  /* 0x00002000820d7810 */ /* 0x040fe40007f7e0ff */
[----:B------:R-:W-:Y:S02]  /*1f6a0*/  IADD3 R25, P2, R130, 0x3000, RZ ;  /* 0x0000300082197810 */ /* 0x000fe40007f5e0ff */
[----:B------:R-:W-:-:S02]  /*1f6b0*/  LOP3.LUT R8, R9, 0x380, RZ, 0xc0, !PT ;  /* 0x0000038009087812 */ /* 0x000fc400078ec0ff */
[----:B------:R-:W-:Y:S02]  /*1f6c0*/  LOP3.LUT R12, R13, 0x380, RZ, 0xc0, !PT ;  /* 0x000003800d0c7812 */ /* 0x000fe400078ec0ff */
[----:B------:R-:W-:Y:S02]  /*1f6d0*/  LOP3.LUT R24, R25, 0x380, RZ, 0xc0, !PT ;  /* 0x0000038019187812 */ /* 0x000fe400078ec0ff */
[----:B------:R-:W-:Y:S02]  /*1f6e0*/  SHF.R.U64 R8, R8, 0x3, RZ ;  /* 0x0000000308087819 */ /* 0x000fe400000012ff */
[----:B------:R-:W-:Y:S02]  /*1f6f0*/  SHF.R.U64 R12, R12, 0x3, RZ ;  /* 0x000000030c0c7819 */ /* 0x000fe400000012ff */
[----:B------:R-:W-:Y:S02]  /*1f700*/  SHF.R.U64 R24, R24, 0x3, RZ ;  /* 0x0000000318187819 */ /* 0x000fe400000012ff */
[----:B------:R-:W-:-:S02]  /*1f710*/  LOP3.LUT R8, R8, R9, RZ, 0x3c, !PT ;  /* 0x0000000908087212 */ /* 0x000fc400078e3cff */
[----:B------:R-:W-:Y:S01]  /*1f720*/  LOP3.LUT R12, R12, R13, RZ, 0x3c, !PT ;  /* 0x0000000d0c0c7212 */ /* 0x000fe200078e3cff */
[--C-:B------:R-:W-:Y:S01]  /*1f730*/  IMAD.X R13, RZ, RZ, R131.reuse, P3 ;  /* 0x000000ffff0d7224 */ /* 0x100fe200018e0683 */
[----:B------:R-:W-:Y:S01]  /*1f740*/  LOP3.LUT R24, R24, R25, RZ, 0x3c, !PT ;  /* 0x0000001918187212 */ /* 0x000fe200078e3cff */
[----:B------:R-:W-:Y:S01]  /*1f750*/  IMAD.X R25, RZ, RZ, R131, P2 ;  /* 0x000000ffff197224 */ /* 0x000fe200010e0683 */
[----:B------:R-:W-:Y:S02]  /*1f760*/  IADD3.X R9, RZ, R131, RZ, P4, !PT ;  /* 0x00000083ff097210 */ /* 0x000fe400027fe4ff */
[C---:B------:R-:W-:Y:S01]  /*1f770*/  IADD3 R29, P0, R130.reuse, 0x4000, RZ ;  /* 0x00004000821d7810 */ /* 0x040fe20007f1e0ff */
[----:B------:R-:W5:Y:S01]  /*1f780*/  LD.E.128 R12, desc[UR4][R12.64] ;  /* 0x000000040c0c7980 */ /* 0x000f62000c101d00 */
[C---:B------:R-:W-:Y:S02]  /*1f790*/  IADD3 R33, P6, R130.reuse, 0x5000, RZ ;  /* 0x0000500082217810 */ /* 0x040fe40007fde0ff */
[C---:B------:R-:W-:Y:S01]  /*1f7a0*/  IADD3 R37, P5, R130.reuse, 0x6000, RZ ;  /* 0x0000600082257810 */ /* 0x040fe20007fbe0ff */
[----:B------:R-:W5:Y:S01]  /*1f7b0*/  LD.E.128 R8, desc[UR4][R8.64] ;  /* 0x0000000408087980 */ /* 0x000f62000c101d00 */
[----:B------:R-:W-:-:S02]  /*1f7c0*/  IADD3 R41, P4, R130, 0x7000, RZ ;  /* 0x0000700082297810 */ /* 0x000fc40007f9e0ff */
[C---:B------:R-:W-:Y:S01]  /*1f7d0*/  IADD3 R45, P3, R130.reuse, 0x8000, RZ ;  /* 0x00008000822d7810 */ /* 0x040fe20007f7e0ff */
[----:B------:R-:W5:Y:S01]  /*1f7e0*/  LD.E.128 R24, desc[UR4][R24.64] ;  /* 0x0000000418187980 */ /* 0x000f62000c101d00 */
[----:B------:R-:W-:Y:S02]  /*1f7f0*/  IADD3 R49, P2, R130, 0x9000, RZ ;  /* 0x0000900082317810 */ /* 0x000fe40007f5e0ff */
[----:B------:R-:W-:Y:S02]  /*1f800*/  LOP3.LUT R28, R29, 0x380, RZ, 0xc0, !PT ;  /* 0x000003801d1c7812 */ /* 0x000fe400078ec0ff */
[----:B------:R-:W-:Y:S02]  /*1f810*/  LOP3.LUT R32, R33, 0x380, RZ, 0xc0, !PT ;  /* 0x0000038021207812 */ /* 0x000fe400078ec0ff */
[----:B------:R-:W-:Y:S02]  /*1f820*/  LOP3.LUT R36, R37, 0x380, RZ, 0xc0, !PT ;  /* 0x0000038025247812 */ /* 0x000fe400078ec0ff */
[----:B------:R-:W-:-:S02]  /*1f830*/  LOP3.LUT R40, R41, 0x380, RZ, 0xc0, !PT ;  /* 0x0000038029287812 */ /* 0x000fc400078ec0ff */
[----:B------:R-:W-:Y:S02]  /*1f840*/  LOP3.LUT R44, R45, 0x380, RZ, 0xc0, !PT ;  /* 0x000003802d2c7812 */ /* 0x000fe400078ec0ff */
[----:B------:R-:W-:Y:S02]  /*1f850*/  LOP3.LUT R48, R49, 0x380, RZ, 0xc0, !PT ;  /* 0x0000038031307812 */ /* 0x000fe400078ec0ff */
[----:B------:R-:W-:Y:S02]  /*1f860*/  SHF.R.U64 R28, R28, 0x3, RZ ;  /* 0x000000031c1c7819 */ /* 0x000fe400000012ff */
[----:B------:R-:W-:Y:S02]  /*1f870*/  SHF.R.U64 R32, R32, 0x3, RZ ;  /* 0x0000000320207819 */ /* 0x000fe400000012ff */
[----:B------:R-:W-:Y:S02]  /*1f880*/  SHF.R.U64 R36, R36, 0x3, RZ ;  /* 0x0000000324247819 */ /* 0x000fe400000012ff */
[----:B------:R-:W-:-:S02]  /*1f890*/  SHF.R.U64 R40, R40, 0x3, RZ ;  /* 0x0000000328287819 */ /* 0x000fc400000012ff */
[----:B------:R-:W-:Y:S02]  /*1f8a0*/  SHF.R.U64 R44, R44, 0x3, RZ ;  /* 0x000000032c2c7819 */ /* 0x000fe400000012ff */
[----:B------:R-:W-:Y:S02]  /*1f8b0*/  SHF.R.U64 R48, R48, 0x3, RZ ;  /* 0x0000000330307819 */ /* 0x000fe400000012ff */
[----:B------:R-:W-:Y:S01]  /*1f8c0*/  LOP3.LUT R28, R28, R29, RZ, 0x3c, !PT ;  /* 0x0000001d1c1c7212 */ /* 0x000fe200078e3cff */
[--C-:B------:R-:W-:Y:S01]  /*1f8d0*/  IMAD.X R29, RZ, RZ, R131.reuse, P0 ;  /* 0x000000ffff1d7224 */ /* 0x100fe200000e0683 */
[----:B------:R-:W-:Y:S02]  /*1f8e0*/  LOP3.LUT R32, R32, R33, RZ, 0x3c, !PT ;  /* 0x0000002120207212 */ /* 0x000fe400078e3cff */
        /* <DEDUP_REMOVED lines=8> */
[----:B------:R-:W-:-:S02]  /*1f970*/  IADD3.X R33, RZ, R131, RZ, P6, !PT ;  /* 0x00000083ff217210 */ /* 0x000fc400037fe4ff */
[C---:B------:R-:W-:Y:S01]  /*1f980*/  IADD3 R53, P0, R130.reuse, 0xa000, RZ ;  /* 0x0000a00082357810 */ /* 0x040fe20007f1e0ff */
[----:B------:R-:W5:Y:S01]  /*1f990*/  LD.E.128 R36, desc[UR4][R36.64] ;  /* 0x0000000424247980 */ /* 0x000f62000c101d00 */
[C---:B------:R-:W-:Y:S02]  /*1f9a0*/  IADD3 R57, P6, R130.reuse, 0xb000, RZ ;  /* 0x0000b00082397810 */ /* 0x040fe40007fde0ff */
[C---:B------:R-:W-:Y:S01]  /*1f9b0*/  IADD3 R61, P5, R130.reuse, 0xc000, RZ ;  /* 0x0000c000823d7810 */ /* 0x040fe20007fbe0ff */
[----:B------:R-:W5:Y:S01]  /*1f9c0*/  LD.E.128 R32, desc[UR4][R32.64] ;  /* 0x0000000420207980 */ /* 0x000f62000c101d00 */
[C---:B------:R-:W-:Y:S02]  /*1f9d0*/  IADD3 R65, P4, R130.reuse, 0xd000, RZ ;  /* 0x0000d00082417810 */ /* 0x040fe40007f9e0ff */
[----:B------:R-:W-:Y:S01]  /*1f9e0*/  IADD3 R69, P3, R130, 0xe000, RZ ;  /* 0x0000e00082457810 */ /* 0x000fe20007f7e0ff */
[----:B------:R-:W5:Y:S01]  /*1f9f0*/  LD.E.128 R40, desc[UR4][R40.64] ;  /* 0x0000000428287980 */ /* 0x000f62000c101d00 */
[----:B------:R-:W-:-:S02]  /*1fa00*/  IADD3.X R49, RZ, R131, RZ, P2, !PT ;  /* 0x00000083ff317210 */ /* 0x000fc400017fe4ff */
[----:B------:R-:W-:Y:S01]  /*1fa10*/  IADD3 R3, P2, R130, 0xf000, RZ ;  /* 0x0000f00082037810 */ /* 0x000fe20007f5e0ff */
[----:B------:R-:W5:Y:S01]  /*1fa20*/  LD.E.128 R44, desc[UR4][R44.64] ;  /* 0x000000042c2c7980 */ /* 0x000f62000c101d00 */
[----:B------:R-:W-:Y:S02]  /*1fa30*/  LOP3.LUT R52, R53, 0x380, RZ, 0xc0, !PT ;  /* 0x0000038035347812 */ /* 0x000fe400078ec0ff */
[----:B------:R-:W-:Y:S01]  /*1fa40*/  LOP3.LUT R56, R57, 0x380, RZ, 0xc0, !PT ;  /* 0x0000038039387812 */ /* 0x000fe200078ec0ff */
[----:B------:R-:W-:Y:S01]  /*1fa50*/  IMAD.X R73, RZ, RZ, R131, P2 ;  /* 0x000000ffff497224 */ /* 0x000fe200010e0683 */
[----:B------:R-:W-:Y:S01]  /*1fa60*/  LOP3.LUT R60, R61, 0x380, RZ, 0xc0, !PT ;  /* 0x000003803d3c7812 */ /* 0x000fe200078ec0ff */
[----:B------:R-:W5:Y:S01]  /*1fa70*/  LD.E.128 R48, desc[UR4][R48.64] ;  /* 0x0000000430307980 */ /* 0x000f62000c101d00 */
        /* <DEDUP_REMOVED lines=18> */
[----:B------:R-:W5:Y:S01]  /*1fba0*/  LD.E.128 R52, desc[UR4][R52.64] ;  /* 0x0000000434347980 */ /* 0x000f62000c101d00 */
[----:B------:R-:W-:Y:S01]  /*1fbb0*/  LOP3.LUT R68, R68, R69, RZ, 0x3c, !PT ;  /* 0x0000004544447212 */ /* 0x000fe200078e3cff */
[--C-:B------:R-:W-:Y:S01]  /*1fbc0*/  IMAD.X R69, RZ, RZ, R131.reuse, P3 ;  /* 0x000000ffff457224 */ /* 0x100fe200018e0683 */
[----:B------:R-:W-:Y:S01]  /*1fbd0*/  LOP3.LUT R4, R5, R130, RZ, 0x3c, !PT ;  /* 0x0000008205047212 */ /* 0x000fe200078e3cff */
[----:B------:R-:W-:Y:S01]  /*1fbe0*/  IMAD.MOV.U32 R5, RZ, RZ, R131 ;  /* 0x000000ffff057224 */ /* 0x000fe200078e0083 */
[----:B------:R-:W-:Y:S01]  /*1fbf0*/  IADD3.X R65, RZ, R131, RZ, P4, !PT ;  /* 0x00000083ff417210 */ /* 0x000fe200027fe4ff */
[----:B------:R-:W5:Y:S01]  /*1fc00*/  LD.E.128 R56, desc[UR4][R56.64] ;  /* 0x0000000438387980 */ /* 0x000f62000c101d00 */
[----:B------:R-:W-:-:S03]  /*1fc10*/  LOP3.LUT R72, R2, R3, RZ, 0x3c, !PT ;  /* 0x0000000302487212 */ /* 0x000fc600078e3cff */
[----:B------:R-:W5:Y:S04]  /*1fc20*/  LD.E.128 R4, desc[UR4][R4.64] ;  /* 0x0000000404047980 */ /* 0x000f68000c101d00 */
[----:B------:R-:W5:Y:S04]  /*1fc30*/  LD.E.128 R60, desc[UR4][R60.64] ;  /* 0x000000043c3c7980 */ /* 0x000f68000c101d00 */
[----:B------:R-:W5:Y:S04]  /*1fc40*/  LD.E.128 R64, desc[UR4][R64.64] ;  /* 0x0000000440407980 */ /* 0x000f68000c101d00 */
[----:B------:R-:W5:Y:S04]  /*1fc50*/  LD.E.128 R68, desc[UR4][R68.64] ;  /* 0x0000000444447980 */ /* 0x000f68000c101d00 */
[----:B------:R-:W5:Y:S01]  /*1fc60*/  LD.E.128 R72, desc[UR4][R72.64] ;  /* 0x0000000448487980 */ /* 0x000f62000c101d00 */
[----:B------:R-:W-:-:S02]  /*1fc70*/  ULDC.64 UR4, c[0x0][0xaa0] ;  /* 0x0002a80000047ab9 */ /* 0x000fc40000000a00 */
[----:B------:R-:W-:Y:S01]  /*1fc80*/  IMAD R93, R93, UR4, RZ ;  /* 0x000000045d5d7c24 */ /* 0x000fe2000f8e02ff */
[----:B------:R-:W-:Y:S01]  /*1fc90*/  SHF.R.S32.HI R20, RZ, 0x1f, R235 ;  /* 0x0000001fff147819 */ /* 0x000fe200000114eb */
[C---:B------:R-:W-:Y:S01]  /*1fca0*/  IMAD.WIDE.U32 R2, R0.reuse, UR4, RZ ;  /* 0x0000000400027c25 */ /* 0x040fe2000f8e00ff */
[----:B------:R-:W-:Y:S01]  /*1fcb0*/  @!PT LDS RZ, [RZ] ;  /* 0x00000000fffff984 */ /* 0x000fe20000000800 */
[----:B------:R-:W-:Y:S01]  /*1fcc0*/  @!PT LDS RZ, [RZ] ;  /* 0x00000000fffff984 */ /* 0x000fe20000000800 */
[----:B------:R-:W-:Y:S01]  /*1fcd0*/  @!PT LDS RZ, [RZ] ;  /* 0x00000000fffff984 */ /* 0x000fe20000000800 */
[----:B------:R-:W-:Y:S01]  /*1fce0*/  @!PT LDS RZ, [RZ] ;  /* 0x00000000fffff984 */ /* 0x000fe20000000800 */
[----:B------:R4:W-:Y:S06]  /*1fcf0*/  MEMBAR.ALL.CTA ;  /* 0x0000000000007992 */ /* 0x0009ec0000008000 */
[----:B----4-:R-:W4:Y:S01]  /*1fd00*/  FENCE.VIEW.ASYNC.S ;  /* 0x00000000000073c6 */ /* 0x010f220000000000 */
[----:B------:R-:W-:Y:S01]  /*1fd10*/  IMAD R93, R0, UR5, R93 ;  /* 0x00000005005d7c24 */ /* 0x000fe2000f8e025d */
[----:B------:R-:W-:Y:S01]  /*1fd20*/  ULDC.64 UR4, c[0x0][0xae8] ;  /* 0x0002ba0000047ab9 */ /* 0x000fe20000000a00 */
[----:B------:R-:W-:-:S03]  /*1fd30*/  IMAD R0, R233, 0x20, R212 ;  /* 0x00000020e9007824 */ /* 0x000fc600078e02d4 */
[----:B------:R-:W-:Y:S01]  /*1fd40*/  IADD3 R3, R3, R93, RZ ;  /* 0x0000005d03037210 */ /* 0x000fe20007ffe0ff */
[----:B------:R-:W-:Y:S02]  /*1fd50*/  IMAD R76, R138, 0x80, R0 ;  /* 0x000000808a4c7824 */ /* 0x000fe400078e0200 */
[----:B------:R-:W-:-:S04]  /*1fd60*/  IMAD.WIDE.U32 R2, R232, UR4, R2 ;  /* 0x00000004e8027c25 */ /* 0x000fc8000f8e0002 */
[----:B--2---:R-:W-:-:S04]  /*1fd70*/  @P1 IMAD.HI.U32 R0, R76, R21, RZ ;  /* 0x000000154c001227 */ /* 0x004fc800078e00ff */
[----:B------:R-:W-:Y:S01]  /*1fd80*/  IMAD R3, R232, UR5, R3 ;  /* 0x00000005e8037c24 */ /* 0x000fe2000f8e0203 */
[----:B------:R-:W-:Y:S01]  /*1fd90*/  ULDC.64 UR4, c[0x0][0xaf0] ;  /* 0x0002bc0000047ab9 */ /* 0x000fe20000000a00 */
[----:B------:R-:W-:Y:S01]  /*1fda0*/  IMAD.MOV.U32 R21, RZ, RZ, R76 ;  /* 0x000000ffff157224 */ /* 0x000fe200078e004c */
[----:B---3--:R-:W-:Y:S01]  /*1fdb0*/  @P1 SHF.R.U32.HI R21, RZ, R77, R0 ;  /* 0x0000004dff151219 */ /* 0x008fe20000011600 */
[----:B------:R-:W-:Y:S02]  /*1fdc0*/  IMAD R20, R20, UR4, RZ ;  /* 0x0000000414147c24 */ /* 0x000fe4000f8e02ff */
[----:B------:R-:W-:Y:S01]  /*1fdd0*/  IMAD.WIDE.U32 R2, R235, UR4, R2 ;  /* 0x00000004eb027c25 */ /* 0x000fe2000f8e0002 */
[----:B------:R-:W-:Y:S02]  /*1fde0*/  SHF.R.S32.HI R0, RZ, 0x1f, R21 ;  /* 0x0000001fff007819 */ /* 0x000fe40000011415 */
[----:B------:R-:W-:Y:S01]  /*1fdf0*/  IADD3 R79, -R21, RZ, RZ ;  /* 0x000000ff154f7210 */ /* 0x000fe20007ffe1ff */
[----:B------:R-:W-:Y:S01]  /*1fe00*/  IMAD R77, R235, UR5, R20 ;  /* 0x00000005eb4d7c24 */ /* 0x000fe2000f8e0214 */
[----:B------:R-:W-:-:S02]  /*1fe10*/  ULDC.64 UR4, c[0x0][0xae0] ;  /* 0x0002b80000047ab9 */ /* 0x000fc40000000a00 */
[----:B------:R-:W-:Y:S02]  /*1fe20*/  IMAD R0, R0, UR4, RZ ;  /* 0x0000000400007c24 */ /* 0x000fe4000f8e02ff */
[----:B------:R-:W-:Y:S02]  /*1fe30*/  IMAD.IADD R3, R3, 0x1, R77 ;  /* 0x0000000103037824 */ /* 0x000fe400078e024d */
[----:B------:R-:W-:Y:S02]  /*1fe40*/  IMAD R77, R136, R79, R76 ;  /* 0x0000004f884d7224 */ /* 0x000fe400078e024c */
[C---:B------:R-:W-:Y:S02]  /*1fe50*/  IMAD R79, R21.reuse, UR5, R0 ;  /* 0x00000005154f7c24 */ /* 0x040fe4000f8e0200 */
[----:B------:R-:W-:Y:S01]  /*1fe60*/  IMAD.WIDE.U32 R2, R21, UR4, R2 ;  /* 0x0000000415027c25 */ /* 0x000fe2000f8e0002 */
[----:B------:R-:W-:Y:S01]  /*1fe70*/  SHF.R.S32.HI R0, RZ, 0x1f, R77 ;  /* 0x0000001fff007819 */ /* 0x000fe2000001144d */
[----:B------:R-:W-:-:S02]  /*1fe80*/  ULDC.64 UR4, c[0x0][0xad8] ;  /* 0x0002b60000047ab9 */ /* 0x000fc40000000a00 */
[----:B------:R-:W-:Y:S02]  /*1fe90*/  IMAD.IADD R3, R3, 0x1, R79 ;  /* 0x0000000103037824 */ /* 0x000fe400078e024f */
[----:B------:R-:W-:Y:S02]  /*1fea0*/  IMAD R0, R0, UR4, RZ ;  /* 0x0000000400007c24 */ /* 0x000fe4000f8e02ff */
[----:B------:R-:W-:Y:S02]  /*1feb0*/  IMAD R81, R138, 0x80, R212 ;  /* 0x000000808a517824 */ /* 0x000fe400078e02d4 */
[C---:B------:R-:W-:Y:S02]  /*1fec0*/  IMAD R79, R77.reuse, UR5, R0 ;  /* 0x000000054d4f7c24 */ /* 0x040fe4000f8e0200 */
[----:B------:R-:W-:Y:S01]  /*1fed0*/  IMAD.WIDE.U32 R2, R77, UR4, R2 ;  /* 0x000000044d027c25 */ /* 0x000fe2000f8e0002 */
[----:B------:R-:W-:Y:S01]  /*1fee0*/  ISETP.GE.AND P2, PT, R81, R92, PT ;  /* 0x0000005c5100720c */ /* 0x000fe20003f46270 */
[----:B------:R-:W-:-:S02]  /*1fef0*/  ULDC.64 UR4, c[0x0][0xa80] ;  /* 0x0002a00000047ab9 */ /* 0x000fc40000000a00 */
[----:B------:R-:W-:Y:S01]  /*1ff00*/  IMAD.IADD R3, R3, 0x1, R79 ;  /* 0x0000000103037824 */ /* 0x000fe200078e024f */
[----:B------:R-:W-:Y:S01]  /*1ff10*/  LEA R0, P3, R2, UR4, 0x1 ;  /* 0x0000000402007c11 */ /* 0x000fe2000f8608ff */
[----:B------:R-:W-:Y:S01]  /*1ff20*/  VIADD R20, R18, 0x38820 ;  /* 0x0003882012147836 */ /* 0x000fe20000000000 */
[----:B------:R-:W-:Y:S02]  /*1ff30*/  IADD3 R21, R81, 0x20, RZ ;  /* 0x0000002051157810 */ /* 0x000fe40007ffe0ff */
[----:B------:R-:W-:Y:S02]  /*1ff40*/  LEA.HI.X R80, R2, UR5, R3, 0x1, P3 ;  /* 0x0000000502507c11 */ /* 0x000fe400098f0c03 */
[----:B------:R-:W-:Y:S02]  /*1ff50*/  PRMT R20, RZ, 0x654, R20 ;  /* 0x00000654ff147816 */ /* 0x000fe40000000014 */
[-C--:B------:R-:W-:Y:S01]  /*1ff60*/  ISETP.GE.AND P1, PT, R21, R92.reuse, PT ;  /* 0x0000005c1500720c */ /* 0x080fe20003f26270 */
[----:B------:R-:W-:Y:S01]  /*1ff70*/  VIADD R21, R81, 0x40 ;  /* 0x0000004051157836 */ /* 0x000fe20000000000 */
[----:B----4-:R1:W-:Y:S01]  /*1ff80*/  SYNCS.ARRIVE.TRANS64.RED.A1T0 RZ, [R20+URZ], RZ ;  /* 0x000000ff14ff79a7 */ /* 0x0103e2000810043f */
[----:B------:R1:W2:Y:S01]  /*1ff90*/  SHFL.IDX PT, R83, R0, RZ, 0x181f ;  /* 0x00181fff00537589 */ /* 0x0002a200000e0000 */
[----:B------:R-:W-:Y:S03]  /*1ffa0*/  BSSY B1, `(.L_x_658) ;  /* 0x0000016000017945 */ /* 0x000fe60003800000 */
[----:B------:R1:W3:Y:S01]  /*1ffb0*/  SHFL.IDX PT, R79, R80, RZ, 0x181f ;  /* 0x00181fff504f7589 */ /* 0x0002e200000e0000 */
[----:B------:R-:W-:Y:S01]  /*1ffc0*/  ISETP.GE.AND P0, PT, R21, R92, PT ;  /* 0x0000005c1500720c */ /* 0x000fe20003f06270 */
[----:B------:R-:W-:-:S12]  /*1ffd0*/  @P2 BRA `(.L_x_659) ;  /* 0x0000000000482947 */ /* 0x000fd80003800000 */
[----:B------:R-:W-:Y:S01]  /*1ffe0*/  ULDC UR4, c[0x0][0xac8] ;  /* 0x0002b20000047ab9 */ /* 0x000fe20000000800 */
[----:B------:R-:W-:Y:S01]  /*1fff0*/  ULDC.64 UR6, c[0x0][0x208] ;  /* 0x0000820000067ab9 */ /* 0x000fe20000000a00 */
[----:B------:R-:W-:Y:S02]  /*20000*/  ISETP.GE.AND P5, PT, R16, UR4, PT ;  /* 0x0000000410007c0c */ /* 0x000fe4000bfa6270 */
[----:B------:R-:W-:Y:S02]  /*20010*/  ISETP.GE.AND P4, PT, R213, UR4, PT ;  /* 0x00000004d5007c0c */ /* 0x000fe4000bf86270 */
[----:B------:R-:W-:Y:S02]  /*20020*/  ISETP.GE.AND P3, PT, R218, UR4, PT ;  /* 0x00000004da007c0c */ /* 0x000fe4000bf66270 */
[----:B------:R-:W-:-:S07]  /*20030*/  ISETP.GE.AND P2, PT, R219, UR4, PT ;  /* 0x00000004db007c0c */ /* 0x000fce000bf46270 */
[----:B--2---:R-:W-:-:S04]  /*20040*/  @!P5 LEA R2, P6, R16, R83, 0x1 ;  /* 0x000000531002d211 */ /* 0x004fc800078c08ff */
[----:B---3--:R-:W-:Y:S02]  /*20050*/  @!P5 LEA.HI.X R3, R16, R79, R17, 0x1, P6 ;  /* 0x0000004f1003d211 */ /* 0x008fe400030f0c11 */
[----:B-1---5:R-:W-:-:S03]  /*20060*/  @!P4 LEA R20, P6, R85, R83, 0x1 ;  /* 0x000000535514c211 */ /* 0x022fc600078c08ff */
[----:B------:R4:W-:Y:S01]  /*20070*/  @!P5 ST.E.128 desc[UR6][R2.64], R4 ;  /* 0x000000040200d985 */ /* 0x0009e2000c101d06 */
        /* <DEDUP_REMOVED lines=8> */
.L_x_659:
[----:B------:R-:W-:Y:S05]  /*20100*/  BSYNC B1 ;  /* 0x0000000000017941 */ /* 0x000fea0003800000 */
.L_x_658:
[----:B----4-:R4:W0:Y:S01]  /*20110*/  SHFL.IDX PT, R21, R80, 0x1, 0x181f ;  /* 0x00381f0050157f89 */ /* 0x01082200000e0000 */
[----:B------:R-:W-:Y:S03]  /*20120*/  BSSY B1, `(.L_x_660) ;  /* 0x0000015000017945 */ /* 0x000fe60003800000 */
[----:B-----5:R4:W0:Y:S01]  /*20130*/  SHFL.IDX PT, R7, R0, 0x1, 0x181f ;  /* 0x00381f0000077f89 */ /* 0x02082200000e0000 */
[----:B------:R-:W-:Y:S05]  /*20140*/  @P1 BRA `(.L_x_661) ;  /* 0x0000000000481947 */ /* 0x000fea0003800000 */
[----:B------:R-:W-:Y:S01]  /*20150*/  ULDC UR4, c[0x0][0xac8] ;  /* 0x0002b20000047ab9 */ /* 0x000fe20000000800 */
[----:B------:R-:W-:Y:S01]  /*20160*/  ULDC.64 UR6, c[0x0][0x208] ;  /* 0x0000820000067ab9 */ /* 0x000fe20000000a00 */
[----:B------:R-:W-:Y:S02]  /*20170*/  ISETP.GE.AND P4, PT, R16, UR4, PT ;  /* 0x0000000410007c0c */ /* 0x000fe4000bf86270 */
[----:B------:R-:W-:Y:S02]  /*20180*/  ISETP.GE.AND P3, PT, R213, UR4, PT ;  /* 0x00000004d5007c0c */ /* 0x000fe4000bf66270 */
[----:B------:R-:W-:Y:S02]  /*20190*/  ISETP.GE.AND P2, PT, R218, UR4, PT ;  /* 0x00000004da007c0c */ /* 0x000fe4000bf46270 */
[----:B------:R-:W-:-:S07]  /*201a0*/  ISETP.GE.AND P1, PT, R219, UR4, PT ;  /* 0x00000004db007c0c */ /* 0x000fce000bf26270 */
[CC--:B0-----:R-:W-:Y:S02]  /*201b0*/  @!P4 LEA R2, P6, R16.reuse, R7.reuse, 0x1 ;  /* 0x000000071002c211 */ /* 0x0c1fe400078c08ff */
[C---:B------:R-:W-:Y:S02]  /*201c0*/  @!P3 LEA R4, P5, R85.reuse, R7, 0x1 ;  /* 0x000000075504b211 */ /* 0x040fe400078a08ff */
[----:B------:R-:W-:Y:S02]  /*201d0*/  @!P4 LEA.HI.X R3, R16, R21, R17, 0x1, P6 ;  /* 0x000000151003c211 */ /* 0x000fe400030f0c11 */
[----:B------:R-:W-:Y:S02]  /*201e0*/  @!P2 LEA R6, P6, R218, R7, 0x1 ;  /* 0x00000007da06a211 */ /* 0x000fe400078c08ff */
[----:B------:R-:W-:Y:S01]  /*201f0*/  @!P3 LEA.HI.X R5, R85, R21, R86, 0x1, P5 ;  /* 0x000000155505b211 */ /* 0x000fe200028f0c56 */
[----:B------:R0:W-:Y:S01]  /*20200*/  @!P4 ST.E.128 desc[UR6][R2.64], R8 ;  /* 0x000000080200c985 */ /* 0x0001e2000c101d06 */
[----:B-1----:R-:W-:-:S02]  /*20210*/  @!P1 LEA R20, P5, R219, R7, 0x1 ;  /* 0x00000007db149211 */ /* 0x002fc400078a08ff */
[-C--:B------:R-:W-:Y:S01]  /*20220*/  @!P2 LEA.HI.X R7, R218, R21.reuse, R84, 0x1, P6 ;  /* 0x00000015da07a211 */ /* 0x080fe200030f0c54 */
[----:B------:R0:W-:Y:S01]  /*20230*/  @!P3 ST.E.128 desc[UR6][R4.64], R32 ;  /* 0x000000200400b985 */ /* 0x0001e2000c101d06 */
[----:B------:R-:W-:-:S03]  /*20240*/  @!P1 LEA.HI.X R21, R219, R21, R82, 0x1, P5 ;  /* 0x00000015db159211 */ /* 0x000fc600028f0c52 */
[----:B------:R0:W-:Y:S04]  /*20250*/  @!P2 ST.E.128 desc[UR6][R6.64], R48 ;  /* 0x000000300600a985 */ /* 0x0001e8000c101d06 */
[----:B------:R0:W-:Y:S02]  /*20260*/  @!P1 ST.E.128 desc[UR6][R20.64], R64 ;  /* 0x0000004014009985 */ /* 0x0001e4000c101d06 */
.L_x_661:
[----:B------:R-:W-:Y:S05]  /*20270*/  BSYNC B1 ;  /* 0x0000000000017941 */ /* 0x000fea0003800000 */
.L_x_660:
[----:B0-----:R0:W0:Y:S01]  /*20280*/  SHFL.IDX PT, R9, R80, 0x2, 0x181f ;  /* 0x00581f0050097f89 */ /* 0x00102200000e0000 */
        /* <DEDUP_REMOVED lines=16> */
[----:B------:R-:W-:-:S02]  /*20390*/  @!P1 LEA.HI.X R7, R218, R9, R84, 0x1, P4 ;  /* 0x00000009da079211 */ /* 0x000fc400020f0c54 */
[----:B------:R-:W-:Y:S01]  /*203a0*/  @!P0 LEA.HI.X R9, R219, R9, R82, 0x1, P6 ;  /* 0x00000009db098211 */ /* 0x000fe200030f0c52 */
[----:B------:R0:W-:Y:S04]  /*203b0*/  @!P2 ST.E.128 desc[UR6][R4.64], R36 ;  /* 0x000000240400a985 */ /* 0x0001e8000c101d06 */
[----:B------:R0:W-:Y:S04]  /*203c0*/  @!P1 ST.E.128 desc[UR6][R6.64], R52 ;  /* 0x0000003406009985 */ /* 0x0001e8000c101d06 */
[----:B------:R0:W-:Y:S02]  /*203d0*/  @!P0 ST.E.128 desc[UR6][R8.64], R68 ;  /* 0x0000004408008985 */ /* 0x0001e4000c101d06 */
.L_x_663:
[----:B------:R-:W-:Y:S05]  /*203e0*/  BSYNC B1 ;  /* 0x0000000000017941 */ /* 0x000fea0003800000 */
.L_x_662:
[----:B------:R-:W-:Y:S01]  /*203f0*/  IADD3 R81, R81, 0x60, RZ ;  /* 0x0000006051517810 */ /* 0x000fe20007ffe0ff */
[----:B0-----:R0:W0:Y:S03]  /*20400*/  SHFL.IDX PT, R9, R80, 0x3, 0x181f ;  /* 0x00781f0050097f89 */ /* 0x00102600000e0000 */
[----:B------:R-:W-:Y:S01]  /*20410*/  ISETP.GE.AND P0, PT, R81, R92, PT ;  /* 0x0000005c5100720c */ /* 0x000fe20003f06270 */
[----:B------:R0:W0:-:S12]  /*20420*/  SHFL.IDX PT, R11, R0, 0x3, 0x181f ;  /* 0x00781f00000b7f89 */ /* 0x00001800000e0000 */
[----:B------:R-:W-:Y:S05]  /*20430*/  @P0 BRA `(.L_x_664) ;  /* 0x0000002400cc0947 */ /* 0x000fea0003800000 */
[----:B------:R-:W-:Y:S01]  /*20440*/  ULDC UR4, c[0x0][0xac8] ;  /* 0x0002b20000047ab9 */ /* 0x000fe20000000800 */
[----:B------:R-:W-:Y:S01]  /*20450*/  ULDC.64 UR6, c[0x0][0x208] ;  /* 0x0000820000067ab9 */ /* 0x000fe20000000a00 */
[----:B------:R-:W-:Y:S02]  /*20460*/  ISETP.GE.AND P3, PT, R16, UR4, PT ;  /* 0x0000000410007c0c */ /* 0x000fe4000bf66270 */
[----:B------:R-:W-:Y:S02]  /*20470*/  ISETP.GE.AND P4, PT, R213, UR4, PT ;  /* 0x00000004d5007c0c */ /* 0x000fe4000bf86270 */
[----:B------:R-:W-:-:S09]  /*20480*/  ISETP.GE.AND P5, PT, R218, UR4, PT ;  /* 0x00000004da007c0c */ /* 0x000fd2000bfa6270 */
[CC--:B0-----:R-:W-:Y:S02]  /*20490*/  @!P3 LEA R2, P0, R16.reuse, R11.reuse, 0x1 ;  /* 0x0000000b1002b211 */ /* 0x0c1fe400078008ff */
[----:B------:R-:W-:Y:S02]  /*204a0*/  @!P4 LEA R4, P1, R85, R11, 0x1 ;  /* 0x0000000b5504c211 */ /* 0x000fe400078208ff */
[----:B------:R-:W-:Y:S02]  /*204b0*/  @!P3 LEA.HI.X R3, R16, R9, R17, 0x1, P0 ;  /* 0x000000091003b211 */ /* 0x000fe400000f0c11 */
[----:B------:R-:W-:Y:S02]  /*204c0*/  ISETP.GE.AND P0, PT, R219, UR4, PT ;  /* 0x00000004db007c0c */ /* 0x000fe4000bf06270 */
[----:B------:R-:W-:Y:S01]  /*204d0*/  @!P5 LEA R6, P2, R218, R11, 0x1 ;  /* 0x0000000bda06d211 */ /* 0x000fe200078408ff */
[----:B------:R0:W-:Y:S01]  /*204e0*/  @!P3 ST.E.128 desc[UR6][R2.64], R24 ;  /* 0x000000180200b985 */ /* 0x0001e2000c101d06 */
[----:B------:R-:W-:-:S02]  /*204f0*/  @!P4 LEA.HI.X R5, R85, R9, R86, 0x1, P1 ;  /* 0x000000095505c211 */ /* 0x000fc400008f0c56 */
[----:B------:R-:W-:-:S03]  /*20500*/  @!P5 LEA.HI.X R7, R218, R9, R84, 0x1, P2 ;  /* 0x00000009da07d211 */ /* 0x000fc600010f0c54 */
        /* <DEDUP_REMOVED lines=8> */
.L_x_657:
[----:B0-----:R-:W0:Y:S01]  /*20590*/  @P1 LDC R95, c[0x0][0xbec] ;  /* 0x0002fb00ff5f1b82 */ /* 0x001e220000000800 */
[----:B------:R-:W-:Y:S01]  /*205a0*/  ULDC.64 UR4, c[0x0][0xb08] ;  /* 0x0002c20000047ab9 */ /* 0x000fe20000000a00 */
[----:B------:R-:W-:Y:S01]  /*205b0*/  IMAD.MOV.U32 R96, RZ, RZ, R133 ;  /* 0x000000ffff607224 */ /* 0x000fe200078e0085 */
[----:B------:R1:W5:Y:S01]  /*205c0*/  LDL R209, [R1+0x7c] ;  /* 0x00007c0001d17983 */ /* 0x0003620000100800 */
[----:B------:R-:W-:-:S03]  /*205d0*/  IMAD R93, R93, UR4, RZ ;  /* 0x000000045d5d7c24 */ /* 0x000fc6000f8e02ff */
[----:B------:R1:W5:Y:S01]  /*205e0*/  LDL R208, [R1+0x188] ;  /* 0x0001880001d07983 */ /* 0x0003620000100800 */
[----:B------:R-:W2:Y:S01]  /*205f0*/  @P1 LDC R94, c[0x0][0xbf0] ;  /* 0x0002fc00ff5e1b82 */ /* 0x000ea20000000800 */
[----:B------:R-:W-:Y:S02]  /*20600*/  IMAD R93, R0, UR5, R93 ;  /* 0x00000005005d7c24 */ /* 0x000fe4000f8e025d */
[----:B------:R1:W5:Y:S04]  /*20610*/  LDL R207, [R1+0xf8] ;  /* 0x0000f80001cf7983 */ /* 0x0003680000100800 */
[----:B------:R1:W5:Y:S04]  /*20620*/  LDL R206, [R1+0x184] ;  /* 0x0001840001ce7983 */ /* 0x0003680000100800 */
[----:B------:R1:W5:Y:S04]  /*20630*/  LDL R205, [R1+0xf4] ;  /* 0x0000f40001cd7983 */ /* 0x0003680000100800 */
[----:B------:R1:W5:Y:S01]  /*20640*/  LDL R204, [R1+0x180] ;  /* 0x0001800001cc7983 */ /* 0x0003620000100800 */
[----:B0-----:R-:W-:-:S03]  /*20650*/  @P1 IMAD.HI.U32 R95, R133, R95, RZ ;  /* 0x0000005f855f1227 */ /* 0x001fc600078e00ff */
[----:B------:R1:W5:Y:S04]  /*20660*/  LDL R203, [R1+0xf0] ;  /* 0x0000f00001cb7983 */ /* 0x0003680000100800 */
[----:B------:R1:W5:Y:S01]  /*20670*/  LDL R202, [R1+0x17c] ;  /* 0x00017c0001ca7983 */ /* 0x0003620000100800 */
[----:B--2---:R-:W-:Y:S01]  /*20680*/  @P1 SHF.R.U32.HI R96, RZ, R94, R95 ;  /* 0x0000005eff601219 */ /* 0x004fe2000001165f */
[----:B------:R-:W-:Y:S01]  /*20690*/  IMAD.WIDE.U32 R94, R0, UR4, RZ ;  /* 0x00000004005e7c25 */ /* 0x000fe2000f8e00ff */
[----:B------:R-:W-:Y:S01]  /*206a0*/  ULDC.64 UR4, c[0x0][0xb38] ;  /* 0x0002ce0000047ab9 */ /* 0x000fe20000000a00 */
[----:B------:R-:W-:Y:S01]  /*206b0*/  SHF.R.S32.HI R0, RZ, 0x1f, R235 ;  /* 0x0000001fff007819 */ /* 0x000fe200000114eb */
[----:B------:R1:W5:Y:S01]  /*206c0*/  LDL R201, [R1+0xec] ;  /* 0x0000ec0001c97983 */ /* 0x0003620000100800 */
[----:B------:R-:W-:Y:S01]  /*206d0*/  IMAD.IADD R95, R95, 0x1, R93 ;  /* 0x000000015f5f7824 */ /* 0x000fe200078e025d */
[----:B------:R-:W-:-:S02]  /*206e0*/  SHF.R.S32.HI R93, RZ, 0x1f, R96 ;  /* 0x0000001fff5d7819 */ /* 0x000fc40000011460 */
[----:B------:R1:W5:Y:S01]  /*206f0*/  LDL R200, [R1+0x178] ;  /* 0x0001780001c87983 */ /* 0x0003620000100800 */
[----:B------:R-:W-:-:S03]  /*20700*/  IMAD.WIDE.U32 R94, R232, UR4, R94 ;  /* 0x00000004e85e7c25 */ /* 0x000fc6000f8e005e */
[----:B------:R1:W5:Y:S01]  /*20710*/  LDL R199, [R1+0xe8] ;  /* 0x0000e80001c77983 */ /* 0x0003620000100800 */
[----:B------:R-:W-:Y:S01]  /*20720*/  IMAD R95, R232, UR5, R95 ;  /* 0x00000005e85f7c24 */ /* 0x000fe2000f8e025f */
[----:B------:R-:W-:Y:S02]  /*20730*/  ULDC.64 UR4, c[0x0][0xb40] ;  /* 0x0002d00000047ab9 */ /* 0x000fe40000000a00 */
[----:B------:R-:W-:Y:S01]  /*20740*/  IMAD R0, R0, UR4, RZ ;  /* 0x0000000400007c24 */ /* 0x000fe2000f8e02ff */
[----:B------:R1:W5:Y:S01]  /*20750*/  LDL R198, [R1+0x174] ;  /* 0x0001740001c67983 */ /* 0x0003620000100800 */
[----:B------:R-:W-:-:S03]  /*20760*/  IMAD.WIDE.U32 R94, R235, UR4, R94 ;  /* 0x00000004eb5e7c25 */ /* 0x000fc6000f8e005e */
[----:B------:R1:W5:Y:S01]  /*20770*/  LDL R197, [R1+0xe4] ;  /* 0x0000e40001c57983 */ /* 0x0003620000100800 */
[----:B------:R-:W-:Y:S01]  /*20780*/  IMAD R0, R235, UR5, R0 ;  /* 0x00000005eb007c24 */ /* 0x000fe2000f8e0200 */
[----:B------:R-:W-:Y:S02]  /*20790*/  ULDC.64 UR4, c[0x0][0xb48] ;  /* 0x0002d20000047ab9 */ /* 0x000fe40000000a00 */
[----:B------:R1:W5:Y:S01]  /*207a0*/  LDL R196, [R1+0x170] ;  /* 0x0001700001c47983 */ /* 0x0003620000100800 */
[----:B------:R-:W-:Y:S01]  /*207b0*/  IMAD.IADD R95, R95, 0x1, R0 ;  /* 0x000000015f5f7824 */ /* 0x000fe200078e0200 */
[----:B------:R-:W-:Y:S02]  /*207c0*/  IADD3 R0, -R96, RZ, RZ ;  /* 0x000000ff60007210 */ /* 0x000fe40007ffe1ff */
[----:B------:R1:W5:Y:S01]  /*207d0*/  LDL R195, [R1+0xe0] ;  /* 0x0000e00001c37983 */ /* 0x0003620000100800 */
[----:B------:R-:W-:-:S03]  /*207e0*/  IMAD.WIDE.U32 R94, R137, UR4, R94 ;  /* 0x00000004895e7c25 */ /* 0x000fc6000f8e005e */
[----:B------:R1:W5:Y:S01]  /*207f0*/  LDL R194, [R1+0x16c] ;  /* 0x00016c0001c27983 */ /* 0x0003620000100800 */
[----:B------:R-:W-:Y:S02]  /*20800*/  IMAD R0, R136, R0, R133 ;  /* 0x0000000088007224 */ /* 0x000fe400078e0285 */
[----:B------:R-:W-:Y:S01]  /*20810*/  IMAD R95, R137, UR5, R95 ;  /* 0x00000005895f7c24 */ /* 0x000fe2000f8e025f */
[----:B------:R1:W5:Y:S01]  /*20820*/  LDL R193, [R1+0xdc] ;  /* 0x0000dc0001c17983 */ /* 0x0003620000100800 */
[----:B------:R-:W-:-:S03]  /*20830*/  ULDC.64 UR4, c[0x0][0xb30] ;  /* 0x0002cc0000047ab9 */ /* 0x000fc60000000a00 */
[----:B------:R1:W5:Y:S04]  /*20840*/  LDL R192, [R1+0x168] ;  /* 0x0001680001c07983 */ /* 0x0003680000100800 */
        /* <DEDUP_REMOVED lines=44> */
[----:B------:R1:W5:Y:S01]  /*20b10*/  LDL R130, [R1+0x80] ;  /* 0x0000800001827983 */ /* 0x0003620000100800 */
[----:B------:R-:W-:-:S02]  /*20b20*/  IMAD R93, R93, UR4, RZ ;  /* 0x000000045d5d7c24 */ /* 0x000fc4000f8e02ff */
[----:B------:R-:W-:-:S04]  /*20b30*/  IMAD.WIDE.U32 R94, R96, UR4, R94 ;  /* 0x00000004605e7c25 */ /* 0x000fc8000f8e005e */
[----:B------:R-:W-:Y:S01]  /*20b40*/  IMAD R93, R96, UR5, R93 ;  /* 0x00000005605d7c24 */ /* 0x000fe2000f8e025d */
[----:B------:R-:W-:Y:S01]  /*20b50*/  SHF.R.S32.HI R96, RZ, 0x1f, R0 ;  /* 0x0000001fff607819 */ /* 0x000fe20000011400 */
[----:B------:R-:W-:Y:S02]  /*20b60*/  ULDC.64 UR4, c[0x0][0xb28] ;  /* 0x0002ca0000047ab9 */ /* 0x000fe40000000a00 */
[----:B------:R-:W-:Y:S02]  /*20b70*/  IMAD.IADD R95, R95, 0x1, R93 ;  /* 0x000000015f5f7824 */ /* 0x000fe400078e025d */
[----:B------:R-:W-:Y:S02]  /*20b80*/  IMAD R96, R96, UR4, RZ ;  /* 0x0000000460607c24 */ /* 0x000fe4000f8e02ff */
[----:B------:R-:W-:-:S04]  /*20b90*/  IMAD.WIDE.U32 R94, R0, UR4, R94 ;  /* 0x00000004005e7c25 */ /* 0x000fc8000f8e005e */
[----:B------:R-:W-:Y:S01]  /*20ba0*/  IMAD R96, R0, UR5, R96 ;  /* 0x0000000500607c24 */ /* 0x000fe2000f8e0260 */
[----:B------:R-:W-:Y:S02]  /*20bb0*/  ULDC.64 UR4, c[0x0][0xb00] ;  /* 0x0002c00000047ab9 */ /* 0x000fe40000000a00 */
[----:B------:R-:W-:Y:S01]  /*20bc0*/  LEA R0, P0, R94, UR4, 0x2 ;  /* 0x000000045e007c11 */ /* 0x000fe2000f8010ff */
[----:B------:R-:W-:-:S05]  /*20bd0*/  IMAD.IADD R93, R95, 0x1, R96 ;  /* 0x000000015f5d7824 */ /* 0x000fca00078e0260 */
[----:B------:R-:W-:Y:S01]  /*20be0*/  LEA.HI.X R93, R94, UR5, R93, 0x2, P0 ;  /* 0x000000055e5d7c11 */ /* 0x000fe200080f145d */
[----:B------:R-:W-:Y:S01]  /*20bf0*/  VIADD R94, R18, 0x38820 ;  /* 0x00038820125e7836 */ /* 0x000fe20000000000 */
[----:B------:R-:W-:-:S04]  /*20c00*/  ISETP.GE.AND P0, PT, R99, R92, PT ;  /* 0x0000005c6300720c */ /* 0x000fc80003f06270 */
[----:B------:R-:W-:Y:S01]  /*20c10*/  PRMT R94, RZ, 0x654, R94 ;  /* 0x00000654ff5e7816 */ /* 0x000fe2000000005e */
[----:B------:R1:W0:Y:S01]  /*20c20*/  SHFL.IDX PT, R95, R93, RZ, 0x1c1f ;  /* 0x001c1fff5d5f7589 */ /* 0x00022200000e0000 */
[----:B------:R-:W-:Y:S02]  /*20c30*/  BSSY B1, `(.L_x_665) ;  /* 0x0000085000017945 */ /* 0x000fe40003800000 */
[----:B------:R2:W-:Y:S02]  /*20c40*/  SYNCS.ARRIVE.TRANS64.RED.A1T0 RZ, [R94+URZ], RZ ;  /* 0x000000ff5eff79a7 */ /* 0x0005e4000810043f */
[----:B--2---:R1:W2:Y:S03]  /*20c50*/  SHFL.IDX PT, R94, R0, RZ, 0x1c1f ;  /* 0x001c1fff005e7589 */ /* 0x0042a600000e0000 */
[----:B------:R-:W-:Y:S05]  /*20c60*/  @P0 BRA `(.L_x_666) ;  /* 0x0000000800040947 */ /* 0x000fea0003800000 */
[----:B------:R-:W-:Y:S01]  /*20c70*/  ULDC UR4, c[0x0][0xac8] ;  /* 0x0002b20000047ab9 */ /* 0x000fe20000000800 */
[----:B------:R-:W-:Y:S01]  /*20c80*/  ULDC.64 UR6, c[0x0][0x208] ;  /* 0x0000820000067ab9 */ /* 0x000fe20000000a00 */
[----:B-----5:R-:W-:Y:S02]  /*20c90*/  ISETP.GE.AND P0, PT, R209, UR4, PT ;  /* 0x00000004d1007c0c */ /* 0x020fe4000bf06270 */
[----:B------:R-:W-:Y:S02]  /*20ca0*/  ISETP.GE.AND P5, PT, R187, UR4, PT ;  /* 0x00000004bb007c0c */ /* 0x000fe4000bfa6270 */
[----:B------:R-:W-:Y:S02]  /*20cb0*/  ISETP.GE.AND P4, PT, R185, UR4, PT ;  /* 0x00000004b9007c0c */ /* 0x000fe4000bf86270 */
[----:B------:R-:W-:-:S07]  /*20cc0*/  ISETP.GE.AND P3, PT, R183, UR4, PT ;  /* 0x00000004b7007c0c */ /* 0x000fce000bf66270 */
[----:B0-2---:R-:W-:-:S05]  /*20cd0*/  @!P0 IMAD.WIDE R96, R209, 0x4, R94 ;  /* 0x00000004d1608825 */ /* 0x005fca00078e025e */
[----:B------:R0:W-:Y:S01]  /*20ce0*/  @!P0 ST.E.64 desc[UR6][R96.64], R164 ;  /* 0x000000a460008985 */ /* 0x0001e2000c101b06 */
[----:B------:R-:W-:-:S13]  /*20cf0*/  ISETP.GE.AND P0, PT, R207, UR4, PT ;  /* 0x00000004cf007c0c */ /* 0x000fda000bf06270 */
[----:B0-----:R-:W-:-:S04]  /*20d00*/  @!P0 LEA R96, P1, R207, R94, 0x2 ;  /* 0x0000005ecf608211 */ /* 0x001fc800078210ff */
[----:B------:R-:W-:Y:S02]  /*20d10*/  @!P0 LEA.HI.X R97, R207, R95, R208, 0x2, P1 ;  /* 0x0000005fcf618211 */ /* 0x000fe400008f14d0 */
[----:B------:R-:W-:-:S03]  /*20d20*/  ISETP.GE.AND P1, PT, R203, UR4, PT ;  /* 0x00000004cb007c0c */ /* 0x000fc6000bf26270 */
[----:B------:R0:W-:Y:S01]  /*20d30*/  @!P0 ST.E.64 desc[UR6][R96.64], R162 ;  /* 0x000000a260008985 */ /* 0x0001e2000c101b06 */
[----:B------:R-:W-:-:S13]  /*20d40*/  ISETP.GE.AND P0, PT, R205, UR4, PT ;  /* 0x00000004cd007c0c */ /* 0x000fda000bf06270 */
[----:B0-----:R-:W-:-:S04]  /*20d50*/  @!P0 LEA R96, P2, R205, R94, 0x2 ;  /* 0x0000005ecd608211 */ /* 0x001fc800078410ff */
[----:B------:R-:W-:-:S05]  /*20d60*/  @!P0 LEA.HI.X R97, R205, R95, R206, 0x2, P2 ;  /* 0x0000005fcd618211 */ /* 0x000fca00010f14ce */
[----:B------:R0:W-:Y:S01]  /*20d70*/  @!P0 ST.E.64 desc[UR6][R96.64], R160 ;  /* 0x000000a060008985 */ /* 0x0001e2000c101b06 */
[----:B------:R-:W-:Y:S02]  /*20d80*/  ISETP.GE.AND P0, PT, R201, UR4, PT ;  /* 0x00000004c9007c0c */ /* 0x000fe4000bf06270 */
        /* <DEDUP_REMOVED lines=25> */
[----:B------:R-:W-:Y:S02]  /*20f20*/  @!P1 LEA.HI.X R3, R191, R95, R192, 0x2, P2 ;  /* 0x0000005fbf039211 */ /* 0x000fe400010f14c0 */
[----:B------:R-:W-:-:S03]  /*20f30*/  @!P4 LEA R4, P2, R185, R94, 0x2 ;  /* 0x0000005eb904c211 */ /* 0x000fc600078410ff */
[----:B------:R0:W-:Y:S01]  /*20f40*/  @!P1 ST.E.64 desc[UR6][R2.64], R6 ;  /* 0x0000000602009985 */ /* 0x0001e2000c101b06 */
[----:B------:R-:W-:Y:S02]  /*20f50*/  @!P4 LEA.HI.X R5, R185, R95, R186, 0x2, P2 ;  /* 0x0000005fb905c211 */ /* 0x000fe400010f14ba */
[----:B------:R-:W-:Y:S02]  /*20f60*/  ISETP.GE.AND P2, PT, R177, UR4, PT ;  /* 0x00000004b1007c0c */ /* 0x000fe4000bf46270 */
[----:B0-----:R-:W-:-:S04]  /*20f70*/  @!P0 LEA R2, P1, R189, R94, 0x2 ;  /* 0x0000005ebd028211 */ /* 0x001fc800078210ff */
[----:B------:R-:W-:Y:S02]  /*20f80*/  @!P0 LEA.HI.X R3, R189, R95, R190, 0x2, P1 ;  /* 0x0000005fbd038211 */ /* 0x000fe400008f14be */
[----:B------:R-:W-:-:S03]  /*20f90*/  ISETP.GE.AND P1, PT, R179, UR4, PT ;  /* 0x00000004b3007c0c */ /* 0x000fc6000bf26270 */
[----:B------:R0:W-:Y:S01]  /*20fa0*/  @!P0 ST.E.64 desc[UR6][R2.64], R8 ;  /* 0x0000000802008985 */ /* 0x0001e2000c101b06 */
[----:B------:R-:W-:Y:S02]  /*20fb0*/  ISETP.GE.AND P0, PT, R181, UR4, PT ;  /* 0x00000004b5007c0c */ /* 0x000fe4000bf06270 */
[----:B0-----:R-:W-:-:S04]  /*20fc0*/  @!P5 LEA R2, P6, R187, R94, 0x2 ;  /* 0x0000005ebb02d211 */ /* 0x001fc800078c10ff */
[----:B------:R-:W-:Y:S02]  /*20fd0*/  @!P5 LEA.HI.X R3, R187, R95, R188, 0x2, P6 ;  /* 0x0000005fbb03d211 */ /* 0x000fe400030f14bc */
[----:B------:R-:W-:-:S03]  /*20fe0*/  @!P3 LEA R6, P6, R183, R94, 0x2 ;  /* 0x0000005eb706b211 */ /* 0x000fc600078c10ff */
[----:B------:R0:W-:Y:S01]  /*20ff0*/  @!P5 ST.E.64 desc[UR6][R2.64], R10 ;  /* 0x0000000a0200d985 */ /* 0x0001e2000c101b06 */
[----:B------:R-:W-:-:S03]  /*21000*/  @!P3 LEA.HI.X R7, R183, R95, R184, 0x2, P6 ;  /* 0x0000005fb707b211 */ /* 0x000fc600030f14b8 */
[----:B------:R2:W-:Y:S04]  /*21010*/  @!P4 ST.E.64 desc[UR6][R4.64], R12 ;  /* 0x0000000c0400c985 */ /* 0x0005e8000c101b06 */
[----:B------:R3:W-:Y:S01]  /*21020*/  @!P3 ST.E.64 desc[UR6][R6.64], R14 ;  /* 0x0000000e0600b985 */ /* 0x0007e2000c101b06 */
[----:B------:R-:W-:Y:S02]  /*21030*/  ISETP.GE.AND P3, PT, R175, UR4, PT ;  /* 0x00000004af007c0c */ /* 0x000fe4000bf66270 */
[----:B0-----:R-:W-:-:S04]  /*21040*/  @!P0 LEA R2, P4, R181, R94, 0x2 ;  /* 0x0000005eb5028211 */ /* 0x001fc800078810ff */
[-C--:B------:R-:W-:Y:S02]  /*21050*/  @!P0 LEA.HI.X R3, R181, R95.reuse, R182, 0x2, P4 ;  /* 0x0000005fb5038211 */ /* 0x080fe400020f14b6 */
[----:B------:R-:W-:Y:S02]  /*21060*/  ISETP.GE.AND P4, PT, R173, UR4, PT ;  /* 0x00000004ad007c0c */ /* 0x000fe4000bf86270 */
[-C--:B--2---:R-:W-:Y:S01]  /*21070*/  @!P1 LEA R4, P5, R179, R94.reuse, 0x2 ;  /* 0x0000005eb3049211 */ /* 0x084fe200078a10ff */
[----:B------:R0:W-:Y:S01]  /*21080*/  @!P0 ST.E.64 desc[UR6][R2.64], R20 ;  /* 0x0000001402008985 */ /* 0x0001e2000c101b06 */
[----:B---3--:R-:W-:Y:S02]  /*21090*/  @!P2 LEA R6, P6, R177, R94, 0x2 ;  /* 0x0000005eb106a211 */ /* 0x008fe400078c10ff */
[----:B------:R-:W-:Y:S02]  /*210a0*/  @!P1 LEA.HI.X R5, R179, R95, R180, 0x2, P5 ;  /* 0x0000005fb3059211 */ /* 0x000fe400028f14b4 */
[----:B------:R-:W-:-:S02]  /*210b0*/  ISETP.GE.AND P5, PT, R171, UR4, PT ;  /* 0x00000004ab007c0c */ /* 0x000fc4000bfa6270 */
[----:B------:R-:W-:Y:S01]  /*210c0*/  @!P2 LEA.HI.X R7, R177, R95, R178, 0x2, P6 ;  /* 0x0000005fb107a211 */ /* 0x000fe200030f14b2 */
[----:B------:R2:W-:Y:S01]  /*210d0*/  @!P1 ST.E.64 desc[UR6][R4.64], R24 ;  /* 0x0000001804009985 */ /* 0x0005e2000c101b06 */
[----:B------:R-:W-:-:S03]  /*210e0*/  ISETP.GE.AND P1, PT, R167, UR4, PT ;  /* 0x00000004a7007c0c */ /* 0x000fc6000bf26270 */
[----:B------:R3:W-:Y:S01]  /*210f0*/  @!P2 ST.E.64 desc[UR6][R6.64], R28 ;  /* 0x0000001c0600a985 */ /* 0x0007e2000c101b06 */
[----:B------:R-:W-:Y:S02]  /*21100*/  ISETP.GE.AND P2, PT, R169, UR4, PT ;  /* 0x00000004a9007c0c */ /* 0x000fe4000bf46270 */
[----:B0-----:R-:W-:-:S04]  /*21110*/  @!P3 LEA R2, P6, R175, R94, 0x2 ;  /* 0x0000005eaf02b211 */ /* 0x001fc800078c10ff */
[----:B------:R-:W-:Y:S02]  /*21120*/  @!P3 LEA.HI.X R3, R175, R95, R176, 0x2, P6 ;  /* 0x0000005faf03b211 */ /* 0x000fe400030f14b0 */
[----:B--2---:R-:W-:-:S03]  /*21130*/  @!P4 LEA R4, P0, R173, R94, 0x2 ;  /* 0x0000005ead04c211 */ /* 0x004fc600078010ff */
[----:B------:R0:W-:Y:S01]  /*21140*/  @!P3 ST.E.64 desc[UR6][R2.64], R32 ;  /* 0x000000200200b985 */ /* 0x0001e2000c101b06 */
[-C--:B------:R-:W-:Y:S02]  /*21150*/  @!P4 LEA.HI.X R5, R173, R95.reuse, R174, 0x2, P0 ;  /* 0x0000005fad05c211 */ /* 0x080fe400000f14ae */
[----:B------:R-:W-:Y:S02]  /*21160*/  ISETP.GE.AND P0, PT, R151, UR4, PT ;  /* 0x0000000497007c0c */ /* 0x000fe4000bf06270 */
[-C--:B---3--:R-:W-:Y:S01]  /*21170*/  @!P5 LEA R6, P6, R171, R94.reuse, 0x2 ;  /* 0x0000005eab06d211 */ /* 0x088fe200078c10ff */
[----:B------:R2:W-:Y:S01]  /*21180*/  @!P4 ST.E.64 desc[UR6][R4.64], R36 ;  /* 0x000000240400c985 */ /* 0x0005e2000c101b06 */
[----:B------:R-:W-:Y:S02]  /*21190*/  ISETP.GE.AND P4, PT, R147, UR4, PT ;  /* 0x0000000493007c0c */ /* 0x000fe4000bf86270 */
[----:B------:R-:W-:Y:S02]  /*211a0*/  @!P5 LEA.HI.X R7, R171, R95, R172, 0x2, P6 ;  /* 0x0000005fab07d211 */ /* 0x000fe400030f14ac */
[----:B0-----:R-:W-:-:S03]  /*211b0*/  @!P2 LEA R2, P6, R169, R94, 0x2 ;  /* 0x0000005ea902a211 */ /* 0x001fc600078c10ff */
[----:B------:R0:W-:Y:S01]  /*211c0*/  @!P5 ST.E.64 desc[UR6][R6.64], R40 ;  /* 0x000000280600d985 */ /* 0x0001e2000c101b06 */
[----:B------:R-:W-:Y:S02]  /*211d0*/  ISETP.GE.AND P5, PT, R149, UR4, PT ;  /* 0x0000000495007c0c */ /* 0x000fe4000bfa6270 */
[----:B------:R-:W-:Y:S02]  /*211e0*/  @!P2 LEA.HI.X R3, R169, R95, R170, 0x2, P6 ;  /* 0x0000005fa903a211 */ /* 0x000fe400030f14aa */
[----:B--2---:R-:W-:-:S03]  /*211f0*/  @!P1 LEA R4, P3, R167, R94, 0x2 ;  /* 0x0000005ea7049211 */ /* 0x004fc600078610ff */
[----:B------:R2:W-:Y:S01]  /*21200*/  @!P2 ST.E.64 desc[UR6][R2.64], R44 ;  /* 0x0000002c0200a985 */ /* 0x0005e2000c101b06 */
[-C--:B------:R-:W-:Y:S02]  /*21210*/  @!P1 LEA.HI.X R5, R167, R95.reuse, R168, 0x2, P3 ;  /* 0x0000005fa7059211 */ /* 0x080fe400018f14a8 */
[----:B------:R-:W-:Y:S02]  /*21220*/  ISETP.GE.AND P3, PT, R145, UR4, PT ;  /* 0x0000000491007c0c */ /* 0x000fe4000bf66270 */
[CC--:B0-----:R-:W-:Y:S01]  /*21230*/  @!P0 LEA R6, P6, R151.reuse, R94.reuse, 0x2 ;  /* 0x0000005e97068211 */ /* 0x0c1fe200078c10ff */
[----:B------:R0:W-:Y:S03]  /*21240*/  @!P1 ST.E.64 desc[UR6][R4.64], R48 ;  /* 0x0000003004009985 */ /* 0x0001e6000c101b06 */
[----:B------:R-:W-:Y:S02]  /*21250*/  @!P0 LEA.HI.X R7, R151, R95, R166, 0x2, P6 ;  /* 0x0000005f97078211 */ /* 0x000fe400030f14a6 */
[----:B--2---:R-:W-:-:S03]  /*21260*/  @!P5 LEA R2, P1, R149, R94, 0x2 ;  /* 0x0000005e9502d211 */ /* 0x004fc600078210ff */
[----:B------:R2:W-:Y:S01]  /*21270*/  @!P0 ST.E.64 desc[UR6][R6.64], R52 ;  /* 0x0000003406008985 */ /* 0x0005e2000c101b06 */
[----:B------:R-:W-:Y:S02]  /*21280*/  ISETP.GE.AND P0, PT, R140, UR4, PT ;  /* 0x000000048c007c0c */ /* 0x000fe4000bf06270 */
[-C--:B------:R-:W-:Y:S02]  /*21290*/  @!P5 LEA.HI.X R3, R149, R95.reuse, R150, 0x2, P1 ;  /* 0x0000005f9503d211 */ /* 0x080fe400008f1496 */
[----:B------:R-:W-:Y:S02]  /*212a0*/  ISETP.GE.AND P1, PT, R138, UR4, PT ;  /* 0x000000048a007c0c */ /* 0x000fe4000bf26270 */
[C---:B0-----:R-:W-:Y:S01]  /*212b0*/  @!P4 LEA R4, P2, R147.reuse, R94, 0x2 ;  /* 0x0000005e9304c211 */ /* 0x041fe200078410ff */
[----:B------:R0:W-:Y:S03]  /*212c0*/  @!P5 ST.E.64 desc[UR6][R2.64], R56 ;  /* 0x000000380200d985 */ /* 0x0001e6000c101b06 */
[----:B------:R-:W-:-:S02]  /*212d0*/  @!P4 LEA.HI.X R5, R147, R95, R148, 0x2, P2 ;  /* 0x0000005f9305c211 */ /* 0x000fc400010f1494 */
[----:B------:R-:W-:Y:S02]  /*212e0*/  ISETP.GE.AND P2, PT, R132, UR4, PT ;  /* 0x0000000484007c0c */ /* 0x000fe4000bf46270 */
[CC--:B--2---:R-:W-:Y:S01]  /*212f0*/  @!P3 LEA R6, P6, R145.reuse, R94.reuse, 0x2 ;  /* 0x0000005e9106b211 */ /* 0x0c4fe200078c10ff */
[----:B------:R2:W-:Y:S01]  /*21300*/  @!P4 ST.E.64 desc[UR6][R4.64], R60 ;  /* 0x0000003c0400c985 */ /* 0x0005e2000c101b06 */
[----:B------:R-:W-:Y:S02]  /*21310*/  ISETP.GE.AND P4, PT, R136, UR4, PT ;  /* 0x0000000488007c0c */ /* 0x000fe4000bf86270 */
[----:B------:R-:W-:Y:S02]  /*21320*/  @!P3 LEA.HI.X R7, R145, R95, R146, 0x2, P6 ;  /* 0x0000005f9107b211 */ /* 0x000fe400030f1492 */
[----:B0-----:R-:W-:-:S03]  /*21330*/  @!P0 LEA R2, P5, R140, R94, 0x2 ;  /* 0x0000005e8c028211 */ /* 0x001fc600078a10ff */
[----:B------:R0:W-:Y:S01]  /*21340*/  @!P3 ST.E.64 desc[UR6][R6.64], R64 ;  /* 0x000000400600b985 */ /* 0x0001e2000c101b06 */
[----:B------:R-:W-:Y:S02]  /*21350*/  ISETP.GE.AND P3, PT, R134, UR4, PT ;  /* 0x0000000486007c0c */ /* 0x000fe4000bf66270 */
[-C--:B------:R-:W-:Y:S02]  /*21360*/  @!P0 LEA.HI.X R3, R140, R95.reuse, R144, 0x2, P5 ;  /* 0x0000005f8c038211 */ /* 0x080fe400028f1490 */
[----:B------:R-:W-:Y:S02]  /*21370*/  ISETP.GE.AND P5, PT, R130, UR4, PT ;  /* 0x0000000482007c0c */ /* 0x000fe4000bfa6270 */
[C---:B--2---:R-:W-:Y:S01]  /*21380*/  @!P1 LEA R4, P6, R138.reuse, R94, 0x2 ;  /* 0x0000005e8a049211 */ /* 0x044fe200078c10ff */
[----:B------:R2:W-:Y:S03]  /*21390*/  @!P0 ST.E.64 desc[UR6][R2.64], R68 ;  /* 0x0000004402008985 */ /* 0x0005e6000c101b06 */
[----:B------:R-:W-:-:S03]  /*213a0*/  @!P1 LEA.HI.X R5, R138, R95, R139, 0x2, P6 ;  /* 0x0000005f8a059211 */ /* 0x000fc600030f148b */
[CC--:B0-----:R-:W-:Y:S02]  /*213b0*/  @!P3 LEA R6, P6, R134.reuse, R94.reuse, 0x2 ;  /* 0x0000005e8606b211 */ /* 0x0c1fe400078c10ff */
[----:B------:R0:W-:Y:S02]  /*213c0*/  @!P1 ST.E.64 desc[UR6][R4.64], R72 ;  /* 0x0000004804009985 */ /* 0x0001e4000c101b06 */
[----:B------:R-:W-:Y:S02]  /*213d0*/  @!P3 LEA.HI.X R7, R134, R95, R135, 0x2, P6 ;  /* 0x0000005f8607b211 */ /* 0x000fe400030f1487 */
[----:B--2---:R-:W-:-:S04]  /*213e0*/  @!P4 LEA R2, P0, R136, R94, 0x2 ;  /* 0x0000005e8802c211 */ /* 0x004fc800078010ff */
[-C--:B------:R-:W-:Y:S02]  /*213f0*/  @!P4 LEA.HI.X R3, R136, R95.reuse, R137, 0x2, P0 ;  /* 0x0000005f8803c211 */ /* 0x080fe400000f1489 */
[-C--:B------:R-:W-:Y:S02]  /*21400*/  @!P5 LEA R8, P0, R130, R94.reuse, 0x2 ;  /* 0x0000005e8208d211 */ /* 0x080fe400078010ff */
[----:B0-----:R-:W-:Y:S01]  /*21410*/  @!P2 LEA R4, P1, R132, R94, 0x2 ;  /* 0x0000005e8404a211 */ /* 0x001fe200078210ff */
[----:B------:R3:W-:Y:S01]  /*21420*/  @!P4 ST.E.64 desc[UR6][R2.64], R76 ;  /* 0x0000004c0200c985 */ /* 0x0007e2000c101b06 */
[-C--:B------:R-:W-:Y:S02]  /*21430*/  @!P5 LEA.HI.X R9, R130, R95.reuse, R131, 0x2, P0 ;  /* 0x0000005f8209d211 */ /* 0x080fe400000f1483 */
[----:B------:R-:W-:Y:S01]  /*21440*/  @!P2 LEA.HI.X R5, R132, R95, R133, 0x2, P1 ;  /* 0x0000005f8405a211 */ /* 0x000fe200008f1485 */
[----:B------:R3:W-:Y:S04]  /*21450*/  @!P3 ST.E.64 desc[UR6][R6.64], R80 ;  /* 0x000000500600b985 */ /* 0x0007e8000c101b06 */
[----:B------:R3:W-:Y:S04]  /*21460*/  @!P2 ST.E.64 desc[UR6][R4.64], R84 ;  /* 0x000000540400a985 */ /* 0x0007e8000c101b06 */
[----:B------:R3:W-:Y:S02]  /*21470*/  @!P5 ST.E.64 desc[UR6][R8.64], R88 ;  /* 0x000000580800d985 */ /* 0x0007e4000c101b06 */
.L_x_666:
[----:B------:R-:W-:Y:S05]  /*21480*/  BSYNC B1 ;  /* 0x0000000000017941 */ /* 0x000fea0003800000 */
.L_x_665:
[----:B------:R-:W-:Y:S01]  /*21490*/  ISETP.GE.AND P0, PT, R98, R92, PT ;  /* 0x0000005c6200720c */ /* 0x000fe20003f06270 */
[----:B---3--:R3:W4:Y:S04]  /*214a0*/  SHFL.IDX PT, R3, R93, 0x1, 0x1c1f ;  /* 0x003c1f005d037f89 */ /* 0x00872800000e0000 */
[----:B------:R3:W0:Y:S08]  /*214b0*/  SHFL.IDX PT, R2, R0, 0x1, 0x1c1f ;  /* 0x003c1f0000027f89 */ /* 0x00063000000e0000 */
[----:B---3--:R-:W-:Y:S05]  /*214c0*/  @P0 BRA `(.L_x_664) ;  /* 0x0000001400a80947 */ /* 0x008fea0003800000 */
[----:B------:R-:W-:Y:S01]  /*214d0*/  ULDC UR4, c[0x0][0xac8] ;  /* 0x0002b20000047ab9 */ /* 0x000fe20000000800 */
[----:B------:R-:W-:Y:S01]  /*214e0*/  ULDC.64 UR6, c[0x0][0x208] ;  /* 0x0000820000067ab9 */ /* 0x000fe20000000a00 */
[----:B-----5:R-:W-:Y:S02]  /*214f0*/  ISETP.GE.AND P3, PT, R209, UR4, PT ;  /* 0x00000004d1007c0c */ /* 0x020fe4000bf66270 */
[----:B------:R-:W-:Y:S02]  /*21500*/  ISETP.GE.AND P2, PT, R207, UR4, PT ;  /* 0x00000004cf007c0c */ /* 0x000fe4000bf46270 */
[----:B------:R-:W-:Y:S02]  /*21510*/  ISETP.GE.AND P1, PT, R205, UR4, PT ;  /* 0x00000004cd007c0c */ /* 0x000fe4000bf26270 */
[----:B------:R-:W-:Y:S02]  /*21520*/  ISETP.GE.AND P0, PT, R203, UR4, PT ;  /* 0x00000004cb007c0c */ /* 0x000fe4000bf06270 */
[----:B------:R-:W-:-:S05]  /*21530*/  ISETP.GE.AND P4, PT, R199, UR4, PT ;  /* 0x00000004c7007c0c */ /* 0x000fca000bf86270 */
[----:B0---4-:R-:W-:-:S04]  /*21540*/  @!P3 IMAD.WIDE R4, R209, 0x4, R2 ;  /* 0x00000004d104b825 */ /* 0x011fc800078e0202 */
[-C--:B------:R-:W-:Y:S01]  /*21550*/  @!P1 LEA R6, P5, R205, R2.reuse, 0x2 ;  /* 0x00000002cd069211 */ /* 0x080fe200078a10ff */
[----:B------:R0:W-:Y:S01]  /*21560*/  @!P3 ST.E.64 desc[UR6][R4.64], R26 ;  /* 0x0000001a0400b985 */ /* 0x0001e2000c101b06 */
[----:B------:R-:W-:Y:S02]  /*21570*/  ISETP.GE.AND P3, PT, R201, UR4, PT ;  /* 0x00000004c9007c0c */ /* 0x000fe4000bf66270 */
[----:B------:R-:W-:Y:S02]  /*21580*/  @!P1 LEA.HI.X R7, R205, R3, R206, 0x2, P5 ;  /* 0x00000003cd079211 */ /* 0x000fe400028f14ce */
        /* <DEDUP_REMOVED lines=9> */
[-C--:B0-----:R-:W-:Y:S02]  /*21620*/  @!P3 LEA R4, P1, R201, R2.reuse, 0x2 ;  /* 0x00000002c904b211 */ /* 0x081fe400078210ff */
[----:B---3--:R-:W-:Y:S02]  /*21630*/  @!P4 LEA R6, P2, R199, R2, 0x2 ;  /* 0x00000002c706c211 */ /* 0x008fe400078410ff */
[----:B------:R-:W-:-:S02]  /*21640*/  @!P3 LEA.HI.X R5, R201, R3, R202, 0x2, P1 ;  /* 0x00000003c905b211 */ /* 0x000fc400008f14ca */
[----:B------:R-:W-:Y:S02]  /*21650*/  ISETP.GE.AND P1, PT, R193, UR4, PT ;  /* 0x00000004c1007c0c */ /* 0x000fe4000bf26270 */
[-C--:B------:R-:W-:Y:S01]  /*21660*/  @!P4 LEA.HI.X R7, R199, R3.reuse, R200, 0x2, P2 ;  /* 0x00000003c707c211 */ /* 0x080fe200010f14c8 */
[----:B------:R0:W-:Y:S01]  /*21670*/  @!P3 ST.E.64 desc[UR6][R4.64], R42 ;  /* 0x0000002a0400b985 */ /* 0x0001e2000c101b06 */
[----:B------:R-:W-:Y:S02]  /*21680*/  ISETP.GE.AND P2, PT, R191, UR4, PT ;  /* 0x00000004bf007c0c */ /* 0x000fe4000bf46270 */
[----:B----4-:R-:W-:Y:S01]  /*21690*/  @!P5 LEA R8, P6, R197, R2, 0x2 ;  /* 0x00000002c508d211 */ /* 0x010fe200078c10ff */
[----:B------:R3:W-:Y:S01]  /*216a0*/  @!P4 ST.E.64 desc[UR6][R6.64], R46 ;  /* 0x0000002e0600c985 */ /* 0x0007e2000c101b06 */
[----:B------:R-:W-:Y:S02]  /*216b0*/  ISETP.GE.AND P3, PT, R189, UR4, PT ;  /* 0x00000004bd007c0c */ /* 0x000fe4000bf66270 */
[----:B------:R-:W-:-:S02]  /*216c0*/  @!P5 LEA.HI.X R9, R197, R3, R198, 0x2, P6 ;  /* 0x00000003c509d211 */ /* 0x000fc400030f14c6 */
[----:B------:R-:W-:-:S03]  /*216d0*/  ISETP.GE.AND P4, PT, R187, UR4, PT ;  /* 0x00000004bb007c0c */ /* 0x000fc6000bf86270 */
[----:B------:R4:W-:Y:S01]  /*216e0*/  @!P5 ST.E.64 desc[UR6][R8.64], R50 ;  /* 0x000000320800d985 */ /* 0x0009e2000c101b06 */
[-C--:B0-----:R-:W-:Y:S02]  /*216f0*/  @!P0 LEA R4, P6, R195, R2.reuse, 0x2 ;  /* 0x00000002c3048211 */ /* 0x081fe400078c10ff */
[-C--:B---3--:R-:W-:Y:S02]  /*21700*/  @!P1 LEA R6, P5, R193, R2.reuse, 0x2 ;  /* 0x00000002c1069211 */ /* 0x088fe400078a10ff */
[-C--:B------:R-:W-:Y:S02]  /*21710*/  @!P0 LEA.HI.X R5, R195, R3.reuse, R196, 0x2, P6 ;  /* 0x00000003c3058211 */ /* 0x080fe400030f14c4 */
[----:B------:R-:W-:Y:S02]  /*21720*/  @!P1 LEA.HI.X R7, R193, R3, R194, 0x2, P5 ;  /* 0x00000003c1079211 */ /* 0x000fe400028f14c2 */
[----:B------:R-:W-:Y:S01]  /*21730*/  ISETP.GE.AND P5, PT, R185, UR4, PT ;  /* 0x00000004b9007c0c */ /* 0x000fe2000bfa6270 */
[----:B------:R0:W-:Y:S01]  /*21740*/  @!P0 ST.E.64 desc[UR6][R4.64], R54 ;  /* 0x0000003604008985 */ /* 0x0001e2000c101b06 */
[----:B----4-:R-:W-:-:S02]  /*21750*/  @!P2 LEA R8, P6, R191, R2, 0x2 ;  /* 0x00000002bf08a211 */ /* 0x010fc400078c10ff */
[----:B------:R-:W-:Y:S01]  /*21760*/  ISETP.GE.AND P0, PT, R183, UR4, PT ;  /* 0x00000004b7007c0c */ /* 0x000fe2000bf06270 */
[----:B------:R3:W-:Y:S01]  /*21770*/  @!P1 ST.E.64 desc[UR6][R6.64], R58 ;  /* 0x0000003a06009985 */ /* 0x0007e2000c101b06 */
[----:B------:R-:W-:Y:S02]  /*21780*/  @!P2 LEA.HI.X R9, R191, R3, R192, 0x2, P6 ;  /* 0x00000003bf09a211 */ /* 0x000fe400030f14c0 */
        /* <DEDUP_REMOVED lines=8> */
[----:B----4-:R-:W-:-:S03]  /*21810*/  @!P5 LEA R8, P6, R185, R2, 0x2 ;  /* 0x00000002b908d211 */ /* 0x010fc600078c10ff */
[----:B------:R3:W-:Y:S01]  /*21820*/  @!P4 ST.E.64 desc[UR6][R6.64], R70 ;  /* 0x000000460600c985 */ /* 0x0007e2000c101b06 */
[----:B------:R-:W-:-:S05]  /*21830*/  @!P5 LEA.HI.X R9, R185, R3, R186, 0x2, P6 ;  /* 0x00000003b909d211 */ /* 0x000fca00030f14ba */
[----:B------:R4:W-:Y:S01]  /*21840*/  @!P5 ST.E.64 desc[UR6][R8.64], R74 ;  /* 0x0000004a0800d985 */ /* 0x0009e2000c101b06 */
[----:B------:R-:W-:Y:S02]  /*21850*/  ISETP.GE.AND P5, PT, R177, UR4, PT ;  /* 0x00000004b1007c0c */ /* 0x000fe4000bfa6270 */
[----:B0-----:R-:W-:-:S04]  /*21860*/  @!P0 LEA R4, P4, R183, R2, 0x2 ;  /* 0x00000002b7048211 */ /* 0x001fc800078810ff */
[-C--:B------:R-:W-:Y:S02]  /*21870*/  @!P0 LEA.HI.X R5, R183, R3.reuse, R184, 0x2, P4 ;  /* 0x00000003b7058211 */ /* 0x080fe400020f14b8 */
[----:B------:R-:W-:Y:S02]  /*21880*/  ISETP.GE.AND P4, PT, R175, UR4, PT ;  /* 0x00000004af007c0c */ /* 0x000fe4000bf86270 */
[-C--:B---3--:R-:W-:Y:S01]  /*21890*/  @!P1 LEA R6, P3, R181, R2.reuse, 0x2 ;  /* 0x00000002b5069211 */ /* 0x088fe200078610ff */
[----:B------:R0:W-:Y:S01]  /*218a0*/  @!P0 ST.E.64 desc[UR6][R4.64], R78 ;  /* 0x0000004e04008985 */ /* 0x0001e2000c101b06 */
[----:B----4-:R-:W-:Y:S02]  /*218b0*/  @!P2 LEA R8, P6, R179, R2, 0x2 ;  /* 0x00000002b308a211 */ /* 0x010fe400078c10ff */
        /* <DEDUP_REMOVED lines=9> */
[----:B---3--:R-:W-:-:S03]  /*21950*/  @!P4 LEA R6, P0, R175, R2, 0x2 ;  /* 0x00000002af06c211 */ /* 0x008fc600078010ff */
[----:B------:R0:W-:Y:S01]  /*21960*/  @!P5 ST.E.64 desc[UR6][R4.64], R90 ;  /* 0x0000005a0400d985 */ /* 0x0001e2000c101b06 */
[----:B------:R-:W-:Y:S02]  /*21970*/  ISETP.GE.AND P5, PT, R151, UR4, PT ;  /* 0x0000000497007c0c */ /* 0x000fe4000bfa6270 */
[-C--:B------:R-:W-:Y:S02]  /*21980*/  @!P4 LEA.HI.X R7, R175, R3.reuse, R176, 0x2, P0 ;  /* 0x00000003af07c211 */ /* 0x080fe400000f14b0 */
[----:B------:R-:W-:Y:S02]  /*21990*/  ISETP.GE.AND P0, PT, R167, UR4, PT ;  /* 0x00000004a7007c0c */ /* 0x000fe4000bf06270 */
[----:B----4-:R-:W-:Y:S01]  /*219a0*/  @!P3 LEA R8, P6, R173, R2, 0x2 ;  /* 0x00000002ad08b211 */ /* 0x010fe200078c10ff */
[----:B------:R3:W-:Y:S01]  /*219b0*/  @!P4 ST.E.64 desc[UR6][R6.64], R100 ;  /* 0x000000640600c985 */ /* 0x0007e2000c101b06 */
[----:B------:R-:W-:Y:S02]  /*219c0*/  ISETP.GE.AND P4, PT, R149, UR4, PT ;  /* 0x0000000495007c0c */ /* 0x000fe4000bf86270 */
[----:B------:R-:W-:-:S02]  /*219d0*/  @!P3 LEA.HI.X R9, R173, R3, R174, 0x2, P6 ;  /* 0x00000003ad09b211 */ /* 0x000fc400030f14ae */
[----:B0-----:R-:W-:-:S03]  /*219e0*/  @!P2 LEA R4, P6, R171, R2, 0x2 ;  /* 0x00000002ab04a211 */ /* 0x001fc600078c10ff */
[----:B------:R0:W-:Y:S01]  /*219f0*/  @!P3 ST.E.64 desc[UR6][R8.64], R104 ;  /* 0x000000680800b985 */ /* 0x0001e2000c101b06 */
[----:B------:R-:W-:Y:S02]  /*21a00*/  @!P2 LEA.HI.X R5, R171, R3, R172, 0x2, P6 ;  /* 0x00000003ab05a211 */ /* 0x000fe400030f14ac */
[----:B---3--:R-:W-:-:S03]  /*21a10*/  @!P1 LEA R6, P3, R169, R2, 0x2 ;  /* 0x00000002a9069211 */ /* 0x008fc600078610ff */
[----:B------:R3:W-:Y:S01]  /*21a20*/  @!P2 ST.E.64 desc[UR6][R4.64], R102 ;  /* 0x000000660400a985 */ /* 0x0007e2000c101b06 */
[-C--:B------:R-:W-:Y:S02]  /*21a30*/  @!P1 LEA.HI.X R7, R169, R3.reuse, R170, 0x2, P3 ;  /* 0x00000003a9079211 */ /* 0x080fe400018f14aa */
[----:B------:R-:W-:Y:S02]  /*21a40*/  ISETP.GE.AND P3, PT, R147, UR4, PT ;  /* 0x0000000493007c0c */ /* 0x000fe4000bf66270 */
[CC--:B0-----:R-:W-:Y:S01]  /*21a50*/  @!P0 LEA R8, P6, R167.reuse, R2.reuse, 0x2 ;  /* 0x00000002a7088211 */ /* 0x0c1fe200078c10ff */
[----:B------:R0:W-:Y:S03]  /*21a60*/  @!P1 ST.E.64 desc[UR6][R6.64], R106 ;  /* 0x0000006a06009985 */ /* 0x0001e6000c101b06 */
[----:B------:R-:W-:Y:S02]  /*21a70*/  @!P0 LEA.HI.X R9, R167, R3, R168, 0x2, P6 ;  /* 0x00000003a7098211 */ /* 0x000fe400030f14a8 */
[----:B---3--:R-:W-:-:S03]  /*21a80*/  @!P5 LEA R4, P1, R151, R2, 0x2 ;  /* 0x000000029704d211 */ /* 0x008fc600078210ff */
        /* <DEDUP_REMOVED lines=8> */
[CC--:B---3--:R-:W-:Y:S01]  /*21b10*/  @!P3 LEA R8, P6, R147.reuse, R2.reuse, 0x2 ;  /* 0x000000029308b211 */ /* 0x0c8fe200078c10ff */
[----:B------:R3:W-:Y:S01]  /*21b20*/  @!P4 ST.E.64 desc[UR6][R6.64], R112 ;  /* 0x000000700600c985 */ /* 0x0007e2000c101b06 */
[----:B------:R-:W-:Y:S02]  /*21b30*/  ISETP.GE.AND P4, PT, R138, UR4, PT ;  /* 0x000000048a007c0c */ /* 0x000fe4000bf86270 */
[----:B------:R-:W-:Y:S02]  /*21b40*/  @!P3 LEA.HI.X R9, R147, R3, R148, 0x2, P6 ;  /* 0x000000039309b211 */ /* 0x000fe400030f1494 */
[----:B0-----:R-:W-:-:S03]  /*21b50*/  @!P1 LEA R4, P6, R140, R2, 0x2 ;  /* 0x000000028c049211 */ /* 0x001fc600078c10ff */
[----:B------:R0:W-:Y:S01]  /*21b60*/  @!P3 ST.E.64 desc[UR6][R8.64], R114 ;  /* 0x000000720800b985 */ /* 0x0001e2000c101b06 */
[----:B------:R-:W-:Y:S02]  /*21b70*/  ISETP.GE.AND P3, PT, R136, UR4, PT ;  /* 0x0000000488007c0c */ /* 0x000fe4000bf66270 */
[----:B------:R-:W-:Y:S02]  /*21b80*/  @!P1 LEA.HI.X R5, R140, R3, R144, 0x2, P6 ;  /* 0x000000038c059211 */ /* 0x000fe400030f1490 */
[----:B---3--:R-:W-:-:S04]  /*21b90*/  @!P0 LEA R6, P5, R145, R2, 0x2 ;  /* 0x0000000291068211 */ /* 0x008fc800078a10ff */
[----:B------:R-:W-:Y:S02]  /*21ba0*/  @!P0 LEA.HI.X R7, R145, R3, R146, 0x2, P5 ;  /* 0x0000000391078211 */ /* 0x000fe400028f1492 */
[----:B------:R-:W-:-:S03]  /*21bb0*/  ISETP.GE.AND P5, PT, R132, UR4, PT ;  /* 0x0000000484007c0c */ /* 0x000fc6000bfa6270 */
[----:B------:R3:W-:Y:S04]  /*21bc0*/  @!P0 ST.E.64 desc[UR6][R6.64], R116 ;  /* 0x0000007406008985 */ /* 0x0007e8000c101b06 */
[----:B------:R4:W-:Y:S01]  /*21bd0*/  @!P1 ST.E.64 desc[UR6][R4.64], R118 ;  /* 0x0000007604009985 */ /* 0x0009e2000c101b06 */
[----:B0-----:R-:W-:-:S04]  /*21be0*/  @!P2 LEA R8, P1, R134, R2, 0x2 ;  /* 0x000000028608a211 */ /* 0x001fc800078210ff */
[----:B------:R-:W-:Y:S02]  /*21bf0*/  @!P2 LEA.HI.X R9, R134, R3, R135, 0x2, P1 ;  /* 0x000000038609a211 */ /* 0x000fe400008f1487 */
[----:B---3--:R-:W-:-:S04]  /*21c00*/  @!P4 LEA R6, P0, R138, R2, 0x2 ;  /* 0x000000028a06c211 */ /* 0x008fc800078010ff */
[-C--:B------:R-:W-:Y:S02]  /*21c10*/  @!P4 LEA.HI.X R7, R138, R3.reuse, R139, 0x2, P0 ;  /* 0x000000038a07c211 */ /* 0x080fe400000f148b */
[-C--:B------:R-:W-:Y:S02]  /*21c20*/  @!P5 LEA R10, P0, R132, R2.reuse, 0x2 ;  /* 0x00000002840ad211 */ /* 0x080fe400078010ff */
[----:B----4-:R-:W-:Y:S01]  /*21c30*/  @!P3 LEA R4, P6, R136, R2, 0x2 ;  /* 0x000000028804b211 */ /* 0x010fe200078c10ff */
[----:B------:R0:W-:Y:S01]  /*21c40*/  @!P4 ST.E.64 desc[UR6][R6.64], R120 ;  /* 0x000000780600c985 */ /* 0x0001e2000c101b06 */
[-C--:B------:R-:W-:Y:S02]  /*21c50*/  @!P5 LEA.HI.X R11, R132, R3.reuse, R133, 0x2, P0 ;  /* 0x00000003840bd211 */ /* 0x080fe400000f1485 */
[----:B------:R-:W-:Y:S02]  /*21c60*/  ISETP.GE.AND P0, PT, R130, UR4, PT ;  /* 0x0000000482007c0c */ /* 0x000fe4000bf06270 */
[----:B------:R-:W-:-:S05]  /*21c70*/  @!P3 LEA.HI.X R5, R136, R3, R137, 0x2, P6 ;  /* 0x000000038805b211 */ /* 0x000fca00030f1489 */
[----:B------:R0:W-:Y:S04]  /*21c80*/  @!P3 ST.E.64 desc[UR6][R4.64], R122 ;  /* 0x0000007a0400b985 */ /* 0x0001e8000c101b06 */
[----:B------:R0:W-:Y:S04]  /*21c90*/  @!P2 ST.E.64 desc[UR6][R8.64], R124 ;  /* 0x0000007c0800a985 */ /* 0x0001e8000c101b06 */
[----:B------:R0:W-:Y:S01]  /*21ca0*/  @!P5 ST.E.64 desc[UR6][R10.64], R126 ;  /* 0x0000007e0a00d985 */ /* 0x0001e2000c101b06 */
[----:B------:R-:W-:Y:S05]  /*21cb0*/  @P0 BRA `(.L_x_664) ;  /* 0x0000000c00ac0947 */ /* 0x000fea0003800000 */
[----:B------:R-:W-:Y:S01]  /*21cc0*/  LEA R2, P0, R130, R2, 0x2 ;  /* 0x0000000282027211 */ /* 0x000fe200078010ff */
[----:B------:R-:W-:-:S03]  /*21cd0*/  ULDC.64 UR4, c[0x0][0x208] ;  /* 0x0000820000047ab9 */ /* 0x000fc60000000a00 */
[----:B------:R-:W-:-:S05]  /*21ce0*/  LEA.HI.X R3, R130, R3, R131, 0x2, P0 ;  /* 0x0000000382037211 */ /* 0x000fca00000f1483 */
[----:B------:R3:W-:Y:S01]  /*21cf0*/  ST.E.64 desc[UR4][R2.64], R128 ;  /* 0x0000008002007985 */ /* 0x0007e2000c101b04 */
[----:B------:R-:W-:Y:S05]  /*21d00*/  BRA `(.L_x_664) ;  /* 0x0000000c00987947 */ /* 0x000fea0003800000 */
.L_x_655:
[----:B------:R-:W-:Y:S01]  /*21d10*/  ULDC.64 UR6, c[0x0][0xc08] ;  /* 0x0003020000067ab9 */ /* 0x000fe20000000a00 */
[----:B------:R-:W-:Y:S01]  /*21d20*/  ULDC.64 UR4, c[0x0][0xc00] ;  /* 0x0003000000047ab9 */ /* 0x000fe20000000a00 */
[----:B------:R-:W-:Y:S01]  /*21d30*/  ISETP.NE.U32.AND P1, PT, RZ, UR6, PT ;  /* 0x00000006ff007c0c */ /* 0x000fe2000bf25070 */
[----:B------:R-:W-:Y:S01]  /*21d40*/  ULDC.64 UR8, c[0x0][0x208] ;  /* 0x0000820000087ab9 */ /* 0x000fe20000000a00 */
[----:B------:R-:W-:Y:S02]  /*21d50*/  IADD3 R2, P2, R236, UR4, RZ ;  /* 0x00000004ec027c10 */ /* 0x000fe4000ff5e0ff */
[----:B------:R-:W-:Y:S02]  /*21d60*/  ISETP.NE.AND.EX P1, PT, RZ, UR7, PT, P1 ;  /* 0x00000007ff007c0c */ /* 0x000fe4000bf25310 */
[----:B------:R-:W-:Y:S01]  /*21d70*/  IADD3.X R3, R237, UR5, RZ, P2, !PT ;  /* 0x00000005ed037c10 */ /* 0x000fe200097fe4ff */
[----:B------:R-:W2:Y:S01]  /*21d80*/  S2R R4, SR_TID.X ;  /* 0x0000000000047919 */ /* 0x000ea20000002100 */
[----:B------:R-:W-:-:S02]  /*21d90*/  ISETP.NE.U32.AND P0, PT, RZ, UR4, PT ;  /* 0x00000004ff007c0c */ /* 0x000fc4000bf05070 */
[----:B------:R-:W-:Y:S02]  /*21da0*/  MOV R15, RZ ;  /* 0x000000ff000f7202 */ /* 0x000fe40000000f00 */
[----:B------:R-:W-:-:S05]  /*21db0*/  ISETP.NE.AND.EX P0, PT, RZ, UR5, PT, P0 ;  /* 0x00000005ff007c0c */ /* 0x000fca000bf05300 */
[----:B------:R-:W-:-:S04]  /*21dc0*/  @P1 IADD3 R236, P2, R236, UR6, RZ ;  /* 0x00000006ecec1c10 */ /* 0x000fc8000ff5e0ff */
[----:B------:R-:W-:Y:S02]  /*21dd0*/  @P1 IADD3.X R237, R237, UR7, RZ, P2, !PT ;  /* 0x00000007eded1c10 */ /* 0x000fe400097fe4ff */
[----:B------:R-:W-:Y:S01]  /*21de0*/  ISETP.NE.AND P2, PT, R234, RZ, PT ;  /* 0x000000ffea00720c */ /* 0x000fe20003f45270 */
[----:B------:R-:W-:Y:S01]  /*21df0*/  ULDC UR4, c[0x0][0xa88] ;  /* 0x0002a20000047ab9 */ /* 0x000fe20000000800 */
[----:B------:R3:W5:Y:S01]  /*21e00*/  @P0 LDG.E R15, desc[UR8][R2.64] ;  /* 0x00000008020f0981 */ /* 0x000762000c1e1900 */
[----:B------:R-:W-:-:S06]  /*21e10*/  IMAD.U32 R0, RZ, RZ, UR4 ;  /* 0x00000004ff007e24 */ /* 0x000fcc000f8e00ff */
[----:B------:R3:W5:Y:S04]  /*21e20*/  @P1 LDG.E R0, desc[UR8][R236.64] ;  /* 0x00000008ec001981 */ /* 0x000768000c1e1900 */
[----:B------:R-:W4:Y:S01]  /*21e30*/  @!P2 LDC R234, c[0x0][0xad4] ;  /* 0x0002b500ffeaab82 */ /* 0x000f220000000800 */
[----:B--2---:R-:W-:-:S05]  /*21e40*/  VIADD R5, R4, 0xffffff80 ;  /* 0xffffff8004057836 */ /* 0x004fca0000000000 */
[----:B------:R-:W-:Y:S02]  /*21e50*/  ISETP.GT.AND P3, PT, R5, 0x7f, PT ;  /* 0x0000007f0500780c */ /* 0x000fe40003f64270 */
[----:B----4-:R-:W-:Y:S01]  /*21e60*/  ISETP.GT.AND P2, PT, R234, 0x1, PT ;  /* 0x00000001ea00780c */ /* 0x010fe20003f44270 */
[----:B---3--:R-:W-:-:S12]  /*21e70*/  @P1 BRA `(.L_x_667) ;  /* 0x0000000000141947 */ /* 0x008fd80003800000 */
[----:B------:R-:W-:Y:S05]  /*21e80*/  @!P0 BRA `(.L_x_667) ;  /* 0x0000000000108947 */ /* 0x000fea0003800000 */
[----:B------:R-:W-:Y:S02]  /*21e90*/  ULDC.64 UR4, c[0x0][0x208] ;  /* 0x0000820000047ab9 */ /* 0x000fe40000000a00 */
[----:B------:R-:W2:Y:S04]  /*21ea0*/  LDG.E R5, desc[UR4][R2.64] ;  /* 0x0000000402057981 */ /* 0x000ea8000c1e1900 */
[----:B-----5:R-:W2:Y:S02]  /*21eb0*/  LDG.E R0, desc[UR4][R2.64+0x4] ;  /* 0x0000040402007981 */ /* 0x020ea4000c1e1900 */
[----:B--2---:R-:W-:-:S07]  /*21ec0*/  IMAD.IADD R0, R0, 0x1, -R5 ;  /* 0x0000000100007824 */ /* 0x004fce00078e0a05 */
.L_x_667:
[----:B------:R-:W2:Y:S01]  /*21ed0*/  LDL.LU R2, [R1+0xfc] ;  /* 0x0000fc0001027983 */ /* 0x000ea20000300800 */
[----:B------:R-:W-:Y:S01]  /*21ee0*/  BSSY B1, `(.L_x_668) ;  /* 0x0000039000017945 */ /* 0x000fe20003800000 */
[----:B------:R-:W-:Y:S02]  /*21ef0*/  SEL R235, R235, RZ, !P0 ;  /* 0x000000ffebeb7207 */ /* 0x000fe40004000000 */
[----:B-----5:R-:W-:Y:S02]  /*21f00*/  SHF.R.S32.HI R24, RZ, 0x1f, R15 ;  /* 0x0000001fff187819 */ /* 0x020fe4000001140f */
[----:B--2---:R-:W-:Y:S01]  /*21f10*/  SEL R26, R2, RZ, !P0 ;  /* 0x000000ff021a7207 */ /* 0x004fe20004000000 */
[----:B------:R-:W-:Y:S06]  /*21f20*/  @P3 BRA `(.L_x_669) ;  /* 0x0000000000d03947 */ /* 0x000fec0003800000 */
[----:B------:R-:W2:Y:S01]  /*21f30*/  LDL R2, [R1+0x74] ;  /* 0x0000740001027983 */ /* 0x000ea20000100800 */
[----:B------:R-:W3:Y:S02]  /*21f40*/  LDC R29, c[0x0][0xbe8] ;  /* 0x0002fa00ff1d7b82 */ /* 0x000ee40000000800 */
[----:B---3--:R-:W-:Y:S01]  /*21f50*/  IMAD R3, R0, R29, RZ ;  /* 0x0000001d00037224 */ /* 0x008fe200078e02ff */
[----:B--2---:R-:W-:-:S05]  /*21f60*/  LEA R2, R2, R4, 0x7 ;  /* 0x0000000402027211 */ /* 0x004fca00078e38ff */
[----:B------:R-:W-:-:S05]  /*21f70*/  VIADD R28, R2, 0xffffff80 ;  /* 0xffffff80021c7836 */ /* 0x000fca0000000000 */
[----:B------:R-:W-:-:S13]  /*21f80*/  ISETP.GE.AND P0, PT, R28, R3, PT ;  /* 0x000000031c00720c */ /* 0x000fda0003f06270 */
[----:B------:R-:W-:Y:S05]  /*21f90*/  @P0 BRA `(.L_x_669) ;  /* 0x0000000000b40947 */ /* 0x000fea0003800000 */
[----:B------:R-:W2:Y:S01]  /*21fa0*/  LDL.LU R30, [R1+0x78] ;  /* 0x00007800011e7983 */ /* 0x000ea20000300800 */
[----:B------:R-:W-:Y:S01]  /*21fb0*/  IMAD.MOV.U32 R20, RZ, RZ, 0x9b8 ;  /* 0x000009b8ff147424 */ /* 0x000fe200078e00ff */
[----:B------:R-:W-:Y:S01]  /*21fc0*/  ISETP.GT.AND P0, PT, R234, 0x1, PT ;  /* 0x00000001ea00780c */ /* 0x000fe20003f04270 */
[----:B------:R-:W3:Y:S01]  /*21fd0*/  LDC.64 R8, c[0x0][0xba8] ;  /* 0x0002ea00ff087b82 */ /* 0x000ee20000000a00 */
[----:B------:R-:W-:Y:S01]  /*21fe0*/  ISETP.NE.AND P1, PT, R29, 0x1, PT ;  /* 0x000000011d00780c */ /* 0x000fe20003f25270 */
[----:B------:R-:W-:Y:S01]  /*21ff0*/  IMAD.MOV.U32 R21, RZ, RZ, R28 ;  /* 0x000000ffff157224 */ /* 0x000fe200078e001c */
[----:B------:R-:W-:Y:S01]  /*22000*/  SEL R20, R20, 0x978, P0 ;  /* 0x0000097814147807 */ /* 0x000fe20000000000 */
[----:B------:R-:W-:-:S04]  /*22010*/  ULDC.64 UR4, c[0x0][0x208] ;  /* 0x0000820000047ab9 */ /* 0x000fc80000000a00 */
[----:B------:R-:W4:Y:S08]  /*22020*/  LDC.64 R2, c[0x0][R20+0x220] ;  /* 0x0000880014027b82 */ /* 0x000f300000000a00 */
[----:B------:R-:W5:Y:S08]  /*22030*/  LDC.64 R10, c[0x0][R20+0x218] ;  /* 0x00008600140a7b82 */ /* 0x000f700000000a00 */
[----:B------:R-:W0:Y:S08]  /*22040*/  LDC.64 R4, c[0x0][R20+0x228] ;  /* 0x00008a0014047b82 */ /* 0x000e300000000a00 */
[----:B------:R-:W1:Y:S08]  /*22050*/  @P1 LDC R13, c[0x0][0xbec] ;  /* 0x0002fb00ff0d1b82 */ /* 0x000e700000000800 */
[----:B------:R-:W0:Y:S08]  /*22060*/  LDC.64 R6, c[0x0][R20+0x210] ;  /* 0x0000840014067b82 */ /* 0x000e300000000a00 */
[----:B------:R-:W0:Y:S01]  /*22070*/  @P1 LDC R27, c[0x0][0xbf0] ;  /* 0x0002fc00ff1b1b82 */ /* 0x000e220000000800 */
[----:B-1----:R-:W-:-:S07]  /*22080*/  @P1 IMAD.HI.U32 R14, R28, R13, RZ ;  /* 0x0000000d1c0e1227 */ /* 0x002fce00078e00ff */
[----:B---3--:R-:W1:Y:S01]  /*22090*/  @!P0 LDC R8, c[0x0][0xb50] ;  /* 0x0002d400ff088b82 */ /* 0x008e620000000800 */
[-C--:B----4-:R-:W-:Y:S02]  /*220a0*/  IMAD R3, R3, R235.reuse, RZ ;  /* 0x000000eb03037224 */ /* 0x090fe400078e02ff */
[----:B------:R-:W-:-:S05]  /*220b0*/  IMAD.WIDE.U32 R12, R2, R235, RZ ;  /* 0x000000eb020c7225 */ /* 0x000fca00078e00ff */
[----:B------:R-:W3:Y:S01]  /*220c0*/  @!P0 LDC R9, c[0x0][0xb54] ;  /* 0x0002d500ff098b82 */ /* 0x000ee20000000800 */
[-C--:B-----5:R-:W-:Y:S02]  /*220d0*/  IMAD R25, R11, R232.reuse, RZ ;  /* 0x000000e80b197224 */ /* 0x0a0fe400078e02ff */
[----:B------:R-:W-:Y:S01]  /*220e0*/  IMAD.WIDE.U32 R10, R10, R232, RZ ;  /* 0x000000e80a0a7225 */ /* 0x000fe200078e00ff */
[----:B0-----:R-:W-:-:S03]  /*220f0*/  @P1 SHF.R.U32.HI R21, RZ, R27, R14 ;  /* 0x0000001bff151219 */ /* 0x001fc6000001160e */
[----:B------:R-:W-:Y:S01]  /*22100*/  IMAD R27, R2, R26, R3 ;  /* 0x0000001a021b7224 */ /* 0x000fe200078e0203 */
[----:B------:R-:W-:Y:S02]  /*22110*/  IADD3 R25, R11, R25, RZ ;  /* 0x000000190b197210 */ /* 0x000fe40007ffe0ff */
[----:B------:R-:W-:Y:S01]  /*22120*/  IADD3 R10, P1, P3, R12, R10, R15 ;  /* 0x0000000a0c0a7210 */ /* 0x000fe20007b3e00f */
[----:B------:R-:W-:Y:S02]  /*22130*/  IMAD.MOV R2, RZ, RZ, -R21 ;  /* 0x000000ffff027224 */ /* 0x000fe400078e0a15 */
[----:B------:R-:W-:Y:S01]  /*22140*/  IMAD.IADD R27, R13, 0x1, R27 ;  /* 0x000000010d1b7824 */ /* 0x000fe200078e021b */
[----:B--2---:R-:W-:-:S05]  /*22150*/  SEL R3, R30, RZ, P0 ;  /* 0x000000ff1e037207 */ /* 0x004fca0000000000 */
[-C--:B------:R-:W-:Y:S02]  /*22160*/  IMAD R11, R5, R3.reuse, RZ ;  /* 0x00000003050b7224 */ /* 0x080fe400078e02ff */
[----:B------:R-:W-:-:S04]  /*22170*/  IMAD.WIDE.U32 R4, R4, R3, RZ ;  /* 0x0000000304047225 */ /* 0x000fc800078e00ff */
[----:B------:R-:W-:Y:S01]  /*22180*/  IMAD R3, R29, R2, R28 ;  /* 0x000000021d037224 */ /* 0x000fe200078e021c */
[----:B------:R-:W-:Y:S01]  /*22190*/  IADD3.X R2, R27, R25, R24, P1, P3 ;  /* 0x000000191b027210 */ /* 0x000fe20000fe6418 */
[----:B------:R-:W-:Y:S01]  /*221a0*/  IMAD.IADD R11, R5, 0x1, R11 ;  /* 0x00000001050b7824 */ /* 0x000fe200078e020b */
[----:B------:R-:W-:Y:S02]  /*221b0*/  IADD3 R4, P0, P1, R21, R10, R4 ;  /* 0x0000000a15047210 */ /* 0x000fe4000791e004 */
[----:B------:R-:W-:-:S04]  /*221c0*/  SHF.R.S32.HI R21, RZ, 0x1f, R21 ;  /* 0x0000001fff157819 */ /* 0x000fc80000011415 */
[----:B------:R-:W-:Y:S01]  /*221d0*/  IADD3.X R5, R21, R2, R11, P0, P1 ;  /* 0x0000000215057210 */ /* 0x000fe200007e240b */
[-C--:B------:R-:W-:Y:S01]  /*221e0*/  IMAD R2, R7, R3.reuse, RZ ;  /* 0x0000000307027224 */ /* 0x080fe200078e02ff */
[----:B------:R-:W-:Y:S01]  /*221f0*/  SHF.R.S32.HI R11, RZ, 0x1f, R3 ;  /* 0x0000001fff0b7819 */ /* 0x000fe20000011403 */
[----:B------:R-:W-:-:S04]  /*22200*/  IMAD.WIDE.U32 R4, R6, R3, R4 ;  /* 0x0000000306047225 */ /* 0x000fc800078e0004 */
[----:B------:R-:W-:Y:S01]  /*22210*/  IMAD R11, R6, R11, R2 ;  /* 0x0000000b060b7224 */ /* 0x000fe200078e0202 */
[----:B-1----:R-:W-:Y:S01]  /*22220*/  LEA R8, P0, R4, R8, 0x2 ;  /* 0x0000000804087211 */ /* 0x002fe200078010ff */
[----:B------:R-:W-:-:S03]  /*22230*/  IMAD.MOV.U32 R3, RZ, RZ, -0x800000 ;  /* 0xff800000ff037424 */ /* 0x000fc600078e00ff */
[----:B------:R-:W-:-:S04]  /*22240*/  IADD3 R2, R5, R11, RZ ;  /* 0x0000000b05027210 */ /* 0x000fc80007ffe0ff */
[----:B---3--:R-:W-:-:S05]  /*22250*/  LEA.HI.X R9, R4, R9, R2, 0x2, P0 ;  /* 0x0000000904097211 */ /* 0x008fca00000f1402 */
[----:B------:R2:W-:Y:S02]  /*22260*/  STG.E desc[UR4][R8.64], R3 ;  /* 0x0000000308007986 */ /* 0x0005e4000c101904 */
.L_x_669:
[----:B------:R-:W-:Y:S05]  /*22270*/  BSYNC B1 ;  /* 0x0000000000017941 */ /* 0x000fea0003800000 */
.L_x_668:
[----:B------:R-:W-:Y:S05]  /*22280*/  @P2 BRA `(.L_x_664) ;  /* 0x0000000800382947 */ /* 0x000fea0003800000 */
[----:B--2---:R-:W2:Y:S01]  /*22290*/  LDL.LU R8, [R1+0x74] ;  /* 0x0000740001087983 */ /* 0x004ea20000300800 */
[----:B------:R-:W3:Y:S01]  /*222a0*/  LDC R11, c[0x0][0xbe8] ;  /* 0x0002fa00ff0b7b82 */ /* 0x000ee20000000800 */
[----:B------:R-:W-:Y:S01]  /*222b0*/  ULDC.64 UR4, c[0x0][0xaa0] ;  /* 0x0002a80000047ab9 */ /* 0x000fe20000000a00 */
[----:B------:R-:W-:Y:S01]  /*222c0*/  IMAD R4, R233, 0x20, R212 ;  /* 0x00000020e9047824 */ /* 0x000fe200078e02d4 */
[----:B------:R4:W5:Y:S01]  /*222d0*/  LDL R21, [R1+0x14] ;  /* 0x0000140001157983 */ /* 0x0009620000100800 */
[----:B------:R-:W-:-:S03]  /*222e0*/  ULDC.64 UR6, c[0x0][0xaf0] ;  /* 0x0002bc0000067ab9 */ /* 0x000fc60000000a00 */
[----:B------:R4:W5:Y:S01]  /*222f0*/  LDL R20, [R1+0x70] ;  /* 0x0000700001147983 */ /* 0x0009620000100800 */
[----:B------:R-:W-:-:S03]  /*22300*/  IMAD R2, R24, UR4, RZ ;  /* 0x0000000418027c24 */ /* 0x000fc6000f8e02ff */
[----:B------:R4:W5:Y:S01]  /*22310*/  LDL R14, [R1+0x6c] ;  /* 0x00006c00010e7983 */ /* 0x0009620000100800 */
[C---:B------:R-:W-:Y:S02]  /*22320*/  IMAD R5, R15.reuse, UR5, R2 ;  /* 0x000000050f057c24 */ /* 0x040fe4000f8e0202 */
[----:B------:R-:W-:Y:S01]  /*22330*/  IMAD.WIDE.U32 R2, R15, UR4, RZ ;  /* 0x000000040f027c25 */ /* 0x000fe2000f8e00ff */
[----:B------:R-:W-:-:S03]  /*22340*/  ULDC.64 UR4, c[0x0][0xae8] ;  /* 0x0002ba0000047ab9 */ /* 0x000fc60000000a00 */
[----:B------:R-:W-:Y:S02]  /*22350*/  IMAD.IADD R3, R3, 0x1, R5 ;  /* 0x0000000103037824 */ /* 0x000fe400078e0205 */
[----:B------:R-:W-:Y:S01]  /*22360*/  IMAD.WIDE.U32 R2, R232, UR4, R2 ;  /* 0x00000004e8027c25 */ /* 0x000fe2000f8e0002 */
[----:B---3--:R-:W-:-:S03]  /*22370*/  ISETP.NE.AND P0, PT, R11, 0x1, PT ;  /* 0x000000010b00780c */ /* 0x008fc60003f05270 */
[----:B------:R-:W-:Y:S01]  /*22380*/  IMAD R3, R232, UR5, R3 ;  /* 0x00000005e8037c24 */ /* 0x000fe2000f8e0203 */
[----:B------:R-:W-:Y:S01]  /*22390*/  ULDC.64 UR4, c[0x0][0xae0] ;  /* 0x0002b80000047ab9 */ /* 0x000fe20000000a00 */
[----:B------:R-:W-:-:S08]  /*223a0*/  IMAD.WIDE.U32 R2, R235, UR6, R2 ;  /* 0x00000006eb027c25 */ /* 0x000fd0000f8e0002 */
[----:B------:R-:W3:Y:S08]  /*223b0*/  @P0 LDC R6, c[0x0][0xbec] ;  /* 0x0002fb00ff060b82 */ /* 0x000ef00000000800 */
[----:B------:R-:W0:Y:S01]  /*223c0*/  @P0 LDC R7, c[0x0][0xbf0] ;  /* 0x0002fc00ff070b82 */ /* 0x000e220000000800 */
[----:B------:R-:W-:Y:S01]  /*223d0*/  IMAD R13, R0, R11, RZ ;  /* 0x0000000b000d7224 */ /* 0x000fe200078e02ff */
[----:B------:R-:W-:Y:S01]  /*223e0*/  BSSY B1, `(.L_x_670) ;  /* 0x0000033000017945 */ /* 0x000fe20003800000 */
[C---:B--2---:R-:W-:Y:S01]  /*223f0*/  LEA R9, R8.reuse, R4, 0x7 ;  /* 0x0000000408097211 */ /* 0x044fe200078e38ff */
[----:B------:R-:W-:-:S04]  /*22400*/  IMAD R12, R8, 0x80, R212 ;  /* 0x00000080080c7824 */ /* 0x000fc800078e02d4 */
[----:B---3--:R-:W-:-:S04]  /*22410*/  @P0 IMAD.HI.U32 R4, R9, R6, RZ ;  /* 0x0000000609040227 */ /* 0x008fc800078e00ff */
[----:B------:R-:W-:Y:S01]  /*22420*/  IMAD.MOV.U32 R5, RZ, RZ, R9 ;  /* 0x000000ffff057224 */ /* 0x000fe200078e0009 */
[----:B0-----:R-:W-:Y:S01]  /*22430*/  @P0 SHF.R.U32.HI R5, RZ, R7, R4 ;  /* 0x00000007ff050219 */ /* 0x001fe20000011604 */
[----:B------:R-:W-:-:S03]  /*22440*/  IMAD R6, R26, UR6, RZ ;  /* 0x000000061a067c24 */ /* 0x000fc6000f8e02ff */
[--C-:B------:R-:W-:Y:S01]  /*22450*/  SHF.R.S32.HI R4, RZ, 0x1f, R5.reuse ;  /* 0x0000001fff047819 */ /* 0x100fe20000011405 */
[----:B------:R-:W-:Y:S02]  /*22460*/  IMAD R7, R235, UR7, R6 ;  /* 0x00000007eb077c24 */ /* 0x000fe4000f8e0206 */
[----:B------:R-:W-:Y:S02]  /*22470*/  IMAD.MOV R6, RZ, RZ, -R5 ;  /* 0x000000ffff067224 */ /* 0x000fe400078e0a05 */
[----:B------:R-:W-:Y:S02]  /*22480*/  IMAD.IADD R3, R3, 0x1, R7 ;  /* 0x0000000103037824 */ /* 0x000fe400078e0207 */
[----:B------:R-:W-:Y:S02]  /*22490*/  IMAD R4, R4, UR4, RZ ;  /* 0x0000000404047c24 */ /* 0x000fe4000f8e02ff */
[----:B------:R-:W-:Y:S02]  /*224a0*/  IMAD R7, R11, R6, R9 ;  /* 0x000000060b077224 */ /* 0x000fe400078e0209 */
[----:B------:R-:W-:-:S02]  /*224b0*/  IMAD R9, R5, UR5, R4 ;  /* 0x0000000505097c24 */ /* 0x000fc4000f8e0204 */
[----:B------:R-:W-:Y:S01]  /*224c0*/  IMAD.WIDE.U32 R2, R5, UR4, R2 ;  /* 0x0000000405027c25 */ /* 0x000fe2000f8e0002 */
[----:B------:R-:W-:Y:S01]  /*224d0*/  SHF.R.S32.HI R4, RZ, 0x1f, R7 ;  /* 0x0000001fff047819 */ /* 0x000fe20000011407 */
[----:B------:R-:W-:-:S03]  /*224e0*/  ULDC.64 UR4, c[0x0][0xad8] ;  /* 0x0002b60000047ab9 */ /* 0x000fc60000000a00 */
[----:B------:R-:W-:Y:S01]  /*224f0*/  IADD3 R3, R3, R9, RZ ;  /* 0x0000000903037210 */ /* 0x000fe20007ffe0ff */
[----:B------:R-:W-:Y:S01]  /*22500*/  IMAD R4, R4, UR4, RZ ;  /* 0x0000000404047c24 */ /* 0x000fe2000f8e02ff */
[----:B------:R-:W-:-:S03]  /*22510*/  ISETP.GE.AND P2, PT, R12, R13, PT ;  /* 0x0000000d0c00720c */ /* 0x000fc60003f46270 */
[C---:B------:R-:W-:Y:S02]  /*22520*/  IMAD R5, R7.reuse, UR5, R4 ;  /* 0x0000000507057c24 */ /* 0x040fe4000f8e0204 */
[----:B------:R-:W-:Y:S01]  /*22530*/  IMAD.WIDE.U32 R2, R7, UR4, R2 ;  /* 0x0000000407027c25 */ /* 0x000fe2000f8e0002 */
[----:B------:R-:W-:-:S03]  /*22540*/  ULDC.64 UR4, c[0x0][0xa80] ;  /* 0x0002a00000047ab9 */ /* 0x000fc60000000a00 */
[----:B------:R-:W-:Y:S01]  /*22550*/  VIADD R0, R12, 0x20 ;  /* 0x000000200c007836 */ /* 0x000fe20000000000 */
[----:B------:R-:W-:Y:S02]  /*22560*/  IADD3 R3, R3, R5, RZ ;  /* 0x0000000503037210 */ /* 0x000fe40007ffe0ff */
[----:B------:R-:W-:Y:S02]  /*22570*/  LEA R10, P3, R2, UR4, 0x1 ;  /* 0x00000004020a7c11 */ /* 0x000fe4000f8608ff */
[-C--:B------:R-:W-:Y:S02]  /*22580*/  ISETP.GE.AND P1, PT, R0, R13.reuse, PT ;  /* 0x0000000d0000720c */ /* 0x080fe40003f26270 */
[----:B------:R-:W-:Y:S01]  /*22590*/  LEA.HI.X R11, R2, UR5, R3, 0x1, P3 ;  /* 0x00000005020b7c11 */ /* 0x000fe200098f0c03 */
[----:B------:R-:W-:Y:S01]  /*225a0*/  VIADD R0, R12, 0x40 ;  /* 0x000000400c007836 */ /* 0x000fe20000000000 */
[----:B------:R4:W0:Y:S04]  /*225b0*/  SHFL.IDX PT, R8, R10, RZ, 0x181f ;  /* 0x00181fff0a087589 */ /* 0x00082800000e0000 */
[----:B------:R4:W2:Y:S01]  /*225c0*/  SHFL.IDX PT, R9, R11, RZ, 0x181f ;  /* 0x00181fff0b097589 */ /* 0x0008a200000e0000 */
        /* <DEDUP_REMOVED lines=8> */
[----:B0-----:R-:W-:-:S04]  /*22650*/  @!P5 LEA R6, P6, R16, R8, 0x1 ;  /* 0x000000081006d211 */ /* 0x001fc800078c08ff */
[-C--:B--2---:R-:W-:Y:S02]  /*22660*/  @!P5 LEA.HI.X R7, R16, R9.reuse, R17, 0x1, P6 ;  /* 0x000000091007d211 */ /* 0x084fe400030f0c11 */
[CC--:B------:R-:W-:Y:S01]  /*22670*/  @!P3 LEA R4, P6, R218.reuse, R8.reuse, 0x1 ;  /* 0x00000008da04b211 */ /* 0x0c0fe200078c08ff */
[----:B-----5:R-:W-:Y:S02]  /*22680*/  @!P4 IMAD.SHL.U32 R15, R21, 0x8, RZ ;  /* 0x00000008150fc824 */ /* 0x020fe400078e00ff */
[----:B------:R3:W-:Y:S01]  /*22690*/  @!P5 ST.E.128 desc[UR6][R6.64], RZ ;  /* 0x000000ff0600d985 */ /* 0x0007e2000c101d06 */
[----:B------:R-:W-:Y:S02]  /*226a0*/  @!P3 LEA.HI.X R5, R218, R9, R20, 0x1, P6 ;  /* 0x00000009da05b211 */ /* 0x000fe400030f0c14 */
[----:B------:R-:W-:-:S04]  /*226b0*/  @!P2 LEA R2, P6, R219, R8, 0x1 ;  /* 0x00000008db02a211 */ /* 0x000fc800078c08ff */
[----:B------:R-:W-:Y:S01]  /*226c0*/  @!P2 LEA.HI.X R3, R219, R9, R14, 0x1, P6 ;  /* 0x00000009db03a211 */ /* 0x000fe200030f0c0e */
[----:B------:R-:W-:-:S05]  /*226d0*/  @!P4 IMAD.WIDE R8, R15, 0x2, R8 ;  /* 0x000000020f08c825 */ /* 0x000fca00078e0208 */
[----:B------:R3:W-:Y:S04]  /*226e0*/  @!P4 ST.E.128 desc[UR6][R8.64], RZ ;  /* 0x000000ff0800c985 */ /* 0x0007e8000c101d06 */
[----:B------:R3:W-:Y:S04]  /*226f0*/  @!P3 ST.E.128 desc[UR6][R4.64], RZ ;  /* 0x000000ff0400b985 */ /* 0x0007e8000c101d06 */
[----:B------:R3:W-:Y:S02]  /*22700*/  @!P2 ST.E.128 desc[UR6][R2.64], RZ ;  /* 0x000000ff0200a985 */ /* 0x0007e4000c101d06 */
.L_x_671:
[----:B------:R-:W-:Y:S05]  /*22710*/  BSYNC B1 ;  /* 0x0000000000017941 */ /* 0x000fea0003800000 */
.L_x_670:
[----:B--23--:R2:W3:Y:S01]  /*22720*/  SHFL.IDX PT, R9, R11, 0x1, 0x181f ;  /* 0x00381f000b097f89 */ /* 0x00c4e200000e0000 */
[----:B------:R-:W-:Y:S03]  /*22730*/  BSSY B1, `(.L_x_672) ;  /* 0x0000015000017945 */ /* 0x000fe60003800000 */
[----:B0-----:R2:W0:Y:S01]  /*22740*/  SHFL.IDX PT, R8, R10, 0x1, 0x181f ;  /* 0x00381f000a087f89 */ /* 0x00142200000e0000 */
        /* <DEDUP_REMOVED lines=9> */
[-C--:B---3--:R-:W-:Y:S02]  /*227e0*/  @!P4 LEA.HI.X R7, R16, R9.reuse, R17, 0x1, P6 ;  /* 0x000000091007c211 */ /* 0x088fe400030f0c11 */
[----:B------:R-:W-:Y:S01]  /*227f0*/  @!P1 LEA R2, P6, R219, R8, 0x1 ;  /* 0x00000008db029211 */ /* 0x000fe200078c08ff */
[----:B-----5:R-:W-:Y:S01]  /*22800*/  @!P3 IMAD.SHL.U32 R15, R21, 0x8, RZ ;  /* 0x00000008150fb824 */ /* 0x020fe200078e00ff */
[-C--:B------:R-:W-:Y:S01]  /*22810*/  @!P2 LEA.HI.X R5, R218, R9.reuse, R20, 0x1, P5 ;  /* 0x00000009da05a211 */ /* 0x080fe200028f0c14 */
[----:B------:R0:W-:Y:S01]  /*22820*/  @!P4 ST.E.128 desc[UR6][R6.64], RZ ;  /* 0x000000ff0600c985 */ /* 0x0001e2000c101d06 */
[----:B------:R-:W-:Y:S01]  /*22830*/  @!P1 LEA.HI.X R3, R219, R9, R14, 0x1, P6 ;  /* 0x00000009db039211 */ /* 0x000fe200030f0c0e */
[----:B------:R-:W-:-:S05]  /*22840*/  @!P3 IMAD.WIDE R8, R15, 0x2, R8 ;  /* 0x000000020f08b825 */ /* 0x000fca00078e0208 */
[----:B------:R0:W-:Y:S04]  /*22850*/  @!P3 ST.E.128 desc[UR6][R8.64], RZ ;  /* 0x000000ff0800b985 */ /* 0x0001e8000c101d06 */
[----:B------:R0:W-:Y:S04]  /*22860*/  @!P2 ST.E.128 desc[UR6][R4.64], RZ ;  /* 0x000000ff0400a985 */ /* 0x0001e8000c101d06 */
[----:B------:R0:W-:Y:S02]  /*22870*/  @!P1 ST.E.128 desc[UR6][R2.64], RZ ;  /* 0x000000ff02009985 */ /* 0x0001e4000c101d06 */
.L_x_673:
[----:B------:R-:W-:Y:S05]  /*22880*/  BSYNC B1 ;  /* 0x0000000000017941 */ /* 0x000fea0003800000 */
.L_x_672:
[----:B0--3--:R0:W3:Y:S01]  /*22890*/  SHFL.IDX PT, R9, R11, 0x2, 0x181f ;  /* 0x00581f000b097f89 */ /* 0x0090e200000e0000 */
        /* <DEDUP_REMOVED lines=12> */
[----:B-----5:R-:W-:Y:S01]  /*22960*/  @!P4 IMAD.SHL.U32 R15, R21, 0x8, RZ ;  /* 0x00000008150fc824 */ /* 0x020fe200078e00ff */
[-C--:B---3--:R-:W-:Y:S02]  /*22970*/  @!P3 LEA.HI.X R7, R16, R9.reuse, R17, 0x1, P0 ;  /* 0x000000091007b211 */ /* 0x088fe400000f0c11 */
[-C--:B------:R-:W-:Y:S02]  /*22980*/  @!P5 LEA.HI.X R5, R218, R9.reuse, R20, 0x1, P1 ;  /* 0x00000009da05d211 */ /* 0x080fe400008f0c14 */
[----:B------:R-:W-:Y:S01]  /*22990*/  @!P6 LEA.HI.X R3, R219, R9, R14, 0x1, P2 ;  /* 0x00000009db03e211 */ /* 0x000fe200010f0c0e */
[----:B------:R-:W-:Y:S01]  /*229a0*/  @!P4 IMAD.WIDE R8, R15, 0x2, R8 ;  /* 0x000000020f08c825 */ /* 0x000fe200078e0208 */
[----:B------:R0:W-:Y:S04]  /*229b0*/  @!P3 ST.E.128 desc[UR6][R6.64], RZ ;  /* 0x000000ff0600b985 */ /* 0x0001e8000c101d06 */
[----:B------:R0:W-:Y:S04]  /*229c0*/  @!P4 ST.E.128 desc[UR6][R8.64], RZ ;  /* 0x000000ff0800c985 */ /* 0x0001e8000c101d06 */
[----:B------:R0:W-:Y:S04]  /*229d0*/  @!P5 ST.E.128 desc[UR6][R4.64], RZ ;  /* 0x000000ff0400d985 */ /* 0x0001e8000c101d06 */
[----:B------:R0:W-:Y:S02]  /*229e0*/  @!P6 ST.E.128 desc[UR6][R2.64], RZ ;  /* 0x000000ff0200e985 */ /* 0x0001e4000c101d06 */
.L_x_675:
[----:B------:R-:W-:Y:S05]  /*229f0*/  BSYNC B1 ;  /* 0x0000000000017941 */ /* 0x000fea0003800000 */
.L_x_674:
[----:B------:R-:W-:Y:S01]  /*22a00*/  IADD3 R0, R12, 0x60, RZ ;  /* 0x000000600c007810 */ /* 0x000fe20007ffe0ff */
[----:B0--3--:R3:W0:Y:S03]  /*22a10*/  SHFL.IDX PT, R9, R11, 0x3, 0x181f ;  /* 0x00781f000b097f89 */ /* 0x00962600000e0000 */
[----:B------:R-:W-:Y:S01]  /*22a20*/  ISETP.GE.AND P0, PT, R0, R13, PT ;  /* 0x0000000d0000720c */ /* 0x000fe20003f06270 */
[----:B------:R3:W0:-:S12]  /*22a30*/  SHFL.IDX PT, R8, R10, 0x3, 0x181f ;  /* 0x00781f000a087f89 */ /* 0x00061800000e0000 */
[----:B---3--:R-:W-:Y:S05]  /*22a40*/  @P0 BRA `(.L_x_664) ;  /* 0x0000000000480947 */ /* 0x008fea0003800000 */
        /* <DEDUP_REMOVED lines=9> */
[----:B--2-45:R-:W-:Y:S01]  /*22ae0*/  @!P4 IMAD.SHL.U32 R11, R21, 0x8, RZ ;  /* 0x00000008150bc824 */ /* 0x034fe200078e00ff */
[-C--:B------:R-:W-:Y:S02]  /*22af0*/  @!P3 LEA.HI.X R7, R16, R9.reuse, R17, 0x1, P0 ;  /* 0x000000091007b211 */ /* 0x080fe400000f0c11 */
[-C--:B------:R-:W-:Y:S02]  /*22b00*/  @!P5 LEA.HI.X R5, R218, R9.reuse, R20, 0x1, P1 ;  /* 0x00000009da05d211 */ /* 0x080fe400008f0c14 */
[----:B------:R-:W-:Y:S01]  /*22b10*/  @!P6 LEA.HI.X R3, R219, R9, R14, 0x1, P2 ;  /* 0x00000009db03e211 */ /* 0x000fe200010f0c0e */
[----:B------:R-:W-:Y:S01]  /*22b20*/  @!P4 IMAD.WIDE R8, R11, 0x2, R8 ;  /* 0x000000020b08c825 */ /* 0x000fe200078e0208 */
[----:B------:R3:W-:Y:S04]  /*22b30*/  @!P3 ST.E.128 desc[UR6][R6.64], RZ ;  /* 0x000000ff0600b985 */ /* 0x0007e8000c101d06 */
[----:B------:R3:W-:Y:S04]  /*22b40*/  @!P4 ST.E.128 desc[UR6][R8.64], RZ ;  /* 0x000000ff0800c985 */ /* 0x0007e8000c101d06 */
[----:B------:R3:W-:Y:S04]  /*22b50*/  @!P5 ST.E.128 desc[UR6][R4.64], RZ ;  /* 0x000000ff0400d985 */ /* 0x0007e8000c101d06 */
[----:B------:R3:W-:Y:S02]  /*22b60*/  @!P6 ST.E.128 desc[UR6][R2.64], RZ ;  /* 0x000000ff0200e985 */ /* 0x0007e4000c101d06 */
.L_x_664:
[----:B------:R-:W-:Y:S05]  /*22b70*/  BSYNC B0 ;  /* 0x0000000000007941 */ /* 0x000fea0003800000 */
.L_x_654:
[----:B------:R-:W-:Y:S02]  /*22b80*/  ULDC UR4, c[0x0][0xc3c] ;  /* 0x00030f0000047ab9 */ /* 0x000fe40000000800 */
[----:B-1----:R-:W-:-:S13]  /*22b90*/  ISETP.GE.AND P0, PT, R143, UR4, PT ;  /* 0x000000048f007c0c */ /* 0x002fda000bf06270 */
[----:B------:R-:W-:Y:S05]  /*22ba0*/  @!P0 BRA `(.L_x_676) ;  /* 0xfffffdf000048947 */ /* 0x000fea000383ffff */
[----:B------:R-:W-:Y:S05]  /*22bb0*/  BRA `(.L_x_444) ;  /* 0x0000009000647947 */ /* 0x000fea0003800000 */
.L_x_442:
[----:B------:R-:W-:-:S08]  /*22bc0*/  NOP ;  /* 0x0000000000007918 */ /* 0x000fd00000000000 */
[----:B------:R-:W0:-:S00]  /*22bd0*/  USETMAXREG.DEALLOC.CTAPOOL 0x18 ;  /* 0x00000018000079c8 */ /* 0x000e0000080e0500 */
[----:B0-----:R-:W2:Y:S01]  /*22be0*/  LDL.LU R2, [R1+0x10] ;  /* 0x0000100001027983 */ /* 0x001ea20000300800 */
[----:B------:R-:W-:Y:S01]  /*22bf0*/  LOP3.LUT R0, R0, 0x3, RZ, 0xc0, !PT ;  /* 0x0000000300007812 */ /* 0x000fe200078ec0ff */
[----:B------:R-:W-:-:S05]  /*22c00*/  IMAD.MOV.U32 R7, RZ, RZ, RZ ;  /* 0x000000ffff077224 */ /* 0x000fca00078e00ff */
[----:B------:R-:W0:Y:S02]  /*22c10*/  SHFL.IDX PT, R0, R0, RZ, 0x1f ;  /* 0x00001fff00007589 */ /* 0x000e2400000e0000 */
[----:B0-----:R-:W-:Y:S02]  /*22c20*/  ISETP.NE.AND P0, PT, R0, RZ, PT ;  /* 0x000000ff0000720c */ /* 0x001fe40003f05270 */
[----:B--2---:R-:W-:-:S11]  /*22c30*/  LOP3.LUT R2, R2, 0xfffffffd, RZ, 0xc0, !PT ;  /* 0xfffffffd02027812 */ /* 0x004fd600078ec0ff */
[----:B------:R-:W-:-:S05]  /*22c40*/  @P0 LOP3.LUT R2, R2, 0x2, RZ, 0xfc, !PT ;  /* 0x0000000202020812 */ /* 0x000fca00078efcff */
[----:B------:R0:W-:Y:S01]  /*22c50*/  STL [R1+0x10], R2 ;  /* 0x0000100201007387 */ /* 0x0001e20000100800 */
        /* <DEDUP_REMOVED lines=10> */
.L_x_677:
[----:B------:R-:W-:Y:S01]  /*22d00*/  LOP3.LUT R0, R6, 0x1f, RZ, 0xc0, !PT ;  /* 0x0000001f06007812 */ /* 0x000fe200078ec0ff */
[----:B------:R-:W-:Y:S01]  /*22d10*/  ULDC UR4, c[0x0][0xc3c] ;  /* 0x00030f0000047ab9 */ /* 0x000fe20000000800 */
[----:B------:R-:W-:Y:S01]  /*22d20*/  ULDC.64 UR6, c[0x0][0x208] ;  /* 0x0000820000067ab9 */ /* 0x000fe20000000a00 */
[----:B------:R-:W-:Y:S01]  /*22d30*/  IMAD.MOV.U32 R10, RZ, RZ, RZ ;  /* 0x000000ffff0a7224 */ /* 0x000fe200078e00ff */
[----:B------:R-:W-:Y:S01]  /*22d40*/  ISETP.NE.AND P0, PT, R0, 0x1f, PT ;  /* 0x0000001f0000780c */ /* 0x000fe20003f05270 */
[----:B------:R-:W-:-:S03]  /*22d50*/  ULDC UR5, c[0x0][0xc38] ;  /* 0x00030e0000057ab9 */ /* 0x000fc60000000800 */
[----:B------:R-:W-:-:S13]  /*22d60*/  ISETP.GE.OR P1, PT, R0, UR4, !P0 ;  /* 0x0000000400007c0c */ /* 0x000fda000c726670 */
[----:B0-----:R-:W0:Y:S08]  /*22d70*/  @!P1 LDC.64 R2, c[0x0][0xc80] ;  /* 0x00032000ff029b82 */ /* 0x001e300000000a00 */
        /* <DEDUP_REMOVED lines=14> */
[----:B-1----:R-:W-:-:S04]  /*22e60*/  SEL R5, R5, RZ, P1 ;  /* 0x000000ff05057207 */ /* 0x002fc80000800000 */
[----:B------:R-:W-:-:S05]  /*22e70*/  IADD3 R5, R4, R5, RZ ;  /* 0x0000000504057210 */ /* 0x000fca0007ffe0ff */
        /* <DEDUP_REMOVED lines=10> */
[----:B-1----:R-:W-:-:S04]  /*22f20*/  SEL R2, R2, RZ, P5 ;  /* 0x000000ff02027207 */ /* 0x002fc80002800000 */
[----:B------:R-:W-:-:S05]  /*22f30*/  IADD3 R2, R3, R2, RZ ;  /* 0x0000000203027210 */ /* 0x000fca0007ffe0ff */
        /* <DEDUP_REMOVED lines=8> */
.L_x_681:
[----:B------:R-:W0:Y:S01]  /*22fc0*/  LDC R2, c[0x0][0xc3c] ;  /* 0x00030f00ff027b82 */ /* 0x000e220000000800 */
[----:B------:R-:W-:Y:S01]  /*22fd0*/  ULDC UR7, c[0x0][0xc3c] ;  /* 0x00030f0000077ab9 */ /* 0x000fe20000000800 */
[----:B------:R-:W-:Y:S01]  /*22fe0*/  UIADD3 UR4, UR4, 0x1f, URZ ;  /* 0x0000001f04047890 */ /* 0x000fe2000fffe03f */
[----:B------:R-:W-:-:S05]  /*22ff0*/  IMAD.U32 R3, RZ, RZ, UR7 ;  /* 0x00000007ff037e24 */ /* 0x000fca000f8e00ff */
[----:B------:R1:W-:Y:S01]  /*23000*/  STL [R1+0xc], R3 ;  /* 0x00000c0301007387 */ /* 0x0003e20000100800 */
[----:B0-----:R-:W-:-:S13]  /*23010*/  ISETP.LE.AND P6, PT, R2, UR4, PT ;  /* 0x0000000402007c0c */ /* 0x001fda000bfc3270 */
[----:B-1----:R-:W-:Y:S05]  /*23020*/  @P6 BRA `(.L_x_680) ;  /* 0x0000000400a86947 */ /* 0x002fea0003800000 */
[----:B------:R-:W-:Y:S01]  /*23030*/  IADD3 R9, R0, UR4, RZ ;  /* 0x0000000400097c10 */ /* 0x000fe2000fffe0ff */
[----:B------:R-:W-:Y:S01]  /*23040*/  IMAD.MOV.U32 R7, RZ, RZ, RZ ;  /* 0x000000ffff077224 */ /* 0x000fe200078e00ff */
[----:B------:R-:W-:Y:S02]  /*23050*/  ULDC.64 UR8, c[0x0][0x208] ;  /* 0x0000820000087ab9 */ /* 0x000fe40000000a00 */
        /* <DEDUP_REMOVED lines=13> */
[----:B0-----:R-:W-:-:S04]  /*23130*/  SEL R5, R5, RZ, P2 ;  /* 0x000000ff05057207 */ /* 0x001fc80001000000 */
[----:B------:R-:W-:-:S05]  /*23140*/  IADD3 R5, R4, R5, RZ ;  /* 0x0000000504057210 */ /* 0x000fca0007ffe0ff */
        /* <DEDUP_REMOVED lines=10> */
[----:B0-----:R-:W-:-:S05]  /*231f0*/  IMAD R11, R4, UR5, RZ ;  /* 0x00000005040b7c24 */ /* 0x001fca000f8e02ff */
[----:B------:R-:W-:-:S04]  /*23200*/  IADD3 R8, R11, R8, RZ ;  /* 0x000000080b087210 */ /* 0x000fc80007ffe0ff */
[----:B------:R-:W-:-:S13]  /*23210*/  ISETP.GT.AND P6, PT, R8, UR6, PT ;  /* 0x0000000608007c0c */ /* 0x000fda000bfc4270 */
[----:B------:R-:W-:Y:S05]  /*23220*/  @!P6 BRA `(.L_x_681) ;  /* 0xfffffffc0064e947 */ /* 0x000fea000383ffff */
.L_x_679:
[----:B------:R-:W-:Y:S01]  /*23230*/  IMAD.IADD R11, R8, 0x1, -R11 ;  /* 0x00000001080b7824 */ /* 0x000fe200078e0a0b */
[----:B------:R-:W-:-:S03]  /*23240*/  MOV R14, RZ ;  /* 0x000000ff000e7202 */ /* 0x000fc60000000f00 */
        /* <DEDUP_REMOVED lines=18> */
.L_x_682:
        /* <DEDUP_REMOVED lines=11> */
[----:B------:R-:W-:Y:S01]  /*23420*/  IMAD R2, R11, R14, R3 ;  /* 0x0000000e0b027224 */ /* 0x000fe200078e0203 */
[----:B-1----:R-:W-:-:S04]  /*23430*/  IADD3 R3, R12, 0xffffffe, RZ ;  /* 0x0ffffffe0c037810 */ /* 0x002fc80007ffe0ff */
[----:B------:R-:W-:Y:S02]  /*23440*/  ISETP.GT.U32.AND P1, PT, R5, R2, PT ;  /* 0x000000020500720c */ /* 0x000fe40003f24070 */
[----:B------:R-:W0:Y:S11]  /*23450*/  F2I.FTZ.U32.TRUNC.NTZ R3, R3 ;  /* 0x0000000300037305 */ /* 0x000e36000021f000 */
[----:B------:R-:W-:Y:S01]  /*23460*/  @!P1 IMAD.IADD R2, R2, 0x1, -R5 ;  /* 0x0000000102029824 */ /* 0x000fe200078e0a05 */
[----:B------:R-:W-:-:S02]  /*23470*/  @!P1 IADD3 R11, R11, 0x1, RZ ;  /* 0x000000010b0b9810 */ /* 0x000fc40007ffe0ff */
        /* <DEDUP_REMOVED lines=20> */
[-C--:B------:R-:W-:Y:S01]  /*235c0*/  @!P1 IADD3 R3, R3, -R8.reuse, RZ ;  /* 0x8000000803039210 */ /* 0x080fe20007ffe0ff */
[----:B------:R-:W-:Y:S01]  /*235d0*/  @!P1 VIADD R5, R5, 0x1 ;  /* 0x0000000105059836 */ /* 0x000fe20000000000 */
[----:B------:R-:W-:Y:S02]  /*235e0*/  ISETP.NE.AND P1, PT, R9, RZ, PT ;  /* 0x000000ff0900720c */ /* 0x000fe40003f25270 */
[----:B------:R-:W-:-:S13]  /*235f0*/  ISETP.GE.U32.AND P0, PT, R3, R8, PT ;  /* 0x000000080300720c */ /* 0x000fda0003f06070 */
[----:B------:R-:W-:-:S04]  /*23600*/  @P0 VIADD R5, R5, 0x1 ;  /* 0x0000000105050836 */ /* 0x000fc80000000000 */
[----:B------:R-:W-:Y:S01]  /*23610*/  @!P2 IMAD.MOV R5, RZ, RZ, -R5 ;  /* 0x000000ffff05a224 */ /* 0x000fe200078e0a05 */
[----:B------:R-:W-:-:S04]  /*23620*/  @!P1 LOP3.LUT R5, RZ, R9, RZ, 0x33, !PT ;  /* 0x00000009ff059212 */ /* 0x000fc800078e33ff */
[----:B------:R-:W-:-:S05]  /*23630*/  IADD3 R2, -R5, RZ, RZ ;  /* 0x000000ff05027210 */ /* 0x000fca0007ffe1ff */
[C---:B------:R-:W-:Y:S02]  /*23640*/  IMAD R11, R9.reuse, R2, R11 ;  /* 0x00000002090b7224 */ /* 0x040fe400078e020b */
[----:B------:R-:W-:Y:S02]  /*23650*/  IMAD R2, R9, 0x1000000, R5 ;  /* 0x0100000009027824 */ /* 0x000fe400078e0205 */
[----:B------:R-:W-:Y:S02]  /*23660*/  IMAD.IADD R5, R10, 0x1, -R7 ;  /* 0x000000010a057824 */ /* 0x000fe400078e0a07 */
[----:B------:R-:W-:Y:S01]  /*23670*/  IMAD R3, R11, 0x10000, R2 ;  /* 0x000100000b037824 */ /* 0x000fe200078e0202 */
[----:B------:R-:W-:Y:S02]  /*23680*/  IADD3 R2, R4, UR4, RZ ;  /* 0x0000000404027c10 */ /* 0x000fe4000fffe0ff */
[----:B------:R1:W-:Y:S04]  /*23690*/  STL [R1+0x4], R5 ;  /* 0x0000040501007387 */ /* 0x0003e80000100800 */
[----:B------:R1:W-:Y:S04]  /*236a0*/  STL [R1+0xc], R2 ;  /* 0x00000c0201007387 */ /* 0x0003e80000100800 */
[----:B------:R1:W-:Y:S01]  /*236b0*/  STL [R1+0x8], R3 ;  /* 0x0000080301007387 */ /* 0x0003e20000100800 */
[----:B------:R-:W-:Y:S05]  /*236c0*/  BRA `(.L_x_683) ;  /* 0x0000000000107947 */ /* 0x000fea0003800000 */
.L_x_680:
[----:B------:R-:W-:Y:S01]  /*236d0*/  IMAD.U32 R2, RZ, RZ, UR6 ;  /* 0x00000006ff027e24 */ /* 0x000fe2000f8e00ff */
[----:B------:R0:W-:Y:S04]  /*236e0*/  STL [R1+0x4], RZ ;  /* 0x000004ff01007387 */ /* 0x0001e80000100800 */
[----:B------:R0:W-:Y:S04]  /*236f0*/  STL [R1+0x8], RZ ;  /* 0x000008ff01007387 */ /* 0x0001e80000100800 */
[----:B------:R0:W-:Y:S02]  /*23700*/  STL [R1], R2 ;  /* 0x0000000201007387 */ /* 0x0001e40000100800 */
.L_x_683:
        /* <DEDUP_REMOVED lines=10> */
.L_x_678:
[----:B-1----:R-:W3:Y:S01]  /*237b0*/  LDL R0, [R1+0xc] ;  /* 0x00000c0001007983 */ /* 0x002ee20000100800 */
[----:B------:R-:W-:Y:S01]  /*237c0*/  ULDC UR4, c[0x0][0xc3c] ;  /* 0x00030f0000047ab9 */ /* 0x000fe20000000800 */
[----:B------:R-:W-:Y:S01]  /*237d0*/  IMAD.MOV.U32 R19, RZ, RZ, RZ ;  /* 0x000000ffff137224 */ /* 0x000fe200078e00ff */
[----:B---3--:R-:W-:Y:S01]  /*237e0*/  ISETP.GE.AND P0, PT, R0, UR4, PT ;  /* 0x0000000400007c0c */ /* 0x008fe2000bf06270 */
[----:B------:R-:W-:-:S05]  /*237f0*/  IMAD.MOV.U32 R0, RZ, RZ, 0x1 ;  /* 0x00000001ff007424 */ /* 0x000fca00078e00ff */
[----:B------:R1:W-:Y:S04]  /*23800*/  STL [R1+0x18], R0 ;  /* 0x0000180001007387 */ /* 0x0003e80000100800 */
[----:B------:R1:W-:Y:S03]  /*23810*/  STL [R1+0x64], RZ ;  /* 0x000064ff01007387 */ /* 0x0003e60000100800 */
[----:B------:R-:W-:Y:S05]  /*23820*/  @P0 BRA `(.L_x_684) ;  /* 0x0000008000680947 */ /* 0x000fea0003800000 */
[----:B------:R-:W3:Y:S01]  /*23830*/  S2UR UR5, SR_CgaCtaId ;  /* 0x00000000000579c3 */ /* 0x000ee20000008800 */
[C---:B-1----:R-:W-:Y:S01]  /*23840*/  SHF.L.U32 R0, R6.reuse, 0x3, RZ ;  /* 0x0000000306007819 */ /* 0x042fe200000006ff */
[----:B------:R-:W-:Y:S01]  /*23850*/  UMOV UR4, 0x400 ;  /* 0x0000040000047882 */ /* 0x000fe20000000000 */
[----:B------:R-:W-:Y:S01]  /*23860*/  LOP3.LUT R4, R6, 0x7f, RZ, 0xc0, !PT ;  /* 0x0000007f06047812 */ /* 0x000fe200078ec0ff */
[----:B------:R-:W-:Y:S01]  /*23870*/  BSSY B8, `(.L_x_684) ;  /* 0x0000815000087945 */ /* 0x000fe20003800000 */
[C---:B------:R-:W-:Y:S01]  /*23880*/  LOP3.LUT R3, R0.reuse, 0x1f8, RZ, 0xc0, !PT ;  /* 0x000001f800037812 */ /* 0x040fe200078ec0ff */
[----:B------:R-:W-:Y:S01]  /*23890*/  IMAD.MOV.U32 R19, RZ, RZ, RZ ;  /* 0x000000ffff137224 */ /* 0x000fe200078e00ff */
[----:B------:R-:W-:Y:S01]  /*238a0*/  LOP3.LUT R0, R0, 0x38, RZ, 0xc0, !PT ;  /* 0x0000003800007812 */ /* 0x000fe200078ec0ff */
[----:B0-----:R-:W-:Y:S01]  /*238b0*/  IMAD.SHL.U32 R2, R4, 0x8, RZ ;  /* 0x0000000804027824 */ /* 0x001fe200078e00ff */
[----:B------:R-:W-:Y:S01]  /*238c0*/  LOP3.LUT R3, R3, 0x38, R6, 0x78, !PT ;  /* 0x0000003803037812 */ /* 0x000fe200078e7806 */
[----:B------:R-:W-:Y:S01]  /*238d0*/  IMAD.SHL.U32 R6, R6, 0x10, RZ ;  /* 0x0000001006067824 */ /* 0x000fe200078e00ff */
[----:B------:R-:W-:Y:S01]  /*238e0*/  ULDC.64 UR38, c[0x0][0x198] ;  /* 0x0000660000267ab9 */ /* 0x000fe20000000a00 */
[----:B------:R-:W-:Y:S01]  /*238f0*/  ULDC UR36, c[0x0][0xc] ;  /* 0x0000030000247ab9 */ /* 0x000fe20000000800 */
[----:B------:R-:W-:-:S02]  /*23900*/  LOP3.LUT R3, R3, 0x200, R2, 0xf8, !PT ;  /* 0x0000020003037812 */ /* 0x000fc400078ef802 */
[----:B------:R-:W-:-:S04]  /*23910*/  SHF.R.U32.HI R2, RZ, 0x3, R4 ;  /* 0x00000003ff027819 */ /* 0x000fc80000011604 */
[----:B------:R-:W-:Y:S01]  /*23920*/  LOP3.LUT R4, R2, 0x70, R6, 0xf8, !PT ;  /* 0x0000007002047812 */ /* 0x000fe200078ef806 */
[----:B------:R-:W-:Y:S02]  /*23930*/  IMAD.MOV.U32 R2, RZ, RZ, 0x1 ;  /* 0x00000001ff027424 */ /* 0x000fe400078e00ff */
[----:B------:R-:W-:Y:S01]  /*23940*/  IMAD.MOV.U32 R4, RZ, RZ, 0x1 ;  /* 0x00000001ff047424 */ /* 0x000fe200078e00ff */
[----:B---3--:R-:W-:-:S06]  /*23950*/  ULEA UR4, UR5, UR4, 0x18 ;  /* 0x0000000405047291 */ /* 0x008fcc000f8ec03f */
[----:B------:R-:W-:-:S05]  /*23960*/  IMAD.U32 R18, RZ, RZ, UR4 ;  /* 0x00000004ff127e24 */ /* 0x000fca000f8e00ff */
[----:B------:R-:W-:-:S05]  /*23970*/  LEA R3, R3, R18, 0x1 ;  /* 0x0000001203037211 */ /* 0x000fca00078e08ff */
[----:B------:R0:W-:Y:S04]  /*23980*/  STL [R1+0x2c], R3 ;  /* 0x00002c0301007387 */ /* 0x0001e80000100800 */
[----:B------:R-:W-:Y:S04]  /*23990*/  STL [R1+0x64], RZ ;  /* 0x000064ff01007387 */ /* 0x000fe80000100800 */
[----:B------:R1:W-:Y:S01]  /*239a0*/  STL [R1+0x24], R2 ;  /* 0x0000240201007387 */ /* 0x0003e20000100800 */
[----:B0-----:R-:W-:-:S03]  /*239b0*/  LOP3.LUT R3, R0, 0x40, RZ, 0xfc, !PT ;  /* 0x0000004000037812 */ /* 0x001fc600078efcff */
[----:B------:R0:W-:Y:S04]  /*239c0*/  STL [R1+0x20], RZ ;  /* 0x000020ff01007387 */ /* 0x0001e80000100800 */
[----:B------:R0:W-:Y:S01]  /*239d0*/  STL [R1+0x18], R4 ;  /* 0x0000180401007387 */ /* 0x0001e20000100800 */
[C---:B-1----:R-:W-:Y:S02]  /*239e0*/  LOP3.LUT R2, R0.reuse, 0x80, RZ, 0xfc, !PT ;  /* 0x0000008000027812 */ /* 0x042fe400078efcff */
[----:B------:R-:W-:-:S07]  /*239f0*/  LOP3.LUT R0, R0, 0xc0, RZ, 0xfc, !PT ;  /* 0x000000c000007812 */ /* 0x000fce00078efcff */
.L_x_843:
[----:B------:R-:W3:Y:S01]  /*23a00*/  LDL R0, [R1+0xc] ;  /* 0x00000c0001007983 */ /* 0x000ee20000100800 */
[----:B------:R-:W3:Y:S01]  /*23a10*/  LDC.64 R2, c[0x0][0xc88] ;  /* 0x00032200ff027b82 */ /* 0x000ee20000000a00 */
[----:B------:R-:W-:Y:S01]  /*23a20*/  ULDC.64 UR4, c[0x0][0x208] ;  /* 0x0000820000047ab9 */ /* 0x000fe20000000a00 */
[----:B---3--:R-:W-:-:S05]  /*23a30*/  IMAD.WIDE R2, R0, 0x4, R2 ;  /* 0x0000000400027825 */ /* 0x008fca00078e0202 */
[----:B0-----:R-:W0:Y:S01]  /*23a40*/  LDG.E R15, desc[UR4][R2.64] ;  /* 0x00000004020f7981 */ /* 0x001e22000c1e1900 */
[----:B------:R-:W-:Y:S05]  /*23a50*/  YIELD ;  /* 0x0000000000007946 */ /* 0x000fea0003800000 */
[----:B------:R-:W-:Y:S01]  /*23a60*/  ULDC.64 UR4, c[0x0][0xa28] ;  /* 0x00028a0000047ab9 */ /* 0x000fe20000000a00 */
[----:B------:R-:W-:Y:S01]  /*23a70*/  MOV R0, RZ ;  /* 0x000000ff00007202 */ /* 0x000fe20000000f00 */
[----:B------:R-:W-:Y:S01]  /*23a80*/  ULDC.64 UR12, c[0x0][0x208] ;  /* 0x00008200000c7ab9 */ /* 0x000fe20000000a00 */
[----:B------:R-:W-:Y:S01]  /*23a90*/  ISETP.NE.U32.AND P0, PT, RZ, UR4, PT ;  /* 0x00000004ff007c0c */ /* 0x000fe2000bf05070 */
[----:B--2---:R-:W-:Y:S01]  /*23aa0*/  IMAD.MOV.U32 R8, RZ, RZ, RZ ;  /* 0x000000ffff087224 */ /* 0x004fe200078e00ff */
[----:B------:R-:W-:Y:S01]  /*23ab0*/  ULDC.64 UR10, c[0x0][0xa18] ;  /* 0x00028600000a7ab9 */ /* 0x000fe20000000a00 */
[----:B------:R-:W-:Y:S01]  /*23ac0*/  ULDC.64 UR8, c[0x0][0xa10] ;  /* 0x0002840000087ab9 */ /* 0x000fe20000000a00 */
[----:B------:R-:W-:Y:S01]  /*23ad0*/  ISETP.NE.AND.EX P0, PT, RZ, UR5, PT, P0 ;  /* 0x00000005ff007c0c */ /* 0x000fe2000bf05300 */
[----:B------:R-:W-:Y:S01]  /*23ae0*/  ULDC.64 UR6, c[0x0][0xa08] ;  /* 0x0002820000067ab9 */ /* 0x000fe20000000a00 */
[----:B01----:R-:W-:Y:S01]  /*23af0*/  SHF.R.S32.HI R4, RZ, 0x1f, R15 ;  /* 0x0000001fff047819 */ /* 0x003fe2000001140f */
[----:B------:R-:W-:-:S10]  /*23b00*/  IMAD.SHL.U32 R14, R15, 0x4, RZ ;  /* 0x000000040f0e7824 */ /* 0x000fd400078e00ff */
[C---:B------:R-:W-:Y:S01]  /*23b10*/  @P0 LEA R2, P1, R15.reuse, UR4, 0x2 ;  /* 0x000000040f020c11 */ /* 0x040fe2000f8210ff */
[----:B------:R-:W-:Y:S03]  /*23b20*/  STL [R1+0x34], R15 ;  /* 0x0000340f01007387 */ /* 0x000fe60000100800 */
[C-C-:B------:R-:W-:Y:S01]  /*23b30*/  @P0 LEA.HI.X R3, R15.reuse, UR5, R4.reuse, 0x2, P1 ;  /* 0x000000050f030c11 */ /* 0x140fe200088f1404 */
[----:B------:R-:W-:Y:S01]  /*23b40*/  ULDC.64 UR4, c[0x0][0xa00] ;  /* 0x0002800000047ab9 */ /* 0x000fe20000000a00 */
[----:B------:R-:W-:Y:S01]  /*23b50*/  SHF.L.U64.HI R13, R15, 0x2, R4 ;  /* 0x000000020f0d7819 */ /* 0x000fe20000010204 */
[----:B------:R0:W-:Y:S01]  /*23b60*/  STL [R1+0x58], R4 ;  /* 0x0000580401007387 */ /* 0x0001e20000100800 */
[----:B------:R-:W-:-:S03]  /*23b70*/  ISETP.NE.U32.AND P1, PT, RZ, UR4, PT ;  /* 0x00000004ff007c0c */ /* 0x000fc6000bf25070 */
[----:B------:R1:W5:Y:S01]  /*23b80*/  @P0 LDG.E R0, desc[UR12][R2.64] ;  /* 0x0000000c02000981 */ /* 0x000362000c1e1900 */
[----:B------:R-:W-:Y:S02]  /*23b90*/  ISETP.NE.AND.EX P1, PT, RZ, UR5, PT, P1 ;  /* 0x00000005ff007c0c */ /* 0x000fe4000bf25310 */
[----:B------:R-:W-:Y:S02]  /*23ba0*/  CS2R R10, SRZ ;  /* 0x00000000000a7805 */ /* 0x000fe4000001ff00 */
[----:B------:R-:W-:Y:S01]  /*23bb0*/  ISETP.NE.U32.AND P3, PT, RZ, UR10, PT ;  /* 0x0000000aff007c0c */ /* 0x000fe2000bf65070 */
[----:B------:R-:W-:Y:S01]  /*23bc0*/  STL [R1+0x28], R14 ;  /* 0x0000280e01007387 */ /* 0x000fe20000100800 */
[----:B------:R-:W-:Y:S02]  /*23bd0*/  ISETP.NE.U32.AND P0, PT, RZ, UR6, PT ;  /* 0x00000006ff007c0c */ /* 0x000fe4000bf05070 */
[----:B------:R-:W-:Y:S01]  /*23be0*/  ISETP.NE.U32.AND P2, PT, RZ, UR8, PT ;  /* 0x00000008ff007c0c */ /* 0x000fe2000bf45070 */
[----:B------:R-:W-:Y:S01]  /*23bf0*/  STL [R1+0x38], R13 ;  /* 0x0000380d01007387 */ /* 0x000fe20000100800 */
[----:B------:R-:W-:-:S02]  /*23c00*/  IADD3 R6, P5, R14, UR6, RZ ;  /* 0x000000060e067c10 */ /* 0x000fc4000ffbe0ff */
[C---:B-1----:R-:W-:Y:S02]  /*23c10*/  IADD3 R2, P4, R14.reuse, UR4, RZ ;  /* 0x000000040e027c10 */ /* 0x042fe4000ff9e0ff */
[----:B------:R-:W-:Y:S02]  /*23c20*/  ISETP.NE.AND.EX P3, PT, RZ, UR11, PT, P3 ;  /* 0x0000000bff007c0c */ /* 0x000fe4000bf65330 */
[C---:B------:R-:W-:Y:S02]  /*23c30*/  IADD3.X R3, R13.reuse, UR5, RZ, P4, !PT ;  /* 0x000000050d037c10 */ /* 0x040fe4000a7fe4ff */
[----:B0-----:R-:W-:Y:S02]  /*23c40*/  IADD3 R4, P4, R14, UR8, RZ ;  /* 0x000000080e047c10 */ /* 0x001fe4000ff9e0ff */
[----:B------:R-:W-:Y:S01]  /*23c50*/  ISETP.NE.AND.EX P0, PT, RZ, UR7, PT, P0 ;  /* 0x00000007ff007c0c */ /* 0x000fe2000bf05300 */
[----:B------:R-:W2:Y:S01]  /*23c60*/  @P1 LDG.E R8, desc[UR12][R2.64] ;  /* 0x0000000c02081981 */ /* 0x000ea2000c1e1900 */
[C---:B------:R-:W-:Y:S01]  /*23c70*/  IADD3.X R5, R13.reuse, UR9, RZ, P4, !PT ;  /* 0x000000090d057c10 */ /* 0x040fe2000a7fe4ff */
[----:B------:R-:W-:Y:S01]  /*23c80*/  ULDC UR4, c[0x0][0x288] ;  /* 0x0000a20000047ab9 */ /* 0x000fe20000000800 */
[----:B------:R-:W-:Y:S01]  /*23c90*/  ISETP.NE.AND.EX P2, PT, RZ, UR9, PT, P2 ;  /* 0x00000009ff007c0c */ /* 0x000fe2000bf45320 */
[----:B------:R-:W-:Y:S01]  /*23ca0*/  IMAD.U32 R12, RZ, RZ, UR4 ;  /* 0x00000004ff0c7e24 */ /* 0x000fe2000f8e00ff */
[----:B------:R-:W-:Y:S01]  /*23cb0*/  ULDC.64 UR4, c[0x0][0x418] ;  /* 0x0001060000047ab9 */ /* 0x000fe20000000a00 */
[----:B------:R-:W-:Y:S01]  /*23cc0*/  IADD3.X R7, R13, UR7, RZ, P5, !PT ;  /* 0x000000070d077c10 */ /* 0x000fe2000affe4ff */
[----:B--2---:R0:W-:Y:S01]  /*23cd0*/  STL [R1+0x4c], R8 ;  /* 0x00004c0801007387 */ /* 0x0041e20000100800 */
[----:B------:R-:W-:-:S03]  /*23ce0*/  UISETP.NE.U32.AND UP0, UPT, UR4, URZ, UPT ;  /* 0x0000003f0400728c */ /* 0x000fc6000bf05070 */
[----:B------:R-:W-:Y:S01]  /*23cf0*/  ULDC UR4, c[0x0][0x424] ;  /* 0x0001090000047ab9 */ /* 0x000fe20000000800 */
[----:B------:R-:W5:Y:S04]  /*23d00*/  @P0 LDG.E R11, desc[UR12][R6.64] ;  /* 0x0000000c060b0981 */ /* 0x000f68000c1e1900 */
[----:B------:R-:W5:Y:S01]  /*23d10*/  @P2 LDG.E R10, desc[UR12][R4.64] ;  /* 0x0000000c040a2981 */ /* 0x000f62000c1e1900 */
[----:B0-----:R-:W-:-:S04]  /*23d20*/  @P3 IADD3 R8, P4, R14, UR10, RZ ;  /* 0x0000000a0e083c10 */ /* 0x001fc8000ff9e0ff */
[----:B------:R-:W-:-:S05]  /*23d30*/  @P3 IADD3.X R9, R13, UR11, RZ, P4, !PT ;  /* 0x0000000b0d093c10 */ /* 0x000fca000a7fe4ff */
[----:B------:R0:W2:Y:S01]  /*23d40*/  @P3 LDG.E R12, desc[UR12][R8.64] ;  /* 0x0000000c080c3981 */ /* 0x0000a2000c1e1900 */
[----:B------:R-:W-:-:S03]  /*23d50*/  UISETP.NE.AND.EX UP0, UPT, UR5, URZ, UPT, UP0 ;  /* 0x0000003f0500728c */ /* 0x000fc6000bf05300 */
[----:B------:R-:W-:Y:S01]  /*23d60*/  ULDC UR5, c[0x0][0x2f0] ;  /* 0x0000bc0000057ab9 */ /* 0x000fe20000000800 */
[----:B------:R-:W-:-:S04]  /*23d70*/  USEL UR4, UR4, 0x1, UP0 ;  /* 0x0000000104047887 */ /* 0x000fc80008000000 */
[----:B------:R-:W-:-:S03]  /*23d80*/  UIMAD UR4, UR4, UR5, URZ ;  /* 0x00000005040472a4 */ /* 0x000fc6000f8e023f */
[----:B------:R-:W-:Y:S02]  /*23d90*/  ULDC UR5, c[0x0][0x348] ;  /* 0x0000d20000057ab9 */ /* 0x000fe40000000800 */
[----:B0-----:R-:W-:Y:S01]  /*23da0*/  MOV R9, UR5 ;  /* 0x0000000500097c02 */ /* 0x001fe20008000f00 */
[----:B------:R-:W-:Y:S01]  /*23db0*/  IMAD.U32 R8, RZ, RZ, UR4 ;  /* 0x00000004ff087e24 */ /* 0x000fe2000f8e00ff */
[----:B--2---:R0:W-:Y:S01]  /*23dc0*/  STL [R1+0x5c], R12 ;  /* 0x00005c0c01007387 */ /* 0x0041e20000100800 */
[----:B------:R-:W-:Y:S05]  /*23dd0*/  @P3 BRA `(.L_x_685) ;  /* 0x0000000000183947 */ /* 0x000fea0003800000 */
[----:B------:R-:W-:Y:S05]  /*23de0*/  @!P1 BRA `(.L_x_685) ;  /* 0x0000000000149947 */ /* 0x000fea0003800000 */
[----:B------:R-:W-:Y:S02]  /*23df0*/  ULDC.64 UR4, c[0x0][0x208] ;  /* 0x0000820000047ab9 */ /* 0x000fe40000000a00 */
[----:B0-----:R-:W2:Y:S04]  /*23e00*/  LDG.E R12, desc[UR4][R2.64] ;  /* 0x00000004020c7981 */ /* 0x001ea8000c1e1900 */
[----:B------:R-:W2:Y:S02]  /*23e10*/  LDG.E R2, desc[UR4][R2.64+0x4] ;  /* 0x0000040402027981 */ /* 0x000ea4000c1e1900 */
[----:B--2---:R-:W-:-:S05]  /*23e20*/  IMAD.IADD R2, R2, 0x1, -R12 ;  /* 0x0000000102027824 */ /* 0x004fca00078e0a0c */
[----:B------:R1:W-:Y:S02]  /*23e30*/  STL [R1+0x5c], R2 ;  /* 0x00005c0201007387 */ /* 0x0003e40000100800 */
.L_x_685:
[----:B------:R-:W2:Y:S01]  /*23e40*/  LDL.LU R3, [R1+0x8] ;  /* 0x0000080001037983 */ /* 0x000ea20000300800 */
[----:B0-----:R-:W-:Y:S01]  /*23e50*/  MOV R12, R15 ;  /* 0x0000000f000c7202 */ /* 0x001fe20000000f00 */
[----:B------:R-:W-:Y:S02]  /*23e60*/  ULDC.64 UR4, c[0x0][0xa20] ;  /* 0x0002880000047ab9 */ /* 0x000fe40000000a00 */
[----:B------:R-:W-:Y:S02]  /*23e70*/  ISETP.NE.U32.AND P1, PT, RZ, UR4, PT ;  /* 0x00000004ff007c0c */ /* 0x000fe4000bf25070 */
[----:B------:R0:W-:Y:S02]  /*23e80*/  STL [R1+0x14], R12 ;  /* 0x0000140c01007387 */ /* 0x0001e40000100800 */
[----:B------:R-:W-:Y:S02]  /*23e90*/  ISETP.NE.AND.EX P1, PT, RZ, UR5, PT, P1 ;  /* 0x00000005ff007c0c */ /* 0x000fe4000bf25310 */
[----:B--2---:R-:W-:-:S02]  /*23ea0*/  LOP3.LUT R17, R3, 0xff000000, RZ, 0xc0, !PT ;  /* 0xff00000003117812 */ /* 0x004fc400078ec0ff */
[C---:B-1----:R-:W-:Y:S02]  /*23eb0*/  LOP3.LUT R2, R3.reuse, 0xff0000, RZ, 0xc0, !PT ;  /* 0x00ff000003027812 */ /* 0x042fe400078ec0ff */
[----:B------:R-:W-:Y:S02]  /*23ec0*/  SHF.R.U32.HI R17, RZ, 0x8, R17 ;  /* 0x00000008ff117819 */ /* 0x000fe40000011611 */
[----:B------:R-:W-:Y:S02]  /*23ed0*/  LOP3.LUT R16, R3, 0xffff, RZ, 0xc0, !PT ;  /* 0x0000ffff03107812 */ /* 0x000fe400078ec0ff */
[----:B------:R-:W-:Y:S01]  /*23ee0*/  LEA.HI R17, R2, R17, RZ, 0x10 ;  /* 0x0000001102117211 */ /* 0x000fe200078f80ff */
[----:B-----5:R-:W-:-:S05]  /*23ef0*/  IMAD.IADD R2, R11, 0x1, R0 ;  /* 0x000000010b027824 */ /* 0x020fca00078e0200 */
[----:B------:R0:W-:Y:S01]  /*23f00*/  STL [R1+0x1c], R2 ;  /* 0x00001c0201007387 */ /* 0x0001e20000100800 */
[----:B------:R-:W-:Y:S05]  /*23f10*/  @!P1 BRA `(.L_x_686) ;  /* 0x0000000000149947 */ /* 0x000fea0003800000 */
[----:B0-----:R-:W-:Y:S01]  /*23f20*/  IADD3 R2, P0, R14, UR4, RZ ;  /* 0x000000040e027c10 */ /* 0x001fe2000ff1e0ff */
[----:B------:R-:W-:-:S03]  /*23f30*/  ULDC.64 UR6, c[0x0][0x208] ;  /* 0x0000820000067ab9 */ /* 0x000fc60000000a00 */
[----:B------:R-:W-:-:S05]  /*23f40*/  IADD3.X R3, R13, UR5, RZ, P0, !PT ;  /* 0x000000050d037c10 */ /* 0x000fca00087fe4ff */
[----:B------:R1:W5:Y:S01]  /*23f50*/  LDG.E R8, desc[UR6][R2.64] ;  /* 0x0000000602087981 */ /* 0x000362000c1e1900 */
[----:B------:R-:W-:Y:S05]  /*23f60*/  BRA `(.L_x_687) ;  /* 0x0000000000147947 */ /* 0x000fea0003800000 */
.L_x_686:
[----:B------:R-:W-:Y:S05]  /*23f70*/  @!P0 BRA `(.L_x_687) ;  /* 0x0000000000108947 */ /* 0x000fea0003800000 */
[----:B------:R-:W-:Y:S02]  /*23f80*/  ULDC.64 UR4, c[0x0][0x208] ;  /* 0x0000820000047ab9 */ /* 0x000fe40000000a00 */
[----:B------:R-:W2:Y:S04]  /*23f90*/  LDG.E R8, desc[UR4][R6.64] ;  /* 0x0000000406087981 */ /* 0x000ea8000c1e1900 */
[----:B------:R-:W2:Y:S02]  /*23fa0*/  LDG.E R6, desc[UR4][R6.64+0x4] ;  /* 0x0000040406067981 */ /* 0x000ea4000c1e1900 */
[----:B--2---:R-:W-:-:S07]  /*23fb0*/  IMAD.IADD R8, R6, 0x1, -R8 ;  /* 0x0000000106087824 */ /* 0x004fce00078e0a08 */
.L_x_687:
[----:B------:R-:W-:Y:S01]  /*23fc0*/  ULDC.64 UR4, c[0x0][0x208] ;  /* 0x0000820000047ab9 */ /* 0x000fe20000000a00 */
[----:B-----5:R-:W-:Y:S02]  /*23fd0*/  IMAD.IADD R6, R8, 0x1, -R0 ;  /* 0x0000000108067824 */ /* 0x020fe400078e0a00 */
[----:B------:R-:W2:Y:S04]  /*23fe0*/  @P2 LDG.E R0, desc[UR4][R4.64] ;  /* 0x0000000404002981 */ /* 0x000ea8000c1e1900 */
[----:B------:R-:W2:Y:S01]  /*23ff0*/  @P2 LDG.E R4, desc[UR4][R4.64+0x4] ;  /* 0x0000040404042981 */ /* 0x000ea2000c1e1900 */
[----:B------:R-:W-:Y:S01]  /*24000*/  LOP3.LUT R13, R17, 0xff, RZ, 0xc0, !PT ;  /* 0x000000ff110d7812 */ /* 0x000fe200078ec0ff */
[----:B------:R-:W-:Y:S01]  /*24010*/  BSSY B0, `(.L_x_688) ;  /* 0x000002a000007945 */ /* 0x000fe20003800000 */
[----:B------:R-:W-:Y:S01]  /*24020*/  SHF.R.U32.HI R17, RZ, 0x10, R17 ;  /* 0x00000010ff117819 */ /* 0x000fe20000011611 */
[----:B-1----:R-:W-:-:S02]  /*24030*/  IMAD.MOV.U32 R3, RZ, RZ, RZ ;  /* 0x000000ffff037224 */ /* 0x002fc400078e00ff */
[----:B--2---:R-:W-:-:S05]  /*24040*/  @P2 IMAD.IADD R9, R4, 0x1, -R0 ;  /* 0x0000000104092824 */ /* 0x004fca00078e0a00 */
[----:B0-----:R-:W-:-:S04]  /*24050*/  IADD3 R2, R6, R9, RZ ;  /* 0x0000000906027210 */ /* 0x001fc80007ffe0ff */
[C---:B------:R-:W-:Y:S01]  /*24060*/  ISETP.GE.AND P1, PT, R2.reuse, 0x1, PT ;  /* 0x000000010200780c */ /* 0x040fe20003f26270 */
[----:B------:R-:W-:-:S04]  /*24070*/  VIADD R0, R2, 0x4f ;  /* 0x0000004f02007836 */ /* 0x000fc80000000000 */
[----:B------:R-:W-:-:S05]  /*24080*/  IMAD.HI R0, R0, 0x66666667, RZ ;  /* 0x6666666700007827 */ /* 0x000fca00078e02ff */
[----:B------:R-:W-:-:S04]  /*24090*/  SHF.R.U32.HI R2, RZ, 0x1f, R0 ;  /* 0x0000001fff027819 */ /* 0x000fc80000011600 */
[----:B------:R-:W-:-:S05]  /*240a0*/  LEA.HI.SX32 R11, R0, R2, 0x1b ;  /* 0x00000002000b7211 */ /* 0x000fca00078fdaff */
[----:B------:R0:W-:Y:S04]  /*240b0*/  STL [R1+0x40], R11 ;  /* 0x0000400b01007387 */ /* 0x0001e80000100800 */
[----:B------:R0:W-:Y:S01]  /*240c0*/  STL [R1+0x60], R13 ;  /* 0x0000600d01007387 */ /* 0x0001e20000100800 */
[----:B------:R-:W-:Y:S05]  /*240d0*/  @!P1 BRA `(.L_x_689) ;  /* 0x0000000000749947 */ /* 0x000fea0003800000 */
[----:B------:R-:W-:Y:S01]  /*240e0*/  ISETP.NE.AND P0, PT, R17, RZ, PT ;  /* 0x000000ff1100720c */ /* 0x000fe20003f05270 */
[----:B------:R-:W-:-:S03]  /*240f0*/  ULDC UR4, c[0x0][0x9f0] ;  /* 0x00027c0000047ab9 */ /* 0x000fc60000000800 */
[----:B------:R-:W-:-:S04]  /*24100*/  SEL R0, R17, UR4, P0 ;  /* 0x0000000411007c07 */ /* 0x000fc80008000000 */
[----:B------:R-:W-:Y:S02]  /*24110*/  IABS R2, R0 ;  /* 0x0000000000027213 */ /* 0x000fe40000000000 */
[----:B------:R-:W-:Y:S02]  /*24120*/  IADD3 R3, R0, -0x1, R11 ;  /* 0xffffffff00037810 */ /* 0x000fe40007ffe00b */
[----:B------:R-:W1:Y:S08]  /*24130*/  I2F.RP R4, R2 ;  /* 0x0000000200047306 */ /* 0x000e700000209400 */
[----:B-1----:R-:W1:Y:S02]  /*24140*/  MUFU.RCP R4, R4 ;  /* 0x0000000400047308 */ /* 0x002e640000001000 */
[----:B-1----:R-:W-:-:S06]  /*24150*/  VIADD R4, R4, 0xffffffe ;  /* 0x0ffffffe04047836 */ /* 0x002fcc0000000000 */
[----:B------:R1:W2:Y:S02]  /*24160*/  F2I.FTZ.U32.TRUNC.NTZ R5, R4 ;  /* 0x0000000400057305 */ /* 0x0002a4000021f000 */
[----:B-1----:R-:W-:-:S04]  /*24170*/  LOP3.LUT R4, R3, R0, RZ, 0x3c, !PT ;  /* 0x0000000003047212 */ /* 0x002fc800078e3cff */
[----:B------:R-:W-:Y:S02]  /*24180*/  ISETP.GE.AND P4, PT, R4, RZ, PT ;  /* 0x000000ff0400720c */ /* 0x000fe40003f86270 */
[----:B--2---:R-:W-:-:S05]  /*24190*/  IADD3 R4, RZ, -R5, RZ ;  /* 0x80000005ff047210 */ /* 0x004fca0007ffe0ff */
[----:B------:R-:W-:Y:S02]  /*241a0*/  IMAD R7, R4, R2, RZ ;  /* 0x0000000204077224 */ /* 0x000fe400078e02ff */
[----:B------:R-:W-:-:S04]  /*241b0*/  IMAD.MOV.U32 R4, RZ, RZ, RZ ;  /* 0x000000ffff047224 */ /* 0x000fc800078e00ff */
[----:B------:R-:W-:Y:S01]  /*241c0*/  IMAD.HI.U32 R7, R5, R7, R4 ;  /* 0x0000000705077227 */ /* 0x000fe200078e0004 */
[----:B------:R-:W-:Y:S02]  /*241d0*/  IABS R4, R3 ;  /* 0x0000000300047213 */ /* 0x000fe40000000000 */
[----:B------:R-:W-:-:S05]  /*241e0*/  IABS R3, R0 ;  /* 0x0000000000037213 */ /* 0x000fca0000000000 */
[----:B------:R-:W-:-:S04]  /*241f0*/  IMAD.MOV R3, RZ, RZ, -R3 ;  /* 0x000000ffff037224 */ /* 0x000fc800078e0a03 */
[----:B------:R-:W-:Y:S02]  /*24200*/  IMAD.MOV.U32 R5, RZ, RZ, R3 ;  /* 0x000000ffff057224 */ /* 0x000fe400078e0003 */
[----:B------:R-:W-:-:S04]  /*24210*/  IMAD.HI.U32 R3, R7, R4, RZ ;  /* 0x0000000407037227 */ /* 0x000fc800078e00ff */
[----:B------:R-:W-:-:S05]  /*24220*/  IMAD R4, R3, R5, R4 ;  /* 0x0000000503047224 */ /* 0x000fca00078e0204 */
[----:B------:R-:W-:-:S13]  /*24230*/  ISETP.GT.U32.AND P3, PT, R2, R4, PT ;  /* 0x000000040200720c */ /* 0x000fda0003f64070 */
[-C--:B------:R-:W-:Y:S01]  /*24240*/  @!P3 IADD3 R4, R4, -R2.reuse, RZ ;  /* 0x800000020404b210 */ /* 0x080fe20007ffe0ff */
[----:B------:R-:W-:Y:S01]  /*24250*/  @!P3 VIADD R3, R3, 0x1 ;  /* 0x000000010303b836 */ /* 0x000fe20000000000 */
[----:B------:R-:W-:Y:S02]  /*24260*/  ISETP.NE.AND P3, PT, R0, RZ, PT ;  /* 0x000000ff0000720c */ /* 0x000fe40003f65270 */
[----:B------:R-:W-:-:S13]  /*24270*/  ISETP.GE.U32.AND P0, PT, R4, R2, PT ;  /* 0x000000020400720c */ /* 0x000fda0003f06070 */
[----:B------:R-:W-:-:S04]  /*24280*/  @P0 VIADD R3, R3, 0x1 ;  /* 0x0000000103030836 */ /* 0x000fc80000000000 */
[----:B------:R-:W-:Y:S01]  /*24290*/  @!P4 IMAD.MOV R3, RZ, RZ, -R3 ;  /* 0x000000ffff03c224 */ /* 0x000fe200078e0a03 */
[----:B------:R-:W-:-:S07]  /*242a0*/  @!P3 LOP3.LUT R3, RZ, R0, RZ, 0x33, !PT ;  /* 0x00000000ff03b212 */ /* 0x000fce00078e33ff */
.L_x_689:
[----:B------:R-:W-:Y:S05]  /*242b0*/  BSYNC B0 ;  /* 0x0000000000007941 */ /* 0x000fea0003800000 */
.L_x_688:
[-C--:B------:R-:W-:Y:S01]  /*242c0*/  IMAD R0, R13, R3.reuse, RZ ;  /* 0x000000030d007224 */ /* 0x080fe200078e02ff */
[----:B------:R-:W-:Y:S04]  /*242d0*/  BSSY B0, `(.L_x_690) ;  /* 0x000019d000007945 */ /* 0x000fe80003800000 */
[C---:B------:R-:W-:Y:S01]  /*242e0*/  VIADDMNMX R3, R0.reuse, R3, R11, PT ;  /* 0x0000000300037246 */ /* 0x040fe2000380010b */
[----:B------:R-:W-:-:S04]  /*242f0*/  IMAD R0, R0, 0x50, -R6 ;  /* 0x0000005000007824 */ /* 0x000fc800078e0a06 */
[----:B------:R-:W-:Y:S01]  /*24300*/  IMAD R6, R3, 0x50, -R6 ;  /* 0x0000005003067824 */ /* 0x000fe200078e0a06 */
[----:B------:R-:W-:-:S04]  /*24310*/  VIMNMX R0, RZ, R0, !PT ;  /* 0x00000000ff007248 */ /* 0x000fc80007fe0100 */
[----:B------:R-:W-:Y:S01]  /*24320*/  VIMNMX R9, R6, R9, PT ;  /* 0x0000000906097248 */ /* 0x000fe20003fe0100 */
[----:B------:R-:W-:-:S03]  /*24330*/  IMAD.WIDE.U32 R2, R0, -0x33333333, RZ ;  /* 0xcccccccd00027825 */ /* 0x000fc600078e00ff */
[----:B------:R-:W-:-:S13]  /*24340*/  ISETP.GT.AND P0, PT, R9, R0, PT ;  /* 0x000000000900720c */ /* 0x000fda0003f04270 */
[----:B------:R-:W-:Y:S02]  /*24350*/  @P0 IADD3 R4, R9, 0x4f, RZ ;  /* 0x0000004f09040810 */ /* 0x000fe40007ffe0ff */
[----:B------:R-:W-:-:S03]  /*24360*/  SHF.R.U32.HI R9, RZ, 0x6, R3 ;  /* 0x00000006ff097819 */ /* 0x000fc60000011603 */
[----:B------:R-:W-:-:S04]  /*24370*/  @P0 IMAD.HI R0, R4, 0x66666667, RZ ;  /* 0x6666666704000827 */ /* 0x000fc800078e02ff */
[----:B------:R-:W-:Y:S01]  /*24380*/  IMAD.MOV.U32 R7, RZ, RZ, R9 ;  /* 0x000000ffff077224 */ /* 0x000fe200078e0009 */
[----:B------:R-:W-:-:S04]  /*24390*/  @P0 SHF.R.U32.HI R2, RZ, 0x1f, R0 ;  /* 0x0000001fff020819 */ /* 0x000fc80000011600 */
[----:B------:R-:W-:Y:S02]  /*243a0*/  @P0 LEA.HI.SX32 R7, R0, R2, 0x1b ;  /* 0x0000000200070211 */ /* 0x000fe400078fdaff */
[----:B------:R-:W-:Y:S02]  /*243b0*/  PLOP3.LUT P0, PT, PT, PT, PT, 0x80, 0x0 ;  /* 0x000000000000781c */ /* 0x000fe40003f0f070 */
[----:B------:R-:W-:-:S13]  /*243c0*/  ISETP.GT.AND P3, PT, R7, R9, PT ;  /* 0x000000090700720c */ /* 0x000fda0003f64270 */
[----:B------:R-:W-:Y:S05]  /*243d0*/  @!P3 BRA `(.L_x_691) ;  /* 0x000000180030b947 */ /* 0x000fea0003800000 */
[----:B------:R-:W-:Y:S01]  /*243e0*/  UMOV UR4, 0xffffffff ;  /* 0xffffffff00047882 */ /* 0x000fe20000000000 */
[----:B------:R-:W-:Y:S02]  /*243f0*/  SEL R0, R12, RZ, !P2 ;  /* 0x000000ff0c007207 */ /* 0x000fe40005000000 */
[----:B------:R-:W-:Y:S05]  /*24400*/  BRA.DIV UR4, `(.L_x_692) ;  /* 0x0000008204087947 */ /* 0x000fea000b800000 */
[----:B------:R-:W1:Y:S02]  /*24410*/  S2R R2, SR_TID.X ;  /* 0x0000000000027919 */ /* 0x000e640000002100 */
[----:B-1----:R-:W-:-:S04]  /*24420*/  SHF.R.U32.HI R2, RZ, 0x5, R2 ;  /* 0x00000005ff027819 */ /* 0x002fc80000011602 */
[----:B------:R-:W-:-:S05]  /*24430*/  LOP3.LUT R2, R2, 0x3, RZ, 0xc0, !PT ;  /* 0x0000000302027812 */ /* 0x000fca00078ec0ff */
[----:B------:R1:W2:Y:S02]  /*24440*/  SHFL.IDX PT, R14, R2, RZ, 0x1f ;  /* 0x00001fff020e7589 */ /* 0x0002a400000e0000 */
.L_x_874:
[----:B--2---:R-:W-:Y:S02]  /*24450*/  ISETP.NE.AND P0, PT, R14, RZ, PT ;  /* 0x000000ff0e00720c */ /* 0x004fe40003f05270 */
[----:B------:R-:W-:-:S11]  /*24460*/  PLOP3.LUT P6, PT, PT, PT, PT, 0x8, 0x0 ;  /* 0x000000000000781c */ /* 0x000fd60003fce170 */
[----:B------:R-:W-:Y:S05]  /*24470*/  @P0 BRA `(.L_x_693) ;  /* 0x00000000000c0947 */ /* 0x000fea0003800000 */
[----:B------:R-:W-:-:S03]  /*24480*/  UMOV UR4, 0xffffffff ;  /* 0xffffffff00047882 */ /* 0x000fc60000000000 */
[----:B------:R-:W-:Y:S05]  /*24490*/  BRA.DIV UR4, `(.L_x_694) ;  /* 0x0000008204187947 */ /* 0x000fea000b800000 */
[----:B------:R-:W-:-:S13]  /*244a0*/  ELECT P6, URZ, PT ;  /* 0x00000000003f782f */ /* 0x000fda00038c0000 */
.L_x_693:
[----:B-1----:R-:W2:Y:S01]  /*244b0*/  LDL R2, [R1+0x64] ;  /* 0x0000640001027983 */ /* 0x002ea20000100800 */
[----:B------:R-:W-:Y:S01]  /*244c0*/  BSSY B1, `(.L_x_695) ;  /* 0x0000008000017945 */ /* 0x000fe20003800000 */
[----:B--2---:R-:W-:-:S05]  /*244d0*/  VIADD R2, R2, 0x1 ;  /* 0x0000000102027836 */ /* 0x004fca0000000000 */
[----:B------:R-:W-:-:S04]  /*244e0*/  LEA.HI R3, R2, R2, RZ, 0x1 ;  /* 0x0000000202037211 */ /* 0x000fc800078f08ff */
[----:B------:R-:W-:-:S05]  /*244f0*/  LOP3.LUT R3, R3, 0xfffffffe, RZ, 0xc0, !PT ;  /* 0xfffffffe03037812 */ /* 0x000fca00078ec0ff */
[----:B------:R-:W-:-:S05]  /*24500*/  IMAD.IADD R2, R2, 0x1, -R3 ;  /* 0x0000000102027824 */ /* 0x000fca00078e0a03 */
[----:B------:R-:W-:-:S04]  /*24510*/  SHF.L.U32 R2, R2, 0x1f, RZ ;  /* 0x0000001f02027819 */ /* 0x000fc800000006ff */
[----:B------:R-:W1:Y:S02]  /*24520*/  SYNCS.PHASECHK.TRANS64.TRYWAIT P0, [R18+URZ+0x38820], R2 ;  /* 0x03882002120075a7 */ /* 0x000e64000800017f */
[----:B-1----:R-:W-:Y:S05]  /*24530*/  @!P0 BRA `(.L_x_696) ;  /* 0x0000008000108947 */ /* 0x002fea0003800000 */
.L_x_877:
[----:B------:R-:W-:Y:S05]  /*24540*/  BSYNC B1 ;  /* 0x0000000000017941 */ /* 0x000fea0003800000 */
.L_x_695:
[----:B------:R-:W-:Y:S04]  /*24550*/  BSSY B1, `(.L_x_697) ;  /* 0x00000ad000017945 */ /* 0x000fe80003800000 */
[----:B------:R-:W-:Y:S05]  /*24560*/  @!P6 BRA `(.L_x_698) ;  /* 0x0000000800ace947 */ /* 0x000fea0003800000 */
[----:B------:R-:W2:Y:S04]  /*24570*/  LDL R5, [R1+0x20] ;  /* 0x0000200001057983 */ /* 0x000ea80000100800 */
[----:B------:R-:W3:Y:S01]  /*24580*/  LDL R4, [R1+0x24] ;  /* 0x0000240001047983 */ /* 0x000ee20000100800 */
[----:B------:R-:W-:Y:S01]  /*24590*/  BSSY B2, `(.L_x_699) ;  /* 0x0000008000027945 */ /* 0x000fe20003800000 */
[----:B------:R-:W4:Y:S02]  /*245a0*/  S2R R3, SR_TID.X ;  /* 0x0000000000037919 */ /* 0x000f240000002100 */
[----:B----4-:R-:W-:-:S04]  /*245b0*/  LOP3.LUT R3, R3, 0x7f, RZ, 0xc0, !PT ;  /* 0x0000007f03037812 */ /* 0x010fc800078ec0ff */
[----:B------:R-:W-:Y:S02]  /*245c0*/  ISETP.NE.AND P2, PT, R3, RZ, PT ;  /* 0x000000ff0300720c */ /* 0x000fe40003f45270 */
[----:B--2---:R-:W-:Y:S02]  /*245d0*/  LEA R6, R5, R18, 0x3 ;  /* 0x0000001205067211 */ /* 0x004fe400078e18ff */
[----:B---3--:R-:W-:-:S04]  /*245e0*/  SHF.L.U32 R8, R4, 0x1f, RZ ;  /* 0x0000001f04087819 */ /* 0x008fc800000006ff */
[----:B------:R-:W2:Y:S02]  /*245f0*/  SYNCS.PHASECHK.TRANS64.TRYWAIT P0, [R6+URZ+0x388a0], R8 ;  /* 0x0388a008060075a7 */ /* 0x000ea4000800017f */
[----:B--2---:R-:W-:Y:S05]  /*24600*/  @!P0 BRA `(.L_x_700) ;  /* 0x0000007c00f08947 */ /* 0x004fea0003800000 */
.L_x_878:
[----:B------:R-:W-:Y:S05]  /*24610*/  BSYNC B2 ;  /* 0x0000000000027941 */ /* 0x000fea0003800000 */
.L_x_699:
[----:B------:R-:W-:Y:S04]  /*24620*/  BSSY B2, `(.L_x_701) ;  /* 0x0000009000027945 */ /* 0x000fe80003800000 */
[----:B------:R-:W-:Y:S05]  /*24630*/  @P2 BRA `(.L_x_702) ;  /* 0x00000000001c2947 */ /* 0x000fea0003800000 */
[----:B------:R-:W3:Y:S01]  /*24640*/  S2R R3, SR_TID.X ;  /* 0x0000000000037919 */ /* 0x000ee20000002100 */
[----:B-1----:R-:W-:-:S04]  /*24650*/  IMAD.MOV.U32 R2, RZ, RZ, 0xa000 ;  /* 0x0000a000ff027424 */ /* 0x002fc800078e00ff */
[----:B------:R4:W-:Y:S01]  /*24660*/  SYNCS.ARRIVE.TRANS64 RZ, [R6+URZ+0x38890], R2 ;  /* 0x0388900206ff79a7 */ /* 0x0009e2000800003f */
[----:B---3--:R-:W-:-:S04]  /*24670*/  LOP3.LUT R3, R3, 0x1f, RZ, 0xc0, !PT ;  /* 0x0000001f03037812 */ /* 0x008fc800078ec0ff */
[----:B------:R-:W-:-:S13]  /*24680*/  ISETP.NE.AND P0, PT, R3, RZ, PT ;  /* 0x000000ff0300720c */ /* 0x000fda0003f05270 */
[----:B----4-:R-:W-:Y:S05]  /*24690*/  @!P0 BRA `(.L_x_702) ;  /* 0x0000000000048947 */ /* 0x010fea0003800000 */
[----:B------:R-:W-:Y:S01]  /*246a0*/  BPT.TRAP 0x1 ;  /* 0x000000040000795c */ /* 0x000fe20000300000 */
.L_x_702:
[----:B------:R-:W-:Y:S05]  /*246b0*/  BSYNC B2 ;  /* 0x0000000000027941 */ /* 0x000fea0003800000 */
.L_x_701:
[----:B-1----:R-:W3:Y:S01]  /*246c0*/  LDL R2, [R1+0x20] ;  /* 0x0000200001027983 */ /* 0x002ee20000100800 */
[----:B------:R-:W-:Y:S01]  /*246d0*/  IMAD.MOV.U32 R20, RZ, RZ, RZ ;  /* 0x000000ffff147224 */ /* 0x000fe200078e00ff */
[----:B------:R-:W-:Y:S01]  /*246e0*/  UIADD3 UR4, UP0, UR38, 0x570, URZ ;  /* 0x0000057026047890 */ /* 0x000fe2000ff1e03f */
[----:B------:R-:W-:Y:S01]  /*246f0*/  IMAD R3, R7, 0x50, R10 ;  /* 0x0000005007037824 */ /* 0x000fe200078e020a */
[----:B------:R-:W-:Y:S01]  /*24700*/  PLOP3.LUT P0, PT, PT, PT, PT, 0x80, 0x0 ;  /* 0x000000000000781c */ /* 0x000fe20003f0f070 */
[----:B------:R-:W-:Y:S01]  /*24710*/  UMOV UR6, 0x0 ;  /* 0x0000000000067882 */ /* 0x000fe20000000000 */
[----:B------:R-:W-:Y:S01]  /*24720*/  R2UR UR10, R20 ;  /* 0x00000000140a72ca */ /* 0x000fe200000e0000 */
[----:B------:R-:W-:Y:S01]  /*24730*/  VIADD R3, R3, 0xffffffb0 ;  /* 0xffffffb003037836 */ /* 0x000fe20000000000 */
[----:B------:R-:W-:Y:S01]  /*24740*/  UIADD3.X UR5, URZ, UR39, URZ, UP0, !UPT ;  /* 0x000000273f057290 */ /* 0x000fe200087fe43f */
[----:B------:R-:W-:Y:S01]  /*24750*/  UMOV UR7, 0x12f00000 ;  /* 0x12f0000000077882 */ /* 0x000fe20000000000 */
[----:B---3--:R-:W-:Y:S01]  /*24760*/  IMAD R4, R2, 0xa000, R18 ;  /* 0x0000a00002047824 */ /* 0x008fe200078e0212 */
[----:B------:R-:W-:-:S03]  /*24770*/  IADD3 R2, R6, 0x38890, RZ ;  /* 0x0003889006027810 */ /* 0x000fc60007ffe0ff */
[----:B------:R-:W-:-:S07]  /*24780*/  VIADD R5, R4, 0x24400 ;  /* 0x0002440004057836 */ /* 0x000fce0000000000 */
.L_x_703:
        /* <DEDUP_REMOVED lines=9> */
[----:B-1----:R-:W-:Y:S05]  /*24820*/  @P0 BRA.U.ANY `(.L_x_703) ;  /* 0xfffffffd00d80947 */ /* 0x002fea000393ffff */
[----:B------:R-:W-:Y:S01]  /*24830*/  IMAD.MOV.U32 R15, RZ, RZ, 0x40 ;  /* 0x00000040ff0f7424 */ /* 0x000fe200078e00ff */
[----:B------:R-:W-:Y:S01]  /*24840*/  PLOP3.LUT P0, PT, PT, PT, PT, 0x80, 0x0 ;  /* 0x000000000000781c */ /* 0x000fe20003f0f070 */
[----:B------:R-:W-:Y:S01]  /*24850*/  VIADD R5, R4, 0x26c00 ;  /* 0x00026c0004057836 */ /* 0x000fe20000000000 */
[----:B------:R-:W-:Y:S01]  /*24860*/  UMOV UR6, 0x0 ;  /* 0x0000000000067882 */ /* 0x000fe20000000000 */
[----:B------:R-:W-:Y:S01]  /*24870*/  UMOV UR7, 0x12f00000 ;  /* 0x12f0000000077882 */ /* 0x000fe20000000000 */
[----:B------:R-:W-:-:S15]  /*24880*/  R2UR UR10, R15 ;  /* 0x000000000f0a72ca */ /* 0x000fde00000e0000 */
.L_x_704:
        /* <DEDUP_REMOVED lines=10> */
[----:B------:R-:W-:Y:S01]  /*24930*/  MOV R14, 0x80 ;  /* 0x00000080000e7802 */ /* 0x000fe20000000f00 */
[----:B------:R-:W-:Y:S01]  /*24940*/  VIADD R5, R4, 0x29400 ;  /* 0x0002940004057836 */ /* 0x000fe20000000000 */
[----:B------:R-:W-:Y:S01]  /*24950*/  PLOP3.LUT P0, PT, PT, PT, PT, 0x80, 0x0 ;  /* 0x000000000000781c */ /* 0x000fe20003f0f070 */
[----:B------:R-:W-:Y:S01]  /*24960*/  UMOV UR6, 0x0 ;  /* 0x0000000000067882 */ /* 0x000fe20000000000 */
[----:B------:R-:W-:Y:S01]  /*24970*/  R2UR UR10, R14 ;  /* 0x000000000e0a72ca */ /* 0x000fe200000e0000 */
[----:B------:R-:W-:-:S14]  /*24980*/  UMOV UR7, 0x12f00000 ;  /* 0x12f0000000077882 */ /* 0x000fdc0000000000 */
.L_x_705:
        /* <DEDUP_REMOVED lines=10> */
[----:B0-----:R-:W-:Y:S01]  /*24a30*/  IMAD.MOV.U32 R11, RZ, RZ, 0xc0 ;  /* 0x000000c0ff0b7424 */ /* 0x001fe200078e00ff */
[----:B------:R-:W-:Y:S01]  /*24a40*/  PLOP3.LUT P0, PT, PT, PT, PT, 0x80, 0x0 ;  /* 0x000000000000781c */ /* 0x000fe20003f0f070 */
[----:B------:R-:W-:Y:S01]  /*24a50*/  VIADD R5, R4, 0x2bc00 ;  /* 0x0002bc0004057836 */ /* 0x000fe20000000000 */
[----:B------:R-:W-:Y:S01]  /*24a60*/  UMOV UR6, 0x0 ;  /* 0x0000000000067882 */ /* 0x000fe20000000000 */
[----:B------:R-:W-:Y:S01]  /*24a70*/  UMOV UR7, 0x12f00000 ;  /* 0x12f0000000077882 */ /* 0x000fe20000000000 */
[----:B------:R-:W-:-:S15]  /*24a80*/  R2UR UR10, R11 ;  /* 0x000000000b0a72ca */ /* 0x000fde00000e0000 */
.L_x_706:
        /* <DEDUP_REMOVED lines=10> */
[----:B------:R-:W0:Y:S01]  /*24b30*/  SYNCS.PHASECHK.TRANS64.TRYWAIT P0, [R6+URZ+0x388c0], R8 ;  /* 0x0388c008060075a7 */ /* 0x000e22000800017f */
[----:B------:R-:W-:Y:S04]  /*24b40*/  BSSY B2, `(.L_x_707) ;  /* 0x0000002000027945 */ /* 0x000fe80003800000 */
[----:B0-----:R-:W-:Y:S05]  /*24b50*/  @!P0 BRA `(.L_x_708) ;  /* 0x0000007800b08947 */ /* 0x001fea0003800000 */
.L_x_879:
[----:B------:R-:W-:Y:S05]  /*24b60*/  BSYNC B2 ;  /* 0x0000000000027941 */ /* 0x000fea0003800000 */
.L_x_707:
[----:B------:R-:W-:Y:S01]  /*24b70*/  BSSY B2, `(.L_x_709) ;  /* 0x000000b000027945 */ /* 0x000fe20003800000 */
[----:B------:R-:W-:Y:S01]  /*24b80*/  MOV R12, 0x0 ;  /* 0x00000000000c7802 */ /* 0x000fe20000000f00 */
[----:B------:R-:W-:Y:S02]  /*24b90*/  IMAD.MOV.U32 R13, RZ, RZ, 0x12f00000 ;  /* 0x12f00000ff0d7424 */ /* 0x000fe400078e00ff */
[----:B------:R-:W-:Y:S05]  /*24ba0*/  @P2 BRA `(.L_x_710) ;  /* 0x00000000001c2947 */ /* 0x000fea0003800000 */
[----:B------:R-:W1:Y:S01]  /*24bb0*/  S2R R5, SR_TID.X ;  /* 0x0000000000057919 */ /* 0x000e620000002100 */
[----:B------:R-:W-:-:S04]  /*24bc0*/  IMAD.MOV.U32 R2, RZ, RZ, 0xa000 ;  /* 0x0000a000ff027424 */ /* 0x000fc800078e00ff */
[----:B------:R3:W-:Y:S01]  /*24bd0*/  SYNCS.ARRIVE.TRANS64 RZ, [R6+URZ+0x388b0], R2 ;  /* 0x0388b00206ff79a7 */ /* 0x0007e2000800003f */
[----:B-1----:R-:W-:-:S04]  /*24be0*/  LOP3.LUT R5, R5, 0x1f, RZ, 0xc0, !PT ;  /* 0x0000001f05057812 */ /* 0x002fc800078ec0ff */
[----:B------:R-:W-:-:S13]  /*24bf0*/  ISETP.NE.AND P0, PT, R5, RZ, PT ;  /* 0x000000ff0500720c */ /* 0x000fda0003f05270 */
[----:B---3--:R-:W-:Y:S05]  /*24c00*/  @!P0 BRA `(.L_x_710) ;  /* 0x0000000000048947 */ /* 0x008fea0003800000 */
[----:B------:R-:W-:Y:S01]  /*24c10*/  BPT.TRAP 0x1 ;  /* 0x000000040000795c */ /* 0x000fe20000300000 */
.L_x_710:
[----:B------:R-:W-:Y:S05]  /*24c20*/  BSYNC B2 ;  /* 0x0000000000027941 */ /* 0x000fea0003800000 */
.L_x_709:
[----:B------:R-:W-:Y:S01]  /*24c30*/  R2UR UR10, R20 ;  /* 0x00000000140a72ca */ /* 0x000fe200000e0000 */
[----:B------:R-:W-:Y:S01]  /*24c40*/  UIADD3 UR4, UP0, UR38, 0x670, URZ ;  /* 0x0000067026047890 */ /* 0x000fe2000ff1e03f */
[----:B------:R-:W-:Y:S01]  /*24c50*/  R2UR UR6, R12 ;  /* 0x000000000c0672ca */ /* 0x000fe200000e0000 */
[----:B0-2---:R-:W-:Y:S01]  /*24c60*/  VIADD R6, R6, 0x388b0 ;  /* 0x000388b006067836 */ /* 0x005fe20000000000 */
[----:B------:R-:W-:Y:S01]  /*24c70*/  R2UR UR7, R13 ;  /* 0x000000000d0772ca */ /* 0x000fe200000e0000 */
[----:B------:R-:W-:Y:S01]  /*24c80*/  UIADD3.X UR5, URZ, UR39, URZ, UP0, !UPT ;  /* 0x000000273f057290 */ /* 0x000fe200087fe43f */
[----:B------:R-:W-:Y:S02]  /*24c90*/  PLOP3.LUT P0, PT, PT, PT, PT, 0x80, 0x0 ;  /* 0x000000000000781c */ /* 0x000fe40003f0f070 */
[----:B------:R-:W-:-:S11]  /*24ca0*/  IADD3 R2, R4, 0x400, RZ ;  /* 0x0000040004027810 */ /* 0x000fd60007ffe0ff */
.L_x_711:
        /* <DEDUP_REMOVED lines=15> */
.L_x_712:
        /* <DEDUP_REMOVED lines=15> */
.L_x_713:
        /* <DEDUP_REMOVED lines=15> */
.L_x_714:
        /* <DEDUP_REMOVED lines=10> */
.L_x_698:
[----:B------:R-:W-:Y:S05]  /*25020*/  BSYNC B1 ;  /* 0x0000000000017941 */ /* 0x000fea0003800000 */
.L_x_697:
[----:B-1----:R-:W2:Y:S04]  /*25030*/  LDL.LU R2, [R1+0x20] ;  /* 0x0000200001027983 */ /* 0x002ea80000300800 */
[----:B------:R-:W3:Y:S01]  /*25040*/  LDL.LU R5, [R1+0x24] ;  /* 0x0000240001057983 */ /* 0x000ee20000300800 */
[----:B------:R-:W-:Y:S01]  /*25050*/  VIADD R7, R7, 0xfffffffe ;  /* 0xfffffffe07077836 */ /* 0x000fe20000000000 */
[----:B------:R-:W-:-:S04]  /*25060*/  PLOP3.LUT P0, PT, PT, PT, PT, 0x8, 0x0 ;  /* 0x000000000000781c */ /* 0x000fc80003f0e170 */
[----:B------:R-:W-:Y:S02]  /*25070*/  ISETP.GE.AND P3, PT, R7, R9, PT ;  /* 0x000000090700720c */ /* 0x000fe40003f66270 */
[----:B--2---:R-:W-:-:S04]  /*25080*/  IADD3 R2, R2, 0x1, RZ ;  /* 0x0000000102027810 */ /* 0x004fc80007ffe0ff */
[----:B------:R-:W-:-:S04]  /*25090*/  ISETP.NE.AND P2, PT, R2, 0x2, PT ;  /* 0x000000020200780c */ /* 0x000fc80003f45270 */
[----:B------:R-:W-:Y:S02]  /*250a0*/  SEL R3, RZ, 0x1, P2 ;  /* 0x00000001ff037807 */ /* 0x000fe40001000000 */
[----:B------:R-:W-:Y:S02]  /*250b0*/  SEL R2, R2, RZ, P2 ;  /* 0x000000ff02027207 */ /* 0x000fe40001000000 */
[----:B---3--:R-:W-:-:S03]  /*250c0*/  LOP3.LUT R5, R5, R3, RZ, 0x3c, !PT ;  /* 0x0000000305057212 */ /* 0x008fc600078e3cff */
[----:B------:R1:W-:Y:S04]  /*250d0*/  STL [R1+0x20], R2 ;  /* 0x0000200201007387 */ /* 0x0003e80000100800 */
[----:B------:R1:W-:Y:S01]  /*250e0*/  STL [R1+0x24], R5 ;  /* 0x0000240501007387 */ /* 0x0003e20000100800 */
[----:B------:R-:W-:Y:S05]  /*250f0*/  @!P3 BRA `(.L_x_691) ;  /* 0x0000000800e8b947 */ /* 0x000fea0003800000 */
.L_x_733:
[----:B------:R-:W-:Y:S05]  /*25100*/  YIELD ;  /* 0x0000000000007946 */ /* 0x000fea0003800000 */
[----:B------:R-:W-:Y:S04]  /*25110*/  BSSY B1, `(.L_x_715) ;  /* 0x00000ac000017945 */ /* 0x000fe80003800000 */
[----:B--2---:R-:W-:Y:S05]  /*25120*/  @!P6 BRA `(.L_x_716) ;  /* 0x0000000800a8e947 */ /* 0x004fea0003800000 */
[----:B------:R-:W2:Y:S04]  /*25130*/  LDL R4, [R1+0x20] ;  /* 0x0000200001047983 */ /* 0x000ea80000100800 */
[----:B------:R-:W3:Y:S01]  /*25140*/  LDL R3, [R1+0x24] ;  /* 0x0000240001037983 */ /* 0x000ee20000100800 */
[----:B------:R-:W-:Y:S01]  /*25150*/  BSSY B2, `(.L_x_717) ;  /* 0x0000008000027945 */ /* 0x000fe20003800000 */
[----:B-1----:R-:W1:Y:S02]  /*25160*/  S2R R2, SR_TID.X ;  /* 0x0000000000027919 */ /* 0x002e640000002100 */
[----:B-1----:R-:W-:-:S04]  /*25170*/  LOP3.LUT R2, R2, 0x7f, RZ, 0xc0, !PT ;  /* 0x0000007f02027812 */ /* 0x002fc800078ec0ff */
[----:B------:R-:W-:Y:S01]  /*25180*/  ISETP.NE.AND P3, PT, R2, RZ, PT ;  /* 0x000000ff0200720c */ /* 0x000fe20003f65270 */
[----:B--2---:R-:W-:Y:S01]  /*25190*/  IMAD R6, R4, 0x8, R18 ;  /* 0x0000000804067824 */ /* 0x004fe200078e0212 */
[----:B---3--:R-:W-:-:S04]  /*251a0*/  SHF.L.U32 R5, R3, 0x1f, RZ ;  /* 0x0000001f03057819 */ /* 0x008fc800000006ff */
[----:B------:R-:W1:Y:S02]  /*251b0*/  SYNCS.PHASECHK.TRANS64.TRYWAIT P2, [R6+URZ+0x388a0], R5 ;  /* 0x0388a005060075a7 */ /* 0x000e64000804017f */
[----:B-1----:R-:W-:Y:S05]  /*251c0*/  @!P2 BRA `(.L_x_718) ;  /* 0x000000740028a947 */ /* 0x002fea0003800000 */
.L_x_880:
[----:B------:R-:W-:Y:S05]  /*251d0*/  BSYNC B2 ;  /* 0x0000000000027941 */ /* 0x000fea0003800000 */
.L_x_717:
[----:B------:R-:W-:Y:S04]  /*251e0*/  BSSY B2, `(.L_x_719) ;  /* 0x0000009000027945 */ /* 0x000fe80003800000 */
[----:B------:R-:W-:Y:S05]  /*251f0*/  @P3 BRA `(.L_x_720) ;  /* 0x00000000001c3947 */ /* 0x000fea0003800000 */
[----:B------:R-:W2:Y:S01]  /*25200*/  S2R R3, SR_TID.X ;  /* 0x0000000000037919 */ /* 0x000ea20000002100 */
[----:B------:R-:W-:-:S04]  /*25210*/  IMAD.MOV.U32 R2, RZ, RZ, 0xa000 ;  /* 0x0000a000ff027424 */ /* 0x000fc800078e00ff */
[----:B------:R3:W-:Y:S01]  /*25220*/  SYNCS.ARRIVE.TRANS64 RZ, [R6+URZ+0x38890], R2 ;  /* 0x0388900206ff79a7 */ /* 0x0007e2000800003f */
[----:B--2---:R-:W-:-:S04]  /*25230*/  LOP3.LUT R3, R3, 0x1f, RZ, 0xc0, !PT ;  /* 0x0000001f03037812 */ /* 0x004fc800078ec0ff */
[----:B------:R-:W-:-:S13]  /*25240*/  ISETP.NE.AND P2, PT, R3, RZ, PT ;  /* 0x000000ff0300720c */ /* 0x000fda0003f45270 */
[----:B---3--:R-:W-:Y:S05]  /*25250*/  @!P2 BRA `(.L_x_720) ;  /* 0x000000000004a947 */ /* 0x008fea0003800000 */
[----:B------:R-:W-:Y:S01]  /*25260*/  BPT.TRAP 0x1 ;  /* 0x000000040000795c */ /* 0x000fe20000300000 */
.L_x_720:
[----:B------:R-:W-:Y:S05]  /*25270*/  BSYNC B2 ;  /* 0x0000000000027941 */ /* 0x000fea0003800000 */
.L_x_719:
[----:B------:R-:W2:Y:S01]  /*25280*/  LDL R2, [R1+0x20] ;  /* 0x0000200001027983 */ /* 0x000ea20000100800 */
[----:B0-----:R-:W-:Y:S01]  /*25290*/  MOV R11, RZ ;  /* 0x000000ff000b7202 */ /* 0x001fe20000000f00 */
[----:B------:R-:W-:Y:S01]  /*252a0*/  UIADD3 UR4, UP0, UR38, 0x570, URZ ;  /* 0x0000057026047890 */ /* 0x000fe2000ff1e03f */
[----:B------:R-:W-:Y:S01]  /*252b0*/  PLOP3.LUT P2, PT, PT, PT, PT, 0x80, 0x0 ;  /* 0x000000000000781c */ /* 0x000fe20003f4f070 */
[----:B------:R-:W-:Y:S01]  /*252c0*/  IMAD R3, R7, 0x50, R10 ;  /* 0x0000005007037824 */ /* 0x000fe200078e020a */
[----:B------:R-:W-:Y:S01]  /*252d0*/  R2UR UR10, R11 ;  /* 0x000000000b0a72ca */ /* 0x000fe200000e0000 */
[----:B------:R-:W-:Y:S01]  /*252e0*/  UIADD3.X UR5, URZ, UR39, URZ, UP0, !UPT ;  /* 0x000000273f057290 */ /* 0x000fe200087fe43f */
[----:B------:R-:W-:Y:S01]  /*252f0*/  UMOV UR6, 0x0 ;  /* 0x0000000000067882 */ /* 0x000fe20000000000 */
[----:B------:R-:W-:Y:S01]  /*25300*/  UMOV UR7, 0x12f00000 ;  /* 0x12f0000000077882 */ /* 0x000fe20000000000 */
[----:B--2---:R-:W-:Y:S02]  /*25310*/  IMAD R4, R2, 0xa000, R18 ;  /* 0x0000a00002047824 */ /* 0x004fe400078e0212 */
[----:B------:R-:W-:-:S02]  /*25320*/  VIADD R2, R6, 0x38890 ;  /* 0x0003889006027836 */ /* 0x000fc40000000000 */
[----:B------:R-:W-:-:S07]  /*25330*/  VIADD R8, R4, 0x24400 ;  /* 0x0002440004087836 */ /* 0x000fce0000000000 */
.L_x_721:
        /* <DEDUP_REMOVED lines=12> */
[----:B------:R-:W-:Y:S01]  /*25400*/  UMOV UR6, 0x0 ;  /* 0x0000000000067882 */ /* 0x000fe20000000000 */
[----:B------:R-:W-:Y:S01]  /*25410*/  IADD3 R8, R4, 0x26c00, RZ ;  /* 0x00026c0004087810 */ /* 0x000fe20007ffe0ff */
[----:B------:R-:W-:Y:S01]  /*25420*/  UMOV UR7, 0x12f00000 ;  /* 0x12f0000000077882 */ /* 0x000fe20000000000 */
[----:B------:R-:W-:-:S15]  /*25430*/  R2UR UR10, R20 ;  /* 0x00000000140a72ca */ /* 0x000fde00000e0000 */
.L_x_722:
        /* <DEDUP_REMOVED lines=16> */
.L_x_723:
        /* <DEDUP_REMOVED lines=16> */
.L_x_724:
        /* <DEDUP_REMOVED lines=13> */
.L_x_881:
[----:B------:R-:W-:Y:S05]  /*25710*/  BSYNC B2 ;  /* 0x0000000000027941 */ /* 0x000fea0003800000 */
.L_x_725:
[----:B------:R-:W-:Y:S01]  /*25720*/  BSSY B2, `(.L_x_727) ;  /* 0x000000b000027945 */ /* 0x000fe20003800000 */
[----:B------:R-:W-:Y:S02]  /*25730*/  IMAD.MOV.U32 R12, RZ, RZ, 0x0 ;  /* 0x00000000ff0c7424 */ /* 0x000fe400078e00ff */
[----:B------:R-:W-:Y:S01]  /*25740*/  IMAD.MOV.U32 R13, RZ, RZ, 0x12f00000 ;  /* 0x12f00000ff0d7424 */ /* 0x000fe200078e00ff */
[----:B------:R-:W-:Y:S06]  /*25750*/  @P3 BRA `(.L_x_728) ;  /* 0x00000000001c3947 */ /* 0x000fec0003800000 */
[----:B------:R-:W2:Y:S01]  /*25760*/  S2R R8, SR_TID.X ;  /* 0x0000000000087919 */ /* 0x000ea20000002100 */
[----:B------:R-:W-:-:S04]  /*25770*/  IMAD.MOV.U32 R2, RZ, RZ, 0xa000 ;  /* 0x0000a000ff027424 */ /* 0x000fc800078e00ff */
[----:B------:R3:W-:Y:S01]  /*25780*/  SYNCS.ARRIVE.TRANS64 RZ, [R6+URZ+0x388b0], R2 ;  /* 0x0388b00206ff79a7 */ /* 0x0007e2000800003f */
[----:B--2---:R-:W-:-:S04]  /*25790*/  LOP3.LUT R8, R8, 0x1f, RZ, 0xc0, !PT ;  /* 0x0000001f08087812 */ /* 0x004fc800078ec0ff */
[----:B------:R-:W-:-:S13]  /*257a0*/  ISETP.NE.AND P2, PT, R8, RZ, PT ;  /* 0x000000ff0800720c */ /* 0x000fda0003f45270 */
[----:B---3--:R-:W-:Y:S05]  /*257b0*/  @!P2 BRA `(.L_x_728) ;  /* 0x000000000004a947 */ /* 0x008fea0003800000 */
[----:B------:R-:W-:Y:S01]  /*257c0*/  BPT.TRAP 0x1 ;  /* 0x000000040000795c */ /* 0x000fe20000300000 */
.L_x_728:
[----:B------:R-:W-:Y:S05]  /*257d0*/  BSYNC B2 ;  /* 0x0000000000027941 */ /* 0x000fea0003800000 */
.L_x_727:
[----:B------:R-:W-:Y:S01]  /*257e0*/  R2UR UR10, R11 ;  /* 0x000000000b0a72ca */ /* 0x000fe200000e0000 */
[----:B------:R-:W-:Y:S01]  /*257f0*/  UIADD3 UR4, UP0, UR38, 0x670, URZ ;  /* 0x0000067026047890 */ /* 0x000fe2000ff1e03f */
[----:B------:R-:W-:Y:S01]  /*25800*/  R2UR UR6, R12 ;  /* 0x000000000c0672ca */ /* 0x000fe200000e0000 */
[----:B------:R-:W-:Y:S01]  /*25810*/  VIADD R2, R4, 0x400 ;  /* 0x0000040004027836 */ /* 0x000fe20000000000 */
[----:B------:R-:W-:Y:S01]  /*25820*/  R2UR UR7, R13 ;  /* 0x000000000d0772ca */ /* 0x000fe200000e0000 */
[----:B------:R-:W-:Y:S01]  /*25830*/  UIADD3.X UR5, URZ, UR39, URZ, UP0, !UPT ;  /* 0x000000273f057290 */ /* 0x000fe200087fe43f */
[----:B------:R-:W-:Y:S02]  /*25840*/  PLOP3.LUT P2, PT, PT, PT, PT, 0x80, 0x0 ;  /* 0x000000000000781c */ /* 0x000fe40003f4f070 */
[----:B01----:R-:W-:-:S11]  /*25850*/  IADD3 R6, R6, 0x388b0, RZ ;  /* 0x000388b006067810 */ /* 0x003fd60007ffe0ff */
.L_x_729:
        /* <DEDUP_REMOVED lines=15> */
.L_x_730:
        /* <DEDUP_REMOVED lines=15> */
.L_x_731:
        /* <DEDUP_REMOVED lines=10> */
[----:B------:R-:W-:Y:S02]  /*25ae0*/  R2UR UR10, R14 ;  /* 0x000000000e0a72ca */ /* 0x000fe400000e0000 */
[----:B------:R-:W-:Y:S02]  /*25af0*/  R2UR UR6, R12 ;  /* 0x000000000c0672ca */ /* 0x000fe400000e0000 */
[----:B------:R-:W-:Y:S02]  /*25b00*/  R2UR UR7, R13 ;  /* 0x000000000d0772ca */ /* 0x000fe400000e0000 */
[----:B------:R-:W-:Y:S02]  /*25b10*/  PLOP3.LUT P2, PT, PT, PT, PT, 0x80, 0x0 ;  /* 0x000000000000781c */ /* 0x000fe40003f4f070 */
[----:B------:R-:W-:-:S11]  /*25b20*/  IADD3 R4, R4, 0x7c00, RZ ;  /* 0x00007c0004047810 */ /* 0x000fd60007ffe0ff */
.L_x_732:
        /* <DEDUP_REMOVED lines=10> */
.L_x_716:
[----:B------:R-:W-:Y:S05]  /*25bd0*/  BSYNC B1 ;  /* 0x0000000000017941 */ /* 0x000fea0003800000 */
.L_x_715:
[----:B-1----:R-:W2:Y:S04]  /*25be0*/  LDL.LU R2, [R1+0x20] ;  /* 0x0000200001027983 */ /* 0x002ea80000300800 */
[----:B------:R-:W3:Y:S01]  /*25bf0*/  LDL.LU R5, [R1+0x24] ;  /* 0x0000240001057983 */ /* 0x000ee20000300800 */
[C---:B------:R-:W-:Y:S01]  /*25c00*/  ISETP.GT.AND P3, PT, R7.reuse, R9, PT ;  /* 0x000000090700720c */ /* 0x040fe20003f64270 */
[----:B------:R-:W-:Y:S02]  /*25c10*/  VIADD R7, R7, 0xffffffff ;  /* 0xffffffff07077836 */ /* 0x000fe40000000000 */
[----:B--2---:R-:W-:-:S05]  /*25c20*/  VIADD R2, R2, 0x1 ;  /* 0x0000000102027836 */ /* 0x004fca0000000000 */
[----:B------:R-:W-:-:S04]  /*25c30*/  ISETP.NE.AND P2, PT, R2, 0x2, PT ;  /* 0x000000020200780c */ /* 0x000fc80003f45270 */
[----:B------:R-:W-:Y:S02]  /*25c40*/  SEL R3, RZ, 0x1, P2 ;  /* 0x00000001ff037807 */ /* 0x000fe40001000000 */
[----:B------:R-:W-:Y:S02]  /*25c50*/  SEL R2, R2, RZ, P2 ;  /* 0x000000ff02027207 */ /* 0x000fe40001000000 */
[----:B---3--:R-:W-:-:S05]  /*25c60*/  LOP3.LUT R5, R5, R3, RZ, 0x3c, !PT ;  /* 0x0000000305057212 */ /* 0x008fca00078e3cff */
[----:B------:R2:W-:Y:S04]  /*25c70*/  STL [R1+0x24], R5 ;  /* 0x0000240501007387 */ /* 0x0005e80000100800 */
[----:B------:R2:W-:Y:S01]  /*25c80*/  STL [R1+0x20], R2 ;  /* 0x0000200201007387 */ /* 0x0005e20000100800 */
[----:B------:R-:W-:Y:S05]  /*25c90*/  @P3 BRA `(.L_x_733) ;  /* 0xfffffff400183947 */ /* 0x000fea000383ffff */
.L_x_691:
[----:B------:R-:W-:Y:S05]  /*25ca0*/  BSYNC B0 ;  /* 0x0000000000007941 */ /* 0x000fea0003800000 */
.L_x_690:
[----:B------:R3:W5:Y:S01]  /*25cb0*/  LDL R8, [R1+0x40] ;  /* 0x0000400001087983 */ /* 0x0007620000100800 */
[----:B------:R-:W-:Y:S05]  /*25cc0*/  @!P0 WARPSYNC.ALL ;  /* 0x0000000000008948 */ /* 0x000fea0003800000 */
[----:B------:R3:W-:Y:S01]  /*25cd0*/  STL [R1+0x44], RZ ;  /* 0x000044ff01007387 */ /* 0x0007e20000100800 */
[----:B------:R-:W-:Y:S01]  /*25ce0*/  BSSY B0, `(.L_x_734) ;  /* 0x0000020000007945 */ /* 0x000fe20003800000 */
[----:B------:R-:W-:Y:S06]  /*25cf0*/  @!P0 BAR.SYNC.DEFER_BLOCKING 0xc, 0x180 ;  /* 0x0306000000008b1d */ /* 0x000fec0000010000 */
[----:B---3--:R-:W-:Y:S05]  /*25d00*/  @!P1 BRA `(.L_x_735) ;  /* 0x0000000000749947 */ /* 0x008fea0003800000 */
[----:B------:R-:W-:-:S13]  /*25d10*/  ISETP.NE.AND P0, PT, R17, RZ, PT ;  /* 0x000000ff1100720c */ /* 0x000fda0003f05270 */
[----:B------:R-:W3:Y:S02]  /*25d20*/  @!P0 LDC R17, c[0x0][0x9f0] ;  /* 0x00027c00ff118b82 */ /* 0x000ee40000000800 */
[----:B---3--:R-:W-:-:S04]  /*25d30*/  IABS R0, R17 ;  /* 0x0000001100007213 */ /* 0x008fc80000000000 */
[----:B-12---:R-:W1:Y:S08]  /*25d40*/  I2F.RP R2, R0 ;  /* 0x0000000000027306 */ /* 0x006e700000209400 */
[----:B-1----:R-:W1:Y:S02]  /*25d50*/  MUFU.RCP R2, R2 ;  /* 0x0000000200027308 */ /* 0x002e640000001000 */
[----:B-1----:R-:W-:-:S06]  /*25d60*/  VIADD R2, R2, 0xffffffe ;  /* 0x0ffffffe02027836 */ /* 0x002fcc0000000000 */
[----:B------:R-:W1:Y:S02]  /*25d70*/  F2I.FTZ.U32.TRUNC.NTZ R3, R2 ;  /* 0x0000000200037305 */ /* 0x000e64000021f000 */
[----:B-1----:R-:W-:-:S05]  /*25d80*/  IADD3 R2, RZ, -R3, RZ ;  /* 0x80000003ff027210 */ /* 0x002fca0007ffe0ff */
[----:B------:R-:W-:Y:S02]  /*25d90*/  IMAD R4, R2, R0, RZ ;  /* 0x0000000002047224 */ /* 0x000fe400078e02ff */
[----:B------:R-:W-:-:S04]  /*25da0*/  IMAD.MOV.U32 R2, RZ, RZ, RZ ;  /* 0x000000ffff027224 */ /* 0x000fc800078e00ff */
[----:B------:R-:W-:Y:S01]  /*25db0*/  IMAD.HI.U32 R6, R3, R4, R2 ;  /* 0x0000000403067227 */ /* 0x000fe200078e0002 */
[----:B------:R-:W-:Y:S02]  /*25dc0*/  IABS R2, R17 ;  /* 0x0000001100027213 */ /* 0x000fe40000000000 */
[----:B-----5:R-:W-:-:S03]  /*25dd0*/  IADD3 R4, R8, -0x1, R17 ;  /* 0xffffffff08047810 */ /* 0x020fc60007ffe011 */
        /* <DEDUP_REMOVED lines=14> */
[----:B------:R-:W-:-:S05]  /*25ec0*/  @!P1 LOP3.LUT R2, RZ, R17, RZ, 0x33, !PT ;  /* 0x00000011ff029212 */ /* 0x000fca00078e33ff */
[----:B------:R3:W-:Y:S02]  /*25ed0*/  STL [R1+0x44], R2 ;  /* 0x0000440201007387 */ /* 0x0007e40000100800 */
.L_x_735:
[----:B------:R-:W-:Y:S05]  /*25ee0*/  BSYNC B0 ;  /* 0x0000000000007941 */ /* 0x000fea0003800000 */
.L_x_734:
[----:B------:R-:W4:Y:S04]  /*25ef0*/  LDL R0, [R1+0x44] ;  /* 0x0000440001007983 */ /* 0x000f280000100800 */
[----:B-123--:R-:W4:Y:S01]  /*25f00*/  LDL R2, [R1+0x60] ;  /* 0x0000600001027983 */ /* 0x00ef220000100800 */
[----:B------:R-:W-:Y:S01]  /*25f10*/  BSSY B7, `(.L_x_736) ;  /* 0x00004ce000077945 */ /* 0x000fe20003800000 */
[----:B----4-:R-:W-:-:S05]  /*25f20*/  IMAD R2, R2, R0, RZ ;  /* 0x0000000002027224 */ /* 0x010fca00078e02ff */
[----:B-----5:R-:W-:Y:S01]  /*25f30*/  VIADDMNMX R0, R2, R0, R8, PT ;  /* 0x0000000002007246 */ /* 0x020fe20003800108 */
[----:B------:R1:W-:Y:S03]  /*25f40*/  STL [R1+0x30], R2 ;  /* 0x0000300201007387 */ /* 0x0003e60000100800 */
[----:B------:R-:W-:Y:S01]  /*25f50*/  ISETP.GT.AND P0, PT, R0, R2, PT ;  /* 0x000000020000720c */ /* 0x000fe20003f04270 */
[----:B------:R1:W-:-:S12]  /*25f60*/  STL [R1+0x48], R0 ;  /* 0x0000480001007387 */ /* 0x0003d80000100800 */
[----:B-1----:R-:W-:Y:S05]  /*25f70*/  @P0 BRA `(.L_x_737) ;  /* 0x00000000004c0947 */ /* 0x002fea0003800000 */
[----:B------:R-:W1:Y:S02]  /*25f80*/  S2R R0, SR_TID.X ;  /* 0x0000000000007919 */ /* 0x000e640000002100 */
[----:B-1----:R-:W-:-:S04]  /*25f90*/  LOP3.LUT R0, R0, 0x7f, RZ, 0xc0, !PT ;  /* 0x0000007f00007812 */ /* 0x002fc800078ec0ff */
[----:B------:R-:W-:-:S13]  /*25fa0*/  ISETP.NE.AND P0, PT, R0, RZ, PT ;  /* 0x000000ff0000720c */ /* 0x000fda0003f05270 */
[----:B------:R-:W-:Y:S05]  /*25fb0*/  @P0 BRA `(.L_x_738) ;  /* 0x0000004c000c0947 */ /* 0x000fea0003800000 */
[----:B------:R-:W1:Y:S01]  /*25fc0*/  S2R R3, SR_LANEID ;  /* 0x0000000000037919 */ /* 0x000e620000000000 */
[----:B------:R-:W-:Y:S01]  /*25fd0*/  VOTEU.ANY UR4, UPT, PT ;  /* 0x0000000000047886 */ /* 0x000fe200038e0100 */
[----:B------:R-:W2:Y:S01]  /*25fe0*/  LDC.64 R4, c[0x0][0xc60] ;  /* 0x00031800ff047b82 */ /* 0x000ea20000000a00 */
[----:B------:R-:W1:Y:S01]  /*25ff0*/  FLO.U32 R0, UR4 ;  /* 0x0000000400007d00 */ /* 0x000e6200080e0000 */
[----:B------:R-:W-:-:S07]  /*26000*/  ULDC.64 UR6, c[0x0][0x208] ;  /* 0x0000820000067ab9 */ /* 0x000fce0000000a00 */
[----:B------:R-:W2:Y:S01]  /*26010*/  POPC R2, UR4 ;  /* 0x0000000400027d09 */ /* 0x000ea20008000000 */
[----:B-1----:R-:W-:-:S13]  /*26020*/  ISETP.EQ.U32.AND P0, PT, R0, R3, PT ;  /* 0x000000030000720c */ /* 0x002fda0003f02070 */
[----:B--2---:R-:W2:Y:S01]  /*26030*/  @P0 ATOMG.E.ADD.STRONG.GPU PT, R5, desc[UR6][R4.64], R2 ;  /* 0x00000002040509a8 */ /* 0x004ea200081ee1c6 */
[----:B------:R-:W1:Y:S02]  /*26040*/  S2R R3, SR_LTMASK ;  /* 0x0000000000037919 */ /* 0x000e640000003900 */
[----:B-1----:R-:W-:-:S06]  /*26050*/  LOP3.LUT R3, R3, UR4, RZ, 0xc0, !PT ;  /* 0x0000000403037c12 */ /* 0x002fcc000f8ec0ff */
[----:B------:R-:W1:Y:S01]  /*26060*/  POPC R3, R3 ;  /* 0x0000000300037309 */ /* 0x000e620000000000 */
[----:B--2---:R-:W1:Y:S02]  /*26070*/  SHFL.IDX PT, R0, R5, R0, 0x1f ;  /* 0x00001f0005007589 */ /* 0x004e6400000e0000 */
[----:B-1----:R-:W-:-:S05]  /*26080*/  IADD3 R0, R0, UR36, R3 ;  /* 0x0000002400007c10 */ /* 0x002fca000fffe003 */
[----:B------:R1:W-:Y:S01]  /*26090*/  STL [R1], R0 ;  /* 0x0000000001007387 */ /* 0x0003e20000100800 */
[----:B------:R-:W-:Y:S05]  /*260a0*/  BRA `(.L_x_738) ;  /* 0x0000004800d07947 */ /* 0x000fea0003800000 */
.L_x_737:
[----:B------:R-:W-:Y:S01]  /*260b0*/  IADD3 R0, R18, 0x24400, RZ ;  /* 0x0002440012007810 */ /* 0x000fe20007ffe0ff */
[----:B------:R-:W-:Y:S03]  /*260c0*/  BSSY B6, `(.L_x_739) ;  /* 0x0000013000067945 */ /* 0x000fe60003800000 */
[----:B------:R-:W-:-:S13]  /*260d0*/  LOP3.LUT P0, RZ, R0, 0x3ff, RZ, 0xc0, !PT ;  /* 0x000003ff00ff7812 */ /* 0x000fda000780c0ff */
        /* <DEDUP_REMOVED lines=9> */
[----:B0-----:R-:W-:Y:S01]  /*26170*/  MOV R11, UR5 ;  /* 0x00000005000b7c02 */ /* 0x001fe20008000f00 */
[----:B------:R-:W-:Y:S01]  /*26180*/  IMAD.U32 R7, RZ, RZ, UR9 ;  /* 0x00000009ff077e24 */ /* 0x000fe2000f8e00ff */
[----:B------:R-:W-:Y:S01]  /*26190*/  MOV R13, RZ ;  /* 0x000000ff000d7202 */ /* 0x000fe20000000f00 */
[----:B------:R-:W-:-:S02]  /*261a0*/  IMAD.U32 R10, RZ, RZ, UR4 ;  /* 0x00000004ff0a7e24 */ /* 0x000fc4000f8e00ff */
[----:B------:R-:W-:Y:S02]  /*261b0*/  IMAD.MOV.U32 R8, RZ, RZ, 0x70 ;  /* 0x00000070ff087424 */ /* 0x000fe400078e00ff */
[----:B------:R-:W-:-:S07]  /*261c0*/  IMAD.MOV.U32 R12, RZ, RZ, 0x1 ;  /* 0x00000001ff0c7424 */ /* 0x000fce00078e00ff */
[----:B------:R-:W-:-:S07]  /*261d0*/  LEPC R20, `(.L_x_740) ;  /* 0x000000001014794e */ /* 0x000fce0000000000 */
[----:B-1----:R-:W-:Y:S05]  /*261e0*/  CALL.ABS.NOINC R2 ;  /* 0x0000000002007343 */ /* 0x002fea0003c00000 */
.L_x_740:
[----:B------:R-:W-:Y:S05]  /*261f0*/  BSYNC B6 ;  /* 0x0000000000067941 */ /* 0x000fea0003800000 */
.L_x_739:
        /* <DEDUP_REMOVED lines=8> */
[----:B------:R1:W2:Y:S01]  /*26280*/  LDC.64 R2, c[0x4][R17] ;  /* 0x0100000011027b82 */ /* 0x0002a20000000a00 */
[----:B------:R-:W-:Y:S01]  /*26290*/  IMAD.U32 R4, RZ, RZ, UR6 ;  /* 0x00000006ff047e24 */ /* 0x000fe2000f8e00ff */
[----:B------:R-:W-:Y:S01]  /*262a0*/  MOV R5, UR7 ;  /* 0x0000000700057c02 */ /* 0x000fe20008000f00 */
[----:B------:R-:W-:Y:S01]  /*262b0*/  IMAD.U32 R6, RZ, RZ, UR8 ;  /* 0x00000008ff067e24 */ /* 0x000fe2000f8e00ff */
[----:B------:R-:W-:Y:S01]  /*262c0*/  MOV R10, UR4 ;  /* 0x00000004000a7c02 */ /* 0x000fe20008000f00 */
[----:B------:R-:W-:Y:S01]  /*262d0*/  IMAD.U32 R7, RZ, RZ, UR9 ;  /* 0x00000009ff077e24 */ /* 0x000fe2000f8e00ff */
[----:B------:R-:W-:Y:S01]  /*262e0*/  MOV R12, 0x1 ;  /* 0x00000001000c7802 */ /* 0x000fe20000000f00 */
[----:B0-----:R-:W-:-:S02]  /*262f0*/  IMAD.U32 R11, RZ, RZ, UR5 ;  /* 0x00000005ff0b7e24 */ /* 0x001fc4000f8e00ff */
[----:B------:R-:W-:Y:S02]  /*26300*/  IMAD.MOV.U32 R8, RZ, RZ, 0x70 ;  /* 0x00000070ff087424 */ /* 0x000fe400078e00ff */
[----:B-1----:R-:W-:-:S07]  /*26310*/  IMAD.MOV.U32 R13, RZ, RZ, RZ ;  /* 0x000000ffff0d7224 */ /* 0x002fce00078e00ff */
[----:B------:R-:W-:-:S07]  /*26320*/  LEPC R20, `(.L_x_743) ;  /* 0x000000001014794e */ /* 0x000fce0000000000 */
[----:B--2---:R-:W-:Y:S05]  /*26330*/  CALL.ABS.NOINC R2 ;  /* 0x0000000002007343 */ /* 0x004fea0003c00000 */
.L_x_743:
[----:B------:R0:W1:Y:S01]  /*26340*/  LDC.64 R2, c[0x4][R17] ;  /* 0x0100000011027b82 */ /* 0x0000620000000a00 */
[----:B------:R-:W-:Y:S01]  /*26350*/  ULDC.64 UR4, c[0x4][0xa8] ;  /* 0x01002a0000047ab9 */ /* 0x000fe20000000a00 */
[----:B------:R-:W-:Y:S01]  /*26360*/  ULDC.64 UR6, c[0x4][0xb0] ;  /* 0x01002c0000067ab9 */ /* 0x000fe20000000a00 */
[----:B------:R-:W-:Y:S01]  /*26370*/  ULDC.64 UR8, c[0x4][0x18] ;  /* 0x0100060000087ab9 */ /* 0x000fe20000000a00 */
[----:B------:R-:W-:Y:S01]  /*26380*/  IMAD.U32 R4, RZ, RZ, UR4 ;  /* 0x00000004ff047e24 */ /* 0x000fe2000f8e00ff */
[----:B------:R-:W-:Y:S01]  /*26390*/  MOV R5, UR5 ;  /* 0x0000000500057c02 */ /* 0x000fe20008000f00 */
[----:B------:R-:W-:Y:S01]  /*263a0*/  IMAD.U32 R6, RZ, RZ, UR6 ;  /* 0x00000006ff067e24 */ /* 0x000fe2000f8e00ff */
[----:B------:R-:W-:Y:S01]  /*263b0*/  MOV R10, UR8 ;  /* 0x00000008000a7c02 */ /* 0x000fe20008000f00 */
[----:B------:R-:W-:Y:S01]  /*263c0*/  IMAD.U32 R7, RZ, RZ, UR7 ;  /* 0x00000007ff077e24 */ /* 0x000fe2000f8e00ff */
[----:B------:R-:W-:Y:S01]  /*263d0*/  MOV R12, 0x1 ;  /* 0x00000001000c7802 */ /* 0x000fe20000000f00 */
[----:B------:R-:W-:-:S02]  /*263e0*/  IMAD.U32 R11, RZ, RZ, UR9 ;  /* 0x00000009ff0b7e24 */ /* 0x000fc4000f8e00ff */
[----:B------:R-:W-:Y:S02]  /*263f0*/  IMAD.MOV.U32 R8, RZ, RZ, 0x70 ;  /* 0x00000070ff087424 */ /* 0x000fe400078e00ff */
[----:B0-----:R-:W-:-:S07]  /*26400*/  IMAD.MOV.U32 R13, RZ, RZ, RZ ;  /* 0x000000ffff0d7224 */ /* 0x001fce00078e00ff */
[----:B------:R-:W-:-:S07]  /*26410*/  LEPC R20, `(.L_x_742) ;  /* 0x000000001014794e */ /* 0x000fce0000000000 */
[----:B-1----:R-:W-:Y:S05]  /*26420*/  CALL.ABS.NOINC R2 ;  /* 0x0000000002007343 */ /* 0x002fea0003c00000 */
.L_x_742:
[----:B------:R-:W-:Y:S05]  /*26430*/  BSYNC B6 ;  /* 0x0000000000067941 */ /* 0x000fea0003800000 */
.L_x_741:
[----:B------:R-:W2:Y:S01]  /*26440*/  LDL.LU R2, [R1+0x28] ;  /* 0x0000280001027983 */ /* 0x000ea20000300800 */
[----:B------:R-:W-:-:S03]  /*26450*/  ULDC.64 UR4, c[0x0][0x9f8] ;  /* 0x00027e0000047ab9 */ /* 0x000fc60000000a00 */
[----:B------:R-:W3:Y:S04]  /*26460*/  LDL.LU R0, [R1+0x38] ;  /* 0x0000380001007983 */ /* 0x000ee80000300800 */
[----:B------:R-:W4:Y:S01]  /*26470*/  LDL R7, [R1+0x14] ;  /* 0x0000140001077983 */ /* 0x000f220000100800 */
[----:B------:R-:W-:Y:S01]  /*26480*/  ISETP.NE.U32.AND P0, PT, RZ, UR4, PT ;  /* 0x00000004ff007c0c */ /* 0x000fe2000bf05070 */
[----:B------:R-:W-:Y:S02]  /*26490*/  ULDC.64 UR6, c[0x0][0x208] ;  /* 0x0000820000067ab9 */ /* 0x000fe40000000a00 */
[----:B------:R-:W5:Y:S01]  /*264a0*/  LDL R17, [R1+0x48] ;  /* 0x0000480001117983 */ /* 0x000f620000100800 */
[----:B------:R-:W-:-:S13]  /*264b0*/  ISETP.NE.AND.EX P0, PT, RZ, UR5, PT, P0 ;  /* 0x00000005ff007c0c */ /* 0x000fda000bf05300 */
[----:B--2---:R-:W-:-:S04]  /*264c0*/  @P0 IADD3 R2, P1, R2, UR4, RZ ;  /* 0x0000000402020c10 */ /* 0x004fc8000ff3e0ff */
[----:B---3--:R-:W-:Y:S01]  /*264d0*/  @P0 IADD3.X R3, R0, UR5, RZ, P1, !PT ;  /* 0x0000000500030c10 */ /* 0x008fe20008ffe4ff */
[----:B------:R-:W-:-:S04]  /*264e0*/  ULDC.64 UR4, c[0x0][0xa08] ;  /* 0x0002820000047ab9 */ /* 0x000fc80000000a00 */
[----:B----4-:R1:W2:Y:S02]  /*264f0*/  @P0 LDG.E R7, desc[UR6][R2.64] ;  /* 0x0000000602070981 */ /* 0x0102a4000c1e1900 */
[----:B-1----:R-:W1:Y:S01]  /*26500*/  LDC.64 R2, c[0x0][0x418] ;  /* 0x00010600ff027b82 */ /* 0x002e620000000a00 */
[----:B-----5:R-:W-:Y:S01]  /*26510*/  VIADD R0, R17, 0xffffffff ;  /* 0xffffffff11007836 */ /* 0x020fe20000000000 */
[----:B--2---:R-:W-:Y:S01]  /*26520*/  SHF.R.S32.HI R8, RZ, 0x1f, R7 ;  /* 0x0000001fff087819 */ /* 0x004fe20000011407 */
[----:B------:R2:W-:Y:S04]  /*26530*/  @P0 STL [R1+0x14], R7 ;  /* 0x0000140701000387 */ /* 0x0005e80000100800 */
[----:B------:R2:W-:Y:S01]  /*26540*/  STL [R1+0x28], R8 ;  /* 0x0000280801007387 */ /* 0x0005e20000100800 */
[----:B-1----:R-:W-:Y:S01]  /*26550*/  LOP3.LUT P0, RZ, R2, UR4, RZ, 0xfc, !PT ;  /* 0x0000000402ff7c12 */ /* 0x002fe2000f80fcff */
[----:B------:R-:W-:-:S03]  /*26560*/  UMOV UR4, 0xffffffff ;  /* 0xffffffff00047882 */ /* 0x000fc60000000000 */
[----:B------:R-:W-:-:S04]  /*26570*/  LOP3.LUT P0, RZ, R3, UR5, RZ, 0xfc, P0 ;  /* 0x0000000503ff7c12 */ /* 0x000fc8000800fcff */
[----:B------:R-:W-:Y:S01]  /*26580*/  SEL R17, R7, RZ, !P0 ;  /* 0x000000ff07117207 */ /* 0x000fe20004000000 */
[----:B--2---:R-:W-:Y:S08]  /*26590*/  BRA.DIV UR4, `(.L_x_744) ;  /* 0x00000062045c7947 */ /* 0x004ff0000b800000 */
[----:B------:R-:W1:Y:S02]  /*265a0*/  S2R R4, SR_TID.X ;  /* 0x0000000000047919 */ /* 0x000e640000002100 */
[----:B-1----:R-:W-:-:S04]  /*265b0*/  SHF.R.U32.HI R4, RZ, 0x5, R4 ;  /* 0x00000005ff047819 */ /* 0x002fc80000011604 */
[----:B------:R-:W-:-:S05]  /*265c0*/  LOP3.LUT R4, R4, 0x3, RZ, 0xc0, !PT ;  /* 0x0000000304047812 */ /* 0x000fca00078ec0ff */
[----:B------:R1:W2:Y:S02]  /*265d0*/  SHFL.IDX PT, R14, R4, RZ, 0x1f ;  /* 0x00001fff040e7589 */ /* 0x0002a400000e0000 */
.L_x_884:
[----:B-1----:R-:W3:Y:S01]  /*265e0*/  LDL.LU R4, [R1+0x10] ;  /* 0x0000100001047983 */ /* 0x002ee20000300800 */
[----:B------:R-:W-:Y:S02]  /*265f0*/  PLOP3.LUT P1, PT, PT, PT, PT, 0x8, 0x0 ;  /* 0x000000000000781c */ /* 0x000fe40003f2e170 */
[----:B--2---:R-:W-:Y:S01]  /*26600*/  ISETP.NE.AND P0, PT, R14, RZ, PT ;  /* 0x000000ff0e00720c */ /* 0x004fe20003f05270 */
[----:B------:R1:W-:Y:S01]  /*26610*/  STL [R1+0x8], R0 ;  /* 0x0000080001007387 */ /* 0x0003e20000100800 */
[----:B---3--:R-:W-:-:S09]  /*26620*/  LOP3.LUT R4, R4, 0xfffffffe, RZ, 0xc0, !PT ;  /* 0xfffffffe04047812 */ /* 0x008fd200078ec0ff */
[----:B------:R-:W-:-:S05]  /*26630*/  @P1 LOP3.LUT R4, R4, 0x1, RZ, 0xfc, !PT ;  /* 0x0000000104041812 */ /* 0x000fca00078efcff */
[----:B------:R1:W-:Y:S01]  /*26640*/  STL [R1+0x10], R4 ;  /* 0x0000100401007387 */ /* 0x0003e20000100800 */
[----:B------:R-:W-:Y:S05]  /*26650*/  @P0 BRA `(.L_x_745) ;  /* 0x00000004004c0947 */ /* 0x000fea0003800000 */
[----:B------:R-:W-:-:S03]  /*26660*/  UMOV UR4, 0xffffffff ;  /* 0xffffffff00047882 */ /* 0x000fc60000000000 */
[----:B------:R-:W-:Y:S05]  /*26670*/  BRA.DIV UR4, `(.L_x_746) ;  /* 0x0000006204587947 */ /* 0x000fea000b800000 */
[----:B------:R-:W-:-:S13]  /*26680*/  ELECT P6, URZ, PT ;  /* 0x00000000003f782f */ /* 0x000fda00038c0000 */
.L_x_887:
[----:B------:R-:W-:Y:S05]  /*26690*/  @!P6 BRA `(.L_x_745) ;  /* 0x00000004003ce947 */ /* 0x000fea0003800000 */
[----:B------:R-:W-:-:S04]  /*266a0*/  ISETP.NE.U32.AND P0, PT, R2, RZ, PT ;  /* 0x000000ff0200720c */ /* 0x000fc80003f05070 */
[----:B------:R-:W-:-:S13]  /*266b0*/  ISETP.NE.AND.EX P0, PT, R3, RZ, PT, P0 ;  /* 0x000000ff0300720c */ /* 0x000fda0003f05300 */
[----:B------:R-:W-:Y:S05]  /*266c0*/  @!P0 BRA `(.L_x_747) ;  /* 0x0000000000548947 */ /* 0x000fea0003800000 */
[----:B------:R-:W2:Y:S01]  /*266d0*/  LDC R6, c[0x0][0x43c] ;  /* 0x00010f00ff067b82 */ /* 0x000ea20000000800 */
[----:B------:R-:W-:Y:S01]  /*266e0*/  MOV R9, R0 ;  /* 0x0000000000097202 */ /* 0x000fe20000000f00 */
[----:B------:R-:W-:Y:S01]  /*266f0*/  ULDC.64 UR4, c[0x0][0x428] ;  /* 0x00010a0000047ab9 */ /* 0x000fe20000000a00 */
[----:B------:R-:W-:-:S03]  /*26700*/  ULDC.64 UR6, c[0x0][0x208] ;  /* 0x0000820000067ab9 */ /* 0x000fc60000000a00 */
[----:B-1----:R-:W-:Y:S01]  /*26710*/  IMAD.MOV.U32 R0, RZ, RZ, R9 ;  /* 0x000000ffff007224 */ /* 0x002fe200078e0009 */
[----:B--2---:R-:W-:-:S13]  /*26720*/  ISETP.NE.AND P0, PT, R6, 0x1, PT ;  /* 0x000000010600780c */ /* 0x004fda0003f05270 */
[----:B------:R-:W1:Y:S02]  /*26730*/  @P0 LDC.64 R4, c[0x0][0x440] ;  /* 0x00011000ff040b82 */ /* 0x000e640000000a00 */
[----:B-1----:R-:W-:-:S05]  /*26740*/  @P0 IMAD.HI.U32 R4, R9, R4, RZ ;  /* 0x0000000409040227 */ /* 0x002fca00078e00ff */
[----:B------:R-:W-:-:S04]  /*26750*/  @P0 SHF.R.U32.HI R0, RZ, R5, R4 ;  /* 0x00000005ff000219 */ /* 0x000fc80000011604 */
[--C-:B------:R-:W-:Y:S01]  /*26760*/  SHF.R.S32.HI R5, RZ, 0x1f, R0.reuse ;  /* 0x0000001fff057819 */ /* 0x100fe20000011400 */
[----:B------:R-:W-:-:S04]  /*26770*/  IMAD.MOV R4, RZ, RZ, -R0 ;  /* 0x000000ffff047224 */ /* 0x000fc800078e0a00 */
[----:B------:R-:W-:Y:S01]  /*26780*/  IMAD R9, R6, R4, R9 ;  /* 0x0000000406097224 */ /* 0x000fe200078e0209 */
[----:B------:R-:W-:Y:S01]  /*26790*/  MOV R4, R0 ;  /* 0x0000000000047202 */ /* 0x000fe20000000f00 */
[----:B------:R-:W-:-:S03]  /*267a0*/  IMAD R6, R8, UR4, RZ ;  /* 0x0000000408067c24 */ /* 0x000fc6000f8e02ff */
[----:B------:R2:W-:Y:S01]  /*267b0*/  STL [R1+0x8], R9 ;  /* 0x0000080901007387 */ /* 0x0005e20000100800 */
[----:B------:R-:W-:-:S04]  /*267c0*/  IMAD.WIDE.U32 R4, R7, UR4, R4 ;  /* 0x0000000407047c25 */ /* 0x000fc8000f8e0004 */
[----:B------:R-:W-:Y:S01]  /*267d0*/  IMAD R0, R7, UR5, R6 ;  /* 0x0000000507007c24 */ /* 0x000fe2000f8e0206 */
[----:B------:R-:W-:-:S03]  /*267e0*/  LEA R2, P0, R4, R2, 0x2 ;  /* 0x0000000204027211 */ /* 0x000fc600078010ff */
[----:B------:R-:W-:-:S05]  /*267f0*/  IMAD.IADD R0, R5, 0x1, R0 ;  /* 0x0000000105007824 */ /* 0x000fca00078e0200 */
[----:B------:R-:W-:-:S05]  /*26800*/  LEA.HI.X R3, R4, R3, R0, 0x2, P0 ;  /* 0x0000000304037211 */ /* 0x000fca00000f1400 */
[----:B------:R2:W5:Y:S02]  /*26810*/  LDG.E R17, desc[UR6][R2.64] ;  /* 0x0000000602117981 */ /* 0x000564000c1e1900 */
.L_x_747:
[----:B--2---:R-:W2:Y:S01]  /*26820*/  LDL R2, [R1+0x18] ;  /* 0x0000180001027983 */ /* 0x004ea20000100800 */
[----:B-1----:R-:W-:Y:S01]  /*26830*/  IMAD R0, R19, 0x8, R18 ;  /* 0x0000000813007824 */ /* 0x002fe200078e0212 */
[----:B--2---:R-:W-:-:S04]  /*26840*/  SHF.L.U32 R2, R2, 0x1f, RZ ;  /* 0x0000001f02027819 */ /* 0x004fc800000006ff */
[----:B------:R-:W1:Y:S02]  /*26850*/  SYNCS.PHASECHK.TRANS64.TRYWAIT P0, [R0+URZ+0x38840], R2 ;  /* 0x03884002000075a7 */ /* 0x000e64000800017f */
[----:B-1----:R-:W-:Y:S05]  /*26860*/  @!P0 BRA `(.L_x_748) ;  /* 0x0000005c00fc8947 */ /* 0x002fea0003800000 */
.L_x_888:
[----:B------:R-:W2:Y:S02]  /*26870*/  S2R R3, SR_TID.X ;  /* 0x0000000000037919 */ /* 0x000ea40000002100 */
[----:B--2---:R-:W-:-:S04]  /*26880*/  LOP3.LUT R3, R3, 0x7f, RZ, 0xc0, !PT ;  /* 0x0000007f03037812 */ /* 0x004fc800078ec0ff */
[----:B------:R-:W-:-:S13]  /*26890*/  ISETP.NE.AND P0, PT, R3, RZ, PT ;  /* 0x000000ff0300720c */ /* 0x000fda0003f05270 */
[----:B------:R-:W-:Y:S05]  /*268a0*/  @P0 BRA `(.L_x_749) ;  /* 0x00000000001c0947 */ /* 0x000fea0003800000 */
[----:B------:R-:W2:Y:S01]  /*268b0*/  S2R R3, SR_TID.X ;  /* 0x0000000000037919 */ /* 0x000ea20000002100 */
[----:B-1----:R-:W-:-:S04]  /*268c0*/  MOV R2, 0xa000 ;  /* 0x0000a00000027802 */ /* 0x002fc80000000f00 */
[----:B------:R3:W-:Y:S01]  /*268d0*/  SYNCS.ARRIVE.TRANS64 RZ, [R0+URZ+0x38830], R2 ;  /* 0x0388300200ff79a7 */ /* 0x0007e2000800003f */
[----:B--2---:R-:W-:-:S04]  /*268e0*/  LOP3.LUT R3, R3, 0x1f, RZ, 0xc0, !PT ;  /* 0x0000001f03037812 */ /* 0x004fc800078ec0ff */
[----:B------:R-:W-:-:S13]  /*268f0*/  ISETP.NE.AND P0, PT, R3, RZ, PT ;  /* 0x000000ff0300720c */ /* 0x000fda0003f05270 */
[----:B---3--:R-:W-:Y:S05]  /*26900*/  @!P0 BRA `(.L_x_749) ;  /* 0x0000000000048947 */ /* 0x008fea0003800000 */
[----:B------:R-:W-:Y:S01]  /*26910*/  BPT.TRAP 0x1 ;  /* 0x000000040000795c */ /* 0x000fe20000300000 */
.L_x_749:
[----:B-1----:R-:W2:Y:S04]  /*26920*/  LDL R2, [R1+0x1c] ;  /* 0x00001c0001027983 */ /* 0x002ea80000100800 */
[----:B------:R-:W3:Y:S01]  /*26930*/  LDL R3, [R1+0x8] ;  /* 0x0000080001037983 */ /* 0x000ee20000100800 */
[----:B------:R-:W-:Y:S01]  /*26940*/  R2UR UR9, R0 ;  /* 0x00000000000972ca */ /* 0x000fe200000e0000 */
[----:B------:R-:W-:-:S05]  /*26950*/  IMAD R0, R19, 0xa000, R18 ;  /* 0x0000a00013007824 */ /* 0x000fca00078e0212 */
[----:B------:R-:W-:Y:S01]  /*26960*/  R2UR UR14, R0 ;  /* 0x00000000000e72ca */ /* 0x000fe200000e0000 */
[----:B------:R-:W-:Y:S01]  /*26970*/  UIADD3 UR4, UP0, UR38, 0x370, URZ ;  /* 0x0000037026047890 */ /* 0x000fe2000ff1e03f */
[----:B--2---:R-:W-:Y:S02]  /*26980*/  R2UR UR5, R2 ;  /* 0x00000000020572ca */ /* 0x004fe400000e0000 */
[----:B------:R-:W2:Y:S01]  /*26990*/  LDL.LU R2, [R1+0x10] ;  /* 0x0000100001027983 */ /* 0x000ea20000300800 */
[----:B---3--:R-:W-:Y:S02]  /*269a0*/  R2UR UR11, R3 ;  /* 0x00000000030b72ca */ /* 0x008fe400000e0000 */
[----:B------:R-:W-:Y:S02]  /*269b0*/  R2UR UR12, R16 ;  /* 0x00000000100c72ca */ /* 0x000fe400000e0000 */
[----:B-----5:R-:W-:Y:S01]  /*269c0*/  R2UR UR13, R17 ;  /* 0x00000000110d72ca */ /* 0x020fe200000e0000 */
[----:B------:R-:W-:Y:S01]  /*269d0*/  UIADD3 UR9, UR9, 0x38830, URZ ;  /* 0x0003883009097890 */ /* 0x000fe2000fffe03f */
[----:B------:R-:W-:-:S02]  /*269e0*/  PLOP3.LUT P0, PT, PT, PT, PT, 0x80, 0x0 ;  /* 0x000000000000781c */ /* 0x000fc40003f0f070 */
[----:B------:R-:W-:Y:S02]  /*269f0*/  UIADD3 UR8, UR14, 0x24400, URZ ;  /* 0x000244000e087890 */ /* 0x000fe4000fffe03f */
[----:B------:R-:W-:-:S03]  /*26a00*/  UIADD3 UR15, UR14, 0x26c00, URZ ;  /* 0x00026c000e0f7890 */ /* 0x000fc6000fffe03f */
[----:B------:R-:W-:Y:S02]  /*26a10*/  UIMAD UR11, UR11, 0x50, UR5 ;  /* 0x000000500b0b78a4 */ /* 0x000fe4000f8e0205 */
[----:B------:R-:W-:Y:S02]  /*26a20*/  UIADD3.X UR5, URZ, UR39, URZ, UP0, !UPT ;  /* 0x000000273f057290 */ /* 0x000fe400087fe43f */
[----:B------:R-:W-:Y:S01]  /*26a30*/  UIADD3 UR16, UR14, 0x29400, URZ ;  /* 0x000294000e107890 */ /* 0x000fe2000fffe03f */
[----:B------:R-:W-:Y:S01]  /*26a40*/  UMOV UR10, URZ ;  /* 0x0000003f000a7c82 */ /* 0x000fe20008000000 */
[----:B------:R-:W-:Y:S01]  /*26a50*/  UMOV UR6, 0x0 ;  /* 0x0000000000067882 */ /* 0x000fe20000000000 */
[----:B------:R-:W-:Y:S01]  /*26a60*/  UMOV UR7, 0x14f00000 ;  /* 0x14f0000000077882 */ /* 0x000fe20000000000 */
[----:B------:R-:W-:Y:S01]  /*26a70*/  UMOV UR17, 0x40 ;  /* 0x0000004000117882 */ /* 0x000fe20000000000 */
[----:B------:R-:W-:Y:S02]  /*26a80*/  UIADD3 UR14, UR14, 0x2bc00, URZ ;  /* 0x0002bc000e0e7890 */ /* 0x000fe4000fffe03f */
[----:B------:R1:W-:Y:S02]  /*26a90*/  UTMALDG.4D [UR8], [UR4], desc[UR6] ;  /* 0x00000608040075b4 */ /* 0x0003e40008019000 */
[----:B-1----:R-:W-:Y:S01]  /*26aa0*/  UMOV UR8, UR15 ;  /* 0x0000000f00087c82 */ /* 0x002fe20008000000 */
[----:B------:R-:W-:Y:S01]  /*26ab0*/  UMOV UR10, UR17 ;  /* 0x00000011000a7c82 */ /* 0x000fe20008000000 */
[----:B------:R-:W-:Y:S01]  /*26ac0*/  UMOV UR15, 0x80 ;  /* 0x00000080000f7882 */ /* 0x000fe20000000000 */
[----:B------:R1:W-:Y:S02]  /*26ad0*/  UTMALDG.4D [UR8], [UR4], desc[UR6] ;  /* 0x00000608040075b4 */ /* 0x0003e40008019000 */
[----:B-1----:R-:W-:Y:S01]  /*26ae0*/  UMOV UR8, UR16 ;  /* 0x0000001000087c82 */ /* 0x002fe20008000000 */
[----:B------:R-:W-:Y:S01]  /*26af0*/  UMOV UR10, UR15 ;  /* 0x0000000f000a7c82 */ /* 0x000fe20008000000 */
[----:B------:R-:W-:Y:S01]  /*26b00*/  UMOV UR15, 0xc0 ;  /* 0x000000c0000f7882 */ /* 0x000fe20000000000 */
[----:B------:R1:W-:Y:S02]  /*26b10*/  UTMALDG.4D [UR8], [UR4], desc[UR6] ;  /* 0x00000608040075b4 */ /* 0x0003e40008019000 */
[----:B-1----:R-:W-:Y:S01]  /*26b20*/  UMOV UR8, UR14 ;  /* 0x0000000e00087c82 */ /* 0x002fe20008000000 */
[----:B------:R-:W-:-:S02]  /*26b30*/  UMOV UR10, UR15 ;  /* 0x0000000f000a7c82 */ /* 0x000fc40008000000 */
[----:B------:R3:W-:Y:S01]  /*26b40*/  UTMALDG.4D [UR8], [UR4], desc[UR6] ;  /* 0x00000608040075b4 */ /* 0x0007e20008019000 */
[----:B--2---:R-:W-:-:S04]  /*26b50*/  LOP3.LUT R2, R2, 0xfffffffe, RZ, 0xc0, !PT ;  /* 0xfffffffe02027812 */ /* 0x004fc800078ec0ff */
[----:B------:R-:W-:-:S05]  /*26b60*/  @P0 LOP3.LUT R2, R2, 0x1, RZ, 0xfc, !PT ;  /* 0x0000000102020812 */ /* 0x000fca00078efcff */
[----:B------:R3:W-:Y:S01]  /*26b70*/  STL [R1+0x10], R2 ;  /* 0x0000100201007387 */ /* 0x0007e20000100800 */
[----:B------:R-:W-:Y:S01]  /*26b80*/  NOP ;  /* 0x0000000000007918 */ /* 0x000fe20000000000 */
.L_x_745:
[----:B------:R-:W2:Y:S04]  /*26b90*/  LDL.LU R3, [R1+0x4c] ;  /* 0x00004c0001037983 */ /* 0x000ea80000300800 */
[----:B------:R-:W4:Y:S04]  /*26ba0*/  LDL.LU R5, [R1+0x34] ;  /* 0x0000340001057983 */ /* 0x000f280000300800 */
[----:B-1----:R-:W5:Y:S01]  /*26bb0*/  LDL.LU R4, [R1+0x58] ;  /* 0x0000580001047983 */ /* 0x002f620000300800 */
[----:B------:R-:W-:Y:S05]  /*26bc0*/  WARPSYNC.ALL ;  /* 0x0000000000007948 */ /* 0x000fea0003800000 */
[----:B---3--:R-:W-:Y:S01]  /*26bd0*/  ULDC.64 UR6, c[0x0][0xa00] ;  /* 0x0002800000067ab9 */ /* 0x008fe20000000a00 */
        /* <DEDUP_REMOVED lines=8> */
[----:B----4-:R-:W-:-:S03]  /*26c60*/  SEL R5, R5, RZ, !P0 ;  /* 0x000000ff05057207 */ /* 0x010fc60004000000 */
[----:B------:R-:W-:Y:S01]  /*26c70*/  IMAD R0, R0, UR4, RZ ;  /* 0x0000000400007c24 */ /* 0x000fe2000f8e02ff */
[----:B-----5:R-:W-:-:S03]  /*26c80*/  SEL R4, R4, RZ, !P0 ;  /* 0x000000ff04047207 */ /* 0x020fc60004000000 */
        /* <DEDUP_REMOVED lines=8> */
[----:B-1----:R-:W-:Y:S01]  /*26d10*/  MOV R2, 0x0 ;  /* 0x0000000000027802 */ /* 0x002fe20000000f00 */
[----:B------:R-:W-:Y:S01]  /*26d20*/  ULDC.64 UR4, c[0x4][0xa8] ;  /* 0x01002a0000047ab9 */ /* 0x000fe20000000a00 */
[----:B------:R-:W-:Y:S01]  /*26d30*/  ULDC.64 UR6, c[0x4][0xb0] ;  /* 0x01002c0000067ab9 */ /* 0x000fe20000000a00 */
[----:B------:R-:W-:Y:S01]  /*26d40*/  ULDC.64 UR8, c[0x4][0x20] ;  /* 0x0100080000087ab9 */ /* 0x000fe20000000a00 */
[----:B------:R-:W-:Y:S01]  /*26d50*/  MOV R4, UR4 ;  /* 0x0000000400047c02 */ /* 0x000fe20008000f00 */
[----:B------:R-:W-:Y:S01]  /*26d60*/  IMAD.U32 R5, RZ, RZ, UR5 ;  /* 0x00000005ff057e24 */ /* 0x000fe2000f8e00ff */
[----:B------:R-:W1:Y:S01]  /*26d70*/  LDC.64 R2, c[0x4][R2] ;  /* 0x0100000002027b82 */ /* 0x000e620000000a00 */
[----:B------:R-:W-:Y:S01]  /*26d80*/  IMAD.U32 R6, RZ, RZ, UR6 ;  /* 0x00000006ff067e24 */ /* 0x000fe2000f8e00ff */
[----:B------:R-:W-:Y:S01]  /*26d90*/  MOV R7, UR7 ;  /* 0x0000000700077c02 */ /* 0x000fe20008000f00 */
[----:B------:R-:W-:Y:S01]  /*26da0*/  IMAD.U32 R10, RZ, RZ, UR8 ;  /* 0x00000008ff0a7e24 */ /* 0x000fe2000f8e00ff */
[----:B------:R-:W-:Y:S01]  /*26db0*/  MOV R8, 0x70 ;  /* 0x0000007000087802 */ /* 0x000fe20000000f00 */
[----:B0-----:R-:W-:-:S02]  /*26dc0*/  IMAD.U32 R11, RZ, RZ, UR9 ;  /* 0x00000009ff0b7e24 */ /* 0x001fc4000f8e00ff */
[----:B------:R-:W-:Y:S02]  /*26dd0*/  IMAD.MOV.U32 R12, RZ, RZ, 0x1 ;  /* 0x00000001ff0c7424 */ /* 0x000fe400078e00ff */
[----:B------:R-:W-:-:S07]  /*26de0*/  IMAD.MOV.U32 R13, RZ, RZ, RZ ;  /* 0x000000ffff0d7224 */ /* 0x000fce00078e00ff */
[----:B------:R-:W-:-:S07]  /*26df0*/  LEPC R20, `(.L_x_751) ;  /* 0x000000001014794e */ /* 0x000fce0000000000 */
[----:B-1----:R-:W-:Y:S05]  /*26e00*/  CALL.ABS.NOINC R2 ;  /* 0x0000000002007343 */ /* 0x002fea0003c00000 */
.L_x_751:
[----:B------:R-:W-:Y:S05]  /*26e10*/  BSYNC B6 ;  /* 0x0000000000067941 */ /* 0x000fea0003800000 */
.L_x_750:
[----:B-1----:R-:W2:Y:S01]  /*26e20*/  LDL.LU R0, [R1+0x4c] ;  /* 0x00004c0001007983 */ /* 0x002ea20000300800 */
[----:B------:R-:W-:Y:S01]  /*26e30*/  ULDC.64 UR4, c[0x0][0x2d8] ;  /* 0x0000b60000047ab9 */ /* 0x000fe20000000a00 */
[----:B------:R-:W1:Y:S01]  /*26e40*/  LDC R8, c[0x0][0x448] ;  /* 0x00011200ff087b82 */ /* 0x000e620000000800 */
[----:B------:R-:W-:Y:S01]  /*26e50*/  ULDC.64 UR6, c[0x0][0x280] ;  /* 0x0000a00000067ab9 */ /* 0x000fe20000000a00 */
[----:B------:R-:W3:Y:S04]  /*26e60*/  LDL.LU R5, [R1+0x38] ;  /* 0x0000380001057983 */ /* 0x000ee80000300800 */
[----:B------:R-:W3:Y:S04]  /*26e70*/  LDL.LU.64 R2, [R1+0x50] ;  /* 0x0000500001027983 */ /* 0x000ee80000300a00 */
[----:B------:R-:W4:Y:S01]  /*26e80*/  LDL.LU R4, [R1+0x34] ;  /* 0x0000340001047983 */ /* 0x000f220000300800 */
[----:B-1----:R-:W-:Y:S01]  /*26e90*/  ISETP.NE.AND P0, PT, R8, 0x1, PT ;  /* 0x000000010800780c */ /* 0x002fe20003f05270 */
[----:B------:R-:W1:-:S12]  /*26ea0*/  S2R R9, SR_TID.X ;  /* 0x0000000000097919 */ /* 0x000e580000002100 */
[----:B------:R-:W0:Y:S01]  /*26eb0*/  @P0 LDC R7, c[0x0][0x450] ;  /* 0x00011400ff070b82 */ /* 0x000e220000000800 */
[----:B---3--:R-:W-:Y:S02]  /*26ec0*/  MOV R3, R5 ;  /* 0x0000000500037202 */ /* 0x008fe40000000f00 */
[----:B------:R-:W3:Y:S01]  /*26ed0*/  LDL.LU R5, [R1+0x4] ;  /* 0x0000040001057983 */ /* 0x000ee20000300800 */
[----:B-1----:R-:W-:Y:S02]  /*26ee0*/  IMAD.SHL.U32 R9, R9, 0x8, RZ ;  /* 0x0000000809097824 */ /* 0x002fe400078e00ff */
[C---:B------:R-:W-:Y:S01]  /*26ef0*/  IMAD.WIDE.U32 R2, R16.reuse, UR4, R2 ;  /* 0x0000000410027c25 */ /* 0x040fe2000f8e0002 */
[----:B------:R-:W1:Y:S02]  /*26f00*/  S2R R10, SR_TID.X ;  /* 0x00000000000a7919 */ /* 0x000e640000002100 */
[----:B------:R-:W-:Y:S01]  /*26f10*/  LOP3.LUT R9, R9, 0x38, RZ, 0xc0, !PT ;  /* 0x0000003809097812 */ /* 0x000fe200078ec0ff */
[----:B------:R-:W-:Y:S01]  /*26f20*/  IMAD R3, R16, UR5, R3 ;  /* 0x0000000510037c24 */ /* 0x000fe2000f8e0203 */
[----:B------:R-:W-:-:S02]  /*26f30*/  ULDC.64 UR4, c[0x0][0x2e0] ;  /* 0x0000b80000047ab9 */ /* 0x000fc40000000a00 */
[----:B--2---:R-:W-:Y:S01]  /*26f40*/  IMAD R0, R0, UR4, RZ ;  /* 0x0000000400007c24 */ /* 0x004fe2000f8e02ff */
[C---:B------:R-:W-:Y:S01]  /*26f50*/  LOP3.LUT R12, R9.reuse, 0x40, RZ, 0xfc, !PT ;  /* 0x00000040090c7812 */ /* 0x040fe200078efcff */
[C---:B----4-:R-:W-:Y:S01]  /*26f60*/  IMAD.WIDE.U32 R2, R4.reuse, UR4, R2 ;  /* 0x0000000404027c25 */ /* 0x050fe2000f8e0002 */
        /* <DEDUP_REMOVED lines=14> */
[----:B---3--:R-:W-:-:S04]  /*27050*/  SHF.L.U32 R5, R5, 0x7, RZ ;  /* 0x0000000705057819 */ /* 0x008fc800000006ff */
        /* <DEDUP_REMOVED lines=10> */
[----:B------:R-:W-:-:S04]  /*27100*/  ULDC.64 UR4, c[0x0][0x2c8] ;  /* 0x0000b20000047ab9 */ /* 0x000fc80000000a00 */
[----:B------:R-:W-:Y:S02]  /*27110*/  IADD3 R3, R3, R0, RZ ;  /* 0x0000000003037210 */ /* 0x000fe40007ffe0ff */
        /* <DEDUP_REMOVED lines=8> */
[----:B------:R-:W-:Y:S02]  /*271a0*/  ISETP.GE.AND P0, PT, R10, UR4, PT ;  /* 0x000000040a007c0c */ /* 0x000fe4000bf06270 */
[----:B------:R-:W-:-:S02]  /*271b0*/  IADD3 R0, R3, R0, RZ ;  /* 0x0000000003007210 */ /* 0x000fc40007ffe0ff */
[----:B------:R-:W-:Y:S02]  /*271c0*/  ISETP.GE.AND P1, PT, R12, UR4, PT ;  /* 0x000000040c007c0c */ /* 0x000fe4000bf26270 */
        /* <DEDUP_REMOVED lines=10> */
[----:B------:R-:W-:-:S04]  /*27270*/  ULDC.64 UR4, c[0x0][0x208] ;  /* 0x0000820000047ab9 */ /* 0x000fc80000000a00 */
[----:B------:R-:W-:Y:S01]  /*27280*/  IADD3 R5, R0, 0x10, RZ ;  /* 0x0000001000057810 */ /* 0x000fe20007ffe0ff */
        /* <DEDUP_REMOVED lines=18> */
[----:B------:R-:W-:Y:S01]  /*273b0*/  @!P5 IMAD.MOV.U32 R7, RZ, RZ, R6 ;  /* 0x000000ffff07d224 */ /* 0x000fe200078e0006 */
[----:B------:R-:W-:Y:S01]  /*273c0*/  @!P5 MOV R6, R5 ;  /* 0x000000050006d202 */ /* 0x000fe20000000f00 */
[----:B------:R-:W-:-:S04]  /*273d0*/  VIADD R5, R0, 0x20 ;  /* 0x0000002000057836 */ /* 0x000fc80000000000 */
        /* <DEDUP_REMOVED lines=8> */
[----:B0-----:R-:W-:-:S05]  /*27460*/  @!P5 IMAD.X R6, RZ, RZ, R6, P4 ;  /* 0x000000ffff06d224 */ /* 0x001fca00020e0606 */
[----:B------:R-:W-:Y:S01]  /*27470*/  @!P5 MOV R7, R6 ;  /* 0x000000060007d202 */ /* 0x000fe20000000f00 */
        /* <DEDUP_REMOVED lines=9> */
[----:B-1----:R-:W-:-:S04]  /*27510*/  @!P5 LEA R5, P4, R10, R5, 0x1 ;  /* 0x000000050a05d211 */ /* 0x002fc800078808ff */
[----:B0-----:R-:W-:-:S05]  /*27520*/  @!P5 IADD3.X R6, RZ, R6, RZ, P4, !PT ;  /* 0x00000006ff06d210 */ /* 0x001fca00027fe4ff */
[----:B------:R-:W-:Y:S02]  /*27530*/  @!P5 IMAD.MOV.U32 R7, RZ, RZ, R6 ;  /* 0x000000ffff07d224 */ /* 0x000fe400078e0006 */
[----:B------:R-:W-:Y:S01]  /*27540*/  @!P5 IMAD.MOV.U32 R6, RZ, RZ, R5 ;  /* 0x000000ffff06d224 */ /* 0x000fe200078e0005 */
[----:B------:R-:W-:-:S04]  /*27550*/  IADD3 R5, R0, 0x40, RZ ;  /* 0x0000004000057810 */ /* 0x000fc80007ffe0ff */
        /* <DEDUP_REMOVED lines=31> */
[----:B-1----:R-:W-:-:S04]  /*27750*/  @!P5 LEA R5, P4, R10, R5, 0x1 ;  /* 0x000000050a05d211 */ /* 0x002fc800078808ff */
[----:B0-----:R-:W-:-:S05]  /*27760*/  @!P5 IADD3.X R6, RZ, R8, RZ, P4, !PT ;  /* 0x00000008ff06d210 */ /* 0x001fca00027fe4ff */
        /* <DEDUP_REMOVED lines=8> */
.L_x_905:
[----:B------:R-:W-:Y:S01]  /*277f0*/  IADD3 R0, R0, 0x70, RZ ;  /* 0x0000007000007810 */ /* 0x000fe20007ffe0ff */
[----:B------:R-:W-:Y:S03]  /*27800*/  BSSY B0, `(.L_x_753) ;  /* 0x000000d000007945 */ /* 0x000fe60003800000 */
        /* <DEDUP_REMOVED lines=12> */
.L_x_754:
[----:B------:R-:W-:Y:S05]  /*278d0*/  BSYNC B0 ;  /* 0x0000000000007941 */ /* 0x000fea0003800000 */
.L_x_753:
[----:B------:R-:W-:Y:S01]  /*278e0*/  NOP ;  /* 0x0000000000007918 */ /* 0x000fe20000000000 */
[----:B------:R-:W-:Y:S01]  /*278f0*/  PLOP3.LUT P0, PT, PT, PT, PT, 0x80, 0x0 ;  /* 0x000000000000781c */ /* 0x000fe20003f0f070 */
[----:B------:R-:W-:-:S12]  /*27900*/  VIADD R11, R18, 0x38800 ;  /* 0x00038800120b7836 */ /* 0x000fd80000000000 */
.L_x_755:
[----:B------:R-:W-:Y:S02]  /*27910*/  PLOP3.LUT P1, PT, P1, P0, PT, 0xa2, 0x0 ;  /* 0x000000000000781c */ /* 0x000fe40000f21472 */
[----:B------:R-:W-:-:S08]  /*27920*/  @P0 R2UR P1, UR4, R18 ;  /* 0x00000000120402ca */ /* 0x000fd00000020000 */
[----:B------:R-:W-:-:S05]  /*27930*/  @P0 PLOP3.LUT P0, PT, P1, PT, PT, 0x80, 0x0 ;  /* 0x000000000000081c */ /* 0x000fca0000f0f070 */
[----:B------:R-:W-:Y:S01]  /*27940*/  @!P1 SYNCS.ARRIVE.TRANS64.RED.A0T1 RZ, [UR4+0x38800], RZ ;  /* 0x038800ffffff99a7 */ /* 0x000fe20008200404 */
[----:B------:R-:W-:Y:S07]  /*27950*/  @!P1 ARRIVES.LDGSTSBAR.64.TRANSCNT [UR4+0x38800] ;  /* 0x03880000ff0099b0 */ /* 0x000fee0008000a84 */
[----:B------:R-:W-:Y:S05]  /*27960*/  @P0 BRA.U.ANY `(.L_x_755) ;  /* 0xfffffffd00e80947 */ /* 0x000fea000393ffff */
[----:B---3--:R-:W3:Y:S02]  /*27970*/  LDL.LU R2, [R1+0x64] ;  /* 0x0000640001027983 */ /* 0x008ee40000300800 */
[----:B---3--:R-:W-:-:S04]  /*27980*/  IADD3 R2, R2, 0x1, RZ ;  /* 0x0000000102027810 */ /* 0x008fc80007ffe0ff */
[----:B------:R-:W-:Y:S01]  /*27990*/  LEA.HI R0, R2, R2, RZ, 0x1 ;  /* 0x0000000202007211 */ /* 0x000fe200078f08ff */
[----:B------:R3:W-:Y:S03]  /*279a0*/  STL [R1+0x64], R2 ;  /* 0x0000640201007387 */ /* 0x0007e60000100800 */
[----:B------:R-:W-:-:S05]  /*279b0*/  LOP3.LUT R0, R0, 0xfffffffe, RZ, 0xc0, !PT ;  /* 0xfffffffe00007812 */ /* 0x000fca00078ec0ff */
[----:B------:R-:W-:-:S05]  /*279c0*/  IMAD.IADD R0, R2, 0x1, -R0 ;  /* 0x0000000102007824 */ /* 0x000fca00078e0a00 */
[----:B------:R-:W-:Y:S01]  /*279d0*/  SHF.L.U32 R0, R0, 0x1f, RZ ;  /* 0x0000001f00007819 */ /* 0x000fe200000006ff */
[----:B------:R-:W-:Y:S01]  /*279e0*/  NOP ;  /* 0x0000000000007918 */ /* 0x000fe20000000000 */
[----:B------:R3:W-:Y:S01]  /*279f0*/  SYNCS.ARRIVE.TRANS64.A1T0 RZ, [R18+URZ+0x38800], RZ ;  /* 0x038800ff12ff79a7 */ /* 0x0007e2000810003f */
[----:B------:R-:W-:Y:S01]  /*27a00*/  BSSY B0, `(.L_x_756) ;  /* 0x0000003000007945 */ /* 0x000fe20003800000 */
[----:B------:R-:W4:Y:S03]  /*27a10*/  SYNCS.PHASECHK.TRANS64.TRYWAIT P0, [R18+URZ+0x38820], R0 ;  /* 0x03882000120075a7 */ /* 0x000f26000800017f */
[----:B---34-:R-:W-:Y:S05]  /*27a20*/  @!P0 BRA `(.L_x_757) ;  /* 0x0000005800ac8947 */ /* 0x018fea0003800000 */
.L_x_906:
[----:B------:R-:W-:Y:S05]  /*27a30*/  BSYNC B0 ;  /* 0x0000000000007941 */ /* 0x000fea0003800000 */
.L_x_756:
[----:B0-2---:R-:W3:Y:S04]  /*27a40*/  LDL R3, [R1+0x48] ;  /* 0x0000480001037983 */ /* 0x005ee80000100800 */
[----:B------:R-:W2:Y:S01]  /*27a50*/  LDL R2, [R1+0x30] ;  /* 0x0000300001027983 */ /* 0x000ea20000100800 */
[----:B------:R-:W-:Y:S01]  /*27a60*/  BSSY B0, `(.L_x_758) ;  /* 0x00002a3000007945 */ /* 0x000fe20003800000 */
[----:B---3--:R-:W-:-:S05]  /*27a70*/  VIADD R0, R3, 0xfffffffe ;  /* 0xfffffffe03007836 */ /* 0x008fca0000000000 */
[----:B--2---:R-:W-:-:S13]  /*27a80*/  ISETP.GE.AND P0, PT, R0, R2, PT ;  /* 0x000000020000720c */ /* 0x004fda0003f06270 */
[----:B------:R-:W-:Y:S05]  /*27a90*/  @!P0 BRA `(.L_x_759) ;  /* 0x00000028007c8947 */ /* 0x000fea0003800000 */
[----:B-1----:R-:W2:Y:S04]  /*27aa0*/  LDL.LU R5, [R1+0x60] ;  /* 0x0000600001057983 */ /* 0x002ea80000300800 */
[----:B------:R-:W3:Y:S04]  /*27ab0*/  LDL.LU R4, [R1+0x44] ;  /* 0x0000440001047983 */ /* 0x000ee80000300800 */
[----:B------:R-:W4:Y:S01]  /*27ac0*/  LDL.LU R3, [R1+0x40] ;  /* 0x0000400001037983 */ /* 0x000f220000300800 */
[----:B------:R-:W-:Y:S01]  /*27ad0*/  LOP3.LUT R2, RZ, R2, RZ, 0x33, !PT ;  /* 0x00000002ff027212 */ /* 0x000fe200078e33ff */
[----:B------:R-:W-:Y:S01]  /*27ae0*/  BSSY B2, `(.L_x_760) ;  /* 0x00000e5000027945 */ /* 0x000fe20003800000 */
[----:B--2---:R-:W-:-:S05]  /*27af0*/  IADD3 R7, R5, 0x1, RZ ;  /* 0x0000000105077810 */ /* 0x004fca0007ffe0ff */
        /* <DEDUP_REMOVED lines=10> */
[----:B------:R-:W-:Y:S01]  /*27ba0*/  IADD3 R8, R19, 0x1, RZ ;  /* 0x0000000113087810 */ /* 0x000fe20007ffe0ff */
[----:B------:R-:W-:Y:S03]  /*27bb0*/  BSSY B1, `(.L_x_762) ;  /* 0x00000d3000017945 */ /* 0x000fe60003800000 */
[----:B------:R-:W-:-:S04]  /*27bc0*/  ISETP.NE.AND P0, PT, R8, 0x2, PT ;  /* 0x000000020800780c */ /* 0x000fc80003f05270 */
[----:B------:R-:W-:Y:S02]  /*27bd0*/  SEL R10, RZ, 0x1, P0 ;  /* 0x00000001ff0a7807 */ /* 0x000fe40000000000 */
[----:B------:R-:W-:Y:S02]  /*27be0*/  SEL R8, R8, RZ, P0 ;  /* 0x000000ff08087207 */ /* 0x000fe40000000000 */
[----:B--2---:R-:W-:Y:S02]  /*27bf0*/  LOP3.LUT P1, RZ, R4, 0x1, RZ, 0xc0, !PT ;  /* 0x0000000104ff7812 */ /* 0x004fe4000782c0ff */
        /* <DEDUP_REMOVED lines=17> */
[----:B------:R-:W-:-:S05]  /*27d10*/  IADD3 R3, -R2, RZ, RZ ;  /* 0x000000ff02037210 */ /* 0x000fca0007ffe1ff */
[----:B------:R-:W-:Y:S01]  /*27d20*/  IMAD R0, R5, R3, R0 ;  /* 0x0000000305007224 */ /* 0x000fe200078e0200 */
[----:B------:R-:W-:Y:S01]  /*27d30*/  SHF.R.S32.HI R3, RZ, 0x1f, R2 ;  /* 0x0000001fff037819 */ /* 0x000fe20000011402 */
[----:B--2---:R-:W-:-:S04]  /*27d40*/  IMAD R4, R12, UR6, RZ ;  /* 0x000000060c047c24 */ /* 0x004fc8000f8e02ff */
[C---:B---3--:R-:W-:Y:S02]  /*27d50*/  IMAD R4, R6.reuse, UR7, R4 ;  /* 0x0000000706047c24 */ /* 0x048fe4000f8e0204 */
[----:B------:R-:W-:-:S04]  /*27d60*/  IMAD.WIDE.U32 R2, R6, UR6, R2 ;  /* 0x0000000606027c25 */ /* 0x000fc8000f8e0002 */
[----:B------:R-:W-:Y:S01]  /*27d70*/  IMAD.IADD R3, R4, 0x1, R3 ;  /* 0x0000000104037824 */ /* 0x000fe200078e0203 */
[----:B------:R-:W-:-:S04]  /*27d80*/  LEA R4, P0, R2, UR4, 0x2 ;  /* 0x0000000402047c11 */ /* 0x000fc8000f8010ff */
[----:B------:R-:W-:-:S05]  /*27d90*/  LEA.HI.X R5, R2, UR5, R3, 0x2, P0 ;  /* 0x0000000502057c11 */ /* 0x000fca00080f1403 */
[----:B------:R0:W5:Y:S04]  /*27da0*/  LDG.E R4, desc[UR8][R4.64] ;  /* 0x0000000804047981 */ /* 0x000168000c1e1900 */
.L_x_764:
[----:B------:R-:W-:Y:S01]  /*27db0*/  IMAD R3, R8, 0x8, R18 ;  /* 0x0000000808037824 */ /* 0x000fe200078e0212 */
[----:B------:R-:W-:Y:S01]  /*27dc0*/  SHF.L.U32 R2, R10, 0x1f, RZ ;  /* 0x0000001f0a027819 */ /* 0x000fe200000006ff */
[----:B------:R-:W-:Y:S03]  /*27dd0*/  BSSY B3, `(.L_x_765) ;  /* 0x0000003000037945 */ /* 0x000fe60003800000 */
[----:B------:R-:W1:Y:S02]  /*27de0*/  SYNCS.PHASECHK.TRANS64.TRYWAIT P0, [R3+URZ+0x38840], R2 ;  /* 0x03884002030075a7 */ /* 0x000e64000800017f */
[----:B-1----:R-:W-:Y:S05]  /*27df0*/  @!P0 BRA `(.L_x_766) ;  /* 0x0000005400cc8947 */ /* 0x002fea0003800000 */
.L_x_907:
[----:B------:R-:W-:Y:S05]  /*27e00*/  BSYNC B3 ;  /* 0x0000000000037941 */ /* 0x000fea0003800000 */
.L_x_765:
[----:B0-----:R-:W0:Y:S01]  /*27e10*/  S2R R5, SR_TID.X ;  /* 0x0000000000057919 */ /* 0x001e220000002100 */
[----:B------:R-:W-:Y:S01]  /*27e20*/  BSSY B3, `(.L_x_767) ;  /* 0x000000b000037945 */ /* 0x000fe20003800000 */
[----:B0-----:R-:W-:-:S04]  /*27e30*/  LOP3.LUT R5, R5, 0x7f, RZ, 0xc0, !PT ;  /* 0x0000007f05057812 */ /* 0x001fc800078ec0ff */
[----:B------:R-:W-:-:S13]  /*27e40*/  ISETP.NE.AND P1, PT, R5, RZ, PT ;  /* 0x000000ff0500720c */ /* 0x000fda0003f25270 */
[----:B------:R-:W-:Y:S05]  /*27e50*/  @P1 BRA `(.L_x_768) ;  /* 0x00000000001c1947 */ /* 0x000fea0003800000 */
[----:B------:R-:W0:Y:S01]  /*27e60*/  S2R R5, SR_TID.X ;  /* 0x0000000000057919 */ /* 0x000e220000002100 */
[----:B-1----:R-:W-:-:S04]  /*27e70*/  MOV R2, 0xa000 ;  /* 0x0000a00000027802 */ /* 0x002fc80000000f00 */
[----:B------:R2:W-:Y:S01]  /*27e80*/  SYNCS.ARRIVE.TRANS64 RZ, [R3+URZ+0x38830], R2 ;  /* 0x0388300203ff79a7 */ /* 0x0005e2000800003f */
[----:B0-----:R-:W-:-:S04]  /*27e90*/  LOP3.LUT R5, R5, 0x1f, RZ, 0xc0, !PT ;  /* 0x0000001f05057812 */ /* 0x001fc800078ec0ff */
[----:B------:R-:W-:-:S13]  /*27ea0*/  ISETP.NE.AND P0, PT, R5, RZ, PT ;  /* 0x000000ff0500720c */ /* 0x000fda0003f05270 */
[----:B--2---:R-:W-:Y:S05]  /*27eb0*/  @!P0 BRA `(.L_x_768) ;  /* 0x0000000000048947 */ /* 0x004fea0003800000 */
[----:B------:R-:W-:Y:S01]  /*27ec0*/  BPT.TRAP 0x1 ;  /* 0x000000040000795c */ /* 0x000fe20000300000 */
.L_x_768:
[----:B------:R-:W-:Y:S05]  /*27ed0*/  BSYNC B3 ;  /* 0x0000000000037941 */ /* 0x000fea0003800000 */
.L_x_767:
[----:B-1----:R-:W2:Y:S01]  /*27ee0*/  LDL R2, [R1+0x1c] ;  /* 0x00001c0001027983 */ /* 0x002ea20000100800 */
[----:B------:R-:W-:Y:S01]  /*27ef0*/  IMAD.MOV.U32 R14, RZ, RZ, RZ ;  /* 0x000000ffff0e7224 */ /* 0x000fe200078e00ff */
[----:B------:R-:W-:Y:S01]  /*27f00*/  UIADD3 UR4, UP0, UR38, 0x370, URZ ;  /* 0x0000037026047890 */ /* 0x000fe2000ff1e03f */
[----:B------:R-:W-:Y:S01]  /*27f10*/  IMAD R6, R8, 0xa000, R18 ;  /* 0x0000a00008067824 */ /* 0x000fe200078e0212 */
[----:B------:R-:W-:Y:S01]  /*27f20*/  PLOP3.LUT P0, PT, PT, PT, PT, 0x80, 0x0 ;  /* 0x000000000000781c */ /* 0x000fe20003f0f070 */
[----:B------:R-:W-:Y:S01]  /*27f30*/  VIADD R3, R3, 0x38830 ;  /* 0x0003883003037836 */ /* 0x000fe20000000000 */
[----:B------:R-:W-:Y:S01]  /*27f40*/  R2UR UR10, R14 ;  /* 0x000000000e0a72ca */ /* 0x000fe200000e0000 */
[----:B------:R-:W-:Y:S01]  /*27f50*/  UIADD3.X UR5, URZ, UR39, URZ, UP0, !UPT ;  /* 0x000000273f057290 */ /* 0x000fe200087fe43f */
[----:B------:R-:W-:Y:S01]  /*27f60*/  IADD3 R5, R6, 0x24400, RZ ;  /* 0x0002440006057810 */ /* 0x000fe20007ffe0ff */
[----:B------:R-:W-:Y:S01]  /*27f70*/  UMOV UR6, 0x0 ;  /* 0x0000000000067882 */ /* 0x000fe20000000000 */
[----:B------:R-:W-:Y:S01]  /*27f80*/  UMOV UR7, 0x14f00000 ;  /* 0x14f0000000077882 */ /* 0x000fe20000000000 */
[----:B--2---:R-:W-:-:S10]  /*27f90*/  IMAD R2, R0, 0x50, R2 ;  /* 0x0000005000027824 */ /* 0x004fd400078e0202 */
.L_x_769:
        /* <DEDUP_REMOVED lines=16> */
.L_x_770:
        /* <DEDUP_REMOVED lines=10> */
[----:B------:R-:W-:Y:S01]  /*28140*/  MOV R20, 0x80 ;  /* 0x0000008000147802 */ /* 0x000fe20000000f00 */
[----:B------:R-:W-:Y:S01]  /*28150*/  VIADD R5, R6, 0x29400 ;  /* 0x0002940006057836 */ /* 0x000fe20000000000 */
[----:B------:R-:W-:Y:S01]  /*28160*/  PLOP3.LUT P0, PT, PT, PT, PT, 0x80, 0x0 ;  /* 0x000000000000781c */ /* 0x000fe20003f0f070 */
[----:B------:R-:W-:Y:S01]  /*28170*/  UMOV UR6, 0x0 ;  /* 0x0000000000067882 */ /* 0x000fe20000000000 */
[----:B------:R-:W-:Y:S01]  /*28180*/  R2UR UR10, R20 ;  /* 0x00000000140a72ca */ /* 0x000fe200000e0000 */
[----:B------:R-:W-:-:S14]  /*28190*/  UMOV UR7, 0x14f00000 ;  /* 0x14f0000000077882 */ /* 0x000fdc0000000000 */
.L_x_771:
        /* <DEDUP_REMOVED lines=16> */
.L_x_772:
        /* <DEDUP_REMOVED lines=16> */
.L_x_908:
[----:B------:R-:W-:Y:S05]  /*283a0*/  BSYNC B3 ;  /* 0x0000000000037941 */ /* 0x000fea0003800000 */
.L_x_773:
[----:B------:R-:W-:Y:S01]  /*283b0*/  BSSY B3, `(.L_x_775) ;  /* 0x000000c000037945 */ /* 0x000fe20003800000 */
[----:B------:R-:W-:Y:S01]  /*283c0*/  IMAD.MOV.U32 R12, RZ, RZ, 0x0 ;  /* 0x00000000ff0c7424 */ /* 0x000fe200078e00ff */
[----:B------:R-:W-:Y:S02]  /*283d0*/  MOV R13, 0x14f00000 ;  /* 0x14f00000000d7802 */ /* 0x000fe40000000f00 */
[----:B------:R-:W-:Y:S05]  /*283e0*/  @P1 BRA `(.L_x_776) ;  /* 0x0000000000201947 */ /* 0x000fea0003800000 */
        /* <DEDUP_REMOVED lines=8> */
.L_x_776:
[----:B------:R-:W-:Y:S05]  /*28470*/  BSYNC B3 ;  /* 0x0000000000037941 */ /* 0x000fea0003800000 */
.L_x_775:
[----:B------:R-:W2:Y:S04]  /*28480*/  LDL R6, [R1+0x1c] ;  /* 0x00001c0001067983 */ /* 0x000ea80000100800 */
[----:B------:R-:W2:Y:S01]  /*28490*/  LDL.LU R5, [R1+0x8] ;  /* 0x0000080001057983 */ /* 0x000ea20000300800 */
[----:B------:R-:W-:Y:S01]  /*284a0*/  R2UR UR10, R14 ;  /* 0x000000000e0a72ca */ /* 0x000fe200000e0000 */
[----:B0-----:R-:W-:Y:S01]  /*284b0*/  IMAD R2, R19, 0xa000, R18 ;  /* 0x0000a00013027824 */ /* 0x001fe200078e0212 */
[----:B------:R-:W-:Y:S01]  /*284c0*/  R2UR UR6, R12 ;  /* 0x000000000c0672ca */ /* 0x000fe200000e0000 */
[----:B------:R-:W-:Y:S01]  /*284d0*/  UIADD3 UR4, UP0, UR38, 0x470, URZ ;  /* 0x0000047026047890 */ /* 0x000fe2000ff1e03f */
[----:B------:R-:W-:Y:S02]  /*284e0*/  R2UR UR7, R13 ;  /* 0x000000000d0772ca */ /* 0x000fe400000e0000 */
[----:B------:R-:W-:Y:S01]  /*284f0*/  LEA R3, R19, R18, 0x3 ;  /* 0x0000001213037211 */ /* 0x000fe200078e18ff */
[----:B------:R-:W-:Y:S01]  /*28500*/  UIADD3.X UR5, URZ, UR39, URZ, UP0, !UPT ;  /* 0x000000273f057290 */ /* 0x000fe200087fe43f */
[----:B------:R-:W-:-:S03]  /*28510*/  PLOP3.LUT P0, PT, PT, PT, PT, 0x80, 0x0 ;  /* 0x000000000000781c */ /* 0x000fc60003f0f070 */
[----:B------:R-:W-:Y:S02]  /*28520*/  VIADD R3, R3, 0x38850 ;  /* 0x0003885003037836 */ /* 0x000fe40000000000 */
[----:B--2---:R-:W-:Y:S02]  /*28530*/  IMAD R5, R5, 0x50, R6 ;  /* 0x0000005005057824 */ /* 0x004fe400078e0206 */
[----:B------:R-:W-:-:S07]  /*28540*/  VIADD R6, R2, 0x400 ;  /* 0x0000040002067836 */ /* 0x000fce0000000000 */
.L_x_777:
        /* <DEDUP_REMOVED lines=15> */
.L_x_778:
        /* <DEDUP_REMOVED lines=15> */
.L_x_779:
        /* <DEDUP_REMOVED lines=15> */
.L_x_780:
        /* <DEDUP_REMOVED lines=11> */
[----:B------:R-:W-:-:S07]  /*288d0*/  MOV R17, R4 ;  /* 0x0000000400117202 */ /* 0x000fce0000000f00 */
.L_x_763:
[----:B------:R-:W-:Y:S05]  /*288e0*/  BSYNC B1 ;  /* 0x0000000000017941 */ /* 0x000fea0003800000 */
.L_x_762:
[----:B0-----:R-:W2:Y:S01]  /*288f0*/  LDL.LU R0, [R1+0x48] ;  /* 0x0000480001007983 */ /* 0x001ea20000300800 */
[----:B------:R-:W-:-:S03]  /*28900*/  IMAD.MOV.U32 R19, RZ, RZ, R8 ;  /* 0x000000ffff137224 */ /* 0x000fc600078e0008 */
[----:B------:R0:W-:Y:S02]  /*28910*/  STL [R1+0x18], R10 ;  /* 0x0000180a01007387 */ /* 0x0001e40000100800 */
[----:B0-2---:R-:W-:-:S07]  /*28920*/  VIADD R0, R0, 0xfffffffd ;  /* 0xfffffffd00007836 */ /* 0x005fce0000000000 */
.L_x_761:
[----:B------:R-:W-:Y:S05]  /*28930*/  BSYNC B2 ;  /* 0x0000000000027941 */ /* 0x000fea0003800000 */
.L_x_760:
[----:B------:R-:W-:Y:S02]  /*28940*/  IADD3 R9, R9, -0x2, RZ ;  /* 0xfffffffe09097810 */ /* 0x000fe40007ffe0ff */
[----:B------:R-:W-:-:S04]  /*28950*/  LOP3.LUT R7, RZ, R7, RZ, 0x33, !PT ;  /* 0x00000007ff077212 */ /* 0x000fc800078e33ff */
[----:B------:R-:W-:-:S13]  /*28960*/  ISETP.NE.AND P0, PT, R9, R7, PT ;  /* 0x000000070900720c */ /* 0x000fda0003f05270 */
[----:B------:R-:W-:Y:S05]  /*28970*/  @!P0 BRA `(.L_x_759) ;  /* 0x0000001800c48947 */ /* 0x000fea0003800000 */
[----:B------:R-:W-:-:S07]  /*28980*/  IMAD.MOV.U32 R9, RZ, RZ, R17 ;  /* 0x000000ffff097224 */ /* 0x000fce00078e0011 */
.L_x_819:
        /* <DEDUP_REMOVED lines=8> */
[----:B--2---:R-:W-:Y:S02]  /*28a10*/  LOP3.LUT P1, RZ, R3, 0x1, RZ, 0xc0, !PT ;  /* 0x0000000103ff7812 */ /* 0x004fe4000782c0ff */
[----:B---3--:R-:W-:-:S11]  /*28a20*/  LOP3.LUT R5, R2, R5, RZ, 0x3c, !PT ;  /* 0x0000000502057212 */ /* 0x008fd600078e3cff */
[----:B01----:R-:W-:Y:S05]  /*28a30*/  @!P1 BRA `(.L_x_782) ;  /* 0x0000000c00289947 */ /* 0x003fea0003800000 */
[----:B------:R-:W-:Y:S01]  /*28a40*/  ULDC.64 UR4, c[0x0][0x418] ;  /* 0x0001060000047ab9 */ /* 0x000fe20000000a00 */
[----:B------:R-:W-:Y:S02]  /*28a50*/  MOV R6, R0 ;  /* 0x0000000000067202 */ /* 0x000fe40000000f00 */
        /* <DEDUP_REMOVED lines=18> */
[----:B------:R-:W-:-:S05]  /*28b80*/  IMAD.WIDE.U32 R2, R8, UR6, R2 ;  /* 0x0000000608027c25 */ /* 0x000fca000f8e0002 */
[----:B------:R-:W-:Y:S02]  /*28b90*/  IADD3 R3, R7, R3, RZ ;  /* 0x0000000307037210 */ /* 0x000fe40007ffe0ff */
[----:B------:R-:W-:-:S04]  /*28ba0*/  LEA R8, P0, R2, UR4, 0x2 ;  /* 0x0000000402087c11 */ /* 0x000fc8000f8010ff */
[----:B------:R-:W-:-:S06]  /*28bb0*/  LEA.HI.X R9, R2, UR5, R3, 0x2, P0 ;  /* 0x0000000502097c11 */ /* 0x000fcc00080f1403 */
[----:B------:R0:W5:Y:S03]  /*28bc0*/  LDG.E R9, desc[UR8][R8.64] ;  /* 0x0000000808097981 */ /* 0x000166000c1e1900 */
.L_x_783:
[----:B------:R-:W-:Y:S01]  /*28bd0*/  IMAD R3, R4, 0x8, R18 ;  /* 0x0000000804037824 */ /* 0x000fe200078e0212 */
[----:B------:R-:W-:Y:S01]  /*28be0*/  SHF.L.U32 R2, R5, 0x1f, RZ ;  /* 0x0000001f05027819 */ /* 0x000fe200000006ff */
[----:B------:R-:W-:Y:S03]  /*28bf0*/  BSSY B2, `(.L_x_784) ;  /* 0x0000003000027945 */ /* 0x000fe60003800000 */
[----:B------:R-:W1:Y:S02]  /*28c00*/  SYNCS.PHASECHK.TRANS64.TRYWAIT P0, [R3+URZ+0x38840], R2 ;  /* 0x03884002030075a7 */ /* 0x000e64000800017f */
[----:B-1----:R-:W-:Y:S05]  /*28c10*/  @!P0 BRA `(.L_x_785) ;  /* 0x00000048006c8947 */ /* 0x002fea0003800000 */
.L_x_909:
[----:B------:R-:W-:Y:S05]  /*28c20*/  BSYNC B2 ;  /* 0x0000000000027941 */ /* 0x000fea0003800000 */
.L_x_784:
[----:B------:R-:W2:Y:S01]  /*28c30*/  S2R R7, SR_TID.X ;  /* 0x0000000000077919 */ /* 0x000ea20000002100 */
[----:B------:R-:W-:Y:S01]  /*28c40*/  BSSY B2, `(.L_x_786) ;  /* 0x000000b000027945 */ /* 0x000fe20003800000 */
[----:B--2---:R-:W-:-:S04]  /*28c50*/  LOP3.LUT R7, R7, 0x7f, RZ, 0xc0, !PT ;  /* 0x0000007f07077812 */ /* 0x004fc800078ec0ff */
[----:B------:R-:W-:-:S13]  /*28c60*/  ISETP.NE.AND P1, PT, R7, RZ, PT ;  /* 0x000000ff0700720c */ /* 0x000fda0003f25270 */
[----:B------:R-:W-:Y:S05]  /*28c70*/  @P1 BRA `(.L_x_787) ;  /* 0x00000000001c1947 */ /* 0x000fea0003800000 */
[----:B------:R-:W2:Y:S01]  /*28c80*/  S2R R7, SR_TID.X ;  /* 0x0000000000077919 */ /* 0x000ea20000002100 */
[----:B-1----:R-:W-:-:S04]  /*28c90*/  IMAD.MOV.U32 R2, RZ, RZ, 0xa000 ;  /* 0x0000a000ff027424 */ /* 0x002fc800078e00ff */
[----:B------:R3:W-:Y:S01]  /*28ca0*/  SYNCS.ARRIVE.TRANS64 RZ, [R3+URZ+0x38830], R2 ;  /* 0x0388300203ff79a7 */ /* 0x0007e2000800003f */
[----:B--2---:R-:W-:-:S04]  /*28cb0*/  LOP3.LUT R7, R7, 0x1f, RZ, 0xc0, !PT ;  /* 0x0000001f07077812 */ /* 0x004fc800078ec0ff */
[----:B------:R-:W-:-:S13]  /*28cc0*/  ISETP.NE.AND P0, PT, R7, RZ, PT ;  /* 0x000000ff0700720c */ /* 0x000fda0003f05270 */
[----:B---3--:R-:W-:Y:S05]  /*28cd0*/  @!P0 BRA `(.L_x_787) ;  /* 0x0000000000048947 */ /* 0x008fea0003800000 */
[----:B------:R-:W-:Y:S01]  /*28ce0*/  BPT.TRAP 0x1 ;  /* 0x000000040000795c */ /* 0x000fe20000300000 */
.L_x_787:
[----:B------:R-:W-:Y:S05]  /*28cf0*/  BSYNC B2 ;  /* 0x0000000000027941 */ /* 0x000fea0003800000 */
.L_x_786:
[----:B-1----:R-:W2:Y:S01]  /*28d00*/  LDL R2, [R1+0x1c] ;  /* 0x00001c0001027983 */ /* 0x002ea20000100800 */
[----:B------:R-:W-:Y:S01]  /*28d10*/  MOV R10, RZ ;  /* 0x000000ff000a7202 */ /* 0x000fe20000000f00 */
[----:B------:R-:W-:Y:S01]  /*28d20*/  IMAD R7, R4, 0xa000, R18 ;  /* 0x0000a00004077824 */ /* 0x000fe200078e0212 */
[----:B------:R-:W-:Y:S01]  /*28d30*/  UIADD3 UR4, UP0, UR38, 0x370, URZ ;  /* 0x0000037026047890 */ /* 0x000fe2000ff1e03f */
[----:B------:R-:W-:Y:S01]  /*28d40*/  PLOP3.LUT P0, PT, PT, PT, PT, 0x80, 0x0 ;  /* 0x000000000000781c */ /* 0x000fe20003f0f070 */
[----:B------:R-:W-:Y:S01]  /*28d50*/  VIADD R3, R3, 0x38830 ;  /* 0x0003883003037836 */ /* 0x000fe20000000000 */
[----:B------:R-:W-:Y:S01]  /*28d60*/  R2UR UR10, R10 ;  /* 0x000000000a0a72ca */ /* 0x000fe200000e0000 */
[----:B0-----:R-:W-:Y:S01]  /*28d70*/  VIADD R8, R7, 0x24400 ;  /* 0x0002440007087836 */ /* 0x001fe20000000000 */
[----:B------:R-:W-:Y:S01]  /*28d80*/  UIADD3.X UR5, URZ, UR39, URZ, UP0, !UPT ;  /* 0x000000273f057290 */ /* 0x000fe200087fe43f */
[----:B------:R-:W-:Y:S01]  /*28d90*/  UMOV UR6, 0x0 ;  /* 0x0000000000067882 */ /* 0x000fe20000000000 */
[----:B------:R-:W-:Y:S01]  /*28da0*/  UMOV UR7, 0x14f00000 ;  /* 0x14f0000000077882 */ /* 0x000fe20000000000 */
[----:B--2---:R-:W-:-:S10]  /*28db0*/  IMAD R2, R6, 0x50, R2 ;  /* 0x0000005006027824 */ /* 0x004fd400078e0202 */
.L_x_788:
        /* <DEDUP_REMOVED lines=16> */
.L_x_789:
        /* <DEDUP_REMOVED lines=16> */
.L_x_790:
        /* <DEDUP_REMOVED lines=16> */
.L_x_791:
        /* <DEDUP_REMOVED lines=11> */
[----:B------:R-:W-:Y:S01]  /*29170*/  LEA R2, R19, R11, 0x3 ;  /* 0x0000000b13027211 */ /* 0x000fe200078e18ff */
[----:B------:R-:W-:Y:S01]  /*29180*/  BSSY B2, `(.L_x_792) ;  /* 0x0000004000027945 */ /* 0x000fe20003800000 */
[----:B--2---:R-:W-:-:S04]  /*29190*/  SHF.L.U32 R3, R12, 0x1f, RZ ;  /* 0x0000001f0c037819 */ /* 0x004fc800000006ff */
[----:B------:R-:W0:Y:S02]  /*291a0*/  SYNCS.PHASECHK.TRANS64.TRYWAIT P0, [R2+URZ+0x60], R3 ;  /* 0x00006003020075a7 */ /* 0x000e24000800017f */
[----:B0-----:R-:W-:Y:S05]  /*291b0*/  @!P0 BRA `(.L_x_793) ;  /* 0x0000004400188947 */ /* 0x001fea0003800000 */
.L_x_910:
[----:B------:R-:W-:Y:S05]  /*291c0*/  BSYNC B2 ;  /* 0x0000000000027941 */ /* 0x000fea0003800000 */
.L_x_792:
[----:B------:R-:W-:Y:S01]  /*291d0*/  BSSY B2, `(.L_x_794) ;  /* 0x000000b000027945 */ /* 0x000fe20003800000 */
[----:B------:R-:W-:Y:S02]  /*291e0*/  IMAD.MOV.U32 R12, RZ, RZ, 0x0 ;  /* 0x00000000ff0c7424 */ /* 0x000fe400078e00ff */
[----:B------:R-:W-:Y:S01]  /*291f0*/  IMAD.MOV.U32 R13, RZ, RZ, 0x14f00000 ;  /* 0x14f00000ff0d7424 */ /* 0x000fe200078e00ff */
[----:B------:R-:W-:Y:S06]  /*29200*/  @P1 BRA `(.L_x_795) ;  /* 0x00000000001c1947 */ /* 0x000fec0003800000 */
[----:B------:R-:W1:Y:S01]  /*29210*/  S2R R7, SR_TID.X ;  /* 0x0000000000077919 */ /* 0x000e620000002100 */
[----:B0-----:R-:W-:-:S04]  /*29220*/  MOV R3, 0xa000 ;  /* 0x0000a00000037802 */ /* 0x001fc80000000f00 */
[----:B------:R2:W-:Y:S01]  /*29230*/  SYNCS.ARRIVE.TRANS64 RZ, [R2+URZ+0x50], R3 ;  /* 0x0000500302ff79a7 */ /* 0x0005e2000800003f */
[----:B-1----:R-:W-:-:S04]  /*29240*/  LOP3.LUT R7, R7, 0x1f, RZ, 0xc0, !PT ;  /* 0x0000001f07077812 */ /* 0x002fc800078ec0ff */
[----:B------:R-:W-:-:S13]  /*29250*/  ISETP.NE.AND P0, PT, R7, RZ, PT ;  /* 0x000000ff0700720c */ /* 0x000fda0003f05270 */
[----:B--2---:R-:W-:Y:S05]  /*29260*/  @!P0 BRA `(.L_x_795) ;  /* 0x0000000000048947 */ /* 0x004fea0003800000 */
[----:B------:R-:W-:Y:S01]  /*29270*/  BPT.TRAP 0x1 ;  /* 0x000000040000795c */ /* 0x000fe20000300000 */
.L_x_795:
[----:B------:R-:W-:Y:S05]  /*29280*/  BSYNC B2 ;  /* 0x0000000000027941 */ /* 0x000fea0003800000 */
.L_x_794:
        /* <DEDUP_REMOVED lines=12> */
.L_x_796:
        /* <DEDUP_REMOVED lines=15> */
.L_x_797:
        /* <DEDUP_REMOVED lines=15> */
.L_x_798:
        /* <DEDUP_REMOVED lines=15> */
.L_x_799:
        /* <DEDUP_REMOVED lines=12> */
.L_x_782:
[----:B------:R-:W-:Y:S05]  /*296e0*/  BSYNC B1 ;  /* 0x0000000000017941 */ /* 0x000fea0003800000 */
.L_x_781:
[----:B------:R-:W2:Y:S01]  /*296f0*/  LDL R2, [R1+0x10] ;  /* 0x0000100001027983 */ /* 0x000ea20000100800 */
[----:B------:R-:W-:Y:S01]  /*29700*/  VIADD R19, R4, 0x1 ;  /* 0x0000000104137836 */ /* 0x000fe20000000000 */
[----:B------:R-:W-:Y:S01]  /*29710*/  BSSY B1, `(.L_x_800) ;  /* 0x00000d3000017945 */ /* 0x000fe20003800000 */
[----:B0-----:R-:W-:-:S03]  /*29720*/  VIADD R6, R0, 0xffffffff ;  /* 0xffffffff00067836 */ /* 0x001fc60000000000 */
[----:B------:R-:W-:-:S04]  /*29730*/  ISETP.NE.AND P0, PT, R19, 0x2, PT ;  /* 0x000000021300780c */ /* 0x000fc80003f05270 */
[----:B------:R-:W-:Y:S02]  /*29740*/  SEL R19, R19, RZ, P0 ;  /* 0x000000ff13137207 */ /* 0x000fe40000000000 */
[----:B--2---:R-:W-:Y:S02]  /*29750*/  LOP3.LUT P1, RZ, R2, 0x1, RZ, 0xc0, !PT ;  /* 0x0000000102ff7812 */ /* 0x004fe4000782c0ff */
[----:B------:R-:W-:-:S04]  /*29760*/  SEL R2, RZ, 0x1, P0 ;  /* 0x00000001ff027807 */ /* 0x000fc80000000000 */
[----:B------:R-:W-:-:S05]  /*29770*/  LOP3.LUT R10, R5, R2, RZ, 0x3c, !PT ;  /* 0x00000002050a7212 */ /* 0x000fca00078e3cff */
[----:B------:R0:W-:Y:S02]  /*29780*/  STL [R1+0x18], R10 ;  /* 0x0000180a01007387 */ /* 0x0001e40000100800 */
[----:B------:R-:W-:Y:S05]  /*29790*/  @!P1 BRA `(.L_x_801) ;  /* 0x0000000c00289947 */ /* 0x000fea0003800000 */
[----:B------:R-:W-:Y:S01]  /*297a0*/  ULDC.64 UR4, c[0x0][0x418] ;  /* 0x0001060000047ab9 */ /* 0x000fe20000000a00 */
[----:B------:R-:W-:Y:S02]  /*297b0*/  MOV R7, R6 ;  /* 0x0000000600077202 */ /* 0x000fe40000000f00 */
        /* <DEDUP_REMOVED lines=23> */
.L_x_802:
[----:B------:R-:W-:Y:S01]  /*29930*/  IMAD R2, R19, 0x8, R18 ;  /* 0x0000000813027824 */ /* 0x000fe200078e0212 */
[----:B------:R-:W-:Y:S01]  /*29940*/  SHF.L.U32 R3, R10, 0x1f, RZ ;  /* 0x0000001f0a037819 */ /* 0x000fe200000006ff */
[----:B------:R-:W-:Y:S03]  /*29950*/  BSSY B2, `(.L_x_803) ;  /* 0x0000003000027945 */ /* 0x000fe60003800000 */
[----:B------:R-:W2:Y:S02]  /*29960*/  SYNCS.PHASECHK.TRANS64.TRYWAIT P0, [R2+URZ+0x38840], R3 ;  /* 0x03884003020075a7 */ /* 0x000ea4000800017f */
[----:B--2---:R-:W-:Y:S05]  /*29970*/  @!P0 BRA `(.L_x_804) ;  /* 0x0000003c003c8947 */ /* 0x004fea0003800000 */
.L_x_911:
[----:B------:R-:W-:Y:S05]  /*29980*/  BSYNC B2 ;  /* 0x0000000000027941 */ /* 0x000fea0003800000 */
.L_x_803:
        /* <DEDUP_REMOVED lines=12> */
.L_x_806:
[----:B------:R-:W-:Y:S05]  /*29a50*/  BSYNC B2 ;  /* 0x0000000000027941 */ /* 0x000fea0003800000 */
.L_x_805:
[----:B--2---:R-:W2:Y:S01]  /*29a60*/  LDL R2, [R1+0x1c] ;  /* 0x00001c0001027983 */ /* 0x004ea20000100800 */
[----:B------:R-:W-:Y:S01]  /*29a70*/  MOV R14, RZ ;  /* 0x000000ff000e7202 */ /* 0x000fe20000000f00 */
[C---:B------:R-:W-:Y:S01]  /*29a80*/  IMAD R8, R19.reuse, 0xa000, R18 ;  /* 0x0000a00013087824 */ /* 0x040fe200078e0212 */
[----:B------:R-:W-:Y:S01]  /*29a90*/  UIADD3 UR4, UP0, UR38, 0x370, URZ ;  /* 0x0000037026047890 */ /* 0x000fe2000ff1e03f */
[----:B------:R-:W-:Y:S01]  /*29aa0*/  IMAD R3, R19, 0x8, R11 ;  /* 0x0000000813037824 */ /* 0x000fe200078e020b */
[----:B------:R-:W-:Y:S01]  /*29ab0*/  R2UR UR10, R14 ;  /* 0x000000000e0a72ca */ /* 0x000fe200000e0000 */
[----:B------:R-:W-:Y:S01]  /*29ac0*/  UMOV UR6, 0x0 ;  /* 0x0000000000067882 */ /* 0x000fe20000000000 */
[----:B------:R-:W-:Y:S01]  /*29ad0*/  PLOP3.LUT P0, PT, PT, PT, PT, 0x80, 0x0 ;  /* 0x000000000000781c */ /* 0x000fe20003f0f070 */
[----:B------:R-:W-:Y:S01]  /*29ae0*/  VIADD R3, R3, 0x30 ;  /* 0x0000003003037836 */ /* 0x000fe20000000000 */
[----:B0-----:R-:W-:Y:S01]  /*29af0*/  IADD3 R10, R8, 0x24400, RZ ;  /* 0x00024400080a7810 */ /* 0x001fe20007ffe0ff */
[----:B------:R-:W-:Y:S01]  /*29b00*/  UIADD3.X UR5, URZ, UR39, URZ, UP0, !UPT ;  /* 0x000000273f057290 */ /* 0x000fe200087fe43f */
[----:B------:R-:W-:Y:S01]  /*29b10*/  UMOV UR7, 0x14f00000 ;  /* 0x14f0000000077882 */ /* 0x000fe20000000000 */
[----:B--2---:R-:W-:-:S10]  /*29b20*/  IMAD R2, R7, 0x50, R2 ;  /* 0x0000005007027824 */ /* 0x004fd400078e0202 */
.L_x_807:
        /* <DEDUP_REMOVED lines=16> */
.L_x_808:
        /* <DEDUP_REMOVED lines=16> */
.L_x_809:
        /* <DEDUP_REMOVED lines=16> */
.L_x_810:
        /* <DEDUP_REMOVED lines=15> */
.L_x_912:
[----:B------:R-:W-:Y:S05]  /*29f20*/  BSYNC B2 ;  /* 0x0000000000027941 */ /* 0x000fea0003800000 */
.L_x_811:
[----:B------:R-:W-:Y:S01]  /*29f30*/  BSSY B2, `(.L_x_813) ;  /* 0x000000b000027945 */ /* 0x000fe20003800000 */
[----:B------:R-:W-:Y:S01]  /*29f40*/  IMAD.MOV.U32 R12, RZ, RZ, 0x0 ;  /* 0x00000000ff0c7424 */ /* 0x000fe200078e00ff */
[----:B------:R-:W-:Y:S02]  /*29f50*/  MOV R13, 0x14f00000 ;  /* 0x14f00000000d7802 */ /* 0x000fe40000000f00 */
[----:B------:R-:W-:Y:S05]  /*29f60*/  @P1 BRA `(.L_x_814) ;  /* 0x00000000001c1947 */ /* 0x000fea0003800000 */
[----:B------:R-:W1:Y:S01]  /*29f70*/  S2R R8, SR_TID.X ;  /* 0x0000000000087919 */ /* 0x000e620000002100 */
[----:B------:R-:W-:-:S04]  /*29f80*/  IMAD.MOV.U32 R3, RZ, RZ, 0xa000 ;  /* 0x0000a000ff037424 */ /* 0x000fc800078e00ff */
[----:B------:R2:W-:Y:S01]  /*29f90*/  SYNCS.ARRIVE.TRANS64 RZ, [R2+URZ+0x50], R3 ;  /* 0x0000500302ff79a7 */ /* 0x0005e2000800003f */
[----:B-1----:R-:W-:-:S04]  /*29fa0*/  LOP3.LUT R8, R8, 0x1f, RZ, 0xc0, !PT ;  /* 0x0000001f08087812 */ /* 0x002fc800078ec0ff */
[----:B------:R-:W-:-:S13]  /*29fb0*/  ISETP.NE.AND P0, PT, R8, RZ, PT ;  /* 0x000000ff0800720c */ /* 0x000fda0003f05270 */
[----:B--2---:R-:W-:Y:S05]  /*29fc0*/  @!P0 BRA `(.L_x_814) ;  /* 0x0000000000048947 */ /* 0x004fea0003800000 */
[----:B------:R-:W-:Y:S01]  /*29fd0*/  BPT.TRAP 0x1 ;  /* 0x000000040000795c */ /* 0x000fe20000300000 */
.L_x_814:
[----:B------:R-:W-:Y:S05]  /*29fe0*/  BSYNC B2 ;  /* 0x0000000000027941 */ /* 0x000fea0003800000 */
.L_x_813:
        /* <DEDUP_REMOVED lines=10> */
[----:B--2---:R-:W-:Y:S01]  /*2a090*/  IMAD R3, R3, 0x50, R5 ;  /* 0x0000005003037824 */ /* 0x004fe200078e0205 */
[----:B------:R-:W-:-:S10]  /*2a0a0*/  IADD3 R5, R4, 0x400, RZ ;  /* 0x0000040004057810 */ /* 0x000fd40007ffe0ff */
.L_x_815:
        /* <DEDUP_REMOVED lines=15> */
.L_x_816:
        /* <DEDUP_REMOVED lines=15> */
.L_x_817:
        /* <DEDUP_REMOVED lines=15> */
.L_x_818:
        /* <DEDUP_REMOVED lines=12> */
.L_x_801:
[----:B------:R-:W-:Y:S05]  /*2a440*/  BSYNC B1 ;  /* 0x0000000000017941 */ /* 0x000fea0003800000 */
.L_x_800:
[----:B------:R-:W2:Y:S01]  /*2a450*/  LDL R2, [R1+0x30] ;  /* 0x0000300001027983 */ /* 0x000ea20000100800 */
[----:B------:R-:W-:Y:S01]  /*2a460*/  VIADD R0, R0, 0xfffffffe ;  /* 0xfffffffe00007836 */ /* 0x000fe20000000000 */
[----:B--2---:R-:W-:-:S13]  /*2a470*/  ISETP.GT.AND P0, PT, R6, R2, PT ;  /* 0x000000020600720c */ /* 0x004fda0003f04270 */
[----:B------:R-:W-:Y:S05]  /*2a480*/  @P0 BRA `(.L_x_819) ;  /* 0xffffffe400400947 */ /* 0x000fea000383ffff */
.L_x_759:
[----:B------:R-:W-:Y:S05]  /*2a490*/  BSYNC B0 ;  /* 0x0000000000007941 */ /* 0x000fea0003800000 */
.L_x_758:
        /* <DEDUP_REMOVED lines=19> */
.L_x_821:
[----:B------:R-:W-:Y:S05]  /*2a5d0*/  BSYNC B0 ;  /* 0x0000000000007941 */ /* 0x000fea0003800000 */
.L_x_820:
[----:B--2---:R-:W2:Y:S01]  /*2a5e0*/  LDL R0, [R1+0x10] ;  /* 0x0000100001007983 */ /* 0x004ea20000100800 */
[----:B------:R-:W-:Y:S01]  /*2a5f0*/  BSSY B0, `(.L_x_822) ;  /* 0x0000058000007945 */ /* 0x000fe20003800000 */
[----:B--2---:R-:W-:-:S13]  /*2a600*/  LOP3.LUT P0, RZ, R0, 0x1, RZ, 0xc0, !PT ;  /* 0x0000000100ff7812 */ /* 0x004fda000780c0ff */
[----:B------:R-:W-:Y:S05]  /*2a610*/  @!P0 BRA `(.L_x_823) ;  /* 0x0000000400548947 */ /* 0x000fea0003800000 */
[----:B------:R-:W2:Y:S01]  /*2a620*/  LDL R2, [R1+0x18] ;  /* 0x0000180001027983 */ /* 0x000ea20000100800 */
[----:B------:R-:W-:Y:S01]  /*2a630*/  LEA R0, R19, R18, 0x3 ;  /* 0x0000001213007211 */ /* 0x000fe200078e18ff */
[----:B------:R-:W-:Y:S01]  /*2a640*/  BSSY B1, `(.L_x_824) ;  /* 0x0000005000017945 */ /* 0x000fe20003800000 */
[----:B------:R-:W-:Y:S02]  /*2a650*/  ISETP.NE.AND P1, PT, R3, RZ, PT ;  /* 0x000000ff0300720c */ /* 0x000fe40003f25270 */
[----:B--2---:R-:W-:-:S04]  /*2a660*/  SHF.L.U32 R2, R2, 0x1f, RZ ;  /* 0x0000001f02027819 */ /* 0x004fc800000006ff */
[----:B------:R-:W2:Y:S02]  /*2a670*/  SYNCS.PHASECHK.TRANS64.TRYWAIT P0, [R0+URZ+0x38860], R2 ;  /* 0x03886002000075a7 */ /* 0x000ea4000800017f */
[----:B--2---:R-:W-:Y:S05]  /*2a680*/  @!P0 BRA `(.L_x_825) ;  /* 0x0000003000208947 */ /* 0x004fea0003800000 */
.L_x_913:
[----:B------:R-:W-:Y:S05]  /*2a690*/  BSYNC B1 ;  /* 0x0000000000017941 */ /* 0x000fea0003800000 */
.L_x_824:
        /* <DEDUP_REMOVED lines=9> */
.L_x_827:
[----:B------:R-:W-:Y:S05]  /*2a730*/  BSYNC B1 ;  /* 0x0000000000017941 */ /* 0x000fea0003800000 */
.L_x_826:
        /* <DEDUP_REMOVED lines=10> */
[----:B------:R-:W-:-:S05]  /*2a7e0*/  IMAD R2, R19, 0xa000, R18 ;  /* 0x0000a00013027824 */ /* 0x000fca00078e0212 */
[----:B------:R-:W-:-:S07]  /*2a7f0*/  IADD3 R4, R2, 0x400, RZ ;  /* 0x0000040002047810 */ /* 0x000fce0007ffe0ff */
.L_x_828:
        /* <DEDUP_REMOVED lines=15> */
.L_x_829:
        /* <DEDUP_REMOVED lines=15> */
.L_x_830:
        /* <DEDUP_REMOVED lines=11> */
[----:B------:R-:W-:Y:S01]  /*2aa90*/  UMOV UR6, 0x0 ;  /* 0x0000000000067882 */ /* 0x000fe20000000000 */
[----:B------:R-:W-:Y:S01]  /*2aaa0*/  IADD3 R2, R2, 0x7c00, RZ ;  /* 0x00007c0002027810 */ /* 0x000fe20007ffe0ff */
[----:B------:R-:W-:Y:S01]  /*2aab0*/  UMOV UR7, 0x14f00000 ;  /* 0x14f0000000077882 */ /* 0x000fe20000000000 */
[----:B------:R-:W-:-:S09]  /*2aac0*/  UMOV UR10, 0xc0 ;  /* 0x000000c0000a7882 */ /* 0x000fd20000000000 */
.L_x_831:
        /* <DEDUP_REMOVED lines=10> */
.L_x_823:
[----:B------:R-:W-:Y:S05]  /*2ab70*/  BSYNC B0 ;  /* 0x0000000000007941 */ /* 0x000fea0003800000 */
.L_x_822:
[----:B------:R-:W2:Y:S01]  /*2ab80*/  LDL.LU R4, [R1+0x18] ;  /* 0x0000180001047983 */ /* 0x000ea20000300800 */
[----:B------:R-:W-:-:S05]  /*2ab90*/  VIADD R19, R19, 0x1 ;  /* 0x0000000113137836 */ /* 0x000fca0000000000 */
[----:B------:R-:W-:-:S04]  /*2aba0*/  ISETP.NE.AND P0, PT, R19, 0x2, PT ;  /* 0x000000021300780c */ /* 0x000fc80003f05270 */
[----:B------:R-:W-:Y:S02]  /*2abb0*/  SEL R0, RZ, 0x1, P0 ;  /* 0x00000001ff007807 */ /* 0x000fe40000000000 */
[----:B------:R-:W-:Y:S02]  /*2abc0*/  SEL R19, R19, RZ, P0 ;  /* 0x000000ff13137207 */ /* 0x000fe40000000000 */
[----:B--2---:R-:W-:-:S05]  /*2abd0*/  LOP3.LUT R4, R4, R0, RZ, 0x3c, !PT ;  /* 0x0000000004047212 */ /* 0x004fca00078e3cff */
[----:B------:R2:W-:Y:S02]  /*2abe0*/  STL [R1+0x18], R4 ;  /* 0x0000180401007387 */ /* 0x0005e40000100800 */
.L_x_738:
[----:B------:R-:W-:Y:S05]  /*2abf0*/  BSYNC B7 ;  /* 0x0000000000077941 */ /* 0x000fea0003800000 */
.L_x_736:
[----:B-1----:R-:W3:Y:S02]  /*2ac00*/  LDL R0, [R1+0x10] ;  /* 0x0000100001007983 */ /* 0x002ee40000100800 */
[----:B---3--:R-:W-:-:S13]  /*2ac10*/  LOP3.LUT P0, RZ, R0, 0x2, RZ, 0xc0, !PT ;  /* 0x0000000200ff7812 */ /* 0x008fda000780c0ff */
[----:B------:R-:W-:Y:S05]  /*2ac20*/  @!P0 BRA `(.L_x_832) ;  /* 0x00000000002c8947 */ /* 0x000fea0003800000 */
[----:B------:R-:W-:Y:S05]  /*2ac30*/  WARPSYNC.ALL ;  /* 0x0000000000007948 */ /* 0x000fea0003800000 */
[----:B------:R-:W1:Y:S08]  /*2ac40*/  S2UR UR5, SR_CgaCtaId ;  /* 0x00000000000579c3 */ /* 0x000e700000008800 */
[----:B------:R-:W-:Y:S06]  /*2ac50*/  BAR.SYNC.DEFER_BLOCKING 0x5, 0x180 ;  /* 0x0146000000007b1d */ /* 0x000fec0000010000 */
[----:B------:R-:W-:-:S02]  /*2ac60*/  UMOV UR4, 0x400 ;  /* 0x0000040000047882 */ /* 0x000fc40000000000 */
[----:B-1----:R-:W-:-:S06]  /*2ac70*/  ULEA UR4, UR5, UR4, 0x18 ;  /* 0x0000000405047291 */ /* 0x002fcc000f8ec03f */
[----:B------:R-:W-:-:S05]  /*2ac80*/  IMAD.U32 R18, RZ, RZ, UR4 ;  /* 0x00000004ff127e24 */ /* 0x000fca000f8e00ff */
[----:B--2---:R-:W1:Y:S04]  /*2ac90*/  LDS.128 R4, [R18+0x388d0] ;  /* 0x0388d00012047984 */ /* 0x004e680000000c00 */
[----:B-1----:R1:W-:Y:S04]  /*2aca0*/  STL.64 [R1], R4 ;  /* 0x0000000401007387 */ /* 0x0023e80000100a00 */
[----:B------:R1:W-:Y:S01]  /*2acb0*/  STL.64 [R1+0x8], R6 ;  /* 0x0000080601007387 */ /* 0x0003e20000100a00 */
[----:B------:R-:W-:Y:S06]  /*2acc0*/  BAR.ARV 0x4, 0x180 ;  /* 0x0106000000007b1d */ /* 0x000fec0000002000 */
[----:B------:R-:W-:Y:S05]  /*2acd0*/  BRA `(.L_x_833) ;  /* 0x0000000c00287947 */ /* 0x000fea0003800000 */
.L_x_832:
[----:B------:R-:W1:Y:S01]  /*2ace0*/  S2R R16, SR_TID.X ;  /* 0x0000000000107919 */ /* 0x000e620000002100 */
[----:B------:R-:W-:Y:S01]  /*2acf0*/  UMOV UR4, 0xffffffff ;  /* 0xffffffff00047882 */ /* 0x000fe20000000000 */
[----:B-1----:R-:W-:-:S04]  /*2ad00*/  LOP3.LUT R16, R16, 0x1f, RZ, 0xc0, !PT ;  /* 0x0000001f10107812 */ /* 0x002fc800078ec0ff */
[----:B------:R-:W-:Y:S01]  /*2ad10*/  ISETP.NE.AND P0, PT, R16, 0x1f, PT ;  /* 0x0000001f1000780c */ /* 0x000fe20003f05270 */
[----:B------:R-:W-:-:S12]  /*2ad20*/  BRA.DIV UR4, `(.L_x_834) ;  /* 0x0000002a048c7947 */ /* 0x000fd8000b800000 */
[----:B------:R-:W0:Y:S01]  /*2ad30*/  LDL.LU R2, [R1] ;  /* 0x0000000001027983 */ /* 0x000e220000300800 */
[----:B------:R-:W-:-:S03]  /*2ad40*/  ULDC UR4, c[0x0][0xc3c] ;  /* 0x00030f0000047ab9 */ /* 0x000fc60000000800 */
[----:B------:R-:W3:Y:S01]  /*2ad50*/  LDL R3, [R1+0xc] ;  /* 0x00000c0001037983 */ /* 0x000ee20000100800 */
[----:B------:R-:W-:Y:S01]  /*2ad60*/  ULDC.64 UR6, c[0x0][0x208] ;  /* 0x0000820000067ab9 */ /* 0x000fe20000000a00 */
[----:B0-----:R-:W-:Y:S01]  /*2ad70*/  IMAD.MOV.U32 R10, RZ, RZ, R2 ;  /* 0x000000ffff0a7224 */ /* 0x001fe200078e0002 */
[----:B---3--:R-:W-:-:S04]  /*2ad80*/  IADD3 R0, R3, R16, RZ ;  /* 0x0000001003007210 */ /* 0x008fc80007ffe0ff */
[----:B------:R-:W-:-:S13]  /*2ad90*/  ISETP.GE.OR P1, PT, R0, UR4, !P0 ;  /* 0x0000000400007c0c */ /* 0x000fda000c726670 */
[----:B------:R-:W0:Y:S08]  /*2ada0*/  @!P1 LDC.64 R2, c[0x0][0xc80] ;  /* 0x00032000ff029b82 */ /* 0x000e300000000a00 */
[----:B------:R-:W1:Y:S01]  /*2adb0*/  @!P1 LDC.64 R6, c[0x0][0xc78] ;  /* 0x00031e00ff069b82 */ /* 0x000e620000000a00 */
[----:B0-----:R-:W-:-:S05]  /*2adc0*/  @!P1 IMAD.WIDE R2, R0, 0x4, R2 ;  /* 0x0000000400029825 */ /* 0x001fca00078e0202 */
[----:B------:R1:W3:Y:S02]  /*2add0*/  @!P1 LDG.E R8, desc[UR6][R2.64] ;  /* 0x0000000602089981 */ /* 0x0002e4000c1e1900 */
[----:B-1----:R-:W-:-:S06]  /*2ade0*/  @!P1 IMAD.WIDE R2, R0, 0x4, R6 ;  /* 0x0000000400029825 */ /* 0x002fcc00078e0206 */
[----:B------:R-:W4:Y:S01]  /*2adf0*/  @!P1 LDG.E R2, desc[UR6][R2.64] ;  /* 0x0000000602029981 */ /* 0x000f22000c1e1900 */
[----:B--2---:R-:W-:Y:S01]  /*2ae00*/  IMAD.MOV.U32 R4, RZ, RZ, RZ ;  /* 0x000000ffff047224 */ /* 0x004fe200078e00ff */
[C---:B------:R-:W-:Y:S01]  /*2ae10*/  ISETP.GE.U32.AND P2, PT, R16.reuse, 0x2, PT ;  /* 0x000000021000780c */ /* 0x040fe20003f46070 */
[----:B------:R-:W-:Y:S01]  /*2ae20*/  IMAD.MOV.U32 R6, RZ, RZ, RZ ;  /* 0x000000ffff067224 */ /* 0x000fe200078e00ff */
[C---:B------:R-:W-:Y:S01]  /*2ae30*/  ISETP.GE.U32.AND P3, PT, R16.reuse, 0x4, PT ;  /* 0x000000041000780c */ /* 0x040fe20003f66070 */
[----:B------:R-:W-:Y:S01]  /*2ae40*/  SHFL.IDX PT, R5, R10, RZ, 0x1f ;  /* 0x00001fff0a057589 */ /* 0x000fe200000e0000 */
[C---:B------:R-:W-:Y:S02]  /*2ae50*/  ISETP.GE.U32.AND P4, PT, R16.reuse, 0x8, PT ;  /* 0x000000081000780c */ /* 0x040fe40003f86070 */
[----:B------:R-:W-:Y:S01]  /*2ae60*/  ISETP.GE.U32.AND P5, PT, R16, 0x10, PT ;  /* 0x000000101000780c */ /* 0x000fe20003fa6070 */
[----:B------:R-:W-:Y:S01]  /*2ae70*/  SHFL.IDX PT, R0, R10, 0x1, 0x1f ;  /* 0x00201f000a007f89 */ /* 0x000fe200000e0000 */
[----:B---3--:R-:W-:Y:S01]  /*2ae80*/  @!P1 MOV R4, R8 ;  /* 0x0000000800049202 */ /* 0x008fe20000000f00 */
[----:B------:R-:W-:-:S02]  /*2ae90*/  IMAD.MOV.U32 R8, RZ, RZ, RZ ;  /* 0x000000ffff087224 */ /* 0x000fc400078e00ff */
[----:B----4-:R-:W-:Y:S01]  /*2aea0*/  @!P1 IMAD.MOV.U32 R6, RZ, RZ, R2 ;  /* 0x000000ffff069224 */ /* 0x010fe200078e0002 */
[----:B------:R-:W-:-:S03]  /*2aeb0*/  ISETP.NE.AND P1, PT, R16, RZ, PT ;  /* 0x000000ff1000720c */ /* 0x000fc60003f25270 */
[----:B------:R-:W-:-:S05]  /*2aec0*/  IMAD R2, R6, R4, RZ ;  /* 0x0000000406027224 */ /* 0x000fca00078e02ff */
        /* <DEDUP_REMOVED lines=15> */
[----:B------:R0:W1:Y:S02]  /*2afc0*/  SHFL.IDX PT, R9, R7, 0x1f, 0x1f ;  /* 0x03e01f0007097f89 */ /* 0x00006400000e0000 */
.L_x_923:
[----:B------:R-:W-:Y:S02]  /*2afd0*/  ULDC UR4, c[0x0][0xc38] ;  /* 0x00030e0000047ab9 */ /* 0x000fe40000000800 */
[----:B------:R-:W-:-:S05]  /*2afe0*/  MOV R2, UR4 ;  /* 0x0000000400027c02 */ /* 0x000fca0008000f00 */
[----:B-1----:R-:W-:-:S04]  /*2aff0*/  IMAD R9, R9, R2, RZ ;  /* 0x0000000209097224 */ /* 0x002fc800078e02ff */
[----:B------:R-:W-:-:S05]  /*2b000*/  IMAD.IADD R0, R0, 0x1, R9 ;  /* 0x0000000100007824 */ /* 0x000fca00078e0209 */
[----:B------:R-:W-:-:S13]  /*2b010*/  ISETP.GT.AND P6, PT, R0, R5, PT ;  /* 0x000000050000720c */ /* 0x000fda0003fc4270 */
[----:B------:R-:W-:Y:S05]  /*2b020*/  @P6 BRA `(.L_x_835) ;  /* 0x0000000000b06947 */ /* 0x000fea0003800000 */
.L_x_838:
[----:B------:R-:W2:Y:S01]  /*2b030*/  LDL.LU R3, [R1+0xc] ;  /* 0x00000c0001037983 */ /* 0x000ea20000300800 */
[----:B------:R-:W1:Y:S01]  /*2b040*/  LDC R2, c[0x0][0xc3c] ;  /* 0x00030f00ff027b82 */ /* 0x000e620000000800 */
[----:B--2---:R-:W-:-:S05]  /*2b050*/  VIADD R3, R3, 0x1f ;  /* 0x0000001f03037836 */ /* 0x004fca0000000000 */
[----:B-1----:R-:W-:-:S13]  /*2b060*/  ISETP.GE.AND P6, PT, R3, R2, PT ;  /* 0x000000020300720c */ /* 0x002fda0003fc6270 */
[----:B------:R-:W-:Y:S05]  /*2b070*/  @P6 BRA `(.L_x_836) ;  /* 0x0000000400d86947 */ /* 0x000fea0003800000 */
[----:B------:R-:W1:Y:S01]  /*2b080*/  S2R R4, SR_TID.X ;  /* 0x0000000000047919 */ /* 0x000e620000002100 */
[----:B------:R-:W-:Y:S01]  /*2b090*/  ULDC.64 UR4, c[0x0][0x208] ;  /* 0x0000820000047ab9 */ /* 0x000fe20000000a00 */
[----:B------:R2:W-:Y:S01]  /*2b0a0*/  STL [R1+0xc], R3 ;  /* 0x00000c0301007387 */ /* 0x0005e20000100800 */
[----:B-1----:R-:W-:-:S04]  /*2b0b0*/  LOP3.LUT R4, R4, 0x1f, RZ, 0xc0, !PT ;  /* 0x0000001f04047812 */ /* 0x002fc800078ec0ff */
[----:B------:R-:W-:Y:S01]  /*2b0c0*/  IADD3 R6, R3, R4, RZ ;  /* 0x0000000403067210 */ /* 0x000fe20007ffe0ff */
        /* <DEDUP_REMOVED lines=24> */
[----:B------:R-:W1:Y:S02]  /*2b250*/  SHFL.UP PT, R3, R2, 0x10, RZ ;  /* 0x0600000002037989 */ /* 0x000e6400000e00ff */
[----:B-1----:R-:W-:-:S05]  /*2b260*/  SEL R3, R3, RZ, P5 ;  /* 0x000000ff03037207 */ /* 0x002fca0002800000 */
[----:B0-----:R-:W-:-:S05]  /*2b270*/  IMAD.IADD R7, R2, 0x1, R3 ;  /* 0x0000000102077824 */ /* 0x001fca00078e0203 */
[----:B------:R0:W1:Y:S02]  /*2b280*/  SHFL.IDX PT, R9, R7, 0x1f, 0x1f ;  /* 0x03e01f0007097f89 */ /* 0x00006400000e0000 */
.L_x_931:
[----:B------:R-:W-:Y:S02]  /*2b290*/  ULDC UR4, c[0x0][0xc38] ;  /* 0x00030e0000047ab9 */ /* 0x000fe40000000800 */
[----:B------:R-:W-:-:S04]  /*2b2a0*/  IMAD.U32 R2, RZ, RZ, UR4 ;  /* 0x00000004ff027e24 */ /* 0x000fc8000f8e00ff */
[----:B-1----:R-:W-:-:S05]  /*2b2b0*/  IMAD R9, R9, R2, RZ ;  /* 0x0000000209097224 */ /* 0x002fca00078e02ff */
[----:B------:R-:W-:-:S04]  /*2b2c0*/  IADD3 R0, R9, R0, RZ ;  /* 0x0000000009007210 */ /* 0x000fc80007ffe0ff */
[----:B------:R-:W-:-:S13]  /*2b2d0*/  ISETP.GT.AND P6, PT, R0, R5, PT ;  /* 0x000000050000720c */ /* 0x000fda0003fc4270 */
[----:B------:R-:W-:Y:S05]  /*2b2e0*/  @!P6 BRA `(.L_x_838) ;  /* 0xfffffffc0050e947 */ /* 0x000fea000383ffff */
.L_x_835:
[----:B------:R-:W-:Y:S01]  /*2b2f0*/  IMAD.IADD R9, R0, 0x1, -R9 ;  /* 0x0000000100097824 */ /* 0x000fe200078e0a09 */
[----:B------:R-:W-:-:S03]  /*2b300*/  UMOV UR4, 0xffffffff ;  /* 0xffffffff00047882 */ /* 0x000fc60000000000 */
[----:B------:R-:W-:-:S05]  /*2b310*/  IMAD R0, R7, R2, R9 ;  /* 0x0000000207007224 */ /* 0x000fca00078e0209 */
[----:B------:R-:W-:Y:S01]  /*2b320*/  ISETP.GT.AND P6, PT, R0, R5, PT ;  /* 0x000000050000720c */ /* 0x000fe20003fc4270 */
[----:B------:R-:W-:-:S12]  /*2b330*/  BRA.DIV UR4, `(.L_x_839) ;  /* 0x0000002e04447947 */ /* 0x000fd8000b800000 */
[----:B------:R-:W-:-:S04]  /*2b340*/  VOTE.ANY R3, PT, !P6 ;  /* 0x0000000000037806 */ /* 0x000fc800070e0100 */
[----:B------:R-:W1:Y:S02]  /*2b350*/  POPC R0, R3 ;  /* 0x0000000300007309 */ /* 0x000e640000000000 */
[----:B-1----:R1:W2:Y:S04]  /*2b360*/  SHFL.IDX PT, R4, R4, R0, 0x1f ;  /* 0x00001f0004047589 */ /* 0x0022a800000e0000 */
[----:B------:R1:W3:Y:S02]  /*2b370*/  SHFL.IDX PT, R6, R6, R0, 0x1f ;  /* 0x00001f0006067589 */ /* 0x0002e400000e0000 */
.L_x_936:
[----:B------:R-:W-:-:S13]  /*2b380*/  ISETP.NE.AND P0, PT, R3, RZ, PT ;  /* 0x000000ff0300720c */ /* 0x000fda0003f05270 */
[----:B------:R-:W-:Y:S05]  /*2b390*/  @!P0 BRA `(.L_x_840) ;  /* 0x0000000000148947 */ /* 0x000fea0003800000 */
[----:B------:R-:W-:Y:S01]  /*2b3a0*/  UMOV UR4, 0xffffffff ;  /* 0xffffffff00047882 */ /* 0x000fe20000000000 */
[----:B------:R-:W-:Y:S02]  /*2b3b0*/  VIADD R12, R0, 0xffffffff ;  /* 0xffffffff000c7836 */ /* 0x000fe40000000000 */
[----:B------:R-:W-:Y:S05]  /*2b3c0*/  BRA.DIV UR4, `(.L_x_841) ;  /* 0x0000002e047c7947 */ /* 0x000fea000b800000 */
[----:B0-----:R0:W4:Y:S02]  /*2b3d0*/  SHFL.IDX PT, R7, R7, R12, 0x1f ;  /* 0x00001f0c07077589 */ /* 0x00112400000e0000 */
.L_x_939:
[----:B----4-:R-:W-:-:S07]  /*2b3e0*/  MOV R8, R7 ;  /* 0x0000000700087202 */ /* 0x010fce0000000f00 */
.L_x_840:
[----:B------:R-:W4:Y:S01]  /*2b3f0*/  LDL.LU R10, [R1+0xc] ;  /* 0x00000c00010a7983 */ /* 0x000f220000300800 */
[----:B0-2---:R-:W-:Y:S01]  /*2b400*/  IABS R7, R4 ;  /* 0x0000000400077213 */ /* 0x005fe20000000000 */
[----:B------:R-:W-:-:S03]  /*2b410*/  IMAD R9, R8, R2, R9 ;  /* 0x0000000208097224 */ /* 0x000fc600078e0209 */
[----:B------:R-:W0:Y:S01]  /*2b420*/  I2F.RP R2, R7 ;  /* 0x0000000700027306 */ /* 0x000e220000209400 */
[----:B------:R-:W-:Y:S01]  /*2b430*/  IMAD.IADD R5, R5, 0x1, -R9 ;  /* 0x0000000105057824 */ /* 0x000fe200078e0a09 */
[----:B------:R2:W-:Y:S02]  /*2b440*/  STL [R1], R9 ;  /* 0x0000000901007387 */ /* 0x0005e40000100800 */
[----:B--2---:R-:W-:-:S04]  /*2b450*/  IABS R9, R4 ;  /* 0x0000000400097213 */ /* 0x004fc80000000000 */
[----:B0-----:R-:W0:Y:S01]  /*2b460*/  MUFU.RCP R2, R2 ;  /* 0x0000000200027308 */ /* 0x001e220000001000 */
[----:B------:R-:W-:Y:S02]  /*2b470*/  IMAD.MOV R9, RZ, RZ, -R9 ;  /* 0x000000ffff097224 */ /* 0x000fe400078e0a09 */
[----:B0-----:R-:W-:-:S05]  /*2b480*/  VIADD R2, R2, 0xffffffe ;  /* 0x0ffffffe02027836 */ /* 0x001fca0000000000 */
[----:B------:R-:W0:Y:S02]  /*2b490*/  F2I.FTZ.U32.TRUNC.NTZ R3, R2 ;  /* 0x0000000200037305 */ /* 0x000e24000021f000 */
[----:B0-----:R-:W-:-:S04]  /*2b4a0*/  IMAD.MOV R2, RZ, RZ, -R3 ;  /* 0x000000ffff027224 */ /* 0x001fc800078e0a03 */
[----:B------:R-:W-:Y:S01]  /*2b4b0*/  IMAD R8, R2, R7, RZ ;  /* 0x0000000702087224 */ /* 0x000fe200078e02ff */
[----:B------:R-:W-:-:S05]  /*2b4c0*/  MOV R2, RZ ;  /* 0x000000ff00027202 */ /* 0x000fca0000000f00 */
[----:B------:R-:W-:Y:S01]  /*2b4d0*/  IMAD.HI.U32 R2, R3, R8, R2 ;  /* 0x0000000803027227 */ /* 0x000fe200078e0002 */
[----:B------:R-:W-:-:S05]  /*2b4e0*/  IABS R3, R5 ;  /* 0x0000000500037213 */ /* 0x000fca0000000000 */
[----:B------:R-:W-:-:S04]  /*2b4f0*/  IMAD.HI.U32 R8, R2, R3, RZ ;  /* 0x0000000302087227 */ /* 0x000fc800078e00ff */
[----:B------:R-:W-:-:S05]  /*2b500*/  IMAD R3, R8, R9, R3 ;  /* 0x0000000908037224 */ /* 0x000fca00078e0203 */
[----:B------:R-:W-:-:S13]  /*2b510*/  ISETP.GT.U32.AND P1, PT, R7, R3, PT ;  /* 0x000000030700720c */ /* 0x000fda0003f24070 */
[-C--:B------:R-:W-:Y:S01]  /*2b520*/  @!P1 IADD3 R3, R3, -R7.reuse, RZ ;  /* 0x8000000703039210 */ /* 0x080fe20007ffe0ff */
[----:B------:R-:W-:Y:S01]  /*2b530*/  @!P1 VIADD R8, R8, 0x1 ;  /* 0x0000000108089836 */ /* 0x000fe20000000000 */
[----:B------:R-:W-:Y:S02]  /*2b540*/  ISETP.NE.AND P1, PT, R4, RZ, PT ;  /* 0x000000ff0400720c */ /* 0x000fe40003f25270 */
[----:B------:R-:W-:Y:S02]  /*2b550*/  ISETP.GE.U32.AND P0, PT, R3, R7, PT ;  /* 0x000000070300720c */ /* 0x000fe40003f06070 */
[----:B---3--:R-:W-:-:S04]  /*2b560*/  IABS R7, R6 ;  /* 0x0000000600077213 */ /* 0x008fc80000000000 */
[----:B------:R-:W0:Y:S07]  /*2b570*/  I2F.RP R2, R7 ;  /* 0x0000000700027306 */ /* 0x000e2e0000209400 */
[----:B------:R-:W-:Y:S01]  /*2b580*/  @P0 VIADD R8, R8, 0x1 ;  /* 0x0000000108080836 */ /* 0x000fe20000000000 */
[----:B0-----:R-:W0:Y:S02]  /*2b590*/  MUFU.RCP R2, R2 ;  /* 0x0000000200027308 */ /* 0x001e240000001000 */
[----:B0-----:R-:W-:-:S06]  /*2b5a0*/  VIADD R2, R2, 0xffffffe ;  /* 0x0ffffffe02027836 */ /* 0x001fcc0000000000 */
[----:B------:R-:W0:Y:S02]  /*2b5b0*/  F2I.FTZ.U32.TRUNC.NTZ R3, R2 ;  /* 0x0000000200037305 */ /* 0x000e24000021f000 */
[----:B0-----:R-:W-:-:S04]  /*2b5c0*/  IMAD.MOV R2, RZ, RZ, -R3 ;  /* 0x000000ffff027224 */ /* 0x001fc800078e0a03 */
[----:B------:R-:W-:Y:S01]  /*2b5d0*/  IMAD R9, R2, R7, RZ ;  /* 0x0000000702097224 */ /* 0x000fe200078e02ff */
[----:B------:R-:W-:-:S05]  /*2b5e0*/  MOV R2, RZ ;  /* 0x000000ff00027202 */ /* 0x000fca0000000f00 */
[----:B------:R-:W-:Y:S01]  /*2b5f0*/  IMAD.HI.U32 R2, R3, R9, R2 ;  /* 0x0000000903027227 */ /* 0x000fe200078e0002 */
[----:B------:R-:W-:Y:S02]  /*2b600*/  LOP3.LUT R3, R5, R4, RZ, 0x3c, !PT ;  /* 0x0000000405037212 */ /* 0x000fe400078e3cff */
[----:B------:R-:W-:Y:S02]  /*2b610*/  IABS R9, R6 ;  /* 0x0000000600097213 */ /* 0x000fe40000000000 */
[----:B------:R-:W-:-:S03]  /*2b620*/  ISETP.GE.AND P2, PT, R3, RZ, PT ;  /* 0x000000ff0300720c */ /* 0x000fc60003f46270 */
[----:B------:R-:W-:-:S10]  /*2b630*/  IMAD.MOV R9, RZ, RZ, -R9 ;  /* 0x000000ffff097224 */ /* 0x000fd400078e0a09 */
[----:B------:R-:W-:Y:S02]  /*2b640*/  @!P2 IADD3 R8, -R8, RZ, RZ ;  /* 0x000000ff0808a210 */ /* 0x000fe40007ffe1ff */
[----:B------:R-:W-:-:S04]  /*2b650*/  @!P1 LOP3.LUT R8, RZ, R4, RZ, 0x33, !PT ;  /* 0x00000004ff089212 */ /* 0x000fc800078e33ff */
[-C--:B------:R-:W-:Y:S01]  /*2b660*/  IABS R3, R8.reuse ;  /* 0x0000000800037213 */ /* 0x080fe20000000000 */
[----:B------:R-:W-:-:S04]  /*2b670*/  IMAD R4, R4, R8, RZ ;  /* 0x0000000804047224 */ /* 0x000fc800078e02ff */
[----:B------:R-:W-:Y:S01]  /*2b680*/  IMAD.HI.U32 R2, R2, R3, RZ ;  /* 0x0000000302027227 */ /* 0x000fe200078e00ff */
[----:B------:R-:W-:-:S03]  /*2b690*/  IADD3 R4, R5, -R4, RZ ;  /* 0x8000000405047210 */ /* 0x000fc60007ffe0ff */
[----:B------:R-:W-:-:S05]  /*2b6a0*/  IMAD R3, R2, R9, R3 ;  /* 0x0000000902037224 */ /* 0x000fca00078e0203 */
[----:B------:R-:W-:-:S13]  /*2b6b0*/  ISETP.GT.U32.AND P1, PT, R7, R3, PT ;  /* 0x000000030700720c */ /* 0x000fda0003f24070 */
[----:B------:R-:W-:Y:S01]  /*2b6c0*/  @!P1 IMAD.IADD R3, R3, 0x1, -R7 ;  /* 0x0000000103039824 */ /* 0x000fe200078e0a07 */
[----:B------:R-:W-:Y:S02]  /*2b6d0*/  @!P1 IADD3 R2, R2, 0x1, RZ ;  /* 0x0000000102029810 */ /* 0x000fe40007ffe0ff */
[----:B------:R-:W-:Y:S02]  /*2b6e0*/  ISETP.NE.AND P1, PT, R6, RZ, PT ;  /* 0x000000ff0600720c */ /* 0x000fe40003f25270 */
[----:B------:R-:W-:Y:S02]  /*2b6f0*/  ISETP.GE.U32.AND P0, PT, R3, R7, PT ;  /* 0x000000070300720c */ /* 0x000fe40003f06070 */
[----:B------:R-:W-:-:S04]  /*2b700*/  LOP3.LUT R3, R8, R6, RZ, 0x3c, !PT ;  /* 0x0000000608037212 */ /* 0x000fc800078e3cff */
[----:B------:R-:W-:-:S07]  /*2b710*/  ISETP.GE.AND P2, PT, R3, RZ, PT ;  /* 0x000000ff0300720c */ /* 0x000fce0003f46270 */
[----:B------:R-:W-:-:S06]  /*2b720*/  @P0 VIADD R2, R2, 0x1 ;  /* 0x0000000102020836 */ /* 0x000fcc0000000000 */
[----:B------:R-:W-:Y:S01]  /*2b730*/  @!P2 IMAD.MOV R2, RZ, RZ, -R2 ;  /* 0x000000ffff02a224 */ /* 0x000fe200078e0a02 */
[----:B------:R-:W-:-:S04]  /*2b740*/  @!P1 LOP3.LUT R2, RZ, R6, RZ, 0x33, !PT ;  /* 0x00000006ff029212 */ /* 0x000fc800078e33ff */
[----:B------:R-:W-:Y:S01]  /*2b750*/  IADD3 R3, -R2, RZ, RZ ;  /* 0x000000ff02037210 */ /* 0x000fe20007ffe1ff */
[----:B------:R-:W-:-:S04]  /*2b760*/  IMAD R2, R6, 0x1000000, R2 ;  /* 0x0100000006027824 */ /* 0x000fc800078e0202 */
[----:B------:R-:W-:Y:S02]  /*2b770*/  IMAD R3, R6, R3, R8 ;  /* 0x0000000306037224 */ /* 0x000fe400078e0208 */
[----:B----4-:R-:W-:Y:S02]  /*2b780*/  IMAD.IADD R10, R0, 0x1, R10 ;  /* 0x00000001000a7824 */ /* 0x010fe400078e020a */
[----:B-1----:R-:W-:-:S05]  /*2b790*/  IMAD R0, R3, 0x10000, R2 ;  /* 0x0001000003007824 */ /* 0x002fca00078e0202 */
[----:B------:R0:W-:Y:S04]  /*2b7a0*/  STL [R1+0x8], R0 ;  /* 0x0000080001007387 */ /* 0x0001e80000100800 */
[----:B------:R0:W-:Y:S04]  /*2b7b0*/  STL [R1+0xc], R10 ;  /* 0x00000c0a01007387 */ /* 0x0001e80000100800 */
[----:B------:R0:W-:Y:S01]  /*2b7c0*/  STL [R1+0x4], R4 ;  /* 0x0000040401007387 */ /* 0x0001e20000100800 */
[----:B------:R-:W-:Y:S05]  /*2b7d0*/  BRA `(.L_x_842) ;  /* 0x0000000000287947 */ /* 0x000fea0003800000 */
.L_x_836:
[----:B------:R-:W-:Y:S01]  /*2b7e0*/  UMOV UR4, URZ ;  /* 0x0000003f00047c82 */ /* 0x000fe20008000000 */
[----:B------:R-:W-:Y:S01]  /*2b7f0*/  ULDC UR6, c[0x0][0xc3c] ;  /* 0x00030f0000067ab9 */ /* 0x000fe20000000800 */
[----:B------:R-:W-:Y:S01]  /*2b800*/  UMOV UR5, URZ ;  /* 0x0000003f00057c82 */ /* 0x000fe20008000000 */
[----:B------:R-:W-:Y:S01]  /*2b810*/  IMAD.U32 R3, RZ, RZ, UR4 ;  /* 0x00000004ff037e24 */ /* 0x000fe2000f8e00ff */
[----:B------:R-:W-:Y:S01]  /*2b820*/  MOV R2, UR5 ;  /* 0x0000000500027c02 */ /* 0x000fe20008000f00 */
[----:B------:R-:W-:Y:S01]  /*2b830*/  IMAD.U32 R0, RZ, RZ, UR6 ;  /* 0x00000006ff007e24 */ /* 0x000fe2000f8e00ff */
[----:B------:R1:W-:Y:S04]  /*2b840*/  STL [R1], R5 ;  /* 0x0000000501007387 */ /* 0x0003e80000100800 */
[----:B------:R1:W-:Y:S04]  /*2b850*/  STL [R1+0x4], R3 ;  /* 0x0000040301007387 */ /* 0x0003e80000100800 */
[----:B------:R1:W-:Y:S04]  /*2b860*/  STL [R1+0xc], R0 ;  /* 0x00000c0001007387 */ /* 0x0003e80000100800 */
[----:B------:R1:W-:Y:S02]  /*2b870*/  STL [R1+0x8], R2 ;  /* 0x0000080201007387 */ /* 0x0003e40000100800 */
.L_x_842:
[----:B-1----:R-:W2:Y:S04]  /*2b880*/  LDL R2, [R1+0xc] ;  /* 0x00000c0001027983 */ /* 0x002ea80000100800 */
[----:B------:R-:W3:Y:S04]  /*2b890*/  LDL R3, [R1+0x8] ;  /* 0x0000080001037983 */ /* 0x000ee80000100800 */
[----:B------:R-:W4:Y:S04]  /*2b8a0*/  LDL R5, [R1+0x4] ;  /* 0x0000040001057983 */ /* 0x000f280000100800 */
[----:B0-----:R-:W4:Y:S01]  /*2b8b0*/  LDL R4, [R1] ;  /* 0x0000000001047983 */ /* 0x001f220000100800 */
[----:B------:R-:W0:Y:S01]  /*2b8c0*/  S2R R0, SR_TID.X ;  /* 0x0000000000007919 */ /* 0x000e220000002100 */
[----:B------:R-:W-:Y:S05]  /*2b8d0*/  WARPSYNC.ALL ;  /* 0x0000000000007948 */ /* 0x000fea0003800000 */
[----:B0-----:R-:W-:Y:S01]  /*2b8e0*/  LOP3.LUT R0, R0, 0x1f, RZ, 0xc0, !PT ;  /* 0x0000001f00007812 */ /* 0x001fe200078ec0ff */
[----:B------:R-:W-:Y:S03]  /*2b8f0*/  BAR.SYNC.DEFER_BLOCKING 0x4, 0x180 ;  /* 0x0106000000007b1d */ /* 0x000fe60000010000 */
[----:B------:R-:W-:-:S13]  /*2b900*/  ISETP.NE.AND P0, PT, R0, RZ, PT ;  /* 0x000000ff0000720c */ /* 0x000fda0003f05270 */
[----:B------:R-:W0:Y:S01]  /*2b910*/  @!P0 S2R R0, SR_CgaCtaId ;  /* 0x0000000000008919 */ /* 0x000e220000008800 */
[----:B--2---:R-:W-:Y:S02]  /*2b920*/  MOV R7, R2 ;  /* 0x0000000200077202 */ /* 0x004fe40000000f00 */
[----:B------:R-:W-:Y:S01]  /*2b930*/  @!P0 MOV R2, 0x400 ;  /* 0x0000040000028802 */ /* 0x000fe20000000f00 */
[----:B---3--:R-:W-:-:S03]  /*2b940*/  IMAD.MOV.U32 R6, RZ, RZ, R3 ;  /* 0x000000ffff067224 */ /* 0x008fc600078e0003 */
[----:B0-----:R-:W-:-:S05]  /*2b950*/  @!P0 LEA R18, R0, R2, 0x18 ;  /* 0x0000000200128211 */ /* 0x001fca00078ec0ff */
[----:B----4-:R0:W-:Y:S01]  /*2b960*/  @!P0 STS.128 [R18+0x388d0], R4 ;  /* 0x0388d00412008388 */ /* 0x0101e20000000c00 */
[----:B------:R-:W-:Y:S06]  /*2b970*/  BAR.ARV 0x5, 0x180 ;  /* 0x0146000000007b1d */ /* 0x000fec0000002000 */
.L_x_833:
[----:B------:R-:W2:Y:S01]  /*2b980*/  LDL R0, [R1+0xc] ;  /* 0x00000c0001007983 */ /* 0x000ea20000100800 */
[----:B------:R-:W-:Y:S02]  /*2b990*/  ULDC UR4, c[0x0][0xc3c] ;  /* 0x00030f0000047ab9 */ /* 0x000fe40000000800 */
[----:B--2---:R-:W-:-:S13]  /*2b9a0*/  ISETP.GE.AND P0, PT, R0, UR4, PT ;  /* 0x0000000400007c0c */ /* 0x004fda000bf06270 */
[----:B------:R-:W-:Y:S05]  /*2b9b0*/  @!P0 BRA `(.L_x_843) ;  /* 0xffffff8000108947 */ /* 0x000fea000383ffff */
[----:B------:R-:W-:Y:S05]  /*2b9c0*/  BSYNC B8 ;  /* 0x0000000000087941 */ /* 0x000fea0003800000 */
.L_x_684:
[----:B-1----:R-:W3:Y:S01]  /*2b9d0*/  LDL.LU R0, [R1+0x64] ;  /* 0x0000640001007983 */ /* 0x002ee20000300800 */
[----:B------:R-:W-:Y:S01]  /*2b9e0*/  BSSY B0, `(.L_x_844) ;  /* 0x000000b000007945 */ /* 0x000fe20003800000 */
[----:B0-----:R-:W0:Y:S01]  /*2b9f0*/  S2R R5, SR_CgaCtaId ;  /* 0x0000000000057919 */ /* 0x001e220000008800 */
        /* <DEDUP_REMOVED lines=9> */
.L_x_940:
[----:B------:R-:W-:Y:S05]  /*2ba90*/  BSYNC B0 ;  /* 0x0000000000007941 */ /* 0x000fea0003800000 */
.L_x_844:
[----:B------:R-:W-:-:S03]  /*2baa0*/  UMOV UR4, 0xffffffff ;  /* 0xffffffff00047882 */ /* 0x000fc60000000000 */
[----:B------:R-:W-:Y:S05]  /*2bab0*/  BRA.DIV UR4, `(.L_x_846) ;  /* 0x0000002604fc7947 */ /* 0x000fea000b800000 */
[----:B------:R-:W1:Y:S02]  /*2bac0*/  S2R R2, SR_TID.X ;  /* 0x0000000000027919 */ /* 0x000e640000002100 */
[----:B-1----:R-:W-:-:S04]  /*2bad0*/  SHF.R.U32.HI R2, RZ, 0x5, R2 ;  /* 0x00000005ff027819 */ /* 0x002fc80000011602 */
[----:B------:R-:W-:-:S05]  /*2bae0*/  LOP3.LUT R2, R2, 0x3, RZ, 0xc0, !PT ;  /* 0x0000000302027812 */ /* 0x000fca00078ec0ff */
[----:B------:R1:W3:Y:S02]  /*2baf0*/  SHFL.IDX PT, R14, R2, RZ, 0x1f ;  /* 0x00001fff020e7589 */ /* 0x0002e400000e0000 */
.L_x_943:
[----:B---3--:R-:W-:-:S13]  /*2bb00*/  ISETP.NE.AND P0, PT, R14, RZ, PT ;  /* 0x000000ff0e00720c */ /* 0x008fda0003f05270 */
[----:B------:R-:W-:Y:S05]  /*2bb10*/  @P0 BRA `(.L_x_444) ;  /* 0x00000000008c0947 */ /* 0x000fea0003800000 */
[----:B------:R-:W-:-:S03]  /*2bb20*/  UMOV UR4, 0xffffffff ;  /* 0xffffffff00047882 */ /* 0x000fc60000000000 */
[----:B------:R-:W-:Y:S05]  /*2bb30*/  BRA.DIV UR4, `(.L_x_847) ;  /* 0x0000002a04107947 */ /* 0x000fea000b800000 */
[----:B------:R-:W-:-:S13]  /*2bb40*/  ELECT P6, URZ, PT ;  /* 0x00000000003f782f */ /* 0x000fda00038c0000 */
.L_x_946:
[----:B------:R-:W-:Y:S05]  /*2bb50*/  @!P6 BRA `(.L_x_444) ;  /* 0x00000000007ce947 */ /* 0x000fea0003800000 */
[----:B------:R-:W-:-:S06]  /*2bb60*/  ULOP3.LUT UR4, UR60, 0x2, URZ, 0xfc, !UPT ;  /* 0x000000023c047892 */ /* 0x000fcc000f8efc3f */
[----:B-1----:R-:W-:-:S04]  /*2bb70*/  MOV R2, UR4 ;  /* 0x0000000400027c02 */ /* 0x002fc80008000f00 */
[----:B------:R-:W-:-:S13]  /*2bb80*/  ISETP.NE.AND P2, PT, R2, 0x3, PT ;  /* 0x000000030200780c */ /* 0x000fda0003f45270 */
[----:B------:R-:W-:Y:S05]  /*2bb90*/  @!P2 BRA `(.L_x_848) ;  /* 0x000000000004a947 */ /* 0x000fea0003800000 */
[----:B------:R-:W-:Y:S01]  /*2bba0*/  BPT.TRAP 0x1 ;  /* 0x000000040000795c */ /* 0x000fe20000300000 */
.L_x_848:
[----:B------:R-:W3:Y:S01]  /*2bbb0*/  LDL.LU R7, [R1+0x18] ;  /* 0x0000180001077983 */ /* 0x000ee20000300800 */
[----:B------:R-:W-:Y:S01]  /*2bbc0*/  VIADD R2, R0, 0x38840 ;  /* 0x0003884000027836 */ /* 0x000fe20000000000 */
[----:B0-----:R-:W-:-:S03]  /*2bbd0*/  IADD3 R3, R19, 0x1, RZ ;  /* 0x0000000113037810 */ /* 0x001fc60007ffe0ff */
[----:B------:R-:W-:Y:S01]  /*2bbe0*/  IMAD R6, R19, 0x8, R2 ;  /* 0x0000000813067824 */ /* 0x000fe200078e0202 */
[----:B------:R-:W-:-:S04]  /*2bbf0*/  ISETP.NE.AND P1, PT, R3, 0x2, PT ;  /* 0x000000020300780c */ /* 0x000fc80003f25270 */
[----:B------:R-:W-:Y:S02]  /*2bc00*/  SEL R4, RZ, 0x1, P1 ;  /* 0x00000001ff047807 */ /* 0x000fe40000800000 */
[----:B------:R-:W-:Y:S02]  /*2bc10*/  SEL R3, R3, RZ, P1 ;  /* 0x000000ff03037207 */ /* 0x000fe40000800000 */
[C---:B---3--:R-:W-:Y:S02]  /*2bc20*/  SHF.L.U32 R5, R7.reuse, 0x1f, RZ ;  /* 0x0000001f07057819 */ /* 0x048fe400000006ff */
[----:B------:R-:W-:Y:S01]  /*2bc30*/  LOP3.LUT R4, R7, R4, RZ, 0x3c, !PT ;  /* 0x0000000407047212 */ /* 0x000fe200078e3cff */
[----:B------:R-:W-:Y:S01]  /*2bc40*/  IMAD R7, R3, 0x8, R2 ;  /* 0x0000000803077824 */ /* 0x000fe200078e0202 */
[----:B------:R-:W0:Y:S02]  /*2bc50*/  SYNCS.PHASECHK.TRANS64.TRYWAIT P0, [R6+URZ], R5 ;  /* 0x00000005060075a7 */ /* 0x000e24000800017f */
[----:B------:R-:W-:Y:S01]  /*2bc60*/  SHF.L.U32 R2, R4, 0x1f, RZ ;  /* 0x0000001f04027819 */ /* 0x000fe200000006ff */
[----:B0-----:R-:W-:Y:S06]  /*2bc70*/  @!P0 BRA `(.L_x_849) ;  /* 0x0000002400e08947 */ /* 0x001fec0003800000 */
.L_x_947:
[----:B------:R-:W1:Y:S02]  /*2bc80*/  SYNCS.PHASECHK.TRANS64.TRYWAIT P0, [R7+URZ], R2 ;  /* 0x00000002070075a7 */ /* 0x000e64000800017f */
[----:B-1----:R-:W-:Y:S05]  /*2bc90*/  @!P0 BRA `(.L_x_850) ;  /* 0x0000002400ec8947 */ /* 0x002fea0003800000 */
.L_x_948:
[----:B------:R-:W-:Y:S05]  /*2bca0*/  @!P2 BRA `(.L_x_851) ;  /* 0x000000000004a947 */ /* 0x000fea0003800000 */
[----:B------:R-:W-:Y:S01]  /*2bcb0*/  BPT.TRAP 0x1 ;  /* 0x000000040000795c */ /* 0x000fe20000300000 */
.L_x_851:
[----:B------:R-:W-:-:S05]  /*2bcc0*/  VIADD R0, R0, 0x38860 ;  /* 0x0003886000007836 */ /* 0x000fca0000000000 */
[----:B------:R-:W-:-:S04]  /*2bcd0*/  LEA R4, R19, R0, 0x3 ;  /* 0x0000000013047211 */ /* 0x000fc800078e18ff */
[----:B------:R-:W3:Y:S02]  /*2bce0*/  SYNCS.PHASECHK.TRANS64.TRYWAIT P0, [R4+URZ], R5 ;  /* 0x00000005040075a7 */ /* 0x000ee4000800017f */
[----:B---3--:R-:W-:Y:S05]  /*2bcf0*/  @!P0 BRA `(.L_x_852) ;  /* 0x0000002400e88947 */ /* 0x008fea0003800000 */
.L_x_949:
[----:B------:R-:W-:-:S07]  /*2bd00*/  IMAD R3, R3, 0x8, R0 ;  /* 0x0000000803037824 */ /* 0x000fce00078e0200 */
.L_x_853:
[----:B----4-:R4:W0:Y:S02]  /*2bd10*/  SYNCS.PHASECHK.TRANS64.TRYWAIT P0, [R3+URZ], R2 ;  /* 0x00000002030075a7 */ /* 0x010824000800017f */
[----:B0-----:R-:W-:Y:S05]  /*2bd20*/  @!P0 NANOSLEEP.SYNCS 0x989680 ;  /* 0x009896800000895d */ /* 0x001fea0003900000 */
[----:B------:R-:W0:Y:S02]  /*2bd30*/  @!P0 SYNCS.PHASECHK.TRANS64 P0, [R3+URZ], R2 ;  /* 0x00000002030085a7 */ /* 0x000e24000800007f */
[----:B0-----:R-:W-:Y:S05]  /*2bd40*/  @!P0 BRA `(.L_x_853) ;  /* 0xfffffffc00f08947 */ /* 0x001fea000383ffff */
.L_x_444:
[----:B------:R-:W-:Y:S05]  /*2bd50*/  BSYNC B9 ;  /* 0x0000000000097941 */ /* 0x000fea0003800000 */
.L_x_441:
[----:B------:R-:W-:Y:S05]  /*2bd60*/  EXIT ;  /* 0x000000000000794d */ /* 0x000fea0003800000 */
.L_x_466:
[----:B-1----:R1:W2:Y:S02]  /*2bd70*/  SYNCS.PHASECHK.TRANS64.TRYWAIT P6, [R3+URZ+0x38890], R0 ;  /* 0x03889000030075a7 */ /* 0x0022a400080c017f */
[----:B--2---:R-:W-:Y:S05]  /*2bd80*/  @!P6 NANOSLEEP.SYNCS 0x989680 ;  /* 0x009896800000e95d */ /* 0x004fea0003900000 */
[----:B------:R-:W2:Y:S02]  /*2bd90*/  @!P6 SYNCS.PHASECHK.TRANS64 P6, [R3+URZ+0x38890], R0 ;  /* 0x038890000300e5a7 */ /* 0x000ea400080c007f */
[----:B--2---:R-:W-:Y:S05]  /*2bda0*/  @!P6 BRA `(.L_x_466) ;  /* 0xfffffffc00f0e947 */ /* 0x004fea000383ffff */
[----:B------:R-:W-:Y:S05]  /*2bdb0*/  BRA `(.L_x_854) ;  /* 0xfffffd8400507947 */ /* 0x000fea000383ffff */
.L_x_522:
[----:B--2---:R2:W3:Y:S02]  /*2bdc0*/  SYNCS.PHASECHK.TRANS64.TRYWAIT P5, [R3+URZ+0x38890], R0 ;  /* 0x03889000030075a7 */ /* 0x0044e400080a017f */
[----:B---3--:R-:W-:Y:S05]  /*2bdd0*/  @!P5 NANOSLEEP.SYNCS 0x989680 ;  /* 0x009896800000d95d */ /* 0x008fea0003900000 */
[----:B------:R-:W3:Y:S02]  /*2bde0*/  @!P5 SYNCS.PHASECHK.TRANS64 P5, [R3+URZ+0x38890], R0 ;  /* 0x038890000300d5a7 */ /* 0x000ee400080a007f */
[----:B---3--:R-:W-:Y:S05]  /*2bdf0*/  @!P5 BRA `(.L_x_522) ;  /* 0xfffffffc00f0d947 */ /* 0x008fea000383ffff */
[----:B------:R-:W-:Y:S05]  /*2be00*/  BRA `(.L_x_855) ;  /* 0xfffffdb800b47947 */ /* 0x000fea000383ffff */
.L_x_547:
[----:B-1----:R1:W2:Y:S02]  /*2be10*/  SYNCS.PHASECHK.TRANS64.TRYWAIT P4, [R3+URZ+0x38890], R0 ;  /* 0x03889000030075a7 */ /* 0x0022a4000808017f */
[----:B--2---:R-:W-:Y:S05]  /*2be20*/  @!P4 NANOSLEEP.SYNCS 0x989680 ;  /* 0x009896800000c95d */ /* 0x004fea0003900000 */
[----:B------:R-:W2:Y:S02]  /*2be30*/  @!P4 SYNCS.PHASECHK.TRANS64 P4, [R3+URZ+0x38890], R0 ;  /* 0x038890000300c5a7 */ /* 0x000ea4000808007f */
[----:B--2---:R-:W-:Y:S05]  /*2be40*/  @!P4 BRA `(.L_x_547) ;  /* 0xfffffffc00f0c947 */ /* 0x004fea000383ffff */
[----:B------:R-:W-:Y:S05]  /*2be50*/  BRA `(.L_x_856) ;  /* 0xfffffdec004c7947 */ /* 0x000fea000383ffff */
.L_x_555:
[----:B--2---:R2:W3:Y:S02]  /*2be60*/  SYNCS.PHASECHK.TRANS64.TRYWAIT P4, [R3+URZ+0x388b0], R0 ;  /* 0x0388b000030075a7 */ /* 0x0044e4000808017f */
[----:B---3--:R-:W-:Y:S05]  /*2be70*/  @!P4 NANOSLEEP.SYNCS 0x989680 ;  /* 0x009896800000c95d */ /* 0x008fea0003900000 */
[----:B------:R-:W3:Y:S02]  /*2be80*/  @!P4 SYNCS.PHASECHK.TRANS64 P4, [R3+URZ+0x388b0], R0 ;  /* 0x0388b0000300c5a7 */ /* 0x000ee4000808007f */
[----:B---3--:R-:W-:Y:S05]  /*2be90*/  @!P4 BRA `(.L_x_555) ;  /* 0xfffffffc00f0c947 */ /* 0x008fea000383ffff */
[----:B------:R-:W-:Y:S05]  /*2bea0*/  BRA `(.L_x_857) ;  /* 0xfffffdf000707947 */ /* 0x000fea000383ffff */
.L_x_577:
[----:B------:R-:W-:Y:S01]  /*2beb0*/  BSSY B1, `(.L_x_858) ;  /* 0x0000008000017945 */ /* 0x000fe20003800000 */
[----:B------:R-:W-:Y:S01]  /*2bec0*/  IMAD.MOV.U32 R13, RZ, RZ, R25 ;  /* 0x000000ffff0d7224 */ /* 0x000fe200078e0019 */
[----:B------:R-:W-:Y:S01]  /*2bed0*/  MOV R12, RZ ;  /* 0x000000ff000c7202 */ /* 0x000fe20000000f00 */
[----:B------:R-:W-:Y:S02]  /*2bee0*/  IMAD.MOV.U32 R11, RZ, RZ, 0x181f ;  /* 0x0000181fff0b7424 */ /* 0x000fe400078e00ff */
[----:B------:R-:W-:-:S07]  /*2bef0*/  IMAD.MOV.U32 R15, RZ, RZ, -0x1 ;  /* 0xffffffffff0f7424 */ /* 0x000fce00078e00ff */
[----:B------:R-:W-:Y:S05]  /*2bf00*/  WARPSYNC.COLLECTIVE R15, `(.L_x_859) ;  /* 0x000000000f087348 */ /* 0x000fea0003c00000 */
[----:B------:R0:W1:Y:S02]  /*2bf10*/  SHFL.IDX P6, R14, R13, R12, R11 ;  /* 0x0000000c0d0e7389 */ /* 0x00006400000c000b */
[----:B01----:R-:W-:Y:S01]  /*2bf20*/  ENDCOLLECTIVE ;  /* 0x000000000000791b */ /* 0x003fe20003800000 */
.L_x_859:
[----:B------:R-:W-:Y:S05]  /*2bf30*/  BSYNC B1 ;  /* 0x0000000000017941 */ /* 0x000fea0003800000 */
.L_x_858:
[----:B------:R-:W-:Y:S01]  /*2bf40*/  IMAD.MOV.U32 R13, RZ, RZ, R24 ;  /* 0x000000ffff0d7224 */ /* 0x000fe200078e0018 */
[----:B------:R-:W-:Y:S01]  /*2bf50*/  MOV R11, 0x181f ;  /* 0x0000181f000b7802 */ /* 0x000fe20000000f00 */
[----:B------:R-:W-:Y:S01]  /*2bf60*/  IMAD.MOV.U32 R12, RZ, RZ, RZ ;  /* 0x000000ffff0c7224 */ /* 0x000fe200078e00ff */
[----:B------:R-:W-:Y:S01]  /*2bf70*/  MOV R0, R14 ;  /* 0x0000000e00007202 */ /* 0x000fe20000000f00 */
[----:B------:R-:W-:-:S07]  /*2bf80*/  IMAD.MOV.U32 R15, RZ, RZ, -0x1 ;  /* 0xffffffffff0f7424 */ /* 0x000fce00078e00ff */
[----:B------:R-:W-:Y:S05]  /*2bf90*/  WARPSYNC.COLLECTIVE R15, `(.L_x_860) ;  /* 0x000000000f087348 */ /* 0x000fea0003c00000 */
[----:B------:R0:W1:Y:S02]  /*2bfa0*/  SHFL.IDX P6, R14, R13, R12, R11 ;  /* 0x0000000c0d0e7389 */ /* 0x00006400000c000b */
[----:B01----:R-:W-:Y:S01]  /*2bfb0*/  ENDCOLLECTIVE ;  /* 0x000000000000791b */ /* 0x003fe20003800000 */
.L_x_860:
[----:B------:R-:W-:Y:S01]  /*2bfc0*/  MOV R13, R27 ;  /* 0x0000001b000d7202 */ /* 0x000fe20000000f00 */
[----:B------:R-:W-:-:S07]  /*2bfd0*/  IMAD.MOV.U32 R3, RZ, RZ, R14 ;  /* 0x000000ffff037224 */ /* 0x000fce00078e000e */
[----:B------:R-:W-:Y:S05]  /*2bfe0*/  WARPSYNC.COLLECTIVE R15, `(.L_x_861) ;  /* 0x000000000f087348 */ /* 0x000fea0003c00000 */
[----:B------:R0:W1:Y:S02]  /*2bff0*/  SHFL.IDX P6, R14, R13, R12, R11 ;  /* 0x0000000c0d0e7389 */ /* 0x00006400000c000b */
[----:B01----:R-:W-:Y:S01]  /*2c000*/  ENDCOLLECTIVE ;  /* 0x000000000000791b */ /* 0x003fe20003800000 */
.L_x_861:
[----:B------:R-:W-:Y:S02]  /*2c010*/  IMAD.MOV.U32 R13, RZ, RZ, R30 ;  /* 0x000000ffff0d7224 */ /* 0x000fe400078e001e */
[----:B------:R-:W-:-:S07]  /*2c020*/  IMAD.MOV.U32 R27, RZ, RZ, R14 ;  /* 0x000000ffff1b7224 */ /* 0x000fce00078e000e */
[----:B------:R-:W-:Y:S05]  /*2c030*/  WARPSYNC.COLLECTIVE R15, `(.L_x_862) ;  /* 0x000000000f087348 */ /* 0x000fea0003c00000 */
[----:B------:R0:W1:Y:S02]  /*2c040*/  SHFL.IDX P6, R14, R13, R12, R11 ;  /* 0x0000000c0d0e7389 */ /* 0x00006400000c000b */
[----:B01----:R-:W-:Y:S01]  /*2c050*/  ENDCOLLECTIVE ;  /* 0x000000000000791b */ /* 0x003fe20003800000 */
.L_x_862:
[----:B------:R-:W-:Y:S01]  /*2c060*/  MOV R32, R14 ;  /* 0x0000000e00207202 */ /* 0x000fe20000000f00 */
[----:B------:R-:W-:Y:S06]  /*2c070*/  BRA `(.L_x_863) ;  /* 0xfffffe0000dc7947 */ /* 0x000fec000383ffff */
.L_x_581:
[----:B0-----:R0:W1:Y:S02]  /*2c080*/  SYNCS.PHASECHK.TRANS64.TRYWAIT P0, [R18+URZ+0x38800], R5 ;  /* 0x03880005120075a7 */ /* 0x001064000800017f */
[----:B-1----:R-:W-:Y:S05]  /*2c090*/  @!P0 NANOSLEEP.SYNCS 0x989680 ;  /* 0x009896800000895d */ /* 0x002fea0003900000 */
[----:B------:R-:W1:Y:S02]  /*2c0a0*/  @!P0 SYNCS.PHASECHK.TRANS64 P0, [R18+URZ+0x38800], R5 ;  /* 0x03880005120085a7 */ /* 0x000e64000800007f */
[----:B-1----:R-:W-:Y:S05]  /*2c0b0*/  @!P0 BRA `(.L_x_581) ;  /* 0xfffffffc00f08947 */ /* 0x002fea000383ffff */
[----:B------:R-:W-:Y:S05]  /*2c0c0*/  BRA `(.L_x_864) ;  /* 0xfffffe0800ac7947 */ /* 0x000fea000383ffff */
.L_x_613:
[----:B------:R-:W-:Y:S01]  /*2c0d0*/  BSSY B1, `(.L_x_865) ;  /* 0x0000008000017945 */ /* 0x000fe20003800000 */
[----:B------:R-:W-:Y:S01]  /*2c0e0*/  IMAD.MOV.U32 R13, RZ, RZ, R25 ;  /* 0x000000ffff0d7224 */ /* 0x000fe200078e0019 */
[----:B------:R-:W-:Y:S01]  /*2c0f0*/  MOV R11, 0x181f ;  /* 0x0000181f000b7802 */ /* 0x000fe20000000f00 */
[----:B------:R-:W-:Y:S02]  /*2c100*/  IMAD.MOV.U32 R12, RZ, RZ, RZ ;  /* 0x000000ffff0c7224 */ /* 0x000fe400078e00ff */
[----:B------:R-:W-:-:S07]  /*2c110*/  IMAD.MOV.U32 R15, RZ, RZ, -0x1 ;  /* 0xffffffffff0f7424 */ /* 0x000fce00078e00ff */
[----:B------:R-:W-:Y:S05]  /*2c120*/  WARPSYNC.COLLECTIVE R15, `(.L_x_866) ;  /* 0x000000000f087348 */ /* 0x000fea0003c00000 */
[----:B------:R0:W1:Y:S02]  /*2c130*/  SHFL.IDX P6, R14, R13, R12, R11 ;  /* 0x0000000c0d0e7389 */ /* 0x00006400000c000b */
[----:B01----:R-:W-:Y:S01]  /*2c140*/  ENDCOLLECTIVE ;  /* 0x000000000000791b */ /* 0x003fe20003800000 */
.L_x_866:
[----:B------:R-:W-:Y:S05]  /*2c150*/  BSYNC B1 ;  /* 0x0000000000017941 */ /* 0x000fea0003800000 */
.L_x_865:
[----:B------:R-:W-:Y:S01]  /*2c160*/  MOV R13, R24 ;  /* 0x00000018000d7202 */ /* 0x000fe20000000f00 */
[----:B------:R-:W-:Y:S01]  /*2c170*/  IMAD.MOV.U32 R12, RZ, RZ, RZ ;  /* 0x000000ffff0c7224 */ /* 0x000fe200078e00ff */
[----:B------:R-:W-:Y:S01]  /*2c180*/  MOV R15, 0xffffffff ;  /* 0xffffffff000f7802 */ /* 0x000fe20000000f00 */
[----:B------:R-:W-:Y:S02]  /*2c190*/  IMAD.MOV.U32 R11, RZ, RZ, 0x181f ;  /* 0x0000181fff0b7424 */ /* 0x000fe400078e00ff */
[----:B------:R-:W-:-:S07]  /*2c1a0*/  IMAD.MOV.U32 R0, RZ, RZ, R14 ;  /* 0x000000ffff007224 */ /* 0x000fce00078e000e */
[----:B------:R-:W-:Y:S05]  /*2c1b0*/  WARPSYNC.COLLECTIVE R15, `(.L_x_867) ;  /* 0x000000000f087348 */ /* 0x000fea0003c00000 */
[----:B------:R0:W1:Y:S02]  /*2c1c0*/  SHFL.IDX P6, R14, R13, R12, R11 ;  /* 0x0000000c0d0e7389 */ /* 0x00006400000c000b */
[----:B01----:R-:W-:Y:S01]  /*2c1d0*/  ENDCOLLECTIVE ;  /* 0x000000000000791b */ /* 0x003fe20003800000 */
.L_x_867:
[----:B------:R-:W-:Y:S02]  /*2c1e0*/  IMAD.MOV.U32 R13, RZ, RZ, R27 ;  /* 0x000000ffff0d7224 */ /* 0x000fe400078e001b */
[----:B------:R-:W-:-:S07]  /*2c1f0*/  IMAD.MOV.U32 R3, RZ, RZ, R14 ;  /* 0x000000ffff037224 */ /* 0x000fce00078e000e */
[----:B------:R-:W-:Y:S05]  /*2c200*/  WARPSYNC.COLLECTIVE R15, `(.L_x_868) ;  /* 0x000000000f087348 */ /* 0x000fea0003c00000 */
[----:B------:R0:W1:Y:S02]  /*2c210*/  SHFL.IDX P6, R14, R13, R12, R11 ;  /* 0x0000000c0d0e7389 */ /* 0x00006400000c000b */
[----:B01----:R-:W-:Y:S01]  /*2c220*/  ENDCOLLECTIVE ;  /* 0x000000000000791b */ /* 0x003fe20003800000 */
.L_x_868:
[----:B------:R-:W-:Y:S01]  /*2c230*/  IMAD.MOV.U32 R13, RZ, RZ, R30 ;  /* 0x000000ffff0d7224 */ /* 0x000fe200078e001e */
[----:B------:R-:W-:-:S07]  /*2c240*/  MOV R29, R14 ;  /* 0x0000000e001d7202 */ /* 0x000fce0000000f00 */
[----:B------:R-:W-:Y:S05]  /*2c250*/  WARPSYNC.COLLECTIVE R15, `(.L_x_869) ;  /* 0x000000000f087348 */ /* 0x000fea0003c00000 */
[----:B------:R0:W1:Y:S02]  /*2c260*/  SHFL.IDX P6, R14, R13, R12, R11 ;  /* 0x0000000c0d0e7389 */ /* 0x00006400000c000b */
[----:B01----:R-:W-:Y:S01]  /*2c270*/  ENDCOLLECTIVE ;  /* 0x000000000000791b */ /* 0x003fe20003800000 */
.L_x_869:
[----:B------:R-:W-:Y:S01]  /*2c280*/  IMAD.MOV.U32 R30, RZ, RZ, R14 ;  /* 0x000000ffff1e7224 */ /* 0x000fe200078e000e */
[----:B------:R-:W-:Y:S06]  /*2c290*/  BRA `(.L_x_870) ;  /* 0xfffffe34000c7947 */ /* 0x000fec000383ffff */
.L_x_617:
[----:B0-----:R0:W1:Y:S02]  /*2c2a0*/  SYNCS.PHASECHK.TRANS64.TRYWAIT P0, [R18+URZ+0x38800], R5 ;  /* 0x03880005120075a7 */ /* 0x001064000800017f */
[----:B-1----:R-:W-:Y:S05]  /*2c2b0*/  @!P0 NANOSLEEP.SYNCS 0x989680 ;  /* 0x009896800000895d */ /* 0x002fea0003900000 */
[----:B------:R-:W1:Y:S02]  /*2c2c0*/  @!P0 SYNCS.PHASECHK.TRANS64 P0, [R18+URZ+0x38800], R5 ;  /* 0x03880005120085a7 */ /* 0x000e64000800007f */
[----:B-1----:R-:W-:Y:S05]  /*2c2d0*/  @!P0 BRA `(.L_x_617) ;  /* 0xfffffffc00f08947 */ /* 0x002fea000383ffff */
[----:B------:R-:W-:Y:S05]  /*2c2e0*/  BRA `(.L_x_871) ;  /* 0xfffffe3800907947 */ /* 0x000fea000383ffff */
.L_x_635:
[----:B-1----:R1:W2:Y:S02]  /*2c2f0*/  SYNCS.PHASECHK.TRANS64.TRYWAIT P2, [R0+URZ+0x38830], R3 ;  /* 0x03883003000075a7 */ /* 0x0022a4000804017f */
[----:B--2---:R-:W-:Y:S05]  /*2c300*/  @!P2 NANOSLEEP.SYNCS 0x989680 ;  /* 0x009896800000a95d */ /* 0x004fea0003900000 */
[----:B------:R-:W2:Y:S02]  /*2c310*/  @!P2 SYNCS.PHASECHK.TRANS64 P2, [R0+URZ+0x38830], R3 ;  /* 0x038830030000a5a7 */ /* 0x000ea4000804007f */
[----:B--2---:R-:W-:Y:S05]  /*2c320*/  @!P2 BRA `(.L_x_635) ;  /* 0xfffffffc00f0a947 */ /* 0x004fea000383ffff */
[----:B------:R-:W-:Y:S05]  /*2c330*/  BRA `(.L_x_634) ;  /* 0xfffffe6800e07947 */ /* 0x000fea000383ffff */
.L_x_642:
[----:B-1----:R1:W2:Y:S02]  /*2c340*/  SYNCS.PHASECHK.TRANS64.TRYWAIT P2, [R11+URZ+0x38830], R4 ;  /* 0x038830040b0075a7 */ /* 0x0022a4000804017f */
[----:B--2---:R-:W-:Y:S05]  /*2c350*/  @!P2 NANOSLEEP.SYNCS 0x989680 ;  /* 0x009896800000a95d */ /* 0x004fea0003900000 */
[----:B------:R-:W2:Y:S02]  /*2c360*/  @!P2 SYNCS.PHASECHK.TRANS64 P2, [R11+URZ+0x38830], R4 ;  /* 0x038830040b00a5a7 */ /* 0x000ea4000804007f */
[----:B--2---:R-:W-:Y:S05]  /*2c370*/  @!P2 BRA `(.L_x_642) ;  /* 0xfffffffc00f0a947 */ /* 0x004fea000383ffff */
[----:B------:R-:W-:Y:S05]  /*2c380*/  BRA `(.L_x_641) ;  /* 0xfffffebc00a87947 */ /* 0x000fea000383ffff */
.L_x_647:
[----:B-1----:R1:W2:Y:S02]  /*2c390*/  SYNCS.PHASECHK.TRANS64.TRYWAIT P2, [R9+URZ+0x38850], R0 ;  /* 0x03885000090075a7 */ /* 0x0022a4000804017f */
[----:B--2---:R-:W-:Y:S05]  /*2c3a0*/  @!P2 NANOSLEEP.SYNCS 0x989680 ;  /* 0x009896800000a95d */ /* 0x004fea0003900000 */
[----:B------:R-:W2:Y:S02]  /*2c3b0*/  @!P2 SYNCS.PHASECHK.TRANS64 P2, [R9+URZ+0x38850], R0 ;  /* 0x038850000900a5a7 */ /* 0x000ea4000804007f */
[----:B--2---:R-:W-:Y:S05]  /*2c3c0*/  @!P2 BRA `(.L_x_647) ;  /* 0xfffffffc00f0a947 */ /* 0x004fea000383ffff */
[----:B------:R-:W-:Y:S05]  /*2c3d0*/  BRA `(.L_x_646) ;  /* 0xfffffef400747947 */ /* 0x000fea000383ffff */
.L_x_653:
[----:B-1----:R1:W2:Y:S02]  /*2c3e0*/  SYNCS.PHASECHK.TRANS64.TRYWAIT P0, [R3+URZ+0x38850], R0 ;  /* 0x03885000030075a7 */ /* 0x0022a4000800017f */
[----:B--2---:R-:W-:Y:S05]  /*2c3f0*/  @!P0 NANOSLEEP.SYNCS 0x989680 ;  /* 0x009896800000895d */ /* 0x004fea0003900000 */
[----:B------:R-:W2:Y:S02]  /*2c400*/  @!P0 SYNCS.PHASECHK.TRANS64 P0, [R3+URZ+0x38850], R0 ;  /* 0x03885000030085a7 */ /* 0x000ea4000800007f */
[----:B--2---:R-:W-:Y:S05]  /*2c410*/  @!P0 BRA `(.L_x_653) ;  /* 0xfffffffc00f08947 */ /* 0x004fea000383ffff */
[----:B------:R-:W-:Y:S05]  /*2c420*/  BRA `(.L_x_652) ;  /* 0xffffff1000c07947 */ /* 0x000fea000383ffff */
.L_x_692:
[----:B------:R-:W1:Y:S01]  /*2c430*/  S2R R5, SR_TID.X ;  /* 0x0000000000057919 */ /* 0x000e620000002100 */
[----:B------:R-:W-:Y:S01]  /*2c440*/  BSSY B1, `(.L_x_872) ;  /* 0x000000a000017945 */ /* 0x000fe20003800000 */
[----:B------:R-:W-:Y:S01]  /*2c450*/  IMAD.MOV.U32 R12, RZ, RZ, RZ ;  /* 0x000000ffff0c7224 */ /* 0x000fe200078e00ff */
[----:B------:R-:W-:Y:S01]  /*2c460*/  MOV R15, 0xffffffff ;  /* 0xffffffff000f7802 */ /* 0x000fe20000000f00 */
[----:B0-----:R-:W-:Y:S01]  /*2c470*/  IMAD.MOV.U32 R11, RZ, RZ, 0x1f ;  /* 0x0000001fff0b7424 */ /* 0x001fe200078e00ff */
[----:B-1----:R-:W-:-:S04]  /*2c480*/  SHF.R.U32.HI R5, RZ, 0x5, R5 ;  /* 0x00000005ff057819 */ /* 0x002fc80000011605 */
[----:B------:R-:W-:-:S04]  /*2c490*/  LOP3.LUT R5, R5, 0x3, RZ, 0xc0, !PT ;  /* 0x0000000305057812 */ /* 0x000fc800078ec0ff */
[----:B------:R-:W-:-:S07]  /*2c4a0*/  MOV R13, R5 ;  /* 0x00000005000d7202 */ /* 0x000fce0000000f00 */
[----:B------:R-:W-:Y:S05]  /*2c4b0*/  WARPSYNC.COLLECTIVE R15, `(.L_x_873) ;  /* 0x000000000f087348 */ /* 0x000fea0003c00000 */
[----:B------:R0:W1:Y:S02]  /*2c4c0*/  SHFL.IDX P6, R14, R13, R12, R11 ;  /* 0x0000000c0d0e7389 */ /* 0x00006400000c000b */
[----:B01----:R-:W-:Y:S01]  /*2c4d0*/  ENDCOLLECTIVE ;  /* 0x000000000000791b */ /* 0x003fe20003800000 */
.L_x_873:
[----:B------:R-:W-:Y:S05]  /*2c4e0*/  BSYNC B1 ;  /* 0x0000000000017941 */ /* 0x000fea0003800000 */
.L_x_872:
[----:B------:R-:W-:Y:S05]  /*2c4f0*/  BRA `(.L_x_874) ;  /* 0xffffff7c00d47947 */ /* 0x000fea000383ffff */
.L_x_694:
[----:B------:R-:W-:Y:S01]  /*2c500*/  BSSY B1, `(.L_x_875) ;  /* 0x0000006000017945 */ /* 0x000fe20003800000 */
[----:B------:R-:W-:-:S07]  /*2c510*/  IMAD.MOV.U32 R15, RZ, RZ, -0x1 ;  /* 0xffffffffff0f7424 */ /* 0x000fce00078e00ff */
[----:B01----:R-:W-:Y:S05]  /*2c520*/  WARPSYNC.COLLECTIVE R15, `(.L_x_876) ;  /* 0x000000000f0c7348 */ /* 0x003fea0003c00000 */
[----:B------:R-:W-:Y:S02]  /*2c530*/  ELECT P6, UR62, PT ;  /* 0x00000000003e782f */ /* 0x000fe400038c0000 */
[----:B------:R-:W-:Y:S01]  /*2c540*/  MOV R14, UR62 ;  /* 0x0000003e000e7c02 */ /* 0x000fe20008000f00 */
[----:B01----:R-:W-:Y:S10]  /*2c550*/  ENDCOLLECTIVE ;  /* 0x000000000000791b */ /* 0x003ff40003800000 */
.L_x_876:
[----:B------:R-:W-:Y:S05]  /*2c560*/  BSYNC B1 ;  /* 0x0000000000017941 */ /* 0x000fea0003800000 */
.L_x_875:
[----:B------:R-:W-:Y:S05]  /*2c570*/  BRA `(.L_x_693) ;  /* 0xffffff7c00cc7947 */ /* 0x000fea000383ffff */
.L_x_696:
[----:B-1----:R1:W2:Y:S02]  /*2c580*/  SYNCS.PHASECHK.TRANS64.TRYWAIT P0, [R18+URZ+0x38820], R2 ;  /* 0x03882002120075a7 */ /* 0x0022a4000800017f */
[----:B--2---:R-:W-:Y:S05]  /*2c590*/  @!P0 NANOSLEEP.SYNCS 0x989680 ;  /* 0x009896800000895d */ /* 0x004fea0003900000 */
[----:B------:R-:W2:Y:S02]  /*2c5a0*/  @!P0 SYNCS.PHASECHK.TRANS64 P0, [R18+URZ+0x38820], R2 ;  /* 0x03882002120085a7 */ /* 0x000ea4000800007f */
[----:B--2---:R-:W-:Y:S05]  /*2c5b0*/  @!P0 BRA `(.L_x_696) ;  /* 0xfffffffc00f08947 */ /* 0x004fea000383ffff */
[----:B------:R-:W-:Y:S05]  /*2c5c0*/  BRA `(.L_x_877) ;  /* 0xffffff7c00dc7947 */ /* 0x000fea000383ffff */
.L_x_700:
[----:B--2---:R2:W3:Y:S02]  /*2c5d0*/  SYNCS.PHASECHK.TRANS64.TRYWAIT P0, [R6+URZ+0x388a0], R8 ;  /* 0x0388a008060075a7 */ /* 0x0044e4000800017f */
[----:B---3--:R-:W-:Y:S05]  /*2c5e0*/  @!P0 NANOSLEEP.SYNCS 0x989680 ;  /* 0x009896800000895d */ /* 0x008fea0003900000 */
[----:B------:R-:W3:Y:S02]  /*2c5f0*/  @!P0 SYNCS.PHASECHK.TRANS64 P0, [R6+URZ+0x388a0], R8 ;  /* 0x0388a008060085a7 */ /* 0x000ee4000800007f */
[----:B---3--:R-:W-:Y:S05]  /*2c600*/  @!P0 BRA `(.L_x_700) ;  /* 0xfffffffc00f08947 */ /* 0x008fea000383ffff */
[----:B------:R-:W-:Y:S05]  /*2c610*/  BRA `(.L_x_878) ;  /* 0xffffff7c00fc7947 */ /* 0x000fea000383ffff */
.L_x_708:
[----:B0-----:R0:W1:Y:S02]  /*2c620*/  SYNCS.PHASECHK.TRANS64.TRYWAIT P0, [R6+URZ+0x388c0], R8 ;  /* 0x0388c008060075a7 */ /* 0x001064000800017f */
[----:B-1----:R-:W-:Y:S05]  /*2c630*/  @!P0 NANOSLEEP.SYNCS 0x989680 ;  /* 0x009896800000895d */ /* 0x002fea0003900000 */
[----:B------:R-:W1:Y:S02]  /*2c640*/  @!P0 SYNCS.PHASECHK.TRANS64 P0, [R6+URZ+0x388c0], R8 ;  /* 0x0388c008060085a7 */ /* 0x000e64000800007f */
[----:B-1----:R-:W-:Y:S05]  /*2c650*/  @!P0 BRA `(.L_x_708) ;  /* 0xfffffffc00f08947 */ /* 0x002fea000383ffff */
[----:B------:R-:W-:Y:S05]  /*2c660*/  BRA `(.L_x_879) ;  /* 0xffffff84003c7947 */ /* 0x000fea000383ffff */
.L_x_718:
[----:B-1----:R1:W2:Y:S02]  /*2c670*/  SYNCS.PHASECHK.TRANS64.TRYWAIT P2, [R6+URZ+0x388a0], R5 ;  /* 0x0388a005060075a7 */ /* 0x0022a4000804017f */
[----:B--2---:R-:W-:Y:S05]  /*2c680*/  @!P2 NANOSLEEP.SYNCS 0x989680 ;  /* 0x009896800000a95d */ /* 0x004fea0003900000 */
[----:B------:R-:W2:Y:S02]  /*2c690*/  @!P2 SYNCS.PHASECHK.TRANS64 P2, [R6+URZ+0x388a0], R5 ;  /* 0x0388a0050600a5a7 */ /* 0x000ea4000804007f */
[----:B--2---:R-:W-:Y:S05]  /*2c6a0*/  @!P2 BRA `(.L_x_718) ;  /* 0xfffffffc00f0a947 */ /* 0x004fea000383ffff */
[----:B------:R-:W-:Y:S05]  /*2c6b0*/  BRA `(.L_x_880) ;  /* 0xffffff8800c47947 */ /* 0x000fea000383ffff */
.L_x_726:
[----:B0-----:R0:W2:Y:S02]  /*2c6c0*/  SYNCS.PHASECHK.TRANS64.TRYWAIT P2, [R6+URZ+0x388c0], R5 ;  /* 0x0388c005060075a7 */ /* 0x0010a4000804017f */
[----:B--2---:R-:W-:Y:S05]  /*2c6d0*/  @!P2 NANOSLEEP.SYNCS 0x989680 ;  /* 0x009896800000a95d */ /* 0x004fea0003900000 */
[----:B------:R-:W2:Y:S02]  /*2c6e0*/  @!P2 SYNCS.PHASECHK.TRANS64 P2, [R6+URZ+0x388c0], R5 ;  /* 0x0388c0050600a5a7 */ /* 0x000ea4000804007f */
[----:B--2---:R-:W-:Y:S05]  /*2c6f0*/  @!P2 BRA `(.L_x_726) ;  /* 0xfffffffc00f0a947 */ /* 0x004fea000383ffff */
[----:B------:R-:W-:Y:S05]  /*2c700*/  BRA `(.L_x_881) ;  /* 0xffffff9000007947 */ /* 0x000fea000383ffff */
.L_x_744:
[----:B------:R-:W1:Y:S01]  /*2c710*/  S2R R4, SR_TID.X ;  /* 0x0000000000047919 */ /* 0x000e620000002100 */
[----:B------:R-:W-:Y:S01]  /*2c720*/  BSSY B0, `(.L_x_882) ;  /* 0x000000a000007945 */ /* 0x000fe20003800000 */
[----:B------:R-:W-:Y:S01]  /*2c730*/  MOV R12, RZ ;  /* 0x000000ff000c7202 */ /* 0x000fe20000000f00 */
[----:B0-----:R-:W-:Y:S02]  /*2c740*/  IMAD.MOV.U32 R11, RZ, RZ, 0x1f ;  /* 0x0000001fff0b7424 */ /* 0x001fe400078e00ff */
[----:B------:R-:W-:Y:S01]  /*2c750*/  IMAD.MOV.U32 R15, RZ, RZ, -0x1 ;  /* 0xffffffffff0f7424 */ /* 0x000fe200078e00ff */
[----:B-1----:R-:W-:-:S04]  /*2c760*/  SHF.R.U32.HI R4, RZ, 0x5, R4 ;  /* 0x00000005ff047819 */ /* 0x002fc80000011604 */
[----:B------:R-:W-:-:S05]  /*2c770*/  LOP3.LUT R4, R4, 0x3, RZ, 0xc0, !PT ;  /* 0x0000000304047812 */ /* 0x000fca00078ec0ff */
[----:B------:R-:W-:-:S07]  /*2c780*/  IMAD.MOV.U32 R13, RZ, RZ, R4 ;  /* 0x000000ffff0d7224 */ /* 0x000fce00078e0004 */
[----:B------:R-:W-:Y:S05]  /*2c790*/  WARPSYNC.COLLECTIVE R15, `(.L_x_883) ;  /* 0x000000000f087348 */ /* 0x000fea0003c00000 */
[----:B------:R0:W1:Y:S02]  /*2c7a0*/  SHFL.IDX P6, R14, R13, R12, R11 ;  /* 0x0000000c0d0e7389 */ /* 0x00006400000c000b */
[----:B01----:R-:W-:Y:S01]  /*2c7b0*/  ENDCOLLECTIVE ;  /* 0x000000000000791b */ /* 0x003fe20003800000 */
.L_x_883:
[----:B------:R-:W-:Y:S05]  /*2c7c0*/  BSYNC B0 ;  /* 0x0000000000007941 */ /* 0x000fea0003800000 */
.L_x_882:
[----:B------:R-:W-:Y:S05]  /*2c7d0*/  BRA `(.L_x_884) ;  /* 0xffffff9c00807947 */ /* 0x000fea000383ffff */
.L_x_746:
[----:B------:R-:W-:Y:S01]  /*2c7e0*/  BSSY B0, `(.L_x_885) ;  /* 0x0000006000007945 */ /* 0x000fe20003800000 */
[----:B------:R-:W-:-:S07]  /*2c7f0*/  MOV R15, 0xffffffff ;  /* 0xffffffff000f7802 */ /* 0x000fce0000000f00 */
[----:B01----:R-:W-:Y:S05]  /*2c800*/  WARPSYNC.COLLECTIVE R15, `(.L_x_886) ;  /* 0x000000000f0c7348 */ /* 0x003fea0003c00000 */
[----:B------:R-:W-:Y:S02]  /*2c810*/  ELECT P6, UR62, PT ;  /* 0x00000000003e782f */ /* 0x000fe400038c0000 */
[----:B------:R-:W-:Y:S01]  /*2c820*/  MOV R14, UR62 ;  /* 0x0000003e000e7c02 */ /* 0x000fe20008000f00 */
[----:B01----:R-:W-:Y:S10]  /*2c830*/  ENDCOLLECTIVE ;  /* 0x000000000000791b */ /* 0x003ff40003800000 */
.L_x_886:
[----:B------:R-:W-:Y:S05]  /*2c840*/  BSYNC B0 ;  /* 0x0000000000007941 */ /* 0x000fea0003800000 */
.L_x_885:
[----:B------:R-:W-:Y:S05]  /*2c850*/  BRA `(.L_x_887) ;  /* 0xffffff9c008c7947 */ /* 0x000fea000383ffff */
.L_x_748:
[----:B-1----:R1:W2:Y:S02]  /*2c860*/  SYNCS.PHASECHK.TRANS64.TRYWAIT P0, [R0+URZ+0x38840], R2 ;  /* 0x03884002000075a7 */ /* 0x0022a4000800017f */
[----:B--2---:R-:W-:Y:S05]  /*2c870*/  @!P0 NANOSLEEP.SYNCS 0x989680 ;  /* 0x009896800000895d */ /* 0x004fea0003900000 */
[----:B------:R-:W2:Y:S02]  /*2c880*/  @!P0 SYNCS.PHASECHK.TRANS64 P0, [R0+URZ+0x38840], R2 ;  /* 0x03884002000085a7 */ /* 0x000ea4000800007f */
[----:B--2---:R-:W-:Y:S05]  /*2c890*/  @!P0 BRA `(.L_x_748) ;  /* 0xfffffffc00f08947 */ /* 0x004fea000383ffff */
[----:B------:R-:W-:Y:S05]  /*2c8a0*/  BRA `(.L_x_888) ;  /* 0xffffff9c00f07947 */ /* 0x000fea000383ffff */
.L_x_752:
        /* <DEDUP_REMOVED lines=9> */
[----:B--2---:R-:W-:Y:S01]  /*2c940*/  IMAD R2, R11, R8, RZ ;  /* 0x000000080b027224 */ /* 0x004fe200078e02ff */
[----:B------:R-:W-:-:S04]  /*2c950*/  MOV R11, 0x181f ;  /* 0x0000181f000b7802 */ /* 0x000fc80000000f00 */
[----:B------:R-:W-:-:S13]  /*2c960*/  ISETP.GE.AND P5, PT, R0, R2, PT ;  /* 0x000000020000720c */ /* 0x000fda0003fa6270 */
[----:B-----5:R-:W-:Y:S05]  /*2c970*/  WARPSYNC.COLLECTIVE R15, `(.L_x_889) ;  /* 0x000000000f087348 */ /* 0x020fea0003c00000 */
[----:B------:R0:W1:Y:S02]  /*2c980*/  SHFL.IDX P6, R14, R13, R12, R11 ;  /* 0x0000000c0d0e7389 */ /* 0x00006400000c000b */
[----:B01---5:R-:W-:Y:S01]  /*2c990*/  ENDCOLLECTIVE ;  /* 0x000000000000791b */ /* 0x023fe20003800000 */
.L_x_889:
[----:B------:R-:W-:Y:S01]  /*2c9a0*/  MOV R13, R4 ;  /* 0x00000004000d7202 */ /* 0x000fe20000000f00 */
[----:B------:R-:W-:-:S07]  /*2c9b0*/  IMAD.MOV.U32 R6, RZ, RZ, R14 ;  /* 0x000000ffff067224 */ /* 0x000fce00078e000e */
[----:B------:R-:W-:Y:S05]  /*2c9c0*/  WARPSYNC.COLLECTIVE R15, `(.L_x_890) ;  /* 0x000000000f087348 */ /* 0x000fea0003c00000 */
[----:B------:R0:W1:Y:S02]  /*2c9d0*/  SHFL.IDX P6, R14, R13, R12, R11 ;  /* 0x0000000c0d0e7389 */ /* 0x00006400000c000b */
[----:B01----:R-:W-:Y:S01]  /*2c9e0*/  ENDCOLLECTIVE ;  /* 0x000000000000791b */ /* 0x003fe20003800000 */
.L_x_890:
[----:B------:R-:W-:Y:S01]  /*2c9f0*/  ULDC.64 UR4, c[0x0][0x208] ;  /* 0x0000820000047ab9 */ /* 0x000fe20000000a00 */
[----:B------:R-:W-:Y:S01]  /*2ca00*/  IMAD.MOV.U32 R13, RZ, RZ, R3 ;  /* 0x000000ffff0d7224 */ /* 0x000fe200078e0003 */
[----:B------:R-:W-:Y:S01]  /*2ca10*/  MOV R12, 0x1 ;  /* 0x00000001000c7802 */ /* 0x000fe20000000f00 */
[----:B------:R-:W-:-:S05]  /*2ca20*/  IMAD.MOV.U32 R7, RZ, RZ, R14 ;  /* 0x000000ffff077224 */ /* 0x000fca00078e000e */
[----:B------:R-:W-:-:S04]  /*2ca30*/  @!P5 LEA R7, P4, R10, R7, 0x1 ;  /* 0x000000070a07d211 */ /* 0x000fc800078808ff */
[----:B------:R-:W-:-:S04]  /*2ca40*/  @!P5 IADD3.X R6, RZ, R6, RZ, P4, !PT ;  /* 0x00000006ff06d210 */ /* 0x000fc800027fe4ff */
        /* <DEDUP_REMOVED lines=14> */
.L_x_891:
[----:B------:R-:W-:Y:S02]  /*2cb30*/  IMAD.MOV.U32 R13, RZ, RZ, R4 ;  /* 0x000000ffff0d7224 */ /* 0x000fe400078e0004 */
[----:B------:R-:W-:-:S07]  /*2cb40*/  IMAD.MOV.U32 R6, RZ, RZ, R14 ;  /* 0x000000ffff067224 */ /* 0x000fce00078e000e */
[----:B------:R-:W-:Y:S05]  /*2cb50*/  WARPSYNC.COLLECTIVE R15, `(.L_x_892) ;  /* 0x000000000f087348 */ /* 0x000fea0003c00000 */
[----:B------:R0:W1:Y:S02]  /*2cb60*/  SHFL.IDX P6, R14, R13, R12, R11 ;  /* 0x0000000c0d0e7389 */ /* 0x00006400000c000b */
[----:B01----:R-:W-:Y:S01]  /*2cb70*/  ENDCOLLECTIVE ;  /* 0x000000000000791b */ /* 0x003fe20003800000 */
.L_x_892:
[----:B------:R-:W-:Y:S01]  /*2cb80*/  ULDC.64 UR4, c[0x0][0x208] ;  /* 0x0000820000047ab9 */ /* 0x000fe20000000a00 */
[----:B------:R-:W-:Y:S01]  /*2cb90*/  IMAD.MOV.U32 R13, RZ, RZ, R3 ;  /* 0x000000ffff0d7224 */ /* 0x000fe200078e0003 */
[----:B------:R-:W-:Y:S02]  /*2cba0*/  MOV R12, 0x2 ;  /* 0x00000002000c7802 */ /* 0x000fe40000000f00 */
[----:B------:R-:W-:-:S04]  /*2cbb0*/  MOV R5, R14 ;  /* 0x0000000e00057202 */ /* 0x000fc80000000f00 */
[----:B------:R-:W-:-:S05]  /*2cbc0*/  @!P5 LEA R5, P4, R10, R5, 0x1 ;  /* 0x000000050a05d211 */ /* 0x000fca00078808ff */
[----:B------:R-:W-:-:S04]  /*2cbd0*/  @!P5 IMAD.X R6, RZ, RZ, R6, P4 ;  /* 0x000000ffff06d224 */ /* 0x000fc800020e0606 */
[----:B------:R-:W-:Y:S01]  /*2cbe0*/  @!P5 IMAD.MOV.U32 R7, RZ, RZ, R6 ;  /* 0x000000ffff07d224 */ /* 0x000fe200078e0006 */
[----:B------:R-:W-:Y:S01]  /*2cbf0*/  @!P5 MOV R6, R5 ;  /* 0x000000050006d202 */ /* 0x000fe20000000f00 */
[----:B------:R-:W-:-:S04]  /*2cc00*/  VIADD R5, R0, 0x20 ;  /* 0x0000002000057836 */ /* 0x000fc80000000000 */
        /* <DEDUP_REMOVED lines=11> */
.L_x_893:
[----:B------:R-:W-:Y:S02]  /*2ccc0*/  IMAD.MOV.U32 R13, RZ, RZ, R4 ;  /* 0x000000ffff0d7224 */ /* 0x000fe400078e0004 */
[----:B------:R-:W-:-:S07]  /*2ccd0*/  IMAD.MOV.U32 R6, RZ, RZ, R14 ;  /* 0x000000ffff067224 */ /* 0x000fce00078e000e */
[----:B------:R-:W-:Y:S05]  /*2cce0*/  WARPSYNC.COLLECTIVE R15, `(.L_x_894) ;  /* 0x000000000f087348 */ /* 0x000fea0003c00000 */
[----:B------:R0:W1:Y:S02]  /*2ccf0*/  SHFL.IDX P6, R14, R13, R12, R11 ;  /* 0x0000000c0d0e7389 */ /* 0x00006400000c000b */
[----:B01----:R-:W-:Y:S01]  /*2cd00*/  ENDCOLLECTIVE ;  /* 0x000000000000791b */ /* 0x003fe20003800000 */
.L_x_894:
        /* <DEDUP_REMOVED lines=20> */
.L_x_895:
[----:B------:R-:W-:Y:S02]  /*2ce50*/  IMAD.MOV.U32 R13, RZ, RZ, R4 ;  /* 0x000000ffff0d7224 */ /* 0x000fe400078e0004 */
[----:B------:R-:W-:-:S07]  /*2ce60*/  IMAD.MOV.U32 R6, RZ, RZ, R14 ;  /* 0x000000ffff067224 */ /* 0x000fce00078e000e */
[----:B------:R-:W-:Y:S05]  /*2ce70*/  WARPSYNC.COLLECTIVE R15, `(.L_x_896) ;  /* 0x000000000f087348 */ /* 0x000fea0003c00000 */
[----:B------:R0:W1:Y:S02]  /*2ce80*/  SHFL.IDX P6, R14, R13, R12, R11 ;  /* 0x0000000c0d0e7389 */ /* 0x00006400000c000b */
[----:B01----:R-:W-:Y:S01]  /*2ce90*/  ENDCOLLECTIVE ;  /* 0x000000000000791b */ /* 0x003fe20003800000 */
.L_x_896:
        /* <DEDUP_REMOVED lines=20> */
.L_x_897:
[----:B------:R-:W-:Y:S02]  /*2cfe0*/  IMAD.MOV.U32 R13, RZ, RZ, R4 ;  /* 0x000000ffff0d7224 */ /* 0x000fe400078e0004 */
[----:B------:R-:W-:-:S07]  /*2cff0*/  IMAD.MOV.U32 R6, RZ, RZ, R14 ;  /* 0x000000ffff067224 */ /* 0x000fce00078e000e */
[----:B------:R-:W-:Y:S05]  /*2d000*/  WARPSYNC.COLLECTIVE R15, `(.L_x_898) ;  /* 0x000000000f087348 */ /* 0x000fea0003c00000 */
[----:B------:R0:W1:Y:S02]  /*2d010*/  SHFL.IDX P6, R14, R13, R12, R11 ;  /* 0x0000000c0d0e7389 */ /* 0x00006400000c000b */
[----:B01----:R-:W-:Y:S01]  /*2d020*/  ENDCOLLECTIVE ;  /* 0x000000000000791b */ /* 0x003fe20003800000 */
.L_x_898:
        /* <DEDUP_REMOVED lines=20> */
.L_x_899:
[----:B------:R-:W-:Y:S02]  /*2d170*/  IMAD.MOV.U32 R13, RZ, RZ, R4 ;  /* 0x000000ffff0d7224 */ /* 0x000fe400078e0004 */
[----:B------:R-:W-:-:S07]  /*2d180*/  IMAD.MOV.U32 R6, RZ, RZ, R14 ;  /* 0x000000ffff067224 */ /* 0x000fce00078e000e */
[----:B------:R-:W-:Y:S05]  /*2d190*/  WARPSYNC.COLLECTIVE R15, `(.L_x_900) ;  /* 0x000000000f087348 */ /* 0x000fea0003c00000 */
[----:B------:R0:W1:Y:S02]  /*2d1a0*/  SHFL.IDX P6, R14, R13, R12, R11 ;  /* 0x0000000c0d0e7389 */ /* 0x00006400000c000b */
[----:B01----:R-:W-:Y:S01]  /*2d1b0*/  ENDCOLLECTIVE ;  /* 0x000000000000791b */ /* 0x003fe20003800000 */
.L_x_900:
[----:B------:R-:W-:Y:S01]  /*2d1c0*/  ULDC.64 UR4, c[0x0][0x208] ;  /* 0x0000820000047ab9 */ /* 0x000fe20000000a00 */
[----:B------:R-:W-:Y:S02]  /*2d1d0*/  IMAD.MOV.U32 R13, RZ, RZ, R3 ;  /* 0x000000ffff0d7224 */ /* 0x000fe400078e0003 */
[----:B------:R-:W-:Y:S01]  /*2d1e0*/  IMAD.MOV.U32 R12, RZ, RZ, 0x6 ;  /* 0x00000006ff0c7424 */ /* 0x000fe200078e00ff */
[----:B------:R-:W-:-:S04]  /*2d1f0*/  MOV R5, R14 ;  /* 0x0000000e00057202 */ /* 0x000fc80000000f00 */
[----:B------:R-:W-:-:S05]  /*2d200*/  @!P5 LEA R5, P4, R10, R5, 0x1 ;  /* 0x000000050a05d211 */ /* 0x000fca00078808ff */
[----:B------:R-:W-:-:S04]  /*2d210*/  @!P5 IMAD.X R6, RZ, RZ, R6, P4 ;  /* 0x000000ffff06d224 */ /* 0x000fc800020e0606 */
[----:B------:R-:W-:Y:S01]  /*2d220*/  @!P5 IMAD.MOV.U32 R7, RZ, RZ, R6 ;  /* 0x000000ffff07d224 */ /* 0x000fe200078e0006 */
[----:B------:R-:W-:-:S05]  /*2d230*/  @!P5 MOV R6, R5 ;  /* 0x000000050006d202 */ /* 0x000fca0000000f00 */
        /* <DEDUP_REMOVED lines=10> */
.L_x_901:
[----:B------:R-:W-:-:S04]  /*2d2e0*/  IADD3 R7, R0, 0x60, RZ ;  /* 0x0000006000077810 */ /* 0x000fc80007ffe0ff */
[----:B------:R-:W-:Y:S01]  /*2d2f0*/  ISETP.GE.AND P5, PT, R7, R2, PT ;  /* 0x000000020700720c */ /* 0x000fe20003fa6270 */
[----:B------:R-:W-:Y:S01]  /*2d300*/  IMAD.MOV.U32 R13, RZ, RZ, R4 ;  /* 0x000000ffff0d7224 */ /* 0x000fe200078e0004 */
[----:B------:R-:W-:-:S11]  /*2d310*/  MOV R8, R14 ;  /* 0x0000000e00087202 */ /* 0x000fd60000000f00 */
[----:B------:R-:W-:Y:S05]  /*2d320*/  WARPSYNC.COLLECTIVE R15, `(.L_x_902) ;  /* 0x000000000f087348 */ /* 0x000fea0003c00000 */
[----:B------:R0:W1:Y:S02]  /*2d330*/  SHFL.IDX P6, R14, R13, R12, R11 ;  /* 0x0000000c0d0e7389 */ /* 0x00006400000c000b */
[----:B01----:R-:W-:Y:S01]  /*2d340*/  ENDCOLLECTIVE ;  /* 0x000000000000791b */ /* 0x003fe20003800000 */
.L_x_902:
[----:B------:R-:W-:Y:S01]  /*2d350*/  ULDC.64 UR4, c[0x0][0x208] ;  /* 0x0000820000047ab9 */ /* 0x000fe20000000a00 */
[----:B------:R-:W-:Y:S02]  /*2d360*/  IMAD.MOV.U32 R13, RZ, RZ, R3 ;  /* 0x000000ffff0d7224 */ /* 0x000fe400078e0003 */
[----:B------:R-:W-:Y:S02]  /*2d370*/  IMAD.MOV.U32 R12, RZ, RZ, 0x7 ;  /* 0x00000007ff0c7424 */ /* 0x000fe400078e00ff */
[----:B------:R-:W-:-:S05]  /*2d380*/  IMAD.MOV.U32 R5, RZ, RZ, R14 ;  /* 0x000000ffff057224 */ /* 0x000fca00078e000e */
        /* <DEDUP_REMOVED lines=14> */
.L_x_903:
[----:B------:R-:W-:Y:S01]  /*2d470*/  IMAD.MOV.U32 R13, RZ, RZ, R4 ;  /* 0x000000ffff0d7224 */ /* 0x000fe200078e0004 */
[----:B------:R-:W-:-:S07]  /*2d480*/  MOV R5, R14 ;  /* 0x0000000e00057202 */ /* 0x000fce0000000f00 */
[----:B------:R-:W-:Y:S05]  /*2d490*/  WARPSYNC.COLLECTIVE R15, `(.L_x_904) ;  /* 0x000000000f087348 */ /* 0x000fea0003c00000 */
[----:B------:R0:W1:Y:S02]  /*2d4a0*/  SHFL.IDX P6, R14, R13, R12, R11 ;  /* 0x0000000c0d0e7389 */ /* 0x00006400000c000b */
[----:B01----:R-:W-:Y:S01]  /*2d4b0*/  ENDCOLLECTIVE ;  /* 0x000000000000791b */ /* 0x003fe20003800000 */
.L_x_904:
[----:B------:R-:W-:Y:S01]  /*2d4c0*/  IMAD.MOV.U32 R3, RZ, RZ, R14 ;  /* 0x000000ffff037224 */ /* 0x000fe200078e000e */
[----:B------:R-:W-:Y:S06]  /*2d4d0*/  BRA `(.L_x_905) ;  /* 0xffffffa000c47947 */ /* 0x000fec000383ffff */
.L_x_757:
[----:B---3--:R3:W4:Y:S02]  /*2d4e0*/  SYNCS.PHASECHK.TRANS64.TRYWAIT P0, [R18+URZ+0x38820], R0 ;  /* 0x03882000120075a7 */ /* 0x008724000800017f */
[----:B----4-:R-:W-:Y:S05]  /*2d4f0*/  @!P0 NANOSLEEP.SYNCS 0x989680 ;  /* 0x009896800000895d */ /* 0x010fea0003900000 */
[----:B------:R-:W4:Y:S02]  /*2d500*/  @!P0 SYNCS.PHASECHK.TRANS64 P0, [R18+URZ+0x38820], R0 ;  /* 0x03882000120085a7 */ /* 0x000f24000800007f */
[----:B----4-:R-:W-:Y:S05]  /*2d510*/  @!P0 BRA `(.L_x_757) ;  /* 0xfffffffc00f08947 */ /* 0x010fea000383ffff */
[----:B------:R-:W-:Y:S05]  /*2d520*/  BRA `(.L_x_906) ;  /* 0xffffffa400407947 */ /* 0x000fea000383ffff */
.L_x_766:
[----:B-1----:R1:W2:Y:S02]  /*2d530*/  SYNCS.PHASECHK.TRANS64.TRYWAIT P0, [R3+URZ+0x38840], R2 ;  /* 0x03884002030075a7 */ /* 0x0022a4000800017f */
[----:B--2---:R-:W-:Y:S05]  /*2d540*/  @!P0 NANOSLEEP.SYNCS 0x989680 ;  /* 0x009896800000895d */ /* 0x004fea0003900000 */
[----:B------:R-:W2:Y:S02]  /*2d550*/  @!P0 SYNCS.PHASECHK.TRANS64 P0, [R3+URZ+0x38840], R2 ;  /* 0x03884002030085a7 */ /* 0x000ea4000800007f */
[----:B--2---:R-:W-:Y:S05]  /*2d560*/  @!P0 BRA `(.L_x_766) ;  /* 0xfffffffc00f08947 */ /* 0x004fea000383ffff */
[----:B------:R-:W-:Y:S05]  /*2d570*/  BRA `(.L_x_907) ;  /* 0xffffffa800207947 */ /* 0x000fea000383ffff */
.L_x_774:
[----:B0-----:R0:W1:Y:S02]  /*2d580*/  SYNCS.PHASECHK.TRANS64.TRYWAIT P0, [R3+URZ+0x60], R2 ;  /* 0x00006002030075a7 */ /* 0x001064000800017f */
[----:B-1----:R-:W-:Y:S05]  /*2d590*/  @!P0 NANOSLEEP.SYNCS 0x989680 ;  /* 0x009896800000895d */ /* 0x002fea0003900000 */
[----:B------:R-:W1:Y:S02]  /*2d5a0*/  @!P0 SYNCS.PHASECHK.TRANS64 P0, [R3+URZ+0x60], R2 ;  /* 0x00006002030085a7 */ /* 0x000e64000800007f */
[----:B-1----:R-:W-:Y:S05]  /*2d5b0*/  @!P0 BRA `(.L_x_774) ;  /* 0xfffffffc00f08947 */ /* 0x002fea000383ffff */
[----:B------:R-:W-:Y:S05]  /*2d5c0*/  BRA `(.L_x_908) ;  /* 0xffffffac00747947 */ /* 0x000fea000383ffff */
.L_x_785:
[----:B-1----:R1:W2:Y:S02]  /*2d5d0*/  SYNCS.PHASECHK.TRANS64.TRYWAIT P0, [R3+URZ+0x38840], R2 ;  /* 0x03884002030075a7 */ /* 0x0022a4000800017f */
[----:B--2---:R-:W-:Y:S05]  /*2d5e0*/  @!P0 NANOSLEEP.SYNCS 0x989680 ;  /* 0x009896800000895d */ /* 0x004fea0003900000 */
[----:B------:R-:W2:Y:S02]  /*2d5f0*/  @!P0 SYNCS.PHASECHK.TRANS64 P0, [R3+URZ+0x38840], R2 ;  /* 0x03884002030085a7 */ /* 0x000ea4000800007f */
[----:B--2---:R-:W-:Y:S05]  /*2d600*/  @!P0 BRA `(.L_x_785) ;  /* 0xfffffffc00f08947 */ /* 0x004fea000383ffff */
[----:B------:R-:W-:Y:S05]  /*2d610*/  BRA `(.L_x_909) ;  /* 0xffffffb400807947 */ /* 0x000fea000383ffff */
.L_x_793:
[----:B0-----:R0:W1:Y:S02]  /*2d620*/  SYNCS.PHASECHK.TRANS64.TRYWAIT P0, [R2+URZ+0x60], R3 ;  /* 0x00006003020075a7 */ /* 0x001064000800017f */
[----:B-1----:R-:W-:Y:S05]  /*2d630*/  @!P0 NANOSLEEP.SYNCS 0x989680 ;  /* 0x009896800000895d */ /* 0x002fea0003900000 */
[----:B------:R-:W1:Y:S02]  /*2d640*/  @!P0 SYNCS.PHASECHK.TRANS64 P0, [R2+URZ+0x60], R3 ;  /* 0x00006003020085a7 */ /* 0x000e64000800007f */
[----:B-1----:R-:W-:Y:S05]  /*2d650*/  @!P0 BRA `(.L_x_793) ;  /* 0xfffffffc00f08947 */ /* 0x002fea000383ffff */
[----:B------:R-:W-:Y:S05]  /*2d660*/  BRA `(.L_x_910) ;  /* 0xffffffb800d47947 */ /* 0x000fea000383ffff */
.L_x_804:
[----:B--2---:R2:W3:Y:S02]  /*2d670*/  SYNCS.PHASECHK.TRANS64.TRYWAIT P0, [R2+URZ+0x38840], R3 ;  /* 0x03884003020075a7 */ /* 0x0044e4000800017f */
[----:B---3--:R-:W-:Y:S05]  /*2d680*/  @!P0 NANOSLEEP.SYNCS 0x989680 ;  /* 0x009896800000895d */ /* 0x008fea0003900000 */
[----:B------:R-:W3:Y:S02]  /*2d690*/  @!P0 SYNCS.PHASECHK.TRANS64 P0, [R2+URZ+0x38840], R3 ;  /* 0x03884003020085a7 */ /* 0x000ee4000800007f */
[----:B---3--:R-:W-:Y:S05]  /*2d6a0*/  @!P0 BRA `(.L_x_804) ;  /* 0xfffffffc00f08947 */ /* 0x008fea000383ffff */
[----:B------:R-:W-:Y:S05]  /*2d6b0*/  BRA `(.L_x_911) ;  /* 0xffffffc000b07947 */ /* 0x000fea000383ffff */
.L_x_812:
[----:B0-----:R0:W1:Y:S02]  /*2d6c0*/  SYNCS.PHASECHK.TRANS64.TRYWAIT P0, [R2+URZ+0x60], R5 ;  /* 0x00006005020075a7 */ /* 0x001064000800017f */
[----:B-1----:R-:W-:Y:S05]  /*2d6d0*/  @!P0 NANOSLEEP.SYNCS 0x989680 ;  /* 0x009896800000895d */ /* 0x002fea0003900000 */
[----:B------:R-:W1:Y:S02]  /*2d6e0*/  @!P0 SYNCS.PHASECHK.TRANS64 P0, [R2+URZ+0x60], R5 ;  /* 0x00006005020085a7 */ /* 0x000e64000800007f */
[----:B-1----:R-:W-:Y:S05]  /*2d6f0*/  @!P0 BRA `(.L_x_812) ;  /* 0xfffffffc00f08947 */ /* 0x002fea000383ffff */
[----:B------:R-:W-:Y:S05]  /*2d700*/  BRA `(.L_x_912) ;  /* 0xffffffc800047947 */ /* 0x000fea000383ffff */
.L_x_825:
[----:B--2---:R2:W3:Y:S02]  /*2d710*/  SYNCS.PHASECHK.TRANS64.TRYWAIT P0, [R0+URZ+0x38860], R2 ;  /* 0x03886002000075a7 */ /* 0x0044e4000800017f */
[----:B---3--:R-:W-:Y:S05]  /*2d720*/  @!P0 NANOSLEEP.SYNCS 0x989680 ;  /* 0x009896800000895d */ /* 0x008fea0003900000 */
[----:B------:R-:W3:Y:S02]  /*2d730*/  @!P0 SYNCS.PHASECHK.TRANS64 P0, [R0+URZ+0x38860], R2 ;  /* 0x03886002000085a7 */ /* 0x000ee4000800007f */
[----:B---3--:R-:W-:Y:S05]  /*2d740*/  @!P0 BRA `(.L_x_825) ;  /* 0xfffffffc00f08947 */ /* 0x008fea000383ffff */
[----:B------:R-:W-:Y:S05]  /*2d750*/  BRA `(.L_x_913) ;  /* 0xffffffcc00cc7947 */ /* 0x000fea000383ffff */
.L_x_834:
[----:B------:R-:W3:Y:S01]  /*2d760*/  LDL R0, [R1] ;  /* 0x0000000001007983 */ /* 0x000ee20000100800 */
[----:B------:R-:W-:Y:S01]  /*2d770*/  BSSY B0, `(.L_x_914) ;  /* 0x0000008000007945 */ /* 0x000fe20003800000 */
[----:B------:R-:W-:Y:S01]  /*2d780*/  IMAD.MOV.U32 R12, RZ, RZ, RZ ;  /* 0x000000ffff0c7224 */ /* 0x000fe200078e00ff */
[----:B------:R-:W-:Y:S01]  /*2d790*/  MOV R15, 0xffffffff ;  /* 0xffffffff000f7802 */ /* 0x000fe20000000f00 */
[----:B0-----:R-:W-:Y:S01]  /*2d7a0*/  IMAD.MOV.U32 R11, RZ, RZ, 0x1f ;  /* 0x0000001fff0b7424 */ /* 0x001fe200078e00ff */
[----:B---3--:R-:W-:-:S07]  /*2d7b0*/  MOV R13, R0 ;  /* 0x00000000000d7202 */ /* 0x008fce0000000f00 */
[----:B--2---:R-:W-:Y:S05]  /*2d7c0*/  WARPSYNC.COLLECTIVE R15, `(.L_x_915) ;  /* 0x000000000f087348 */ /* 0x004fea0003c00000 */
[----:B------:R0:W1:Y:S02]  /*2d7d0*/  SHFL.IDX P6, R14, R13, R12, R11 ;  /* 0x0000000c0d0e7389 */ /* 0x00006400000c000b */
[----:B012---:R-:W-:Y:S01]  /*2d7e0*/  ENDCOLLECTIVE ;  /* 0x000000000000791b */ /* 0x007fe20003800000 */
.L_x_915:
[----:B------:R-:W-:Y:S05]  /*2d7f0*/  BSYNC B0 ;  /* 0x0000000000007941 */ /* 0x000fea0003800000 */
.L_x_914:
[----:B------:R0:W5:Y:S01]  /*2d800*/  LDL R2, [R1+0xc] ;  /* 0x00000c0001027983 */ /* 0x0001620000100800 */
[----:B------:R-:W-:Y:S01]  /*2d810*/  IMAD.MOV.U32 R13, RZ, RZ, R0 ;  /* 0x000000ffff0d7224 */ /* 0x000fe200078e0000 */
[----:B------:R-:W-:Y:S01]  /*2d820*/  MOV R12, 0x1 ;  /* 0x00000001000c7802 */ /* 0x000fe20000000f00 */
[----:B------:R-:W-:Y:S02]  /*2d830*/  IMAD.MOV.U32 R11, RZ, RZ, 0x1f ;  /* 0x0000001fff0b7424 */ /* 0x000fe400078e00ff */
[----:B------:R-:W-:Y:S02]  /*2d840*/  IMAD.MOV.U32 R15, RZ, RZ, -0x1 ;  /* 0xffffffffff0f7424 */ /* 0x000fe400078e00ff */
[----:B------:R-:W-:-:S07]  /*2d850*/  IMAD.MOV.U32 R5, RZ, RZ, R14 ;  /* 0x000000ffff057224 */ /* 0x000fce00078e000e */
[----:B0----5:R-:W-:Y:S05]  /*2d860*/  WARPSYNC.COLLECTIVE R15, `(.L_x_916) ;  /* 0x000000000f087348 */ /* 0x021fea0003c00000 */
[----:B------:R1:W2:Y:S02]  /*2d870*/  SHFL.IDX P6, R14, R13, R12, R11 ;  /* 0x0000000c0d0e7389 */ /* 0x0002a400000c000b */
[----:B012--5:R-:W-:Y:S01]  /*2d880*/  ENDCOLLECTIVE ;  /* 0x000000000000791b */ /* 0x027fe20003800000 */
.L_x_916:
[----:B------:R-:W-:Y:S01]  /*2d890*/  ULDC UR4, c[0x0][0xc3c] ;  /* 0x00030f0000047ab9 */ /* 0x000fe20000000800 */
[----:B------:R-:W-:Y:S01]  /*2d8a0*/  ULDC.64 UR6, c[0x0][0x208] ;  /* 0x0000820000067ab9 */ /* 0x000fe20000000a00 */
[----:B------:R-:W-:Y:S01]  /*2d8b0*/  IMAD.IADD R4, R2, 0x1, R16 ;  /* 0x0000000102047824 */ /* 0x000fe200078e0210 */
[----:B------:R-:W-:-:S04]  /*2d8c0*/  MOV R0, R14 ;  /* 0x0000000e00007202 */ /* 0x000fc80000000f00 */
        /* <DEDUP_REMOVED lines=10> */
[C---:B------:R-:W-:Y:S01]  /*2d970*/  ISETP.GE.U32.AND P3, PT, R16.reuse, 0x4, PT ;  /* 0x000000041000780c */ /* 0x040fe20003f66070 */
[----:B------:R-:W-:Y:S01]  /*2d980*/  IMAD.MOV.U32 R11, RZ, RZ, RZ ;  /* 0x000000ffff0b7224 */ /* 0x000fe200078e00ff */
[C---:B------:R-:W-:Y:S02]  /*2d990*/  ISETP.GE.U32.AND P4, PT, R16.reuse, 0x8, PT ;  /* 0x000000081000780c */ /* 0x040fe40003f86070 */
[----:B------:R-:W-:Y:S02]  /*2d9a0*/  ISETP.GE.U32.AND P5, PT, R16, 0x10, PT ;  /* 0x000000101000780c */ /* 0x000fe40003fa6070 */
[----:B--2---:R-:W-:-:S02]  /*2d9b0*/  @!P1 MOV R4, R8 ;  /* 0x0000000800049202 */ /* 0x004fc40000000f00 */
[----:B------:R-:W-:Y:S01]  /*2d9c0*/  MOV R8, RZ ;  /* 0x000000ff00087202 */ /* 0x000fe20000000f00 */
[----:B---3--:R-:W-:Y:S01]  /*2d9d0*/  @!P1 IMAD.MOV.U32 R6, RZ, RZ, R2 ;  /* 0x000000ffff069224 */ /* 0x008fe200078e0002 */
[----:B------:R-:W-:-:S03]  /*2d9e0*/  ISETP.NE.AND P1, PT, R16, RZ, PT ;  /* 0x000000ff1000720c */ /* 0x000fc60003f25270 */
[----:B------:R-:W-:-:S05]  /*2d9f0*/  IMAD R2, R6, R4, RZ ;  /* 0x0000000406027224 */ /* 0x000fca00078e02ff */
[----:B------:R-:W-:-:S07]  /*2da00*/  MOV R13, R2 ;  /* 0x00000002000d7202 */ /* 0x000fce0000000f00 */
[----:B------:R-:W-:Y:S05]  /*2da10*/  WARPSYNC.COLLECTIVE R15, `(.L_x_917) ;  /* 0x000000000f087348 */ /* 0x000fea0003c00000 */
[----:B------:R0:W1:Y:S02]  /*2da20*/  SHFL.UP P6, R14, R13, R12, R11 ;  /* 0x0400000c0d0e7389 */ /* 0x00006400000c000b */
[----:B01----:R-:W-:Y:S01]  /*2da30*/  ENDCOLLECTIVE ;  /* 0x000000000000791b */ /* 0x003fe20003800000 */
.L_x_917:
[----:B------:R-:W-:Y:S02]  /*2da40*/  IMAD.MOV.U32 R12, RZ, RZ, 0x2 ;  /* 0x00000002ff0c7424 */ /* 0x000fe400078e00ff */
[----:B------:R-:W-:-:S05]  /*2da50*/  IMAD.MOV.U32 R3, RZ, RZ, R14 ;  /* 0x000000ffff037224 */ /* 0x000fca00078e000e */
[----:B------:R-:W-:-:S04]  /*2da60*/  SEL R3, R3, RZ, P1 ;  /* 0x000000ff03037207 */ /* 0x000fc80000800000 */
[----:B------:R-:W-:-:S05]  /*2da70*/  IADD3 R2, R2, R3, RZ ;  /* 0x0000000302027210 */ /* 0x000fca0007ffe0ff */
[----:B------:R-:W-:-:S07]  /*2da80*/  IMAD.MOV.U32 R13, RZ, RZ, R2 ;  /* 0x000000ffff0d7224 */ /* 0x000fce00078e0002 */
[----:B------:R-:W-:Y:S05]  /*2da90*/  WARPSYNC.COLLECTIVE R15, `(.L_x_918) ;  /* 0x000000000f087348 */ /* 0x000fea0003c00000 */
[----:B------:R0:W1:Y:S02]  /*2daa0*/  SHFL.UP P6, R14, R13, R12, R11 ;  /* 0x0400000c0d0e7389 */ /* 0x00006400000c000b */
[----:B01----:R-:W-:Y:S01]  /*2dab0*/  ENDCOLLECTIVE ;  /* 0x000000000000791b */ /* 0x003fe20003800000 */
.L_x_918:
[----:B------:R-:W-:Y:S02]  /*2dac0*/  MOV R12, 0x4 ;  /* 0x00000004000c7802 */ /* 0x000fe40000000f00 */
[----:B------:R-:W-:-:S04]  /*2dad0*/  MOV R3, R14 ;  /* 0x0000000e00037202 */ /* 0x000fc80000000f00 */
[----:B------:R-:W-:-:S05]  /*2dae0*/  SEL R3, R3, RZ, P2 ;  /* 0x000000ff03037207 */ /* 0x000fca0001000000 */
[----:B------:R-:W-:-:S04]  /*2daf0*/  IMAD.IADD R2, R2, 0x1, R3 ;  /* 0x0000000102027824 */ /* 0x000fc800078e0203 */
[----:B------:R-:W-:-:S07]  /*2db00*/  IMAD.MOV.U32 R13, RZ, RZ, R2 ;  /* 0x000000ffff0d7224 */ /* 0x000fce00078e0002 */
[----:B------:R-:W-:Y:S05]  /*2db10*/  WARPSYNC.COLLECTIVE R15, `(.L_x_919) ;  /* 0x000000000f087348 */ /* 0x000fea0003c00000 */
[----:B------:R0:W1:Y:S02]  /*2db20*/  SHFL.UP P6, R14, R13, R12, R11 ;  /* 0x0400000c0d0e7389 */ /* 0x00006400000c000b */
[----:B01----:R-:W-:Y:S01]  /*2db30*/  ENDCOLLECTIVE ;  /* 0x000000000000791b */ /* 0x003fe20003800000 */
.L_x_919:
[----:B------:R-:W-:Y:S02]  /*2db40*/  IMAD.MOV.U32 R12, RZ, RZ, 0x8 ;  /* 0x00000008ff0c7424 */ /* 0x000fe400078e00ff */
[----:B------:R-:W-:-:S05]  /*2db50*/  IMAD.MOV.U32 R3, RZ, RZ, R14 ;  /* 0x000000ffff037224 */ /* 0x000fca00078e000e */
[----:B------:R-:W-:-:S05]  /*2db60*/  SEL R3, R3, RZ, P3 ;  /* 0x000000ff03037207 */ /* 0x000fca0001800000 */
[----:B------:R-:W-:-:S05]  /*2db70*/  IMAD.IADD R2, R2, 0x1, R3 ;  /* 0x0000000102027824 */ /* 0x000fca00078e0203 */
[----:B------:R-:W-:-:S07]  /*2db80*/  MOV R13, R2 ;  /* 0x00000002000d7202 */ /* 0x000fce0000000f00 */
[----:B------:R-:W-:Y:S05]  /*2db90*/  WARPSYNC.COLLECTIVE R15, `(.L_x_920) ;  /* 0x000000000f087348 */ /* 0x000fea0003c00000 */
[----:B------:R0:W1:Y:S02]  /*2dba0*/  SHFL.UP P6, R14, R13, R12, R11 ;  /* 0x0400000c0d0e7389 */ /* 0x00006400000c000b */
[----:B01----:R-:W-:Y:S01]  /*2dbb0*/  ENDCOLLECTIVE ;  /* 0x000000000000791b */ /* 0x003fe20003800000 */
.L_x_920:
        /* <DEDUP_REMOVED lines=8> */
.L_x_921:
[----:B------:R-:W-:Y:S01]  /*2dc40*/  MOV R12, 0x1f ;  /* 0x0000001f000c7802 */ /* 0x000fe20000000f00 */
[----:B------:R-:W-:Y:S01]  /*2dc50*/  IMAD.MOV.U32 R11, RZ, RZ, 0x1f ;  /* 0x0000001fff0b7424 */ /* 0x000fe200078e00ff */
[----:B------:R-:W-:-:S04]  /*2dc60*/  MOV R3, R14 ;  /* 0x0000000e00037202 */ /* 0x000fc80000000f00 */
[----:B------:R-:W-:-:S05]  /*2dc70*/  SEL R3, R3, RZ, P5 ;  /* 0x000000ff03037207 */ /* 0x000fca0002800000 */
[----:B------:R-:W-:-:S04]  /*2dc80*/  IMAD.IADD R7, R2, 0x1, R3 ;  /* 0x0000000102077824 */ /* 0x000fc800078e0203 */
[----:B------:R-:W-:-:S07]  /*2dc90*/  IMAD.MOV.U32 R13, RZ, RZ, R7 ;  /* 0x000000ffff0d7224 */ /* 0x000fce00078e0007 */
[----:B------:R-:W-:Y:S05]  /*2dca0*/  WARPSYNC.COLLECTIVE R15, `(.L_x_922) ;  /* 0x000000000f087348 */ /* 0x000fea0003c00000 */
[----:B------:R0:W1:Y:S02]  /*2dcb0*/  SHFL.IDX P6, R14, R13, R12, R11 ;  /* 0x0000000c0d0e7389 */ /* 0x00006400000c000b */
[----:B01----:R-:W-:Y:S01]  /*2dcc0*/  ENDCOLLECTIVE ;  /* 0x000000000000791b */ /* 0x003fe20003800000 */
.L_x_922:
[----:B------:R-:W-:Y:S01]  /*2dcd0*/  IMAD.MOV.U32 R9, RZ, RZ, R14 ;  /* 0x000000ffff097224 */ /* 0x000fe200078e000e */
[----:B------:R-:W-:Y:S06]  /*2dce0*/  BRA `(.L_x_923) ;  /* 0xffffffd000b87947 */ /* 0x000fec000383ffff */
.L_x_837:
[----:B------:R-:W-:Y:S01]  /*2dcf0*/  BSSY B0, `(.L_x_924) ;  /* 0x0000008000007945 */ /* 0x000fe20003800000 */
[----:B------:R-:W-:Y:S01]  /*2dd00*/  IMAD.MOV.U32 R13, RZ, RZ, R2 ;  /* 0x000000ffff0d7224 */ /* 0x000fe200078e0002 */
[----:B------:R-:W-:Y:S01]  /*2dd10*/  MOV R11, RZ ;  /* 0x000000ff000b7202 */ /* 0x000fe20000000f00 */
[----:B------:R-:W-:Y:S02]  /*2dd20*/  IMAD.MOV.U32 R12, RZ, RZ, 0x1 ;  /* 0x00000001ff0c7424 */ /* 0x000fe400078e00ff */
[----:B------:R-:W-:-:S07]  /*2dd30*/  IMAD.MOV.U32 R15, RZ, RZ, -0x1 ;  /* 0xffffffffff0f7424 */ /* 0x000fce00078e00ff */
[----:B0-----:R-:W-:Y:S05]  /*2dd40*/  WARPSYNC.COLLECTIVE R15, `(.L_x_925) ;  /* 0x000000000f087348 */ /* 0x001fea0003c00000 */
[----:B------:R1:W2:Y:S02]  /*2dd50*/  SHFL.UP P6, R14, R13, R12, R11 ;  /* 0x0400000c0d0e7389 */ /* 0x0002a400000c000b */
[----:B012---:R-:W-:Y:S01]  /*2dd60*/  ENDCOLLECTIVE ;  /* 0x000000000000791b */ /* 0x007fe20003800000 */
.L_x_925:
[----:B------:R-:W-:Y:S05]  /*2dd70*/  BSYNC B0 ;  /* 0x0000000000007941 */ /* 0x000fea0003800000 */
.L_x_924:
[----:B------:R-:W-:Y:S01]  /*2dd80*/  IMAD.MOV.U32 R3, RZ, RZ, R14 ;  /* 0x000000ffff037224 */ /* 0x000fe200078e000e */
[----:B------:R-:W-:Y:S01]  /*2dd90*/  MOV R11, RZ ;  /* 0x000000ff000b7202 */ /* 0x000fe20000000f00 */
[----:B------:R-:W-:Y:S02]  /*2dda0*/  IMAD.MOV.U32 R12, RZ, RZ, 0x2 ;  /* 0x00000002ff0c7424 */ /* 0x000fe400078e00ff */
[----:B------:R-:W-:Y:S01]  /*2ddb0*/  IMAD.MOV.U32 R15, RZ, RZ, -0x1 ;  /* 0xffffffffff0f7424 */ /* 0x000fe200078e00ff */
[----:B------:R-:W-:-:S04]  /*2ddc0*/  SEL R3, R3, RZ, P1 ;  /* 0x000000ff03037207 */ /* 0x000fc80000800000 */
[----:B------:R-:W-:-:S05]  /*2ddd0*/  IADD3 R2, R2, R3, RZ ;  /* 0x0000000302027210 */ /* 0x000fca0007ffe0ff */
[----:B------:R-:W-:-:S07]  /*2dde0*/  IMAD.MOV.U32 R13, RZ, RZ, R2 ;  /* 0x000000ffff0d7224 */ /* 0x000fce00078e0002 */
[----:B------:R-:W-:Y:S05]  /*2ddf0*/  WARPSYNC.COLLECTIVE R15, `(.L_x_926) ;  /* 0x000000000f087348 */ /* 0x000fea0003c00000 */
[----:B------:R0:W1:Y:S02]  /*2de00*/  SHFL.UP P6, R14, R13, R12, R11 ;  /* 0x0400000c0d0e7389 */ /* 0x00006400000c000b */
[----:B01----:R-:W-:Y:S01]  /*2de10*/  ENDCOLLECTIVE ;  /* 0x000000000000791b */ /* 0x003fe20003800000 */
.L_x_926:
        /* <DEDUP_REMOVED lines=8> */
.L_x_927:
        /* <DEDUP_REMOVED lines=8> */
.L_x_928:
        /* <DEDUP_REMOVED lines=8> */
.L_x_929:
[----:B------:R-:W-:Y:S01]  /*2dfa0*/  IMAD.MOV.U32 R12, RZ, RZ, 0x1f ;  /* 0x0000001fff0c7424 */ /* 0x000fe200078e00ff */
[----:B------:R-:W-:Y:S01]  /*2dfb0*/  MOV R11, 0x1f ;  /* 0x0000001f000b7802 */ /* 0x000fe20000000f00 */
[----:B------:R-:W-:-:S05]  /*2dfc0*/  IMAD.MOV.U32 R3, RZ, RZ, R14 ;  /* 0x000000ffff037224 */ /* 0x000fca00078e000e */
[----:B------:R-:W-:-:S04]  /*2dfd0*/  SEL R3, R3, RZ, P5 ;  /* 0x000000ff03037207 */ /* 0x000fc80002800000 */
[----:B------:R-:W-:-:S05]  /*2dfe0*/  IADD3 R7, R2, R3, RZ ;  /* 0x0000000302077210 */ /* 0x000fca0007ffe0ff */
[----:B------:R-:W-:-:S07]  /*2dff0*/  IMAD.MOV.U32 R13, RZ, RZ, R7 ;  /* 0x000000ffff0d7224 */ /* 0x000fce00078e0007 */
[----:B------:R-:W-:Y:S05]  /*2e000*/  WARPSYNC.COLLECTIVE R15, `(.L_x_930) ;  /* 0x000000000f087348 */ /* 0x000fea0003c00000 */
[----:B------:R0:W1:Y:S02]  /*2e010*/  SHFL.IDX P6, R14, R13, R12, R11 ;  /* 0x0000000c0d0e7389 */ /* 0x00006400000c000b */
[----:B01----:R-:W-:Y:S01]  /*2e020*/  ENDCOLLECTIVE ;  /* 0x000000000000791b */ /* 0x003fe20003800000 */
.L_x_930:
[----:B------:R-:W-:Y:S01]  /*2e030*/  IMAD.MOV.U32 R9, RZ, RZ, R14 ;  /* 0x000000ffff097224 */ /* 0x000fe200078e000e */
[----:B------:R-:W-:Y:S06]  /*2e040*/  BRA `(.L_x_931) ;  /* 0xffffffd000907947 */ /* 0x000fec000383ffff */
.L_x_839:
[----:B------:R-:W-:Y:S01]  /*2e050*/  BSSY B0, `(.L_x_932) ;  /* 0x0000006000007945 */ /* 0x000fe20003800000 */
[----:B------:R-:W-:Y:S01]  /*2e060*/  PLOP3.LUT P6, PT, P6, PT, PT, 0x8, 0x0 ;  /* 0x000000000000781c */ /* 0x000fe200037ce170 */
[----:B------:R-:W-:-:S12]  /*2e070*/  IMAD.MOV.U32 R15, RZ, RZ, -0x1 ;  /* 0xffffffffff0f7424 */ /* 0x000fd800078e00ff */
[----:B0-----:R-:W-:Y:S05]  /*2e080*/  WARPSYNC.COLLECTIVE R15, `(.L_x_933) ;  /* 0x000000000f087348 */ /* 0x001fea0003c00000 */
[----:B------:R-:W-:Y:S01]  /*2e090*/  VOTE.ANY R14, PT, P6 ;  /* 0x00000000000e7806 */ /* 0x000fe200030e0100 */
[----:B0-----:R-:W-:Y:S06]  /*2e0a0*/  ENDCOLLECTIVE ;  /* 0x000000000000791b */ /* 0x001fec0003800000 */
.L_x_933:
[----:B------:R-:W-:Y:S05]  /*2e0b0*/  BSYNC B0 ;  /* 0x0000000000007941 */ /* 0x000fea0003800000 */
.L_x_932:
[----:B------:R-:W-:Y:S01]  /*2e0c0*/  MOV R3, R14 ;  /* 0x0000000e00037202 */ /* 0x000fe20000000f00 */
[----:B------:R-:W-:Y:S01]  /*2e0d0*/  IMAD.MOV.U32 R13, RZ, RZ, R4 ;  /* 0x000000ffff0d7224 */ /* 0x000fe200078e0004 */
[----:B------:R-:W-:Y:S01]  /*2e0e0*/  MOV R11, 0x1f ;  /* 0x0000001f000b7802 */ /* 0x000fe20000000f00 */
[----:B------:R-:W-:Y:S01]  /*2e0f0*/  IMAD.MOV.U32 R15, RZ, RZ, -0x1 ;  /* 0xffffffffff0f7424 */ /* 0x000fe200078e00ff */
[----:B------:R-:W0:Y:S02]  /*2e100*/  POPC R0, R3 ;  /* 0x0000000300007309 */ /* 0x000e240000000000 */
[----:B0-----:R-:W-:-:S07]  /*2e110*/  IMAD.MOV.U32 R12, RZ, RZ, R0 ;  /* 0x000000ffff0c7224 */ /* 0x001fce00078e0000 */
[----:B------:R-:W-:Y:S05]  /*2e120*/  WARPSYNC.COLLECTIVE R15, `(.L_x_934) ;  /* 0x000000000f087348 */ /* 0x000fea0003c00000 */
[----:B------:R0:W1:Y:S02]  /*2e130*/  SHFL.IDX P6, R14, R13, R12, R11 ;  /* 0x0000000c0d0e7389 */ /* 0x00006400000c000b */
[----:B01----:R-:W-:Y:S01]  /*2e140*/  ENDCOLLECTIVE ;  /* 0x000000000000791b */ /* 0x003fe20003800000 */
.L_x_934:
[----:B------:R-:W-:Y:S01]  /*2e150*/  MOV R13, R6 ;  /* 0x00000006000d7202 */ /* 0x000fe20000000f00 */
[----:B------:R-:W-:-:S07]  /*2e160*/  IMAD.MOV.U32 R4, RZ, RZ, R14 ;  /* 0x000000ffff047224 */ /* 0x000fce00078e000e */
[----:B------:R-:W-:Y:S05]  /*2e170*/  WARPSYNC.COLLECTIVE R15, `(.L_x_935) ;  /* 0x000000000f087348 */ /* 0x000fea0003c00000 */
[----:B------:R0:W1:Y:S02]  /*2e180*/  SHFL.IDX P6, R14, R13, R12, R11 ;  /* 0x0000000c0d0e7389 */ /* 0x00006400000c000b */
[----:B01----:R-:W-:Y:S01]  /*2e190*/  ENDCOLLECTIVE ;  /* 0x000000000000791b */ /* 0x003fe20003800000 */
.L_x_935:
[----:B------:R-:W-:Y:S01]  /*2e1a0*/  IMAD.MOV.U32 R6, RZ, RZ, R14 ;  /* 0x000000ffff067224 */ /* 0x000fe200078e000e */
[----:B------:R-:W-:Y:S06]  /*2e1b0*/  BRA `(.L_x_936) ;  /* 0xffffffd000707947 */ /* 0x000fec000383ffff */
.L_x_841:
[----:B------:R-:W-:Y:S01]  /*2e1c0*/  BSSY B0, `(.L_x_937) ;  /* 0x0000007000007945 */ /* 0x000fe20003800000 */
[----:B------:R-:W-:Y:S01]  /*2e1d0*/  IMAD.MOV.U32 R13, RZ, RZ, R7 ;  /* 0x000000ffff0d7224 */ /* 0x000fe200078e0007 */
[----:B------:R-:W-:Y:S01]  /*2e1e0*/  MOV R11, 0x1f ;  /* 0x0000001f000b7802 */ /* 0x000fe20000000f00 */
[----:B------:R-:W-:-:S07]  /*2e1f0*/  IMAD.MOV.U32 R15, RZ, RZ, -0x1 ;  /* 0xffffffffff0f7424 */ /* 0x000fce00078e00ff */
[----:B0123--:R-:W-:Y:S05]  /*2e200*/  WARPSYNC.COLLECTIVE R15, `(.L_x_938) ;  /* 0x000000000f087348 */ /* 0x00ffea0003c00000 */
[----:B------:R4:W0:Y:S02]  /*2e210*/  SHFL.IDX P6, R14, R13, R12, R11 ;  /* 0x0000000c0d0e7389 */ /* 0x00082400000c000b */
[----:B01234-:R-:W-:Y:S01]  /*2e220*/  ENDCOLLECTIVE ;  /* 0x000000000000791b */ /* 0x01ffe20003800000 */
.L_x_938:
[----:B------:R-:W-:Y:S05]  /*2e230*/  BSYNC B0 ;  /* 0x0000000000007941 */ /* 0x000fea0003800000 */
.L_x_937:
[----:B------:R-:W-:Y:S01]  /*2e240*/  IMAD.MOV.U32 R7, RZ, RZ, R14 ;  /* 0x000000ffff077224 */ /* 0x000fe200078e000e */
[----:B------:R-:W-:Y:S06]  /*2e250*/  BRA `(.L_x_939) ;  /* 0xffffffd000607947 */ /* 0x000fec000383ffff */
.L_x_845:
[----:B0-----:R0:W1:Y:S02]  /*2e260*/  SYNCS.PHASECHK.TRANS64.TRYWAIT P0, [R0+URZ+0x38820], R3 ;  /* 0x03882003000075a7 */ /* 0x001064000800017f */
[----:B-1----:R-:W-:Y:S05]  /*2e270*/  @!P0 NANOSLEEP.SYNCS 0x989680 ;  /* 0x009896800000895d */ /* 0x002fea0003900000 */
[----:B------:R-:W1:Y:S02]  /*2e280*/  @!P0 SYNCS.PHASECHK.TRANS64 P0, [R0+URZ+0x38820], R3 ;  /* 0x03882003000085a7 */ /* 0x000e64000800007f */
[----:B-1----:R-:W-:Y:S05]  /*2e290*/  @!P0 BRA `(.L_x_845) ;  /* 0xfffffffc00f08947 */ /* 0x002fea000383ffff */
[----:B------:R-:W-:Y:S05]  /*2e2a0*/  BRA `(.L_x_940) ;  /* 0xffffffd400f87947 */ /* 0x000fea000383ffff */
.L_x_846:
[----:B------:R-:W1:Y:S01]  /*2e2b0*/  S2R R2, SR_TID.X ;  /* 0x0000000000027919 */ /* 0x000e620000002100 */
[----:B------:R-:W-:Y:S01]  /*2e2c0*/  BSSY B0, `(.L_x_941) ;  /* 0x000000a000007945 */ /* 0x000fe20003800000 */
[----:B------:R-:W-:Y:S01]  /*2e2d0*/  IMAD.MOV.U32 R12, RZ, RZ, RZ ;  /* 0x000000ffff0c7224 */ /* 0x000fe200078e00ff */
[----:B------:R-:W-:Y:S01]  /*2e2e0*/  MOV R15, 0xffffffff ;  /* 0xffffffff000f7802 */ /* 0x000fe20000000f00 */
[----:B--2---:R-:W-:Y:S01]  /*2e2f0*/  IMAD.MOV.U32 R11, RZ, RZ, 0x1f ;  /* 0x0000001fff0b7424 */ /* 0x004fe200078e00ff */
[----:B-1----:R-:W-:-:S04]  /*2e300*/  SHF.R.U32.HI R2, RZ, 0x5, R2 ;  /* 0x00000005ff027819 */ /* 0x002fc80000011602 */
[----:B------:R-:W-:-:S04]  /*2e310*/  LOP3.LUT R2, R2, 0x3, RZ, 0xc0, !PT ;  /* 0x0000000302027812 */ /* 0x000fc800078ec0ff */
[----:B------:R-:W-:-:S07]  /*2e320*/  MOV R13, R2 ;  /* 0x00000002000d7202 */ /* 0x000fce0000000f00 */
[----:B0-----:R-:W-:Y:S05]  /*2e330*/  WARPSYNC.COLLECTIVE R15, `(.L_x_942) ;  /* 0x000000000f087348 */ /* 0x001fea0003c00000 */
[----:B------:R1:W2:Y:S02]  /*2e340*/  SHFL.IDX P6, R14, R13, R12, R11 ;  /* 0x0000000c0d0e7389 */ /* 0x0002a400000c000b */
[----:B012---:R-:W-:Y:S01]  /*2e350*/  ENDCOLLECTIVE ;  /* 0x000000000000791b */ /* 0x007fe20003800000 */
.L_x_942:
[----:B------:R-:W-:Y:S05]  /*2e360*/  BSYNC B0 ;  /* 0x0000000000007941 */ /* 0x000fea0003800000 */
.L_x_941:
[----:B------:R-:W-:Y:S05]  /*2e370*/  BRA `(.L_x_943) ;  /* 0xffffffd400e07947 */ /* 0x000fea000383ffff */
.L_x_847:
[----:B------:R-:W-:Y:S01]  /*2e380*/  BSSY B0, `(.L_x_944) ;  /* 0x0000006000007945 */ /* 0x000fe20003800000 */
[----:B------:R-:W-:-:S07]  /*2e390*/  IMAD.MOV.U32 R15, RZ, RZ, -0x1 ;  /* 0xffffffffff0f7424 */ /* 0x000fce00078e00ff */
[----:B012---:R-:W-:Y:S05]  /*2e3a0*/  WARPSYNC.COLLECTIVE R15, `(.L_x_945) ;  /* 0x000000000f0c7348 */ /* 0x007fea0003c00000 */
[----:B------:R-:W-:Y:S02]  /*2e3b0*/  ELECT P6, UR62, PT ;  /* 0x00000000003e782f */ /* 0x000fe400038c0000 */
[----:B------:R-:W-:Y:S01]  /*2e3c0*/  MOV R14, UR62 ;  /* 0x0000003e000e7c02 */ /* 0x000fe20008000f00 */
[----:B012---:R-:W-:Y:S10]  /*2e3d0*/  ENDCOLLECTIVE ;  /* 0x000000000000791b */ /* 0x007ff40003800000 */
.L_x_945:
[----:B------:R-:W-:Y:S05]  /*2e3e0*/  BSYNC B0 ;  /* 0x0000000000007941 */ /* 0x000fea0003800000 */
.L_x_944:
[----:B------:R-:W-:Y:S05]  /*2e3f0*/  BRA `(.L_x_946) ;  /* 0xffffffd400d47947 */ /* 0x000fea000383ffff */
.L_x_849:
[----:B0-----:R0:W1:Y:S02]  /*2e400*/  SYNCS.PHASECHK.TRANS64.TRYWAIT P0, [R6+URZ], R5 ;  /* 0x00000005060075a7 */ /* 0x001064000800017f */
[----:B-1----:R-:W-:Y:S05]  /*2e410*/  @!P0 NANOSLEEP.SYNCS 0x989680 ;  /* 0x009896800000895d */ /* 0x002fea0003900000 */
[----:B------:R-:W1:Y:S02]  /*2e420*/  @!P0 SYNCS.PHASECHK.TRANS64 P0, [R6+URZ], R5 ;  /* 0x00000005060085a7 */ /* 0x000e64000800007f */
[----:B-1----:R-:W-:Y:S05]  /*2e430*/  @!P0 BRA `(.L_x_849) ;  /* 0xfffffffc00f08947 */ /* 0x002fea000383ffff */
[----:B------:R-:W-:Y:S05]  /*2e440*/  BRA `(.L_x_947) ;  /* 0xffffffd8000c7947 */ /* 0x000fea000383ffff */
.L_x_850:
[----:B-1----:R1:W3:Y:S02]  /*2e450*/  SYNCS.PHASECHK.TRANS64.TRYWAIT P0, [R7+URZ], R2 ;  /* 0x00000002070075a7 */ /* 0x0022e4000800017f */
[----:B---3--:R-:W-:Y:S05]  /*2e460*/  @!P0 NANOSLEEP.SYNCS 0x989680 ;  /* 0x009896800000895d */ /* 0x008fea0003900000 */
[----:B------:R-:W3:Y:S02]  /*2e470*/  @!P0 SYNCS.PHASECHK.TRANS64 P0, [R7+URZ], R2 ;  /* 0x00000002070085a7 */ /* 0x000ee4000800007f */
[----:B---3--:R-:W-:Y:S05]  /*2e480*/  @!P0 BRA `(.L_x_850) ;  /* 0xfffffffc00f08947 */ /* 0x008fea000383ffff */
[----:B------:R-:W-:Y:S05]  /*2e490*/  BRA `(.L_x_948) ;  /* 0xffffffd800007947 */ /* 0x000fea000383ffff */
.L_x_852:
[----:B---3--:R3:W4:Y:S02]  /*2e4a0*/  SYNCS.PHASECHK.TRANS64.TRYWAIT P0, [R4+URZ], R5 ;  /* 0x00000005040075a7 */ /* 0x008724000800017f */
[----:B----4-:R-:W-:Y:S05]  /*2e4b0*/  @!P0 NANOSLEEP.SYNCS 0x989680 ;  /* 0x009896800000895d */ /* 0x010fea0003900000 */
[----:B------:R-:W4:Y:S02]  /*2e4c0*/  @!P0 SYNCS.PHASECHK.TRANS64 P0, [R4+URZ], R5 ;  /* 0x00000005040085a7 */ /* 0x000f24000800007f */
[----:B----4-:R-:W-:Y:S05]  /*2e4d0*/  @!P0 BRA `(.L_x_852) ;  /* 0xfffffffc00f08947 */ /* 0x010fea000383ffff */
[----:B------:R-:W-:Y:S05]  /*2e4e0*/  BRA `(.L_x_949) ;  /* 0xffffffd800047947 */ /* 0x000fea000383ffff */
.L_x_950:
        /* <DEDUP_REMOVED lines=9> */
.L_x_3202:


//--------------------- .text._ZN7cutlass13device_kernelIN5flash11enable_sm90INS1_16FlashAttnFwdSm90INS1_25CollectiveMainloopFwdSm90ILi2EN4cute5tupleIJNS5_1CILi1EEES8_S8_EEENS6_IJNS7_ILi128EEENS7_ILi64EEENS7_ILi256EEEEEELi256ENS_6half_tEfNS_4arch4Sm90ELb0ELb1ELb1ELb0ELb0ELb0ELb0ELb1ELb1ELb1ELb1ELb0EEENS1_21CollectiveEpilogueFwdINS6_IJSA_SC_SB_EEES9_SE_SG_Li256ELb0ELb1ELb1ELb0EEENS1_19SingleTileSchedulerILb0ELb1ELb1ELi128EEEEEEEEEvNT_6ParamsE --------------------------
	.section	.text._ZN7cutlass13device_kernelIN5flash11enable_sm90INS1_16FlashAttnFwdSm90INS1_25CollectiveMainloopFwdSm90ILi2EN4cute5tupleIJNS5_1CILi1EEES8_S8_EEENS6_IJNS7_ILi128EEENS7_ILi64EEENS7_ILi256EEEEEELi256ENS_6half_tEfNS_4arch4Sm90ELb0ELb1ELb1ELb0ELb0ELb0ELb0ELb1ELb1ELb1ELb1ELb0EEENS1_21CollectiveEpilogueFwdINS6_IJSA_SC_SB_EEES9_SE_SG_Li256ELb0ELb1ELb1ELb0EEENS1_19SingleTileSchedulerILb0ELb1ELb1ELi128EEEEEEEEEvNT_6ParamsE,"ax",@progbits
	.align	128
.text._ZN7cutlass13device_kernelIN5flash11enable_sm90INS1_16FlashAttnFwdSm90INS1_25CollectiveMainloopFwdSm90ILi2EN4cute5tupleIJNS5_1CILi1EEES8_S8_EEENS6_IJNS7_ILi128EEENS7_ILi64EEENS7_ILi256EEEEEELi256ENS_6half_tEfNS_4arch4Sm90ELb0ELb1ELb1ELb0ELb0ELb0ELb0ELb1ELb1ELb1ELb1ELb0EEENS1_21CollectiveEpilogueFwdINS6_IJSA_SC_SB_EEES9_SE_SG_Li256ELb0ELb1ELb1ELb0EEENS1_19SingleTileSchedulerILb0ELb1ELb1ELi128EEEEEEEEEvNT_6ParamsE:
        .type           _ZN7cutlass13device_kernelIN5flash11enable_sm90INS1_16FlashAttnFwdSm90INS1_25CollectiveMainloopFwdSm90ILi2EN4cute5tupleIJNS5_1CILi1EEES8_S8_EEENS6_IJNS7_ILi128EEENS7_ILi64EEENS7_ILi256EEEEEELi256ENS_6half_tEfNS_4arch4Sm90ELb0ELb1ELb1ELb0ELb0ELb0ELb0ELb1ELb1ELb1ELb1ELb0EEENS1_21CollectiveEpilogueFwdINS6_IJSA_SC_SB_EEES9_SE_SG_Li256ELb0ELb1ELb1ELb0EEENS1_19SingleTileSchedulerILb0ELb1ELb1ELi128EEEEEEEEEvNT_6ParamsE,@function
        .size           _ZN7cutlass13device_kernelIN5flash11enable_sm90INS1_16FlashAttnFwdSm90INS1_25CollectiveMainloopFwdSm90ILi2EN4cute5tupleIJNS5_1CILi1EEES8_S8_EEENS6_IJNS7_ILi128EEENS7_ILi64EEENS7_ILi256EEEEEELi256ENS_6half_tEfNS_4arch4Sm90ELb0ELb1ELb1ELb0ELb0ELb0ELb0ELb1ELb1ELb1ELb1ELb0EEENS1_21CollectiveEpilogueFwdINS6_IJSA_SC_SB_EEES9_SE_SG_Li256ELb0ELb1ELb1ELb0EEENS1_19SingleTileSchedulerILb0ELb1ELb1ELi128EEEEEEEEEvNT_6ParamsE,(.L_x_3203 - _ZN7cutlass13device_kernelIN5flash11enable_sm90INS1_16FlashAttnFwdSm90INS1_25CollectiveMainloopFwdSm90ILi2EN4cute5tupleIJNS5_1CILi1EEES8_S8_EEENS6_IJNS7_ILi128EEENS7_ILi64EEENS7_ILi256EEEEEELi256ENS_6half_tEfNS_4arch4Sm90ELb0ELb1ELb1ELb0ELb0ELb0ELb0ELb1ELb1ELb1ELb1ELb0EEENS1_21CollectiveEpilogueFwdINS6_IJSA_SC_SB_EEES9_SE_SG_Li256ELb0ELb1ELb1ELb0EEENS1_19SingleTileSchedulerILb0ELb1ELb1ELi128EEEEEEEEEvNT_6ParamsE)
        .other          _ZN7cutlass13device_kernelIN5flash11enable_sm90INS1_16FlashAttnFwdSm90INS1_25CollectiveMainloopFwdSm90ILi2EN4cute5tupleIJNS5_1CILi1EEES8_S8_EEENS6_IJNS7_ILi128EEENS7_ILi64EEENS7_ILi256EEEEEELi256ENS_6half_tEfNS_4arch4Sm90ELb0ELb1ELb1ELb0ELb0ELb0ELb0ELb1ELb1ELb1ELb1ELb0EEENS1_21CollectiveEpilogueFwdINS6_IJSA_SC_SB_EEES9_SE_SG_Li256ELb0ELb1ELb1ELb0EEENS1_19SingleTileSchedulerILb0ELb1ELb1ELi128EEEEEEEEEvNT_6ParamsE,@"STO_CUDA_ENTRY STV_DEFAULT"
_ZN7cutlass13device_kernelIN5flash11enable_sm90INS1_16FlashAttnFwdSm90INS1_25CollectiveMainloopFwdSm90ILi2EN4cute5tupleIJNS5_1CILi1EEES8_S8_EEENS6_IJNS7_ILi128EEENS7_ILi64EEENS7_ILi256EEEEEELi256ENS_6half_tEfNS_4arch4Sm90ELb0ELb1ELb1ELb0ELb0ELb0ELb0ELb1ELb1ELb1ELb1ELb0EEENS1_21CollectiveEpilogueFwdINS6_IJSA_SC_SB_EEES9_SE_SG_Li256ELb0ELb1ELb1ELb0EEENS1_19SingleTileSchedulerILb0ELb1ELb1ELi128EEEEEEEEEvNT_6ParamsE:
        /* <DEDUP_REMOVED lines=18> */
.L_x_952:
[----:B------:R-:W-:Y:S05]  /*0120*/  BSYNC B0 ;  /* 0x0000000000007941 */ /* 0x000fea0003800000 */
.L_x_951:
        /* <DEDUP_REMOVED lines=41> */
.L_x_953:
        /* <DEDUP_REMOVED lines=22> */
.L_x_954:
        /* <DEDUP_REMOVED lines=18> */
.L_x_955:
        /* <DEDUP_REMOVED lines=22> */
.L_x_956:
        /* <DEDUP_REMOVED lines=22> */
.L_x_957:
[----:B0-----:R-:W-:Y:S01]  /*0900*/  UMOV UR4, 0x1 ;  /* 0x0000000100047882 */ /* 0x001fe20000000000 */
[----:B------:R-:W-:Y:S01]  /*0910*/  PLOP3.LUT P0, PT, PT, PT, UP0, 0x80, 0x0 ;  /* 0x000000000000781c */ /* 0x000fe20003f0f008 */
[----:B------:R-:W-:Y:S01]  /*0920*/  USEL UR4, UR4, 0x2, !UP0 ;  /* 0x0000000204047887 */ /* 0x000fe2000c000000 */
[----:B------:R-:W-:Y:S01]  /*0930*/  NOP ;  /* 0x0000000000007918 */ /* 0x000fe20000000000 */
[----:B------:R-:W-:Y:S04]  /*0940*/  BSSY B6, `(.L_x_958) ;  /* 0x0001474000067945 */ /* 0x000fe80003800000 */
[----:B------:R-:W-:-:S05]  /*0950*/  IMAD.U32 R2, RZ, RZ, UR4 ;  /* 0x00000004ff027e24 */ /* 0x000fca000f8e00ff */
[----:B------:R0:W-:Y:S01]  /*0960*/  STL [R1+0xc], R2 ;  /* 0x00000c0201007387 */ /* 0x0001e20000100800 */
[----:B-12-4-:R-:W-:Y:S06]  /*0970*/  BAR.SYNC.DEFER_BLOCKING 0x0 ;  /* 0x0000000000007b1d */ /* 0x016fec0000010000 */
[----:B------:R-:W-:Y:S05]  /*0980*/  @!P0 BRA `(.L_x_959) ;  /* 0x000000f800908947 */ /* 0x000fea0003800000 */
.L_x_960:
[----:B------:R-:W-:-:S08]  /*0990*/  NOP ;  /* 0x0000000000007918 */ /* 0x000fd00000000000 */
[----:B------:R-:W1:Y:S02]  /*09a0*/  USETMAXREG.TRY_ALLOC.CTAPOOL UP0, 0xf0 ;  /* 0x000000f0000079c8 */ /* 0x000e640008000600 */
[----:B-1----:R-:W-:-:S13]  /*09b0*/  PLOP3.LUT P0, PT, PT, PT, UP0, 0x80, 0x0 ;  /* 0x000000000000781c */ /* 0x002fda0003f0f008 */
[----:B------:R-:W-:Y:S05]  /*09c0*/  @!P0 BRA `(.L_x_960) ;  /* 0xfffffffc00f08947 */ /* 0x000fea000383ffff */
[----:B------:R-:W1:Y:S01]  /*09d0*/  S2UR UR6, SR_CTAID.Y ;  /* 0x00000000000679c3 */ /* 0x000e620000002600 */
[----:B------:R-:W-:Y:S02]  /*09e0*/  ULDC UR7, c[0x0][0xc50] ;  /* 0x0003140000077ab9 */ /* 0x000fe40000000800 */
[----:B------:R-:W-:-:S05]  /*09f0*/  UISETP.NE.AND UP0, UPT, UR7, 0x1, UPT ;  /* 0x000000010700788c */ /* 0x000fca000bf05270 */
[----:B------:R-:W2:Y:S06]  /*0a00*/  S2UR UR8, SR_CTAID.Z ;  /* 0x00000000000879c3 */ /* 0x000eac0000002700 */
[----:B------:R-:W-:Y:S01]  /*0a10*/  @UP0 ULDC UR4, c[0x0][0xc54] ;  /* 0x0003150000040ab9 */ /* 0x000fe20000000800 */
[----:B------:R-:W-:Y:S01]  /*0a20*/  @UP0 ULDC UR9, c[0x0][0xc58] ;  /* 0x0003160000090ab9 */ /* 0x000fe20000000800 */
[----:B-1----:R-:W-:Y:S02]  /*0a30*/  UIMAD.WIDE.U32 UR4, UR6, UR4, URZ ;  /* 0x00000004060472a5 */ /* 0x002fe4000f8e003f */
[----:B------:R-:W-:-:S02]  /*0a40*/  UMOV UR10, UR6 ;  /* 0x00000006000a7c82 */ /* 0x000fc40008000000 */
[----:B------:R-:W-:Y:S01]  /*0a50*/  @UP0 USHF.R.U32.HI UR10, URZ, UR9, UR5 ;  /* 0x000000093f0a0299 */ /* 0x000fe20008011605 */
[----:B------:R-:W-:Y:S06]  /*0a60*/  BAR.ARV 0x8, 0x180 ;  /* 0x0206000000007b1d */ /* 0x000fec0000002000 */
[----:B------:R-:W-:Y:S01]  /*0a70*/  IMAD.U32 R0, RZ, RZ, UR10 ;  /* 0x0000000aff007e24 */ /* 0x000fe2000f8e00ff */
[----:B--2---:R-:W-:Y:S01]  /*0a80*/  ISETP.LE.AND P0, PT, RZ, UR8, PT ;  /* 0x00000008ff007c0c */ /* 0x004fe2000bf03270 */
[----:B------:R-:W-:-:S03]  /*0a90*/  UIADD3 UR4, -UR10, URZ, URZ ;  /* 0x0000003f0a047290 */ /* 0x000fc6000fffe13f */
[----:B------:R3:W-:Y:S01]  /*0aa0*/  STL [R1], R0 ;  /* 0x0000000001007387 */ /* 0x0007e20000100800 */
[----:B------:R-:W-:-:S08]  /*0ab0*/  UIMAD UR6, UR7, UR4, UR6 ;  /* 0x00000004070672a4 */ /* 0x000fd0000f8e0206 */
[----:B------:R-:W-:Y:S05]  /*0ac0*/  @!P0 BRA `(.L_x_961) ;  /* 0x00000144006c8947 */ /* 0x000fea0003800000 */
[----:B------:R-:W1:Y:S01]  /*0ad0*/  S2UR UR38, SR_CTAID.X ;  /* 0x00000000002679c3 */ /* 0x000e620000002500 */
[----:B------:R-:W-:Y:S01]  /*0ae0*/  ULDC UR7, c[0x0][0x448] ;  /* 0x0001120000077ab9 */ /* 0x000fe20000000800 */
[----:B------:R-:W-:Y:S01]  /*0af0*/  ULDC.64 UR4, c[0x0][0x418] ;  /* 0x0001060000047ab9 */ /* 0x000fe20000000a00 */
[----:B---3--:R-:W2:Y:S01]  /*0b00*/  S2R R0, SR_TID.X ;  /* 0x0000000000007919 */ /* 0x008ea20000002100 */
[----:B------:R-:W-:Y:S02]  /*0b10*/  UISETP.NE.AND UP1, UPT, UR7, 0x1, UPT ;  /* 0x000000010700788c */ /* 0x000fe4000bf25270 */
[----:B------:R-:W-:Y:S01]  /*0b20*/  UISETP.NE.U32.AND UP0, UPT, UR4, URZ, UPT ;  /* 0x0000003f0400728c */ /* 0x000fe2000bf05070 */
[----:B------:R-:W-:Y:S01]  /*0b30*/  ULDC UR7, c[0x0][0x424] ;  /* 0x0001090000077ab9 */ /* 0x000fe20000000800 */
[----:B------:R-:W-:Y:S02]  /*0b40*/  ULDC UR42, c[0x0][0x288] ;  /* 0x0000a200002a7ab9 */ /* 0x000fe40000000800 */
[----:B------:R-:W-:-:S02]  /*0b50*/  UISETP.NE.AND.EX UP0, UPT, UR5, URZ, UPT, UP0 ;  /* 0x0000003f0500728c */ /* 0x000fc4000bf05300 */
[----:B------:R-:W-:Y:S01]  /*0b60*/  UIADD3 UR10, -UR42, 0x1, URZ ;  /* 0x000000012a0a7890 */ /* 0x000fe2000fffe13f */
[----:B------:R-:W-:Y:S01]  /*0b70*/  ULDC.64 UR4, c[0x0][0x9e0] ;  /* 0x0002780000047ab9 */ /* 0x000fe20000000a00 */
[----:B------:R-:W-:Y:S02]  /*0b80*/  USEL UR12, UR7, 0x1, UP0 ;  /* 0x00000001070c7887 */ /* 0x000fe40008000000 */
[----:B------:R-:W-:Y:S01]  /*0b90*/  UISETP.GE.AND UP0, UPT, UR5, 0x1, UPT ;  /* 0x000000010500788c */ /* 0x000fe2000bf06270 */
[----:B------:R-:W-:Y:S01]  /*0ba0*/  @UP1 ULDC UR9, c[0x0][0x44c] ;  /* 0x0001130000091ab9 */ /* 0x000fe20000000800 */
[----:B------:R-:W-:Y:S01]  /*0bb0*/  ULDC UR13, c[0x0][0x2f0] ;  /* 0x0000bc00000d7ab9 */ /* 0x000fe20000000800 */
[----:B------:R-:W-:Y:S01]  /*0bc0*/  @UP1 ULDC UR11, c[0x0][0x450] ;  /* 0x00011400000b1ab9 */ /* 0x000fe20000000800 */
[----:B------:R-:W-:Y:S02]  /*0bd0*/  UIMAD UR10, UR12, UR13, UR10 ;  /* 0x0000000d0c0a72a4 */ /* 0x000fe4000f8e020a */
[----:B------:R-:W-:Y:S01]  /*0be0*/  PLOP3.LUT P1, PT, PT, PT, UP0, 0x80, 0x0 ;  /* 0x000000000000781c */ /* 0x000fe20003f2f008 */
[----:B-1----:R-:W-:Y:S01]  /*0bf0*/  USHF.L.U32 UR38, UR38, 0x7, URZ ;  /* 0x0000000726267899 */ /* 0x002fe2000800063f */
[----:B------:R-:W-:-:S03]  /*0c00*/  IMAD.U32 R17, RZ, RZ, UR12 ;  /* 0x0000000cff117e24 */ /* 0x000fc6000f8e00ff */
[----:B------:R-:W-:Y:S02]  /*0c10*/  @UP1 UIADD3 UR8, UR38, 0x7f, URZ ;  /* 0x0000007f26081890 */ /* 0x000fe4000fffe03f */
[----:B------:R-:W-:Y:S02]  /*0c20*/  UIADD3 UR7, UR38, 0x7f, URZ ;  /* 0x0000007f26077890 */ /* 0x000fe4000fffe03f */
[----:B------:R-:W-:Y:S01]  /*0c30*/  UIMAD.WIDE.U32 UR8, UR8, UR9, URZ ;  /* 0x00000009080872a5 */ /* 0x000fe2000f8e003f */
[----:B--2---:R-:W-:-:S03]  /*0c40*/  VIADD R18, R0, 0xffffff80 ;  /* 0xffffff8000127836 */ /* 0x004fc60000000000 */
[----:B------:R-:W-:-:S04]  /*0c50*/  @UP1 USHF.R.U32.HI UR7, URZ, UR11, UR9 ;  /* 0x0000000b3f071299 */ /* 0x000fc80008011609 */
[----:B------:R-:W-:-:S04]  /*0c60*/  UIADD3 UR10, UR10, UR7, URZ ;  /* 0x000000070a0a7290 */ /* 0x000fc8000fffe03f */
[----:B------:R-:W-:Y:S01]  /*0c70*/  UIADD3 UR4, UR10, UR4, URZ ;  /* 0x000000040a047290 */ /* 0x000fe2000fffe03f */
[----:B------:R-:W-:Y:S11]  /*0c80*/  @!P1 BRA `(.L_x_962) ;  /* 0x0000000000449947 */ /* 0x000ff60003800000 */
[----:B------:R-:W-:Y:S01]  /*0c90*/  ISETP.LT.AND P0, PT, RZ, UR10, PT ;  /* 0x0000000aff007c0c */ /* 0x000fe2000bf01270 */
[----:B------:R-:W-:-:S12]  /*0ca0*/  UIADD3 UR7, UR10, -0x1, URZ ;  /* 0xffffffff0a077890 */ /* 0x000fd8000fffe03f */
[----:B------:R-:W-:Y:S05]  /*0cb0*/  @P0 BRA `(.L_x_963) ;  /* 0x00000000001c0947 */ /* 0x000fea0003800000 */
[----:B------:R-:W-:Y:S02]  /*0cc0*/  UISETP.NE.AND UP0, UPT, UR5, 0x1, UPT ;  /* 0x000000010500788c */ /* 0x000fe4000bf05270 */
[----:B------:R-:W-:-:S09]  /*0cd0*/  UIADD3 UR7, -UR10, URZ, URZ ;  /* 0x0000003f0a077290 */ /* 0x000fd2000fffe13f */
[----:B------:R-:W-:Y:S02]  /*0ce0*/  @UP0 ULDC.64 UR10, c[0x0][0x9e8] ;  /* 0x00027a00000a0ab9 */ /* 0x000fe40000000a00 */
[----:B------:R-:W-:-:S04]  /*0cf0*/  UIMAD.WIDE.U32 UR8, UR7, UR10, URZ ;  /* 0x0000000a070872a5 */ /* 0x000fc8000f8e003f */
[----:B------:R-:W-:-:S04]  /*0d00*/  @UP0 USHF.R.U32.HI UR7, URZ, UR11, UR9 ;  /* 0x0000000b3f070299 */ /* 0x000fc80008011609 */
[----:B------:R-:W-:Y:S01]  /*0d10*/  ULOP3.LUT UR7, URZ, UR7, URZ, 0x33, !UPT ;  /* 0x000000073f077292 */ /* 0x000fe2000f8e333f */
[----:B------:R-:W-:Y:S11]  /*0d20*/  BRA `(.L_x_964) ;  /* 0x0000000000107947 */ /* 0x000ff60003800000 */
.L_x_963:
[----:B------:R-:W-:-:S11]  /*0d30*/  UISETP.NE.AND UP0, UPT, UR5, 0x1, UPT ;  /* 0x000000010500788c */ /* 0x000fd6000bf05270 */
[----:B------:R-:W-:Y:S02]  /*0d40*/  @UP0 ULDC.64 UR10, c[0x0][0x9e8] ;  /* 0x00027a00000a0ab9 */ /* 0x000fe40000000a00 */
[----:B------:R-:W-:-:S04]  /*0d50*/  UIMAD.WIDE.U32 UR8, UR7, UR10, URZ ;  /* 0x0000000a070872a5 */ /* 0x000fc8000f8e003f */
[----:B------:R-:W-:-:S12]  /*0d60*/  @UP0 USHF.R.U32.HI UR7, URZ, UR11, UR9 ;  /* 0x0000000b3f070299 */ /* 0x000fd80008011609 */
.L_x_964:
[----:B------:R-:W-:-:S04]  /*0d70*/  UIMAD UR7, UR7, UR5, UR5 ;  /* 0x00000005070772a4 */ /* 0x000fc8000f8e0205 */
[----:B------:R-:W-:-:S04]  /*0d80*/  UISETP.LT.AND UP0, UPT, UR4, UR7, UPT ;  /* 0x000000070400728c */ /* 0x000fc8000bf01270 */
[----:B------:R-:W-:-:S12]  /*0d90*/  USEL UR4, UR4, UR7, UP0 ;  /* 0x0000000704047287 */ /* 0x000fd80008000000 */
.L_x_962:
[----:B------:R-:W-:Y:S01]  /*0da0*/  R2UR UR15, R17 ;  /* 0x00000000110f72ca */ /* 0x000fe200000e0000 */
[----:B------:R-:W-:Y:S01]  /*0db0*/  UIADD3 UR10, UR4, 0x3f, URZ ;  /* 0x0000003f040a7890 */ /* 0x000fe2000fffe03f */
[----:B------:R-:W-:Y:S01]  /*0dc0*/  @UP1 ULDC UR8, c[0x0][0x44c] ;  /* 0x0001130000081ab9 */ /* 0x000fe20000000800 */
[----:B------:R-:W-:Y:S02]  /*0dd0*/  @UP1 ULDC UR14, c[0x0][0x450] ;  /* 0x00011400000e1ab9 */ /* 0x000fe40000000800 */
[----:B------:R-:W-:Y:S02]  /*0de0*/  USHF.R.S32.HI UR11, URZ, 0x1f, UR10 ;  /* 0x0000001f3f0b7899 */ /* 0x000fe4000801140a */
[----:B------:R-:W-:Y:S02]  /*0df0*/  UIMAD.WIDE.U32 UR8, UR38, UR8, URZ ;  /* 0x00000008260872a5 */ /* 0x000fe4000f8e003f */
[----:B------:R-:W-:Y:S01]  /*0e00*/  ULEA.HI UR11, UR11, UR10, URZ, 0x6 ;  /* 0x0000000a0b0b7291 */ /* 0x000fe2000f8f303f */
[----:B------:R-:W-:Y:S01]  /*0e10*/  UMOV UR12, UR38 ;  /* 0x00000026000c7c82 */ /* 0x000fe20008000000 */
[----:B------:R-:W-:-:S02]  /*0e20*/  @UP1 USHF.R.U32.HI UR12, URZ, UR14, UR9 ;  /* 0x0000000e3f0c1299 */ /* 0x000fc40008011609 */
[----:B------:R-:W-:Y:S02]  /*0e30*/  UIMAD UR7, UR15, UR13, 0x3f ;  /* 0x0000003f0f0774a4 */ /* 0x000fe4000f8e020d */
[----:B------:R-:W-:Y:S02]  /*0e40*/  USHF.R.S32.HI UR11, URZ, 0x6, UR11 ;  /* 0x000000063f0b7899 */ /* 0x000fe4000801140b */
[----:B------:R-:W-:Y:S02]  /*0e50*/  USHF.R.S32.HI UR4, URZ, 0x1f, UR7 ;  /* 0x0000001f3f047899 */ /* 0x000fe40008011407 */
[----:B------:R-:W-:Y:S02]  /*0e60*/  UIMAD UR42, UR15, UR13, -UR42 ;  /* 0x0000000d0f2a72a4 */ /* 0x000fe4000f8e0a2a */
[----:B------:R-:W-:Y:S02]  /*0e70*/  ULEA.HI UR4, UR4, UR7, URZ, 0x6 ;  /* 0x0000000704047291 */ /* 0x000fe4000f8f303f */
[----:B------:R-:W-:-:S02]  /*0e80*/  UIADD3 UR7, UR42, UR12, URZ ;  /* 0x0000000c2a077290 */ /* 0x000fc4000fffe03f */
[----:B------:R-:W-:Y:S01]  /*0e90*/  USHF.R.S32.HI UR4, URZ, 0x6, UR4 ;  /* 0x000000063f047899 */ /* 0x000fe20008011404 */
[----:B------:R-:W-:-:S03]  /*0ea0*/  ULDC UR8, c[0x0][0x9dc] ;  /* 0x0002770000087ab9 */ /* 0x000fc60000000800 */
[----:B------:R-:W-:-:S04]  /*0eb0*/  UISETP.LT.AND UP0, UPT, UR4, UR11, UPT ;  /* 0x0000000b0400728c */ /* 0x000fc8000bf01270 */
[----:B------:R-:W-:Y:S02]  /*0ec0*/  USEL UR11, UR4, UR11, UP0 ;  /* 0x0000000b040b7287 */ /* 0x000fe40008000000 */
[----:B------:R-:W-:Y:S01]  /*0ed0*/  UIADD3 UR4, UR7, -UR8, URZ ;  /* 0x8000000807047290 */ /* 0x000fe2000fffe03f */
[----:B------:R-:W-:Y:S11]  /*0ee0*/  @!P1 BRA `(.L_x_965) ;  /* 0x0000000000449947 */ /* 0x000ff60003800000 */
[----:B------:R-:W-:-:S06]  /*0ef0*/  UISETP.GT.AND UP0, UPT, UR7, -0x1, UPT ;  /* 0xffffffff0700788c */ /* 0x000fcc000bf04270 */
[----:B------:R-:W-:-:S13]  /*0f00*/  PLOP3.LUT P0, PT, PT, PT, UP0, 0x80, 0x0 ;  /* 0x000000000000781c */ /* 0x000fda0003f0f008 */
[----:B------:R-:W-:Y:S05]  /*0f10*/  @P0 BRA `(.L_x_966) ;  /* 0x00000000001c0947 */ /* 0x000fea0003800000 */
[----:B------:R-:W-:Y:S02]  /*0f20*/  UISETP.NE.AND UP0, UPT, UR5, 0x1, UPT ;  /* 0x000000010500788c */ /* 0x000fe4000bf05270 */
[----:B------:R-:W-:-:S09]  /*0f30*/  ULOP3.LUT UR7, URZ, UR7, URZ, 0x33, !UPT ;  /* 0x000000073f077292 */ /* 0x000fd2000f8e333f */
[----:B------:R-:W-:Y:S02]  /*0f40*/  @UP0 ULDC.64 UR12, c[0x0][0x9e8] ;  /* 0x00027a00000c0ab9 */ /* 0x000fe40000000a00 */
[----:B------:R-:W-:-:S04]  /*0f50*/  UIMAD.WIDE.U32 UR8, UR7, UR12, URZ ;  /* 0x0000000c070872a5 */ /* 0x000fc8000f8e003f */
[----:B------:R-:W-:-:S04]  /*0f60*/  @UP0 USHF.R.U32.HI UR7, URZ, UR13, UR9 ;  /* 0x0000000d3f070299 */ /* 0x000fc80008011609 */
[----:B------:R-:W-:Y:S01]  /*0f70*/  ULOP3.LUT UR7, URZ, UR7, URZ, 0x33, !UPT ;  /* 0x000000073f077292 */ /* 0x000fe2000f8e333f */
[----:B------:R-:W-:Y:S11]  /*0f80*/  BRA `(.L_x_967) ;  /* 0x0000000000107947 */ /* 0x000ff60003800000 */
.L_x_966:
[----:B------:R-:W-:-:S11]  /*0f90*/  UISETP.NE.AND UP0, UPT, UR5, 0x1, UPT ;  /* 0x000000010500788c */ /* 0x000fd6000bf05270 */
[----:B------:R-:W-:Y:S02]  /*0fa0*/  @UP0 ULDC.64 UR12, c[0x0][0x9e8] ;  /* 0x00027a00000c0ab9 */ /* 0x000fe40000000a00 */
[----:B------:R-:W-:-:S04]  /*0fb0*/  UIMAD.WIDE.U32 UR8, UR7, UR12, URZ ;  /* 0x0000000c070872a5 */ /* 0x000fc8000f8e003f */
[----:B------:R-:W-:-:S12]  /*0fc0*/  @UP0 USHF.R.U32.HI UR7, URZ, UR13, UR9 ;  /* 0x0000000d3f070299 */ /* 0x000fd80008011609 */
.L_x_967:
[----:B------:R-:W-:-:S04]  /*0fd0*/  UIMAD UR5, UR7, UR5, URZ ;  /* 0x00000005070572a4 */ /* 0x000fc8000f8e023f */
[----:B------:R-:W-:-:S04]  /*0fe0*/  UISETP.LT.AND UP0, UPT, UR4, UR5, UPT ;  /* 0x000000050400728c */ /* 0x000fc8000bf01270 */
[----:B------:R-:W-:-:S12]  /*0ff0*/  USEL UR4, UR4, UR5, !UP0 ;  /* 0x0000000504047287 */ /* 0x000fd8000c000000 */
.L_x_965:
[----:B------:R-:W-:Y:S02]  /*1000*/  USHF.R.S32.HI UR5, URZ, 0x1f, UR4 ;  /* 0x0000001f3f057899 */ /* 0x000fe40008011404 */
[----:B------:R-:W-:Y:S02]  /*1010*/  USHF.R.U32.HI UR12, URZ, 0x10, UR6 ;  /* 0x000000103f0c7899 */ /* 0x000fe40008011606 */
[----:B------:R-:W-:Y:S02]  /*1020*/  ULEA.HI UR5, UR5, UR4, URZ, 0x6 ;  /* 0x0000000405057291 */ /* 0x000fe4000f8f303f */
[----:B------:R-:W-:Y:S02]  /*1030*/  ULOP3.LUT UR7, UR6, 0xffff, URZ, 0xc0, !UPT ;  /* 0x0000ffff06077892 */ /* 0x000fe4000f8ec03f */
[----:B------:R-:W-:Y:S01]  /*1040*/  USHF.R.S32.HI UR5, URZ, 0x6, UR5 ;  /* 0x000000063f057899 */ /* 0x000fe20008011405 */
[----:B------:R-:W-:-:S03]  /*1050*/  UMOV UR4, URZ ;  /* 0x0000003f00047c82 */ /* 0x000fc60008000000 */
[----:B------:R-:W-:-:S04]  /*1060*/  UISETP.LT.AND UP0, UPT, URZ, UR5, UPT ;  /* 0x000000053f00728c */ /* 0x000fc8000bf01270 */
[----:B------:R-:W-:Y:S02]  /*1070*/  USEL UR10, URZ, UR5, !UP0 ;  /* 0x000000053f0a7287 */ /* 0x000fe4000c000000 */
[----:B------:R-:W-:Y:S02]  /*1080*/  UISETP.NE.AND UP0, UPT, UR12, URZ, UPT ;  /* 0x0000003f0c00728c */ /* 0x000fe4000bf05270 */
[----:B------:R-:W-:-:S06]  /*1090*/  UISETP.GT.AND UP1, UPT, UR11, UR10, UPT ;  /* 0x0000000a0b00728c */ /* 0x000fcc000bf24270 */
[----:B------:R-:W-:-:S03]  /*10a0*/  PLOP3.LUT P0, PT, PT, PT, UP1, 0x80, 0x0 ;  /* 0x000000000000781c */ /* 0x000fc60003f0f018 */
[----:B------:R-:W-:-:S10]  /*10b0*/  @!UP0 ULDC UR12, c[0x0][0x9f0] ;  /* 0x00027c00000c8ab9 */ /* 0x000fd40000000800 */
[----:B------:R-:W-:Y:S05]  /*10c0*/  @!P0 BRA `(.L_x_968) ;  /* 0x0000000000888947 */ /* 0x000fea0003800000 */
[----:B------:R-:W-:Y:S01]  /*10d0*/  MOV R3, UR12 ;  /* 0x0000000c00037c02 */ /* 0x000fe20008000f00 */
[----:B------:R-:W-:-:S03]  /*10e0*/  UIADD3 UR4, UR12, -0x1, UR11 ;  /* 0xffffffff0c047890 */ /* 0x000fc6000fffe00b */
[-C--:B------:R-:W-:Y:S01]  /*10f0*/  IABS R0, R3.reuse ;  /* 0x0000000300007213 */ /* 0x080fe20000000000 */
[----:B------:R-:W-:Y:S01]  /*1100*/  UIADD3 UR6, -UR10, UR4, URZ ;  /* 0x000000040a067290 */ /* 0x000fe2000fffe13f */
[----:B------:R-:W-:Y:S02]  /*1110*/  IABS R5, R3 ;  /* 0x0000000300057213 */ /* 0x000fe40000000000 */
[----:B------:R-:W-:Y:S01]  /*1120*/  R2UR UR13, R0 ;  /* 0x00000000000d72ca */ /* 0x000fe200000e0000 */
[----:B------:R-:W-:Y:S02]  /*1130*/  UMOV UR4, URZ ;  /* 0x0000003f00047c82 */ /* 0x000fe40008000000 */
[----:B------:R-:W-:Y:S01]  /*1140*/  IMAD.U32 R4, RZ, RZ, UR6 ;  /* 0x00000006ff047e24 */ /* 0x000fe2000f8e00ff */
[----:B------:R-:W-:-:S04]  /*1150*/  ULOP3.LUT UR6, UR6, UR12, URZ, 0x3c, !UPT ;  /* 0x0000000c06067292 */ /* 0x000fc8000f8e3c3f */
[----:B------:R-:W-:-:S05]  /*1160*/  IABS R4, R4 ;  /* 0x0000000400047213 */ /* 0x000fca0000000000 */
[----:B------:R-:W1:Y:S01]  /*1170*/  I2F.RP R0, UR13 ;  /* 0x0000000d00007d06 */ /* 0x000e620008209400 */
[----:B------:R-:W-:-:S05]  /*1180*/  IMAD.MOV.U32 R3, RZ, RZ, R4 ;  /* 0x000000ffff037224 */ /* 0x000fca00078e0004 */
[----:B------:R-:W-:Y:S02]  /*1190*/  R2UR UR9, R3 ;  /* 0x00000000030972ca */ /* 0x000fe400000e0000 */
[----:B-1----:R-:W0:Y:S02]  /*11a0*/  MUFU.RCP R0, R0 ;  /* 0x0000000000007308 */ /* 0x002e240000001000 */
[----:B0-----:R-:W-:Y:S02]  /*11b0*/  VIADD R2, R0, 0xffffffe ;  /* 0x0ffffffe00027836 */ /* 0x001fe40000000000 */
        /* <DEDUP_REMOVED lines=19> */
.L_x_968:
[----:B------:R-:W-:Y:S01]  /*12f0*/  UIMAD UR5, UR7, UR4, UR10 ;  /* 0x00000004070572a4 */ /* 0x000fe2000f8e020a */
[----:B------:R-:W-:Y:S01]  /*1300*/  IMAD.U32 R0, RZ, RZ, UR11 ;  /* 0x0000000bff007e24 */ /* 0x000fe2000f8e00ff */
[----:B------:R-:W-:Y:S01]  /*1310*/  MOV R3, UR4 ;  /* 0x0000000400037c02 */ /* 0x000fe20008000f00 */
[----:B0-----:R-:W-:Y:S01]  /*1320*/  IMAD.MOV.U32 R2, RZ, RZ, RZ ;  /* 0x000000ffff027224 */ /* 0x001fe200078e00ff */
[----:B------:R-:W-:Y:S02]  /*1330*/  PLOP3.LUT P0, PT, PT, PT, PT, 0x80, 0x0 ;  /* 0x000000000000781c */ /* 0x000fe40003f0f070 */
[----:B------:R-:W-:Y:S02]  /*1340*/  CS2R R150, SRZ ;  /* 0x0000000000967805 */ /* 0x000fe4000001ff00 */
[----:B------:R-:W-:Y:S01]  /*1350*/  VIADDMNMX R0, R3, UR5, R0, PT ;  /* 0x0000000503007c46 */ /* 0x000fe2000b800100 */
[----:B------:R-:W-:Y:S01]  /*1360*/  IMAD.U32 R22, RZ, RZ, UR5 ;  /* 0x00000005ff167e24 */ /* 0x000fe2000f8e00ff */
[----:B------:R-:W-:-:S02]  /*1370*/  CS2R R148, SRZ ;  /* 0x0000000000947805 */ /* 0x000fc4000001ff00 */
[----:B------:R-:W-:Y:S02]  /*1380*/  CS2R R146, SRZ ;  /* 0x0000000000927805 */ /* 0x000fe4000001ff00 */
[----:B------:R-:W-:Y:S01]  /*1390*/  R2UR UR39, R0 ;  /* 0x00000000002772ca */ /* 0x000fe200000e0000 */
[----:B------:R-:W-:Y:S01]  /*13a0*/  IMAD.MOV.U32 R0, RZ, RZ, RZ ;  /* 0x000000ffff007224 */ /* 0x000fe200078e00ff */
        /* <DEDUP_REMOVED lines=10> */
[----:B------:R-:W-:Y:S01]  /*1450*/  CS2R R124, SRZ ;  /* 0x00000000007c7805 */ /* 0x000fe2000001ff00 */
[----:B------:R-:W-:Y:S01]  /*1460*/  UISETP.GT.AND UP0, UPT, UR39, UR5, UPT ;  /* 0x000000052700728c */ /* 0x000fe2000bf04270 */
[----:B------:R-:W-:Y:S02]  /*1470*/  CS2R R122, SRZ ;  /* 0x00000000007a7805 */ /* 0x000fe4000001ff00 */
[----:B------:R-:W-:Y:S02]  /*1480*/  CS2R R120, SRZ ;  /* 0x0000000000787805 */ /* 0x000fe4000001ff00 */
[----:B------:R-:W-:Y:S02]  /*1490*/  CS2R R118, SRZ ;  /* 0x0000000000767805 */ /* 0x000fe4000001ff00 */
[----:B------:R-:W-:Y:S02]  /*14a0*/  CS2R R116, SRZ ;  /* 0x0000000000747805 */ /* 0x000fe4000001ff00 */
[----:B------:R-:W-:-:S02]  /*14b0*/  CS2R R114, SRZ ;  /* 0x0000000000727805 */ /* 0x000fc4000001ff00 */
[----:B------:R-:W-:Y:S02]  /*14c0*/  PLOP3.LUT P1, PT, PT, PT, UP0, 0x80, 0x0 ;  /* 0x000000000000781c */ /* 0x000fe40003f2f008 */
        /* <DEDUP_REMOVED lines=45> */
[----:B------:R-:W-:Y:S06]  /*17a0*/  @!P1 BRA `(.L_x_969) ;  /* 0x000000c400a49947 */ /* 0x000fec0003800000 */
[----:B------:R-:W-:Y:S01]  /*17b0*/  SHF.R.S32.HI R19, RZ, 0x1f, R18 ;  /* 0x0000001fff137819 */ /* 0x000fe20000011412 */
[----:B------:R-:W0:Y:S01]  /*17c0*/  S2UR UR7, SR_CgaCtaId ;  /* 0x00000000000779c3 */ /* 0x000e220000008800 */
[----:B------:R-:W-:Y:S02]  /*17d0*/  UMOV UR6, 0x400 ;  /* 0x0000040000067882 */ /* 0x000fe40000000000 */
[----:B------:R-:W-:-:S04]  /*17e0*/  LEA.HI R23, R19, R18, RZ, 0x7 ;  /* 0x0000001213177211 */ /* 0x000fc800078f38ff */
[----:B------:R-:W-:-:S05]  /*17f0*/  SHF.R.S32.HI R56, RZ, 0x7, R23 ;  /* 0x00000007ff387819 */ /* 0x000fca0000011417 */
[----:B------:R-:W1:Y:S01]  /*1800*/  SHFL.IDX PT, R0, R56, RZ, 0x1f ;  /* 0x00001fff38007589 */ /* 0x000e6200000e0000 */
[----:B0-----:R-:W-:-:S04]  /*1810*/  ULEA UR8, UR7, UR6, 0x18 ;  /* 0x0000000607087291 */ /* 0x001fc8000f8ec03f */
[----:B------:R-:W-:Y:S02]  /*1820*/  UIADD3 UR6, UR8, 0x10400, URZ ;  /* 0x0001040008067890 */ /* 0x000fe4000fffe03f */
[----:B------:R-:W-:Y:S02]  /*1830*/  IMAD.U32 R16, RZ, RZ, UR8 ;  /* 0x00000008ff107e24 */ /* 0x000fe4000f8e00ff */
        /* <DEDUP_REMOVED lines=15> */
[----:B------:R-:W-:Y:S01]  /*1930*/  MOV R5, UR5 ;  /* 0x0000000500057c02 */ /* 0x000fe20008000f00 */
[----:B------:R-:W-:Y:S01]  /*1940*/  ULDC.64 UR4, c[0x4][0xb0] ;  /* 0x01002c0000047ab9 */ /* 0x000fe20000000a00 */
        /* <DEDUP_REMOVED lines=9> */
.L_x_970:
[----:B------:R-:W-:Y:S02]  /*19e0*/  R2UR UR4, R16 ;  /* 0x00000000100472ca */ /* 0x000fe400000e0000 */
[----:B------:R-:W-:-:S11]  /*19f0*/  SHF.L.U32 R0, RZ, 0x1f, RZ ;  /* 0x0000001fff007819 */ /* 0x000fd600000006ff */
[----:B------:R-:W0:Y:S02]  /*1a00*/  SYNCS.PHASECHK.TRANS64.TRYWAIT P0, [UR4+0x30800], R0 ;  /* 0x03080000ff0075a7 */ /* 0x000e240008000144 */
[----:B0-----:R-:W-:Y:S05]  /*1a10*/  @!P0 BRA `(.L_x_971) ;  /* 0x0000013400a08947 */ /* 0x001fea0003800000 */
.L_x_1145:
[----:B------:R-:W2:Y:S02]  /*1a20*/  LDL R2, [R1+0xc] ;  /* 0x00000c0001027983 */ /* 0x000ea40000100800 */
[----:B--2---:R-:W-:-:S13]  /*1a30*/  R2UR UR4, R2 ;  /* 0x00000000020472ca */ /* 0x004fda00000e0000 */
[----:B------:R-:W-:-:S06]  /*1a40*/  ULOP3.LUT UR4, UR4, 0x1, URZ, 0xfc, !UPT ;  /* 0x0000000104047892 */ /* 0x000fcc000f8efc3f */
[----:B------:R-:W-:-:S05]  /*1a50*/  IMAD.U32 R2, RZ, RZ, UR4 ;  /* 0x00000004ff027e24 */ /* 0x000fca000f8e00ff */
[----:B------:R-:W-:-:S13]  /*1a60*/  ISETP.NE.AND P4, PT, R2, 0x3, PT ;  /* 0x000000030200780c */ /* 0x000fda0003f85270 */
[----:B------:R-:W-:Y:S05]  /*1a70*/  @!P4 BRA `(.L_x_972) ;  /* 0x000000000004c947 */ /* 0x000fea0003800000 */
[----:B------:R-:W-:Y:S01]  /*1a80*/  BPT.TRAP 0x1 ;  /* 0x000000040000795c */ /* 0x000fe20000300000 */
.L_x_972:
[----:B------:R-:W-:-:S13]  /*1a90*/  R2UR UR4, R16 ;  /* 0x00000000100472ca */ /* 0x000fda00000e0000 */
[----:B------:R1:W2:Y:S01]  /*1aa0*/  SYNCS.PHASECHK.TRANS64.TRYWAIT P0, [UR4+0x30830], R0 ;  /* 0x03083000ff0075a7 */ /* 0x0002a20008000144 */
[----:B------:R-:W-:Y:S05]  /*1ab0*/  @!P4 BRA `(.L_x_973) ;  /* 0x000000000004c947 */ /* 0x000fea0003800000 */
[----:B------:R-:W-:Y:S01]  /*1ac0*/  BPT.TRAP 0x1 ;  /* 0x000000040000795c */ /* 0x000fe20000300000 */
.L_x_973:
[----:B------:R-:W3:Y:S01]  /*1ad0*/  S2R R2, SR_TID.X ;  /* 0x0000000000027919 */ /* 0x000ee20000002100 */
[----:B------:R-:W-:-:S05]  /*1ae0*/  IMAD.U32 R6, RZ, RZ, UR36 ;  /* 0x00000024ff067e24 */ /* 0x000fca000f8e00ff */
[----:B------:R-:W-:Y:S02]  /*1af0*/  LOP3.LUT R6, R6, 0x10000, RZ, 0xfc, !PT ;  /* 0x0001000006067812 */ /* 0x000fe400078efcff */
[----:B---3--:R-:W-:-:S04]  /*1b00*/  LOP3.LUT R2, R2, 0x7f, RZ, 0xc0, !PT ;  /* 0x0000007f02027812 */ /* 0x008fc800078ec0ff */
[----:B------:R-:W-:Y:S01]  /*1b10*/  ISETP.NE.AND P5, PT, R2, RZ, PT ;  /* 0x000000ff0200720c */ /* 0x000fe20003fa5270 */
[----:B--2---:R-:W-:-:S12]  /*1b20*/  @P0 BRA `(.L_x_974) ;  /* 0x00000000000c0947 */ /* 0x004fd80003800000 */
[----:B------:R-:W-:-:S13]  /*1b30*/  R2UR UR4, R16 ;  /* 0x00000000100472ca */ /* 0x000fda00000e0000 */
[----:B------:R-:W2:Y:S02]  /*1b40*/  SYNCS.PHASECHK.TRANS64.TRYWAIT P0, [UR4+0x30830], R0 ;  /* 0x03083000ff0075a7 */ /* 0x000ea40008000144 */
[----:B--2---:R-:W-:Y:S05]  /*1b50*/  @!P0 BRA `(.L_x_975) ;  /* 0x00000134006c8947 */ /* 0x004fea0003800000 */
.L_x_974:
[----:B------:R-:W-:Y:S05]  /*1b60*/  WARPSYNC.ALL ;  /* 0x0000000000007948 */ /* 0x000fea0003800000 */
[----:B------:R-:W-:Y:S01]  /*1b70*/  IMAD.MOV.U32 R7, RZ, RZ, 0x40000040 ;  /* 0x40000040ff077424 */ /* 0x000fe200078e00ff */
[----:B------:R-:W-:Y:S01]  /*1b80*/  R2UR UR14, R16 ;  /* 0x00000000100e72ca */ /* 0x000fe200000e0000 */
[----:B------:R-:W-:Y:S01]  /*1b90*/  WARPGROUP.ARRIVE ;  /* 0x00000000000079c5 */ /* 0x000fe20000000000 */
[----:B------:R-:W-:Y:S01]  /*1ba0*/  R2UR UR8, R6 ;  /* 0x00000000060872ca */ /* 0x000fe200000e0000 */
[----:B------:R-:W-:Y:S01]  /*1bb0*/  UMOV UR11, 0x40000040 ;  /* 0x40000040000b7882 */ /* 0x000fe20000000000 */
[----:B------:R-:W-:Y:S01]  /*1bc0*/  R2UR UR9, R7 ;  /* 0x00000000070972ca */ /* 0x000fe200000e0000 */
[----:B------:R-:W-:Y:S01]  /*1bd0*/  UMOV UR13, 0x40000040 ;  /* 0x40000040000d7882 */ /* 0x000fe20000000000 */
[----:B------:R-:W-:Y:S01]  /*1be0*/  UMOV UR7, 0x40000040 ;  /* 0x4000004000077882 */ /* 0x000fe20000000000 */
[----:B------:R-:W-:Y:S01]  /*1bf0*/  UMOV UR5, UR13 ;  /* 0x0000000d00057c82 */ /* 0x000fe20008000000 */
[----:B------:R-:W-:Y:S01]  /*1c00*/  IMAD.U32 R11, RZ, RZ, UR13 ;  /* 0x0000000dff0b7e24 */ /* 0x000fe2000f8e00ff */
[----:B------:R-:W-:Y:S01]  /*1c10*/  UMOV UR13, 0x40000040 ;  /* 0x40000040000d7882 */ /* 0x000fe20000000000 */
[----:B------:R-:W-:Y:S01]  /*1c20*/  UMOV UR17, 0x40000040 ;  /* 0x4000004000117882 */ /* 0x000fe20000000000 */
[----:B------:R-:W-:Y:S01]  /*1c30*/  UMOV UR21, 0x40000040 ;  /* 0x4000004000157882 */ /* 0x000fe20000000000 */
[----:B------:R-:W-:Y:S01]  /*1c40*/  UMOV UR25, 0x40000040 ;  /* 0x4000004000197882 */ /* 0x000fe20000000000 */
[----:B------:R-:W-:Y:S01]  /*1c50*/  UIADD3 UR4, UR14, 0x20400, URZ ;  /* 0x000204000e047890 */ /* 0x000fe2000fffe03f */
[----:B------:R-:W-:Y:S01]  /*1c60*/  LOP3.LUT R23, R23, 0xffffff80, RZ, 0xc0, !PT ;  /* 0xffffff8017177812 */ /* 0x000fe200078ec0ff */
[----:B------:R-:W-:Y:S01]  /*1c70*/  UMOV UR29, 0x40000040 ;  /* 0x40000040001d7882 */ /* 0x000fe20000000000 */
[----:B------:R-:W-:Y:S01]  /*1c80*/  UMOV UR33, 0x40000040 ;  /* 0x4000004000217882 */ /* 0x000fe20000000000 */
[----:B------:R-:W-:Y:S01]  /*1c90*/  USHF.R.U32.HI UR4, URZ, 0x4, UR4 ;  /* 0x000000043f047899 */ /* 0x000fe20008011604 */
[----:B------:R-:W-:Y:S01]  /*1ca0*/  IADD3 R23, R18, -R23, RZ ;  /* 0x8000001712177210 */ /* 0x000fe20007ffe0ff */
[----:B------:R-:W-:Y:S01]  /*1cb0*/  UMOV UR37, 0x40000040 ;  /* 0x4000004000257882 */ /* 0x000fe20000000000 */
[----:B------:R-:W-:Y:S01]  /*1cc0*/  UMOV UR41, 0x40000040 ;  /* 0x4000004000297882 */ /* 0x000fe20000000000 */
[----:B------:R-:W-:Y:S01]  /*1cd0*/  ULOP3.LUT UR4, UR4, 0x3fff, URZ, 0xc0, !UPT ;  /* 0x00003fff04047892 */ /* 0x000fe2000f8ec03f */
[----:B01----:R-:W-:Y:S01]  /*1ce0*/  SHF.R.S32.HI R0, RZ, 0x1f, R23 ;  /* 0x0000001fff007819 */ /* 0x003fe20000011417 */
[----:B------:R-:W-:Y:S01]  /*1cf0*/  UMOV UR45, 0x40000040 ;  /* 0x40000040002d7882 */ /* 0x000fe20000000000 */
[----:B------:R-:W-:Y:S01]  /*1d00*/  UMOV UR49, 0x40000040 ;  /* 0x4000004000317882 */ /* 0x000fe20000000000 */
[----:B------:R-:W-:Y:S01]  /*1d10*/  ULOP3.LUT UR15, UR4, 0x10000, URZ, 0xfc, !UPT ;  /* 0x00010000040f7892 */ /* 0x000fe2000f8efc3f */
[----:B------:R-:W-:Y:S01]  /*1d20*/  LEA.HI R19, R19, R18, RZ, 0x2 ;  /* 0x0000001213137211 */ /* 0x000fe200078f10ff */
[----:B------:R-:W-:Y:S01]  /*1d30*/  UMOV UR53, 0x40000040 ;  /* 0x4000004000357882 */ /* 0x000fe20000000000 */
[----:B------:R-:W-:Y:S01]  /*1d40*/  LEA.HI R3, R56, R56, RZ, 0x1 ;  /* 0x0000003838037211 */ /* 0x000fe200078f08ff */
[----:B------:R-:W-:Y:S01]  /*1d50*/  UIADD3 UR6, UR15, 0x2, URZ ;  /* 0x000000020f067890 */ /* 0x000fe2000fffe03f */
[-C--:B------:R-:W-:Y:S01]  /*1d60*/  LEA.HI R2, R0, R23.reuse, RZ, 0x2 ;  /* 0x0000001700027211 */ /* 0x080fe200078f10ff */
[----:B------:R-:W-:Y:S01]  /*1d70*/  IMAD.U32 R20, RZ, RZ, UR15 ;  /* 0x0000000fff147e24 */ /* 0x000fe2000f8e00ff */
[----:B------:R-:W-:Y:S01]  /*1d80*/  UMOV UR10, UR15 ;  /* 0x0000000f000a7c82 */ /* 0x000fe20008000000 */
[----:B------:R-:W-:Y:S01]  /*1d90*/  LOP3.LUT R19, R19, 0xfffffffc, RZ, 0xc0, !PT ;  /* 0xfffffffc13137812 */ /* 0x000fe200078ec0ff */
[----:B------:R-:W-:Y:S01]  /*1da0*/  HGMMA.64x64x16.F32 R24, gdesc[UR8], RZ, !UPT, gsb0 ;  /* 0x00e00000081879f0 */ /* 0x000fe2000c0008ff */
[----:B------:R-:W-:Y:S01]  /*1db0*/  R2UR UR10, R6 ;  /* 0x00000000060a72ca */ /* 0x000fe200000e0000 */
[----:B------:R-:W-:Y:S01]  /*1dc0*/  UMOV UR9, 0x40000040 ;  /* 0x4000004000097882 */ /* 0x000fe20000000000 */
[----:B------:R-:W-:Y:S01]  /*1dd0*/  LOP3.LUT R9, R3, 0x3fffffe, RZ, 0xc0, !PT ;  /* 0x03fffffe03097812 */ /* 0x000fe200078ec0ff */
[----:B------:R-:W-:Y:S01]  /*1de0*/  IMAD.U32 R15, RZ, RZ, UR9 ;  /* 0x00000009ff0f7e24 */ /* 0x000fe2000f8e00ff */
[----:B------:R-:W-:Y:S01]  /*1df0*/  LEA.HI R3, R0, R23, RZ, 0x5 ;  /* 0x0000001700037211 */ /* 0x000fe200078f28ff */
[----:B------:R-:W-:Y:S01]  /*1e00*/  IMAD.IADD R19, R18, 0x1, -R19 ;  /* 0x0000000112137824 */ /* 0x000fe200078e0a13 */
[--C-:B------:R-:W-:Y:S01]  /*1e10*/  SHF.R.S32.HI R0, RZ, 0x2, R2.reuse ;  /* 0x00000002ff007819 */ /* 0x100fe20000011402 */
[----:B------:R-:W-:Y:S01]  /*1e20*/  IMAD.IADD R9, R56, 0x1, -R9 ;  /* 0x0000000138097824 */ /* 0x000fe200078e0a09 */
[----:B------:R-:W-:Y:S01]  /*1e30*/  SHF.R.S32.HI R5, RZ, 0x1f, R2 ;  /* 0x0000001fff057819 */ /* 0x000fe20000011402 */
[----:B------:R-:W-:Y:S01]  /*1e40*/  ULEA UR27, UR39, 0xffffffc0, 0x6 ;  /* 0xffffffc0271b7891 */ /* 0x000fe2000f8e303f */
[----:B------:R-:W-:-:S02]  /*1e50*/  SHF.R.S32.HI R3, RZ, 0x5, R3 ;  /* 0x00000005ff037819 */ /* 0x000fc40000011403 */
[-C--:B------:R-:W-:Y:S01]  /*1e60*/  LEA.HI R5, R5, R0.reuse, RZ, 0x3 ;  /* 0x0000000005057211 */ /* 0x080fe200078f18ff */
[----:B------:R-:W-:Y:S01]  /*1e70*/  UIADD3 UR4, UR10, 0x2, URZ ;  /* 0x000000020a047890 */ /* 0x000fe2000fffe03f */
[----:B------:R-:W-:Y:S01]  /*1e80*/  LEA.HI R4, R19, R19, RZ, 0x1 ;  /* 0x0000001313047211 */ /* 0x000fe200078f08ff */
[----:B------:R-:W-:Y:S01]  /*1e90*/  UIADD3 UR16, UR10, 0x402, URZ ;  /* 0x000004020a107890 */ /* 0x000fe2000fffe03f */
[----:B------:R-:W-:Y:S01]  /*1ea0*/  LEA R3, R3, UR38, 0x4 ;  /* 0x0000002603037c11 */ /* 0x000fe2000f8e20ff */
[----:B------:R-:W-:Y:S01]  /*1eb0*/  UIADD3 UR20, UR10, 0x404, URZ ;  /* 0x000004040a147890 */ /* 0x000fe2000fffe03f */
[----:B------:R-:W-:Y:S01]  /*1ec0*/  LOP3.LUT R5, R5, 0xfffffff8, RZ, 0xc0, !PT ;  /* 0xfffffff805057812 */ /* 0x000fe200078ec0ff */
[----:B------:R-:W-:Y:S01]  /*1ed0*/  UIADD3 UR24, UR10, 0x406, URZ ;  /* 0x000004060a187890 */ /* 0x000fe2000fffe03f */
[----:B------:R-:W-:Y:S01]  /*1ee0*/  LOP3.LUT R4, R4, 0x1ffffffe, RZ, 0xc0, !PT ;  /* 0x1ffffffe04047812 */ /* 0x000fe200078ec0ff */
[----:B------:R-:W-:Y:S01]  /*1ef0*/  UMOV UR12, UR4 ;  /* 0x00000004000c7c82 */ /* 0x000fe20008000000 */
[----:B------:R-:W-:Y:S01]  /*1f00*/  UIADD3 UR28, UR10, 0x800, URZ ;  /* 0x000008000a1c7890 */ /* 0x000fe2000fffe03f */
[----:B------:R-:W-:Y:S01]  /*1f10*/  MOV R10, UR12 ;  /* 0x0000000c000a7c02 */ /* 0x000fe20008000f00 */
[----:B------:R-:W-:Y:S01]  /*1f20*/  UMOV UR4, UR12 ;  /* 0x0000000c00047c82 */ /* 0x000fe20008000000 */
[----:B------:R-:W-:Y:S01]  /*1f30*/  UIADD3 UR12, UR10, 0x400, URZ ;  /* 0x000004000a0c7890 */ /* 0x000fe2000fffe03f */
[----:B------:R-:W-:Y:S01]  /*1f40*/  IADD3 R0, R3, R0, -R5 ;  /* 0x0000000003007210 */ /* 0x000fe20007ffe805 */
[----:B------:R-:W-:Y:S01]  /*1f50*/  UIADD3 UR32, UR10, 0x802, URZ ;  /* 0x000008020a207890 */ /* 0x000fe2000fffe03f */
[----:B------:R-:W-:Y:S01]  /*1f60*/  IMAD.IADD R19, R19, 0x1, -R4 ;  /* 0x0000000113137824 */ /* 0x000fe200078e0a04 */
[----:B------:R-:W-:Y:S01]  /*1f70*/  UIADD3 UR36, UR10, 0x804, URZ ;  /* 0x000008040a247890 */ /* 0x000fe2000fffe03f */
[----:B------:R-:W-:Y:S01]  /*1f80*/  R2UR UR11, R17 ;  /* 0x00000000110b72ca */ /* 0x000fe200000e0000 */
[----:B------:R-:W-:Y:S01]  /*1f90*/  UIADD3 UR40, UR10, 0x806, URZ ;  /* 0x000008060a287890 */ /* 0x000fe2000fffe03f */
[----:B------:R-:W-:Y:S01]  /*1fa0*/  IMAD R0, R9, 0x40, R0 ;  /* 0x0000004009007824 */ /* 0x000fe200078e0200 */
[----:B------:R-:W-:Y:S01]  /*1fb0*/  UIADD3 UR44, UR10, 0xc00, URZ ;  /* 0x00000c000a2c7890 */ /* 0x000fe2000fffe03f */
[----:B------:R-:W-:Y:S01]  /*1fc0*/  LOP3.LUT R2, R2, 0x7ffffffc, RZ, 0xc0, !PT ;  /* 0x7ffffffc02027812 */ /* 0x000fe200078ec0ff */
[----:B------:R-:W-:Y:S01]  /*1fd0*/  UIADD3 UR48, UR10, 0xc02, URZ ;  /* 0x00000c020a307890 */ /* 0x000fe2000fffe03f */
[----:B------:R-:W-:Y:S01]  /*1fe0*/  IMAD R19, R19, 0x8, R0 ;  /* 0x0000000813137824 */ /* 0x000fe200078e0200 */
[----:B------:R-:W-:-:S02]  /*1ff0*/  UIADD3 UR52, UR10, 0xc04, URZ ;  /* 0x00000c040a347890 */ /* 0x000fc4000fffe03f */
[----:B------:R-:W-:Y:S02]  /*2000*/  IMAD.IADD R5, R23, 0x1, -R2 ;  /* 0x0000000117057824 */ /* 0x000fe400078e0a02 */
[----:B------:R-:W-:Y:S01]  /*2010*/  MOV R3, R19 ;  /* 0x0000001300037202 */ /* 0x000fe20000000f00 */
[----:B------:R-:W-:Y:S02]  /*2020*/  WARPGROUP.DEPBAR.LE gsb0, 0x0 ;  /* 0x00008000000079c5 */ /* 0x000fe40000010000 */
[----:B------:R-:W-:-:S06]  /*2030*/  WARPGROUP.ARRIVE ;  /* 0x00000000000079c5 */ /* 0x000fcc0000000000 */
[----:B------:R-:W-:Y:S01]  /*2040*/  HGMMA.64x64x16.F32 R24, gdesc[UR4], R24, gsb0 ;  /* 0x00e00000041879f0 */ /* 0x000fe20008000818 */
[----:B------:R-:W-:Y:S02]  /*2050*/  UIADD3 UR4, UR10, 0x4, URZ ;  /* 0x000000040a047890 */ /* 0x000fe4000fffe03f */
[----:B------:R-:W-:Y:S01]  /*2060*/  UIADD3 UR6, UR15, 0x4, URZ ;  /* 0x000000040f067890 */ /* 0x000fe2000fffe03f */
[----:B------:R-:W-:Y:S01]  /*2070*/  UMOV UR5, UR9 ;  /* 0x0000000900057c82 */ /* 0x000fe20008000000 */
[----:B------:R-:W-:Y:S01]  /*2080*/  UMOV UR7, 0x40000040 ;  /* 0x4000004000077882 */ /* 0x000fe20000000000 */
[----:B------:R-:W-:Y:S02]  /*2090*/  UMOV UR9, 0x40000040 ;  /* 0x4000004000097882 */ /* 0x000fe40000000000 */
[----:B------:R-:W-:Y:S02]  /*20a0*/  UMOV UR8, UR4 ;  /* 0x0000000400087c82 */ /* 0x000fe40008000000 */
[----:B------:R-:W-:Y:S01]  /*20b0*/  UMOV UR4, UR8 ;  /* 0x0000000800047c82 */ /* 0x000fe20008000000 */
[----:B------:R-:W-:Y:S01]  /*20c0*/  IMAD.U32 R14, RZ, RZ, UR8 ;  /* 0x00000008ff0e7e24 */ /* 0x000fe2000f8e00ff */
[----:B------:R-:W-:-:S02]  /*20d0*/  UIADD3 UR8, UR10, 0x6, URZ ;  /* 0x000000060a087890 */ /* 0x000fc4000fffe03f */
[----:B------:R-:W-:Y:S01]  /*20e0*/  UIADD3 UR10, UR10, 0xc06, URZ ;  /* 0x00000c060a0a7890 */ /* 0x000fe2000fffe03f */
[----:B------:R-:W-:Y:S02]  /*20f0*/  WARPGROUP.DEPBAR.LE gsb0, 0x0 ;  /* 0x00008000000079c5 */ /* 0x000fe40000010000 */
[----:B------:R-:W-:-:S06]  /*2100*/  WARPGROUP.ARRIVE ;  /* 0x00000000000079c5 */ /* 0x000fcc0000000000 */
[----:B------:R-:W-:Y:S01]  /*2110*/  HGMMA.64x64x16.F32 R24, gdesc[UR4], R24, gsb0 ;  /* 0x00e00000041879f0 */ /* 0x000fe20008000818 */
[----:B------:R-:W-:Y:S01]  /*2120*/  UIADD3 UR6, UR15, 0x6, URZ ;  /* 0x000000060f067890 */ /* 0x000fe2000fffe03f */
[----:B------:R-:W-:Y:S01]  /*2130*/  UMOV UR4, UR8 ;  /* 0x0000000800047c82 */ /* 0x000fe20008000000 */
[----:B------:R-:W-:Y:S01]  /*2140*/  UMOV UR5, UR9 ;  /* 0x0000000900057c82 */ /* 0x000fe20008000000 */
[----:B------:R-:W-:Y:S01]  /*2150*/  UMOV UR7, 0x40000040 ;  /* 0x4000004000077882 */ /* 0x000fe20000000000 */
        /* <DEDUP_REMOVED lines=82> */
[----:B------:R-:W-:Y:S01]  /*2680*/  UMOV UR5, 0x40000040 ;  /* 0x4000004000057882 */ /* 0x000fe20000000000 */
[----:B------:R-:W-:Y:S01]  /*2690*/  UMOV UR7, 0x40000040 ;  /* 0x4000004000077882 */ /* 0x000fe20000000000 */
[----:B------:R-:W-:Y:S01]  /*26a0*/  IMAD.U32 R12, RZ, RZ, UR4 ;  /* 0x00000004ff0c7e24 */ /* 0x000fe2000f8e00ff */
[----:B------:R-:W-:Y:S01]  /*26b0*/  ULDC UR10, c[0x0][0x2f0] ;  /* 0x0000bc00000a7ab9 */ /* 0x000fe20000000800 */
[----:B------:R-:W-:Y:S02]  /*26c0*/  IMAD.U32 R13, RZ, RZ, UR5 ;  /* 0x00000005ff0d7e24 */ /* 0x000fe4000f8e00ff */
[----:B------:R-:W-:Y:S01]  /*26d0*/  IMAD.U32 R9, RZ, RZ, UR10 ;  /* 0x0000000aff097e24 */ /* 0x000fe2000f8e00ff */
[----:B------:R-:W-:-:S02]  /*26e0*/  WARPGROUP.DEPBAR.LE gsb0, 0x0 ;  /* 0x00008000000079c5 */ /* 0x000fc40000010000 */
[----:B------:R-:W-:-:S06]  /*26f0*/  WARPGROUP.ARRIVE ;  /* 0x00000000000079c5 */ /* 0x000fcc0000000000 */
[----:B------:R-:W-:Y:S01]  /*2700*/  HGMMA.64x64x16.F32 R24, gdesc[UR4], R24, gsb0 ;  /* 0x00e00000041879f0 */ /* 0x000fe20008000818 */
[----:B------:R-:W-:Y:S01]  /*2710*/  ULDC UR4, c[0x0][0x448] ;  /* 0x0001120000047ab9 */ /* 0x000fe20000000800 */
[----:B------:R-:W-:Y:S01]  /*2720*/  ULDC UR7, c[0x0][0x9d8] ;  /* 0x0002760000077ab9 */ /* 0x000fe20000000800 */
[----:B------:R-:W-:-:S03]  /*2730*/  UISETP.NE.AND UP0, UPT, UR4, 0x1, UPT ;  /* 0x000000010400788c */ /* 0x000fc6000bf05270 */
[----:B------:R-:W-:Y:S02]  /*2740*/  UMOV UR4, 0xffffffc0 ;  /* 0xffffffc000047882 */ /* 0x000fe40000000000 */
[----:B------:R-:W-:Y:S01]  /*2750*/  UIMAD UR4, UR39, UR4, 0x40 ;  /* 0x00000040270474a4 */ /* 0x000fe2000f8e0204 */
[----:B------:R-:W-:Y:S02]  /*2760*/  PLOP3.LUT P0, PT, PT, PT, UP0, 0x80, 0x0 ;  /* 0x000000000000781c */ /* 0x000fe40003f0f008 */
[----:B------:R-:W-:Y:S01]  /*2770*/  PLOP3.LUT P1, PT, PT, PT, UP0, 0x80, 0x0 ;  /* 0x000000000000781c */ /* 0x000fe20003f2f008 */
[----:B------:R-:W-:Y:S02]  /*2780*/  UIMAD UR6, UR11, UR10, UR4 ;  /* 0x0000000a0b0672a4 */ /* 0x000fe4000f8e0204 */
[----:B------:R-:W-:-:S04]  /*2790*/  @UP0 ULDC UR5, c[0x0][0x44c] ;  /* 0x0001130000050ab9 */ /* 0x000fc80000000800 */
[----:B------:R-:W-:-:S04]  /*27a0*/  MOV R18, UR6 ;  /* 0x0000000600127c02 */ /* 0x000fc80008000f00 */
[----:B------:R-:W-:Y:S01]  /*27b0*/  @P0 IMAD.HI.U32 R0, R19, UR5, RZ ;  /* 0x0000000513000c27 */ /* 0x000fe2000f8e00ff */
[----:B------:R-:W-:-:S03]  /*27c0*/  @UP0 ULDC UR5, c[0x0][0x450] ;  /* 0x0001140000050ab9 */ /* 0x000fc60000000800 */
[----:B------:R-:W-:Y:S01]  /*27d0*/  IMAD R18, R5, -0x2, R18 ;  /* 0xfffffffe05127824 */ /* 0x000fe200078e0212 */
[----:B------:R-:W-:Y:S01]  /*27e0*/  @P1 SHF.R.U32.HI R3, RZ, UR5, R0 ;  /* 0x00000005ff031c19 */ /* 0x000fe20008011600 */
[----:B------:R-:W-:Y:S01]  /*27f0*/  UIADD3 UR5, UR4, 0x1, URZ ;  /* 0x0000000104057890 */ /* 0x000fe2000fffe03f */
[----:B------:R-:W-:-:S03]  /*2800*/  IMAD.U32 R0, RZ, RZ, UR14 ;  /* 0x0000000eff007e24 */ /* 0x000fc6000f8e00ff */
[----:B------:R-:W0:Y:S01]  /*2810*/  SHFL.IDX PT, R61, R3, RZ, 0x1c1f ;  /* 0x001c1fff033d7589 */ /* 0x000e2200000e0000 */
[----:B------:R-:W-:Y:S02]  /*2820*/  @!P5 VIADD R0, R0, 0x30840 ;  /* 0x000308400000d836 */ /* 0x000fe40000000000 */
[----:B------:R-:W-:Y:S01]  /*2830*/  IMAD.U32 R2, RZ, RZ, UR5 ;  /* 0x00000005ff027e24 */ /* 0x000fe2000f8e00ff */
[----:B------:R-:W-:Y:S02]  /*2840*/  ULDC UR5, c[0x0][0x9dc] ;  /* 0x0002770000057ab9 */ /* 0x000fe40000000800 */
[----:B------:R-:W-:Y:S01]  /*2850*/  ULOP3.LUT UR14, URZ, UR5, URZ, 0x33, !UPT ;  /* 0x000000053f0e7292 */ /* 0x000fe2000f8e333f */
[----:B------:R-:W-:Y:S01]  /*2860*/  IMAD R2, R5, -0x2, R2 ;  /* 0xfffffffe05027824 */ /* 0x000fe200078e0202 */
[----:B------:R-:W-:-:S03]  /*2870*/  @!P5 PRMT R0, RZ, 0x654, R0 ;  /* 0x00000654ff00d816 */ /* 0x000fc60000000000 */
[----:B------:R-:W-:Y:S01]  /*2880*/  IMAD R2, R9, UR11, R2 ;  /* 0x0000000b09027c24 */ /* 0x000fe2000f8e0202 */
[----:B------:R-:W-:Y:S01]  /*2890*/  ULDC UR11, c[0x0][0x288] ;  /* 0x0000a200000b7ab9 */ /* 0x000fe20000000800 */
[----:B------:R-:W-:Y:S02]  /*28a0*/  IMAD.U32 R21, RZ, RZ, UR14 ;  /* 0x0000000eff157e24 */ /* 0x000fe4000f8e00ff */
[----:B------:R-:W-:Y:S01]  /*28b0*/  VIADD R9, R2, -UR11 ;  /* 0x8000000b02097c36 */ /* 0x000fe20008000000 */
[----:B------:R-:W-:Y:S02]  /*28c0*/  WARPGROUP.DEPBAR.LE gsb0, 0x0 ;  /* 0x00008000000079c5 */ /* 0x000fe40000010000 */
[----:B------:R-:W-:Y:S01]  /*28d0*/  FMUL.FTZ R24, R24, UR7 ;  /* 0x0000000718187c20 */ /* 0x000fe20008410000 */
[----:B------:R-:W-:Y:S01]  /*28e0*/  FMUL.FTZ R25, R25, UR7 ;  /* 0x0000000719197c20 */ /* 0x000fe20008410000 */
[----:B------:R-:W-:Y:S01]  /*28f0*/  FMUL.FTZ R26, R26, UR7 ;  /* 0x000000071a1a7c20 */ /* 0x000fe20008410000 */
[----:B------:R-:W-:Y:S01]  /*2900*/  FMUL.FTZ R27, R27, UR7 ;  /* 0x000000071b1b7c20 */ /* 0x000fe20008410000 */
[----:B------:R-:W1:Y:S01]  /*2910*/  MUFU.TANH R57, R24 ;  /* 0x0000001800397308 */ /* 0x000e620000002400 */
[----:B------:R-:W-:Y:S01]  /*2920*/  FMUL.FTZ R28, R28, UR7 ;  /* 0x000000071c1c7c20 */ /* 0x000fe20008410000 */
[----:B------:R-:W-:Y:S01]  /*2930*/  FMUL.FTZ R29, R29, UR7 ;  /* 0x000000071d1d7c20 */ /* 0x000fe20008410000 */
[----:B------:R-:W-:Y:S01]  /*2940*/  FMUL.FTZ R30, R30, UR7 ;  /* 0x000000071e1e7c20 */ /* 0x000fe20008410000 */
[----:B------:R-:W-:Y:S01]  /*2950*/  FMUL.FTZ R31, R31, UR7 ;  /* 0x000000071f1f7c20 */ /* 0x000fe20008410000 */
[----:B------:R-:W-:Y:S01]  /*2960*/  FMUL.FTZ R32, R32, UR7 ;  /* 0x0000000720207c20 */ /* 0x000fe20008410000 */
[----:B------:R-:W-:Y:S01]  /*2970*/  FMUL.FTZ R33, R33, UR7 ;  /* 0x0000000721217c20 */ /* 0x000fe20008410000 */
[----:B------:R-:W-:Y:S01]  /*2980*/  FMUL.FTZ R34, R34, UR7 ;  /* 0x0000000722227c20 */ /* 0x000fe20008410000 */
[----:B------:R2:W3:Y:S01]  /*2990*/  MUFU.TANH R58, R25 ;  /* 0x00000019003a7308 */ /* 0x0004e20000002400 */
[----:B------:R-:W-:Y:S01]  /*29a0*/  FMUL.FTZ R35, R35, UR7 ;  /* 0x0000000723237c20 */ /* 0x000fe20008410000 */
[----:B------:R-:W-:Y:S01]  /*29b0*/  FMUL.FTZ R36, R36, UR7 ;  /* 0x0000000724247c20 */ /* 0x000fe20008410000 */
[----:B------:R-:W-:Y:S01]  /*29c0*/  FMUL.FTZ R37, R37, UR7 ;  /* 0x0000000725257c20 */ /* 0x000fe20008410000 */
[----:B------:R-:W-:Y:S01]  /*29d0*/  FMUL.FTZ R39, R39, UR7 ;  /* 0x0000000727277c20 */ /* 0x000fe20008410000 */
[----:B------:R-:W-:Y:S01]  /*29e0*/  FMUL.FTZ R40, R40, UR7 ;  /* 0x0000000728287c20 */ /* 0x000fe20008410000 */
[----:B------:R-:W-:Y:S01]  /*29f0*/  FMUL.FTZ R41, R41, UR7 ;  /* 0x0000000729297c20 */ /* 0x000fe20008410000 */
[----:B------:R-:W-:Y:S01]  /*2a00*/  FMUL.FTZ R42, R42, UR7 ;  /* 0x000000072a2a7c20 */ /* 0x000fe20008410000 */
[----:B------:R-:W-:Y:S01]  /*2a10*/  FMUL.FTZ R43, R43, UR7 ;  /* 0x000000072b2b7c20 */ /* 0x000fe20008410000 */
[----:B--2---:R-:W2:Y:S01]  /*2a20*/  LDC.64 R24, c[0x0][0x9e0] ;  /* 0x00027800ff187b82 */ /* 0x004ea20000000a00 */
        /* <DEDUP_REMOVED lines=12> */
[----:B------:R-:W4:Y:S01]  /*2af0*/  MUFU.TANH R26, R26 ;  /* 0x0000001a001a7308 */ /* 0x000f220000002400 */
[----:B------:R-:W-:Y:S01]  /*2b00*/  FMUL.FTZ R38, R38, UR7 ;  /* 0x0000000726267c20 */ /* 0x000fe20008410000 */
[----:B------:R0:W-:Y:S06]  /*2b10*/  @!P5 SYNCS.ARRIVE.TRANS64.RED.A1T0 RZ, [R0+URZ], RZ ;  /* 0x000000ff00ffd9a7 */ /* 0x0001ec000810043f */
[----:B------:R-:W0:Y:S01]  /*2b20*/  MUFU.TANH R27, R27 ;  /* 0x0000001b001b7308 */ /* 0x000e220000002400 */
[----:B--2---:R-:W-:Y:S01]  /*2b30*/  ISETP.GE.AND P6, PT, R25, 0x1, PT ;  /* 0x000000011900780c */ /* 0x004fe20003fc6270 */
[----:B------:R-:W-:-:S06]  /*2b40*/  IMAD.IADD R23, R9, 0x1, R24 ;  /* 0x0000000109177824 */ /* 0x000fcc00078e0218 */
[----:B------:R-:W2:Y:S01]  /*2b50*/  MUFU.TANH R28, R28 ;  /* 0x0000001c001c7308 */ /* 0x000ea20000002400 */
[----:B0-----:R-:W-:-:S07]  /*2b60*/  VIADDMNMX R0, R61, R23, R18, PT ;  /* 0x000000173d007246 */ /* 0x001fce0003800112 */
[----:B------:R-:W0:Y:S08]  /*2b70*/  MUFU.TANH R29, R29 ;  /* 0x0000001d001d7308 */ /* 0x000e300000002400 */
        /* <DEDUP_REMOVED lines=25> */
[----:B------:R5:W0:Y:S02]  /*2d10*/  MUFU.TANH R59, R38 ;  /* 0x00000026003b7308 */ /* 0x000a240000002400 */
[----:B-----5:R-:W-:-:S04]  /*2d20*/  VIADD R38, R9, UR14 ;  /* 0x0000000e09267c36 */ /* 0x020fc80008000000 */
[----:B------:R-:W-:Y:S01]  /*2d30*/  IMAD.IADD R2, R38, 0x1, R61 ;  /* 0x0000000126027824 */ /* 0x000fe200078e023d */
[----:B-1234-:R-:W-:Y:S06]  /*2d40*/  @!P6 BRA `(.L_x_976) ;  /* 0x00000000005ce947 */ /* 0x01efec0003800000 */
[----:B------:R-:W-:Y:S01]  /*2d50*/  R2UR UR5, R17 ;  /* 0x00000000110572ca */ /* 0x000fe200000e0000 */
[----:B------:R-:W-:Y:S01]  /*2d60*/  BSSY B0, `(.L_x_977) ;  /* 0x0000011000007945 */ /* 0x000fe20003800000 */
[----:B------:R-:W-:-:S11]  /*2d70*/  MOV R4, UR10 ;  /* 0x0000000a00047c02 */ /* 0x000fd60008000f00 */
[----:B------:R-:W-:-:S04]  /*2d80*/  IMAD R4, R4, UR5, R61 ;  /* 0x0000000504047c24 */ /* 0x000fc8000f8e023d */
[----:B------:R-:W-:-:S05]  /*2d90*/  VIADD R4, R4, -UR11 ;  /* 0x8000000b04047c36 */ /* 0x000fca0008000000 */
[----:B------:R-:W-:-:S13]  /*2da0*/  ISETP.GT.AND P0, PT, R4, -0x1, PT ;  /* 0xffffffff0400780c */ /* 0x000fda0003f04270 */
[----:B------:R-:W-:Y:S05]  /*2db0*/  @P0 BRA `(.L_x_978) ;  /* 0x00000000001c0947 */ /* 0x000fea0003800000 */
[----:B------:R-:W-:Y:S02]  /*2dc0*/  ISETP.NE.AND P0, PT, R25, 0x1, PT ;  /* 0x000000011900780c */ /* 0x000fe40003f05270 */
[----:B------:R-:W-:-:S11]  /*2dd0*/  LOP3.LUT R9, RZ, R4, RZ, 0x33, !PT ;  /* 0x00000004ff097212 */ /* 0x000fd600078e33ff */
[----:B------:R-:W1:Y:S02]  /*2de0*/  @P0 LDC.64 R60, c[0x0][0x9e8] ;  /* 0x00027a00ff3c0b82 */ /* 0x000e640000000a00 */
[----:B-1----:R-:W-:-:S05]  /*2df0*/  @P0 IMAD.HI.U32 R4, R9, R60, RZ ;  /* 0x0000003c09040227 */ /* 0x002fca00078e00ff */
[----:B------:R-:W-:-:S04]  /*2e00*/  @P0 SHF.R.U32.HI R9, RZ, R61, R4 ;  /* 0x0000003dff090219 */ /* 0x000fc80000011604 */
[----:B------:R-:W-:Y:S01]  /*2e10*/  LOP3.LUT R4, RZ, R9, RZ, 0x33, !PT ;  /* 0x00000009ff047212 */ /* 0x000fe200078e33ff */
[----:B------:R-:W-:Y:S06]  /*2e20*/  BRA `(.L_x_979) ;  /* 0x0000000000107947 */ /* 0x000fec0003800000 */
.L_x_978:
[----:B------:R-:W-:-:S13]  /*2e30*/  ISETP.NE.AND P0, PT, R25, 0x1, PT ;  /* 0x000000011900780c */ /* 0x000fda0003f05270 */
[----:B------:R-:W1:Y:S02]  /*2e40*/  @P0 LDC.64 R8, c[0x0][0x9e8] ;  /* 0x00027a00ff080b82 */ /* 0x000e640000000a00 */
[----:B-1----:R-:W-:-:S05]  /*2e50*/  @P0 IMAD.HI.U32 R8, R4, R8, RZ ;  /* 0x0000000804080227 */ /* 0x002fca00078e00ff */
[----:B------:R-:W-:-:S07]  /*2e60*/  @P0 SHF.R.U32.HI R4, RZ, R9, R8 ;  /* 0x00000009ff040219 */ /* 0x000fce0000011608 */
.L_x_979:
[----:B------:R-:W-:Y:S05]  /*2e70*/  BSYNC B0 ;  /* 0x0000000000007941 */ /* 0x000fea0003800000 */
.L_x_977:
[----:B------:R-:W-:-:S04]  /*2e80*/  IMAD R4, R4, R25, -UR27 ;  /* 0x8000001b04047e24 */ /* 0x000fc8000f8e0219 */
[----:B------:R-:W-:-:S05]  /*2e90*/  IMAD R9, R5, -0x2, R4 ;  /* 0xfffffffe05097824 */ /* 0x000fca00078e0204 */
[----:B------:R-:W-:Y:S02]  /*2ea0*/  VIMNMX R2, R2, R9, !PT ;  /* 0x0000000902027248 */ /* 0x000fe40007fe0100 */
[----:B------:R-:W-:-:S07]  /*2eb0*/  VIADDMNMX R0, R9, R25, R0, PT ;  /* 0x0000001909007246 */ /* 0x000fce0003800100 */
.L_x_976:
[----:B------:R-:W-:Y:S01]  /*2ec0*/  UISETP.GE.AND UP1, UPT, UR4, 0x2, UPT ;  /* 0x000000020400788c */ /* 0x000fe2000bf26270 */
[----:B------:R-:W1:Y:S01]  /*2ed0*/  SHFL.IDX PT, R3, R3, 0x1, 0x1c1f ;  /* 0x003c1f0003037f89 */ /* 0x000e6200000e0000 */
[----:B------:R-:W-:Y:S02]  /*2ee0*/  UISETP.GE.AND UP4, UPT, UR4, 0x9, UPT ;  /* 0x000000090400788c */ /* 0x000fe4000bf86270 */
[----:B------:R-:W-:Y:S02]  /*2ef0*/  UISETP.GE.AND UP2, UPT, UR4, 0x1, UPT ;  /* 0x000000010400788c */ /* 0x000fe4000bf46270 */
[----:B------:R-:W-:Y:S01]  /*2f00*/  PLOP3.LUT P1, PT, PT, PT, UP1, 0x40, 0x0 ;  /* 0x000000000000781c */ /* 0x000fe20003f2e818 */
[----:B------:R-:W-:Y:S01]  /*2f10*/  UP2UR UR26, UPR, URZ, 0x2 ;  /* 0x000000023f1a7883 */ /* 0x000fe20008000000 */
[----:B------:R-:W-:Y:S01]  /*2f20*/  PLOP3.LUT P0, PT, PT, PT, UP4, 0x40, 0x0 ;  /* 0x000000000000781c */ /* 0x000fe20003f0e848 */
[----:B------:R-:W-:Y:S01]  /*2f30*/  UISETP.GE.AND UP1, UPT, UR4, 0x12, UPT ;  /* 0x000000120400788c */ /* 0x000fe2000bf26270 */
[----:B------:R-:W-:Y:S01]  /*2f40*/  ISETP.GT.AND P1, PT, R2, 0x1, P1 ;  /* 0x000000010200780c */ /* 0x000fe20000f24270 */
[----:B------:R-:W-:Y:S01]  /*2f50*/  UISETP.GE.AND UP3, UPT, UR4, 0xa, UPT ;  /* 0x0000000a0400788c */ /* 0x000fe2000bf66270 */
[----:B------:R-:W-:Y:S01]  /*2f60*/  PLOP3.LUT P2, PT, PT, PT, UP2, 0x40, 0x0 ;  /* 0x000000000000781c */ /* 0x000fe20003f4e828 */
[----:B------:R-:W-:Y:S01]  /*2f70*/  UP2UR UR18, UPR, URZ, 0x2 ;  /* 0x000000023f127883 */ /* 0x000fe20008000000 */
[----:B------:R-:W-:Y:S01]  /*2f80*/  ISETP.LT.OR P1, PT, R0, 0x2, P1 ;  /* 0x000000020000780c */ /* 0x000fe20000f21670 */
[----:B------:R-:W-:Y:S01]  /*2f90*/  UP2UR UR23, UPR, URZ, 0x4 ;  /* 0x000000043f177883 */ /* 0x000fe20008000000 */
[C---:B------:R-:W-:Y:S01]  /*2fa0*/  ISETP.GT.AND P0, PT, R2.reuse, 0x8, P0 ;  /* 0x000000080200780c */ /* 0x040fe20000704270 */
[----:B------:R-:W-:Y:S01]  /*2fb0*/  UISETP.GE.AND UP2, UPT, UR4, 0x11, UPT ;  /* 0x000000110400788c */ /* 0x000fe2000bf46270 */
[----:B------:R-:W-:Y:S01]  /*2fc0*/  ISETP.GT.AND P2, PT, R2, RZ, P2 ;  /* 0x000000ff0200720c */ /* 0x000fe20001744270 */
[----:B------:R-:W-:Y:S01]  /*2fd0*/  UP2UR UR22, UPR, URZ, 0x10 ;  /* 0x000000103f167883 */ /* 0x000fe20008000000 */
[----:B------:R-:W-:Y:S01]  /*2fe0*/  FSEL R61, R58, -INF , !P1 ;  /* 0xff8000003a3d7808 */ /* 0x000fe20004800000 */
[----:B------:R-:W-:Y:S01]  /*2ff0*/  UP2UR UR15, UPR, URZ, 0x4 ;  /* 0x000000043f0f7883 */ /* 0x000fe20008000000 */
[----:B------:R-:W-:Y:S01]  /*3000*/  PLOP3.LUT P1, PT, PT, PT, UP1, 0x40, 0x0 ;  /* 0x000000000000781c */ /* 0x000fe20003f2e818 */
[----:B------:R-:W-:Y:S01]  /*3010*/  UISETP.GE.AND UP1, UPT, UR4, 0x19, UPT ;  /* 0x000000190400788c */ /* 0x000fe2000bf26270 */
[----:B------:R-:W-:Y:S01]  /*3020*/  PLOP3.LUT P3, PT, PT, PT, UP3, 0x40, 0x0 ;  /* 0x000000000000781c */ /* 0x000fe20003f6e838 */
[----:B------:R-:W-:Y:S01]  /*3030*/  UP2UR UR5, UPR, URZ, 0x8 ;  /* 0x000000083f057883 */ /* 0x000fe20008000000 */
[C---:B------:R-:W-:Y:S01]  /*3040*/  ISETP.LT.OR P0, PT, R0.reuse, 0x9, P0 ;  /* 0x000000090000780c */ /* 0x040fe20000701670 */
[----:B------:R-:W-:Y:S01]  /*3050*/  UP2UR UR19, UPR, URZ, 0x2 ;  /* 0x000000023f137883 */ /* 0x000fe20008000000 */
[----:B------:R-:W-:Y:S01]  /*3060*/  ISETP.LT.OR P2, PT, R0, 0x1, P2 ;  /* 0x000000010000780c */ /* 0x000fe20001741670 */
[----:B------:R-:W-:Y:S01]  /*3070*/  UISETP.GE.AND UP3, UPT, UR4, 0x31, UPT ;  /* 0x000000310400788c */ /* 0x000fe2000bf66270 */
[----:B------:R-:W-:Y:S01]  /*3080*/  ISETP.GT.AND P3, PT, R2, 0x9, P3 ;  /* 0x000000090200780c */ /* 0x000fe20001f64270 */
[----:B------:R-:W-:Y:S01]  /*3090*/  UISETP.GE.AND UP4, UPT, UR4, 0x32, UPT ;  /* 0x000000320400788c */ /* 0x000fe2000bf86270 */
[----:B------:R-:W-:Y:S01]  /*30a0*/  FSEL R63, R28, -INF , !P0 ;  /* 0xff8000001c3f7808 */ /* 0x000fe20004000000 */
[----:B------:R-:W-:Y:S01]  /*30b0*/  UISETP.GE.AND UP5, UPT, UR4, 0x39, UPT ;  /* 0x000000390400788c */ /* 0x000fe2000bfa6270 */
[----:B------:R-:W-:Y:S01]  /*30c0*/  FSEL R57, R57, -INF , !P2 ;  /* 0xff80000039397808 */ /* 0x000fe20005000000 */
[----:B------:R-:W-:Y:S01]  /*30d0*/  UISETP.GE.AND UP6, UPT, UR4, 0x3a, UPT ;  /* 0x0000003a0400788c */ /* 0x000fe2000bfc6270 */
[----:B------:R-:W-:Y:S01]  /*30e0*/  PLOP3.LUT P0, PT, PT, PT, UP1, 0x40, 0x0 ;  /* 0x000000000000781c */ /* 0x000fe20003f0e818 */
[----:B------:R-:W-:Y:S01]  /*30f0*/  UISETP.GE.AND UP1, UPT, UR4, 0x1a, UPT ;  /* 0x0000001a0400788c */ /* 0x000fe2000bf26270 */
[----:B------:R-:W-:Y:S01]  /*3100*/  PLOP3.LUT P2, PT, PT, PT, UP2, 0x40, 0x0 ;  /* 0x000000000000781c */ /* 0x000fe20003f4e828 */
[----:B------:R-:W-:Y:S01]  /*3110*/  UISETP.GE.AND UP2, UPT, UR4, 0x2a, UPT ;  /* 0x0000002a0400788c */ /* 0x000fe2000bf46270 */
[----:B------:R-:W-:Y:S01]  /*3120*/  ISETP.LT.OR P3, PT, R0, 0xa, P3 ;  /* 0x0000000a0000780c */ /* 0x000fe20001f61670 */
[----:B------:R-:W-:Y:S01]  /*3130*/  UP2UR UR6, UPR, URZ, 0x2 ;  /* 0x000000023f067883 */ /* 0x000fe20008000000 */
[----:B------:R-:W-:-:S02]  /*3140*/  ISETP.GT.AND P2, PT, R2, 0x10, P2 ;  /* 0x000000100200780c */ /* 0x000fc40001744270 */
[----:B0-----:R-:W-:Y:S02]  /*3150*/  FSEL R65, R29, -INF , !P3 ;  /* 0xff8000001d417808 */ /* 0x001fe40005800000 */
[----:B------:R-:W-:Y:S01]  /*3160*/  PLOP3.LUT P3, PT, PT, PT, UP1, 0x40, 0x0 ;  /* 0x000000000000781c */ /* 0x000fe20003f6e818 */
[----:B------:R-:W-:Y:S01]  /*3170*/  UISETP.GE.AND UP1, UPT, UR4, 0x21, UPT ;  /* 0x000000210400788c */ /* 0x000fe2000bf26270 */
[----:B------:R-:W-:Y:S02]  /*3180*/  ISETP.LT.OR P2, PT, R0, 0x11, P2 ;  /* 0x000000110000780c */ /* 0x000fe40001741670 */
[----:B------:R-:W-:Y:S01]  /*3190*/  ISETP.GT.AND P1, PT, R2, 0x11, P1 ;  /* 0x000000110200780c */ /* 0x000fe20000f24270 */
[----:B------:R-:W-:Y:S01]  /*31a0*/  UP2UR UR14, UPR, URZ, 0x2 ;  /* 0x000000023f0e7883 */ /* 0x000fe20008000000 */
[----:B------:R-:W-:Y:S02]  /*31b0*/  FSEL R67, R32, -INF , !P2 ;  /* 0xff80000020437808 */ /* 0x000fe40005000000 */
[----:B------:R-:W-:Y:S01]  /*31c0*/  PLOP3.LUT P2, PT, PT, PT, UP1, 0x40, 0x0 ;  /* 0x000000000000781c */ /* 0x000fe20003f4e818 */
[----:B------:R-:W-:Y:S01]  /*31d0*/  UISETP.GE.AND UP1, UPT, UR4, 0x22, UPT ;  /* 0x000000220400788c */ /* 0x000fe2000bf26270 */
[----:B------:R-:W-:-:S02]  /*31e0*/  ISETP.LT.OR P1, PT, R0, 0x12, P1 ;  /* 0x000000120000780c */ /* 0x000fc40000f21670 */
[C---:B------:R-:W-:Y:S01]  /*31f0*/  ISETP.GT.AND P0, PT, R2.reuse, 0x18, P0 ;  /* 0x000000180200780c */ /* 0x040fe20000704270 */
[----:B------:R-:W-:Y:S01]  /*3200*/  UP2UR UR7, UPR, URZ, 0x2 ;  /* 0x000000023f077883 */ /* 0x000fe20008000000 */
[----:B------:R-:W-:Y:S02]  /*3210*/  ISETP.GT.AND P3, PT, R2, 0x19, P3 ;  /* 0x000000190200780c */ /* 0x000fe40001f64270 */
[----:B------:R-:W-:Y:S02]  /*3220*/  FSEL R69, R33, -INF , !P1 ;  /* 0xff80000021457808 */ /* 0x000fe40004800000 */
[----:B------:R-:W-:Y:S01]  /*3230*/  PLOP3.LUT P1, PT, PT, PT, UP1, 0x40, 0x0 ;  /* 0x000000000000781c */ /* 0x000fe20003f2e818 */
[----:B------:R-:W-:Y:S01]  /*3240*/  UISETP.GE.AND UP1, UPT, UR4, 0x29, UPT ;  /* 0x000000290400788c */ /* 0x000fe2000bf26270 */
[C---:B------:R-:W-:Y:S02]  /*3250*/  ISETP.LT.OR P0, PT, R0.reuse, 0x19, P0 ;  /* 0x000000190000780c */ /* 0x040fe40000701670 */
[----:B------:R-:W-:-:S02]  /*3260*/  ISETP.LT.OR P3, PT, R0, 0x1a, P3 ;  /* 0x0000001a0000780c */ /* 0x000fc40001f61670 */
[----:B------:R-:W-:Y:S02]  /*3270*/  FSEL R71, R36, -INF , !P0 ;  /* 0xff80000024477808 */ /* 0x000fe40004000000 */
[----:B------:R-:W-:Y:S02]  /*3280*/  FSEL R73, R37, -INF , !P3 ;  /* 0xff80000025497808 */ /* 0x000fe40005800000 */
[----:B------:R-:W-:Y:S02]  /*3290*/  PLOP3.LUT P0, PT, PT, PT, UP1, 0x40, 0x0 ;  /* 0x000000000000781c */ /* 0x000fe40003f0e818 */
[----:B------:R-:W-:Y:S02]  /*32a0*/  PLOP3.LUT P3, PT, PT, PT, UP2, 0x40, 0x0 ;  /* 0x000000000000781c */ /* 0x000fe40003f6e828 */
[C---:B------:R-:W-:Y:S02]  /*32b0*/  ISETP.GT.AND P2, PT, R2.reuse, 0x20, P2 ;  /* 0x000000200200780c */ /* 0x040fe40001744270 */
[----:B------:R-:W-:-:S02]  /*32c0*/  ISETP.GT.AND P1, PT, R2, 0x21, P1 ;  /* 0x000000210200780c */ /* 0x000fc40000f24270 */
[C---:B------:R-:W-:Y:S02]  /*32d0*/  ISETP.GT.AND P0, PT, R2.reuse, 0x28, P0 ;  /* 0x000000280200780c */ /* 0x040fe40000704270 */
[----:B------:R-:W-:Y:S02]  /*32e0*/  ISETP.GT.AND P3, PT, R2, 0x29, P3 ;  /* 0x000000290200780c */ /* 0x000fe40001f64270 */
[C---:B------:R-:W-:Y:S02]  /*32f0*/  ISETP.LT.OR P2, PT, R0.reuse, 0x21, P2 ;  /* 0x000000210000780c */ /* 0x040fe40001741670 */
[C---:B------:R-:W-:Y:S02]  /*3300*/  ISETP.LT.OR P1, PT, R0.reuse, 0x22, P1 ;  /* 0x000000220000780c */ /* 0x040fe40000f21670 */
[C---:B------:R-:W-:Y:S02]  /*3310*/  ISETP.LT.OR P0, PT, R0.reuse, 0x29, P0 ;  /* 0x000000290000780c */ /* 0x040fe40000701670 */
[----:B------:R-:W-:-:S02]  /*3320*/  ISETP.LT.OR P3, PT, R0, 0x2a, P3 ;  /* 0x0000002a0000780c */ /* 0x000fc40001f61670 */
[----:B------:R-:W-:Y:S02]  /*3330*/  FSEL R75, R40, -INF , !P2 ;  /* 0xff800000284b7808 */ /* 0x000fe40005000000 */
[----:B------:R-:W-:Y:S02]  /*3340*/  FSEL R77, R41, -INF , !P1 ;  /* 0xff800000294d7808 */ /* 0x000fe40004800000 */
[----:B------:R-:W-:Y:S02]  /*3350*/  FSEL R79, R44, -INF , !P0 ;  /* 0xff8000002c4f7808 */ /* 0x000fe40004000000 */
[----:B------:R-:W-:Y:S02]  /*3360*/  FSEL R81, R45, -INF , !P3 ;  /* 0xff8000002d517808 */ /* 0x000fe40005800000 */
[----:B------:R-:W-:Y:S02]  /*3370*/  PLOP3.LUT P2, PT, PT, PT, UP3, 0x40, 0x0 ;  /* 0x000000000000781c */ /* 0x000fe40003f4e838 */
[----:B------:R-:W-:-:S02]  /*3380*/  PLOP3.LUT P1, PT, PT, PT, UP4, 0x40, 0x0 ;  /* 0x000000000000781c */ /* 0x000fc40003f2e848 */
[----:B------:R-:W-:Y:S02]  /*3390*/  PLOP3.LUT P0, PT, PT, PT, UP5, 0x40, 0x0 ;  /* 0x000000000000781c */ /* 0x000fe40003f0e858 */
[----:B------:R-:W-:Y:S02]  /*33a0*/  PLOP3.LUT P3, PT, PT, PT, UP6, 0x40, 0x0 ;  /* 0x000000000000781c */ /* 0x000fe40003f6e868 */
[C---:B------:R-:W-:Y:S02]  /*33b0*/  ISETP.GT.AND P2, PT, R2.reuse, 0x30, P2 ;  /* 0x000000300200780c */ /* 0x040fe40001744270 */
[C---:B------:R-:W-:Y:S02]  /*33c0*/  ISETP.GT.AND P1, PT, R2.reuse, 0x31, P1 ;  /* 0x000000310200780c */ /* 0x040fe40000f24270 */
[C---:B------:R-:W-:Y:S02]  /*33d0*/  ISETP.GT.AND P0, PT, R2.reuse, 0x38, P0 ;  /* 0x000000380200780c */ /* 0x040fe40000704270 */
[----:B------:R-:W-:Y:S01]  /*33e0*/  ISETP.GT.AND P3, PT, R2, 0x39, P3 ;  /* 0x000000390200780c */ /* 0x000fe20001f64270 */
[----:B-1----:R-:W-:Y:S01]  /*33f0*/  IMAD.IADD R2, R38, 0x1, R3 ;  /* 0x0000000126027824 */ /* 0x002fe200078e0203 */
[----:B------:R-:W-:-:S02]  /*3400*/  ISETP.LT.OR P2, PT, R0, 0x31, P2 ;  /* 0x000000310000780c */ /* 0x000fc40001741670 */
[C---:B------:R-:W-:Y:S02]  /*3410*/  ISETP.LT.OR P1, PT, R0.reuse, 0x32, P1 ;  /* 0x000000320000780c */ /* 0x040fe40000f21670 */
[C---:B------:R-:W-:Y:S02]  /*3420*/  ISETP.LT.OR P0, PT, R0.reuse, 0x39, P0 ;  /* 0x000000390000780c */ /* 0x040fe40000701670 */
[----:B------:R-:W-:Y:S02]  /*3430*/  ISETP.LT.OR P3, PT, R0, 0x3a, P3 ;  /* 0x0000003a0000780c */ /* 0x000fe40001f61670 */
[----:B------:R-:W-:Y:S02]  /*3440*/  VIADDMNMX R0, R3, R23, R18, PT ;  /* 0x0000001703007246 */ /* 0x000fe40003800112 */
[----:B------:R-:W-:Y:S02]  /*3450*/  FSEL R83, R48, -INF , !P2 ;  /* 0xff80000030537808 */ /* 0x000fe40005000000 */
[----:B------:R-:W-:-:S02]  /*3460*/  FSEL R85, R49, -INF , !P1 ;  /* 0xff80000031557808 */ /* 0x000fc40004800000 */
[----:B------:R-:W-:Y:S02]  /*3470*/  FSEL R87, R52, -INF , !P0 ;  /* 0xff80000034577808 */ /* 0x000fe40004000000 */
[----:B------:R-:W-:Y:S01]  /*3480*/  FSEL R53, R53, -INF , !P3 ;  /* 0xff80000035357808 */ /* 0x000fe20005800000 */
[----:B------:R-:W-:Y:S06]  /*3490*/  @!P6 BRA `(.L_x_980) ;  /* 0x00000000005ce947 */ /* 0x000fec0003800000 */
[----:B------:R-:W-:Y:S01]  /*34a0*/  R2UR UR4, R17 ;  /* 0x00000000110472ca */ /* 0x000fe200000e0000 */
[----:B------:R-:W-:Y:S01]  /*34b0*/  IMAD.U32 R4, RZ, RZ, UR10 ;  /* 0x0000000aff047e24 */ /* 0x000fe2000f8e00ff */
[----:B------:R-:W-:Y:S11]  /*34c0*/  BSSY B0, `(.L_x_981) ;  /* 0x0000010000007945 */ /* 0x000ff60003800000 */
[----:B------:R-:W-:-:S04]  /*34d0*/  IMAD R3, R4, UR4, R3 ;  /* 0x0000000404037c24 */ /* 0x000fc8000f8e0203 */
[----:B------:R-:W-:-:S05]  /*34e0*/  VIADD R3, R3, -UR11 ;  /* 0x8000000b03037c36 */ /* 0x000fca0008000000 */
[----:B------:R-:W-:-:S13]  /*34f0*/  ISETP.GT.AND P0, PT, R3, -0x1, PT ;  /* 0xffffffff0300780c */ /* 0x000fda0003f04270 */
[----:B------:R-:W-:Y:S05]  /*3500*/  @P0 BRA `(.L_x_982) ;  /* 0x00000000001c0947 */ /* 0x000fea0003800000 */
[----:B------:R-:W-:Y:S02]  /*3510*/  ISETP.NE.AND P0, PT, R25, 0x1, PT ;  /* 0x000000011900780c */ /* 0x000fe40003f05270 */
[----:B------:R-:W-:-:S11]  /*3520*/  LOP3.LUT R3, RZ, R3, RZ, 0x33, !PT ;  /* 0x00000003ff037212 */ /* 0x000fd600078e33ff */
[----:B------:R-:W0:Y:S02]  /*3530*/  @P0 LDC.64 R8, c[0x0][0x9e8] ;  /* 0x00027a00ff080b82 */ /* 0x000e240000000a00 */
[----:B0-----:R-:W-:-:S05]  /*3540*/  @P0 IMAD.HI.U32 R4, R3, R8, RZ ;  /* 0x0000000803040227 */ /* 0x001fca00078e00ff */
[----:B------:R-:W-:-:S04]  /*3550*/  @P0 SHF.R.U32.HI R3, RZ, R9, R4 ;  /* 0x00000009ff030219 */ /* 0x000fc80000011604 */
[----:B------:R-:W-:Y:S01]  /*3560*/  LOP3.LUT R3, RZ, R3, RZ, 0x33, !PT ;  /* 0x00000003ff037212 */ /* 0x000fe200078e33ff */
[----:B------:R-:W-:Y:S06]  /*3570*/  BRA `(.L_x_983) ;  /* 0x0000000000107947 */ /* 0x000fec0003800000 */
.L_x_982:
[----:B------:R-:W-:-:S13]  /*3580*/  ISETP.NE.AND P0, PT, R25, 0x1, PT ;  /* 0x000000011900780c */ /* 0x000fda0003f05270 */
[----:B------:R-:W0:Y:S02]  /*3590*/  @P0 LDC.64 R8, c[0x0][0x9e8] ;  /* 0x00027a00ff080b82 */ /* 0x000e240000000a00 */
[----:B0-----:R-:W-:-:S05]  /*35a0*/  @P0 IMAD.HI.U32 R4, R3, R8, RZ ;  /* 0x0000000803040227 */ /* 0x001fca00078e00ff */
[----:B------:R-:W-:-:S07]  /*35b0*/  @P0 SHF.R.U32.HI R3, RZ, R9, R4 ;  /* 0x00000009ff030219 */ /* 0x000fce0000011604 */
.L_x_983:
[----:B------:R-:W-:Y:S05]  /*35c0*/  BSYNC B0 ;  /* 0x0000000000007941 */ /* 0x000fea0003800000 */
.L_x_981:
[----:B------:R-:W-:-:S04]  /*35d0*/  IMAD R4, R3, R25, -UR27 ;  /* 0x8000001b03047e24 */ /* 0x000fc8000f8e0219 */
[----:B------:R-:W-:-:S05]  /*35e0*/  IMAD R3, R5, -0x2, R4 ;  /* 0xfffffffe05037824 */ /* 0x000fca00078e0204 */
[----:B------:R-:W-:Y:S02]  /*35f0*/  VIMNMX R2, R2, R3, !PT ;  /* 0x0000000302027248 */ /* 0x000fe40007fe0100 */
[----:B------:R-:W-:-:S07]  /*3600*/  VIADDMNMX R0, R3, R25, R0, PT ;  /* 0x0000001903007246 */ /* 0x000fce0003800100 */
.L_x_980:
[----:B------:R-:W-:Y:S01]  /*3610*/  FMNMX.FTZ R3, R57, R61, !PT ;  /* 0x0000003d39037209 */ /* 0x000fe20007810000 */
[----:B------:R-:W-:Y:S02]  /*3620*/  UP2UR UR4, UPR, URZ, 0x8 ;  /* 0x000000083f047883 */ /* 0x000fe40008000000 */
[----:B------:R-:W-:Y:S01]  /*3630*/  UISETP.NE.AND UP3, UPT, UR22, URZ, UPT ;  /* 0x0000003f1600728c */ /* 0x000fe2000bf65270 */
[----:B------:R-:W-:Y:S01]  /*3640*/  FMNMX.FTZ R3, R63, R3, !PT ;  /* 0x000000033f037209 */ /* 0x000fe20007810000 */
[----:B------:R-:W-:Y:S02]  /*3650*/  UP2UR UR22, UPR, URZ, 0x10 ;  /* 0x000000103f167883 */ /* 0x000fe40008000000 */
[----:B------:R-:W-:Y:S01]  /*3660*/  UISETP.NE.AND UP4, UPT, UR26, URZ, UPT ;  /* 0x0000003f1a00728c */ /* 0x000fe2000bf85270 */
[----:B------:R-:W-:Y:S01]  /*3670*/  FMNMX.FTZ R3, R65, R3, !PT ;  /* 0x0000000341037209 */ /* 0x000fe20007810000 */
[----:B------:R-:W-:Y:S01]  /*3680*/  UP2UR UR26, UPR, URZ, 0x20 ;  /* 0x000000203f1a7883 */ /* 0x000fe20008000000 */
[----:B------:R-:W-:Y:S01]  /*3690*/  PLOP3.LUT P2, PT, PT, PT, UP3, 0x40, 0x0 ;  /* 0x000000000000781c */ /* 0x000fe20003f4e838 */
[----:B------:R-:W-:Y:S01]  /*36a0*/  UISETP.NE.AND UP5, UPT, UR23, URZ, UPT ;  /* 0x0000003f1700728c */ /* 0x000fe2000bfa5270 */
[----:B------:R-:W-:Y:S01]  /*36b0*/  FMNMX.FTZ R3, R67, R3, !PT ;  /* 0x0000000343037209 */ /* 0x000fe20007810000 */
[----:B------:R-:W-:Y:S01]  /*36c0*/  UP2UR UR27, UPR, URZ, 0x1 ;  /* 0x000000013f1b7883 */ /* 0x000fe20008000000 */
[----:B------:R-:W-:Y:S01]  /*36d0*/  PLOP3.LUT P1, PT, PT, PT, UP4, 0x40, 0x0 ;  /* 0x000000000000781c */ /* 0x000fe20003f2e848 */
[----:B------:R-:W-:Y:S01]  /*36e0*/  UISETP.NE.AND UP0, UPT, UR15, URZ, UPT ;  /* 0x0000003f0f00728c */ /* 0x000fe2000bf05270 */
[----:B------:R-:W-:Y:S01]  /*36f0*/  FMNMX.FTZ R3, R69, R3, !PT ;  /* 0x0000000345037209 */ /* 0x000fe20007810000 */
[----:B------:R-:W-:Y:S01]  /*3700*/  UISETP.NE.AND UP3, UPT, UR18, URZ, UPT ;  /* 0x0000003f1200728c */ /* 0x000fe2000bf65270 */
[----:B------:R-:W-:Y:S01]  /*3710*/  PLOP3.LUT P3, PT, PT, PT, UP5, 0x40, 0x0 ;  /* 0x000000000000781c */ /* 0x000fe20003f6e858 */
[----:B------:R-:W-:Y:S01]  /*3720*/  UISETP.NE.AND UP5, UPT, UR5, URZ, UPT ;  /* 0x0000003f0500728c */ /* 0x000fe2000bfa5270 */
[----:B------:R-:W-:Y:S01]  /*3730*/  FMNMX.FTZ R3, R71, R3, !PT ;  /* 0x0000000347037209 */ /* 0x000fe20007810000 */
[----:B------:R-:W-:Y:S01]  /*3740*/  UISETP.NE.AND UP4, UPT, UR19, URZ, UPT ;  /* 0x0000003f1300728c */ /* 0x000fe2000bf85270 */
[C---:B------:R-:W-:Y:S01]  /*3750*/  ISETP.GT.AND P3, PT, R2.reuse, RZ, P3 ;  /* 0x000000ff0200720c */ /* 0x040fe20001f64270 */
[----:B------:R-:W-:Y:S01]  /*3760*/  ULDC UR5, c[0x0][0x988] ;  /* 0x0002620000057ab9 */ /* 0x000fe20000000800 */
[----:B------:R-:W-:Y:S01]  /*3770*/  FMNMX.FTZ R3, R73, R3, !PT ;  /* 0x0000000349037209 */ /* 0x000fe20007810000 */
[----:B------:R-:W-:Y:S01]  /*3780*/  UP2UR UR23, UPR, URZ, 0x40 ;  /* 0x000000403f177883 */ /* 0x000fe20008000000 */
[----:B------:R-:W-:Y:S01]  /*3790*/  ISETP.GT.AND P1, PT, R2, 0x1, P1 ;  /* 0x000000010200780c */ /* 0x000fe20000f24270 */
[----:B------:R-:W-:Y:S01]  /*37a0*/  UISETP.NE.AND UP6, UPT, UR14, URZ, UPT ;  /* 0x0000003f0e00728c */ /* 0x000fe2000bfc5270 */
[----:B------:R-:W-:-:S02]  /*37b0*/  FMNMX.FTZ R3, R75, R3, !PT ;  /* 0x000000034b037209 */ /* 0x000fc40007810000 */
[C---:B------:R-:W-:Y:S02]  /*37c0*/  ISETP.LT.OR P3, PT, R0.reuse, 0x1, P3 ;  /* 0x000000010000780c */ /* 0x040fe40001f61670 */
[----:B------:R-:W-:Y:S02]  /*37d0*/  FMNMX.FTZ R3, R77, R3, !PT ;  /* 0x000000034d037209 */ /* 0x000fe40007810000 */
[----:B------:R-:W-:Y:S02]  /*37e0*/  ISETP.LT.OR P1, PT, R0, 0x2, P1 ;  /* 0x000000020000780c */ /* 0x000fe40000f21670 */
[----:B------:R-:W-:Y:S02]  /*37f0*/  FMNMX.FTZ R3, R79, R3, !PT ;  /* 0x000000034f037209 */ /* 0x000fe40007810000 */
[----:B------:R-:W-:Y:S02]  /*3800*/  ISETP.GT.AND P2, PT, R2, 0x8, P2 ;  /* 0x000000080200780c */ /* 0x000fe40001744270 */
[----:B------:R-:W-:-:S02]  /*3810*/  FMNMX.FTZ R3, R81, R3, !PT ;  /* 0x0000000351037209 */ /* 0x000fc40007810000 */
[----:B------:R-:W-:Y:S02]  /*3820*/  ISETP.LT.OR P2, PT, R0, 0x9, P2 ;  /* 0x000000090000780c */ /* 0x000fe40001741670 */
[----:B------:R-:W-:Y:S02]  /*3830*/  FMNMX.FTZ R3, R83, R3, !PT ;  /* 0x0000000353037209 */ /* 0x000fe40007810000 */
[----:B------:R-:W-:Y:S02]  /*3840*/  FSEL R18, R30, -INF , !P2 ;  /* 0xff8000001e127808 */ /* 0x000fe40005000000 */
[----:B------:R-:W-:Y:S02]  /*3850*/  FMNMX.FTZ R3, R85, R3, !PT ;  /* 0x0000000355037209 */ /* 0x000fe40007810000 */
[----:B------:R-:W-:Y:S01]  /*3860*/  PLOP3.LUT P2, PT, PT, PT, UP4, 0x40, 0x0 ;  /* 0x000000000000781c */ /* 0x000fe20003f4e848 */
[----:B------:R-:W-:Y:S01]  /*3870*/  UISETP.NE.AND UP4, UPT, UR22, URZ, UPT ;  /* 0x0000003f1600728c */ /* 0x000fe2000bf85270 */
[----:B------:R-:W-:-:S02]  /*3880*/  FMNMX.FTZ R3, R87, R3, !PT ;  /* 0x0000000357037209 */ /* 0x000fc40007810000 */
[----:B------:R-:W-:Y:S02]  /*3890*/  ISETP.GT.AND P2, PT, R2, 0x18, P2 ;  /* 0x000000180200780c */ /* 0x000fe40001744270 */
[----:B------:R-:W-:Y:S02]  /*38a0*/  FMNMX.FTZ R3, R53, R3, !PT ;  /* 0x0000000335037209 */ /* 0x000fe40007810000 */
[----:B------:R-:W-:-:S03]  /*38b0*/  ISETP.LT.OR P2, PT, R0, 0x19, P2 ;  /* 0x000000190000780c */ /* 0x000fc60001741670 */
[----:B------:R-:W0:Y:S01]  /*38c0*/  SHFL.BFLY PT, R4, R3, 0x2, 0x1f ;  /* 0x0c401f0003047f89 */ /* 0x000e2200000e0000 */
[----:B------:R-:W-:Y:S02]  /*38d0*/  FSEL R28, R59, -INF , !P2 ;  /* 0xff8000003b1c7808 */ /* 0x000fe40005000000 */
[----:B------:R-:W-:-:S04]  /*38e0*/  PLOP3.LUT P2, PT, PT, PT, UP1, 0x40, 0x0 ;  /* 0x000000000000781c */ /* 0x000fc80003f4e818 */
[----:B------:R-:W-:-:S04]  /*38f0*/  ISETP.GT.AND P2, PT, R2, 0x28, P2 ;  /* 0x000000280200780c */ /* 0x000fc80001744270 */
[----:B------:R-:W-:Y:S02]  /*3900*/  ISETP.LT.OR P2, PT, R0, 0x29, P2 ;  /* 0x000000290000780c */ /* 0x000fe40001741670 */
[----:B0-----:R-:W-:-:S05]  /*3910*/  FMNMX.FTZ R9, R3, R4, !PT ;  /* 0x0000000403097209 */ /* 0x001fca0007810000 */
[----:B------:R-:W0:Y:S02]  /*3920*/  SHFL.BFLY PT, R4, R9, 0x1, 0x1f ;  /* 0x0c201f0009047f89 */ /* 0x000e2400000e0000 */
[----:B0-----:R-:W-:Y:S02]  /*3930*/  FMNMX.FTZ R4, R9, R4, !PT ;  /* 0x0000000409047209 */ /* 0x001fe40007810000 */
[----:B------:R-:W-:Y:S02]  /*3940*/  FSEL R9, R27, -INF , !P1 ;  /* 0xff8000001b097808 */ /* 0x000fe40004800000 */
[C---:B------:R-:W-:Y:S01]  /*3950*/  FSETP.NEU.FTZ.AND P0, PT, R4.reuse, -INF , PT ;  /* 0xff8000000400780b */ /* 0x040fe20003f1d000 */
[----:B------:R-:W-:Y:S01]  /*3960*/  FMUL.FTZ R8, R4, UR5 ;  /* 0x0000000504087c20 */ /* 0x000fe20008410000 */
[----:B------:R-:W-:Y:S01]  /*3970*/  PLOP3.LUT P1, PT, PT, PT, UP3, 0x40, 0x0 ;  /* 0x000000000000781c */ /* 0x000fe20003f2e838 */
[----:B------:R-:W-:-:S03]  /*3980*/  UISETP.NE.AND UP3, UPT, UR4, URZ, UPT ;  /* 0x0000003f0400728c */ /* 0x000fc6000bf65270 */
[----:B------:R-:W-:Y:S02]  /*3990*/  FSEL R38, R8, RZ, P0 ;  /* 0x000000ff08267208 */ /* 0x000fe40000000000 */
[----:B------:R-:W-:Y:S01]  /*39a0*/  PLOP3.LUT P0, PT, PT, PT, UP5, 0x40, 0x0 ;  /* 0x000000000000781c */ /* 0x000fe20003f0e858 */
[----:B------:R-:W-:Y:S01]  /*39b0*/  UISETP.NE.AND UP5, UPT, UR6, URZ, UPT ;  /* 0x0000003f0600728c */ /* 0x000fe2000bfa5270 */
[----:B------:R-:W-:Y:S01]  /*39c0*/  FSEL R8, R26, -INF , !P3 ;  /* 0xff8000001a087808 */ /* 0x000fe20005800000 */
[--C-:B------:R-:W-:Y:S01]  /*39d0*/  FFMA.FTZ R36, R57, UR5, -R38.reuse ;  /* 0x0000000539247c23 */ /* 0x100fe20008010826 */
[----:B------:R-:W-:Y:S01]  /*39e0*/  PLOP3.LUT P3, PT, PT, PT, UP0, 0x40, 0x0 ;  /* 0x000000000000781c */ /* 0x000fe20003f6e808 */
[----:B------:R-:W-:Y:S01]  /*39f0*/  UISETP.NE.AND UP0, UPT, UR7, URZ, UPT ;  /* 0x0000003f0700728c */ /* 0x000fe2000bf05270 */
[C---:B------:R-:W-:Y:S01]  /*3a00*/  ISETP.GT.AND P0, PT, R2.reuse, 0x9, P0 ;  /* 0x000000090200780c */ /* 0x040fe20000704270 */
[----:B------:R-:W-:Y:S01]  /*3a10*/  MUFU.EX2 R196, R36 ;  /* 0x0000002400c47308 */ /* 0x000fe20000000800 */
[----:B------:R-:W-:Y:S01]  /*3a20*/  ISETP.GT.AND P3, PT, R2, 0x10, P3 ;  /* 0x000000100200780c */ /* 0x000fe20001f64270 */
[--C-:B------:R-:W-:Y:S01]  /*3a30*/  FFMA.FTZ R37, R61, UR5, -R38.reuse ;  /* 0x000000053d257c23 */ /* 0x100fe20008010826 */
[----:B------:R-:W-:Y:S01]  /*3a40*/  ISETP.LT.OR P0, PT, R0, 0xa, P0 ;  /* 0x0000000a0000780c */ /* 0x000fe20000701670 */
[--C-:B------:R-:W-:Y:S01]  /*3a50*/  FFMA.FTZ R40, R63, UR5, -R38.reuse ;  /* 0x000000053f287c23 */ /* 0x100fe20008010826 */
[----:B------:R-:W-:Y:S01]  /*3a60*/  FMNMX.FTZ R3, R8, R9, !PT ;  /* 0x0000000908037209 */ /* 0x000fe20007810000 */
[--C-:B------:R-:W-:Y:S01]  /*3a70*/  FFMA.FTZ R41, R65, UR5, -R38.reuse ;  /* 0x0000000541297c23 */ /* 0x100fe20008010826 */
[----:B------:R-:W-:Y:S01]  /*3a80*/  FSEL R23, R31, -INF , !P0 ;  /* 0xff8000001f177808 */ /* 0x000fe20004000000 */
[--C-:B------:R-:W-:Y:S01]  /*3a90*/  FFMA.FTZ R44, R71, UR5, -R38.reuse ;  /* 0x00000005472c7c23 */ /* 0x100fe20008010826 */
[----:B------:R-:W-:Y:S01]  /*3aa0*/  ISETP.LT.OR P3, PT, R0, 0x11, P3 ;  /* 0x000000110000780c */ /* 0x000fe20001f61670 */
[----:B------:R-:W-:Y:S01]  /*3ab0*/  MUFU.EX2 R40, R40 ;  /* 0x0000002800287308 */ /* 0x000fe20000000800 */
[----:B------:R-:W-:Y:S01]  /*3ac0*/  ISETP.GT.AND P1, PT, R2, 0x11, P1 ;  /* 0x000000110200780c */ /* 0x000fe20000f24270 */
[--C-:B------:R-:W-:Y:S01]  /*3ad0*/  FFMA.FTZ R45, R73, UR5, -R38.reuse ;  /* 0x00000005492d7c23 */ /* 0x100fe20008010826 */
[----:B------:R-:W-:Y:S01]  /*3ae0*/  FMNMX.FTZ R30, R18, R3, !PT ;  /* 0x00000003121e7209 */ /* 0x000fe20007810000 */
[--C-:B------:R-:W-:Y:S01]  /*3af0*/  FFMA.FTZ R48, R79, UR5, -R38.reuse ;  /* 0x000000054f307c23 */ /* 0x100fe20008010826 */
[----:B------:R-:W-:Y:S01]  /*3b00*/  PLOP3.LUT P0, PT, PT, PT, UP5, 0x40, 0x0 ;  /* 0x000000000000781c */ /* 0x000fe20003f0e858 */
[----:B------:R-:W-:Y:S01]  /*3b10*/  UISETP.NE.AND UP5, UPT, UR26, URZ, UPT ;  /* 0x0000003f1a00728c */ /* 0x000fe2000bfa5270 */
[----:B------:R-:W-:Y:S01]  /*3b20*/  FSEL R26, R34, -INF , !P3 ;  /* 0xff800000221a7808 */ /* 0x000fe20005800000 */
[----:B------:R-:W-:Y:S01]  /*3b30*/  FFMA.FTZ R49, R81, UR5, -R38 ;  /* 0x0000000551317c23 */ /* 0x000fe20008010826 */
[----:B------:R-:W-:Y:S01]  /*3b40*/  ISETP.LT.OR P1, PT, R0, 0x12, P1 ;  /* 0x000000120000780c */ /* 0x000fe20000f21670 */
[----:B------:R-:W-:Y:S01]  /*3b50*/  MUFU.EX2 R41, R41 ;  /* 0x0000002900297308 */ /* 0x000fe20000000800 */
[----:B------:R-:W-:-:S02]  /*3b60*/  FMNMX.FTZ R3, R23, R30, !PT ;  /* 0x0000001e17037209 */ /* 0x000fc40007810000 */
[----:B------:R-:W-:Y:S01]  /*3b70*/  PLOP3.LUT P3, PT, PT, PT, UP6, 0x40, 0x0 ;  /* 0x000000000000781c */ /* 0x000fe20003f6e868 */
[----:B------:R-:W-:Y:S01]  /*3b80*/  UISETP.NE.AND UP6, UPT, UR23, URZ, UPT ;  /* 0x0000003f1700728c */ /* 0x000fe2000bfc5270 */
[----:B------:R-:W-:Y:S02]  /*3b90*/  FSEL R27, R35, -INF , !P1 ;  /* 0xff800000231b7808 */ /* 0x000fe40004800000 */
[----:B------:R-:W-:Y:S01]  /*3ba0*/  ISETP.GT.AND P0, PT, R2, 0x19, P0 ;  /* 0x000000190200780c */ /* 0x000fe20000704270 */
[----:B------:R-:W-:Y:S01]  /*3bb0*/  MUFU.EX2 R44, R44 ;  /* 0x0000002c002c7308 */ /* 0x000fe20000000800 */
[----:B------:R-:W-:Y:S02]  /*3bc0*/  FMNMX.FTZ R32, R26, R3, !PT ;  /* 0x000000031a207209 */ /* 0x000fe40007810000 */
[----:B------:R-:W-:Y:S01]  /*3bd0*/  PLOP3.LUT P1, PT, PT, PT, UP0, 0x40, 0x0 ;  /* 0x000000000000781c */ /* 0x000fe20003f2e808 */
[----:B------:R-:W-:Y:S01]  /*3be0*/  UISETP.NE.AND UP0, UPT, UR27, URZ, UPT ;  /* 0x0000003f1b00728c */ /* 0x000fe2000bf05270 */
[----:B------:R-:W-:-:S02]  /*3bf0*/  ISETP.GT.AND P3, PT, R2, 0x20, P3 ;  /* 0x000000200200780c */ /* 0x000fc40001f64270 */
[C---:B------:R-:W-:Y:S01]  /*3c00*/  ISETP.LT.OR P0, PT, R0.reuse, 0x1a, P0 ;  /* 0x0000001a0000780c */ /* 0x040fe20000701670 */
[----:B------:R-:W-:Y:S01]  /*3c10*/  MUFU.EX2 R45, R45 ;  /* 0x0000002d002d7308 */ /* 0x000fe20000000800 */
[----:B------:R-:W-:Y:S02]  /*3c20*/  FMNMX.FTZ R3, R27, R32, !PT ;  /* 0x000000201b037209 */ /* 0x000fe40007810000 */
[----:B------:R-:W-:Y:S02]  /*3c30*/  ISETP.LT.OR P3, PT, R0, 0x21, P3 ;  /* 0x000000210000780c */ /* 0x000fe40001f61670 */
[----:B------:R-:W-:Y:S02]  /*3c40*/  FSEL R29, R39, -INF , !P0 ;  /* 0xff800000271d7808 */ /* 0x000fe40004000000 */
[----:B------:R-:W-:Y:S01]  /*3c50*/  ISETP.GT.AND P1, PT, R2, 0x21, P1 ;  /* 0x000000210200780c */ /* 0x000fe20000f24270 */
[----:B------:R-:W0:Y:S01]  /*3c60*/  MUFU.EX2 R39, R37 ;  /* 0x0000002500277308 */ /* 0x000e220000000800 */
[----:B------:R-:W-:Y:S01]  /*3c70*/  FMNMX.FTZ R34, R28, R3, !PT ;  /* 0x000000031c227209 */ /* 0x000fe20007810000 */
[----:B------:R-:W-:Y:S01]  /*3c80*/  @UP0 ULDC UR6, c[0x0][0x44c] ;  /* 0x0001130000060ab9 */ /* 0x000fe20000000800 */
[----:B------:R-:W-:Y:S01]  /*3c90*/  PLOP3.LUT P0, PT, PT, PT, UP2, 0x40, 0x0 ;  /* 0x000000000000781c */ /* 0x000fe20003f0e828 */
[----:B------:R-:W-:Y:S01]  /*3ca0*/  UIMAD.WIDE.U32 UR6, UR38, UR6, URZ ;  /* 0x00000006260672a5 */ /* 0x000fe2000f8e003f */
[----:B------:R-:W-:Y:S01]  /*3cb0*/  FSEL R30, R42, -INF , !P3 ;  /* 0xff8000002a1e7808 */ /* 0x000fe20005800000 */
[--C-:B------:R-:W-:Y:S01]  /*3cc0*/  FFMA.FTZ R42, R67, UR5, -R38.reuse ;  /* 0x00000005432a7c23 */ /* 0x100fe20008010826 */
[----:B------:R-:W-:Y:S01]  /*3cd0*/  ISETP.LT.OR P1, PT, R0, 0x22, P1 ;  /* 0x000000220000780c */ /* 0x000fe20000f21670 */
[----:B------:R-:W-:Y:S01]  /*3ce0*/  MUFU.EX2 R48, R48 ;  /* 0x0000003000307308 */ /* 0x000fe20000000800 */
[----:B------:R-:W-:Y:S01]  /*3cf0*/  FMNMX.FTZ R3, R29, R34, !PT ;  /* 0x000000221d037209 */ /* 0x000fe20007810000 */
[----:B------:R-:W-:Y:S01]  /*3d00*/  @UP0 ULDC UR4, c[0x0][0x450] ;  /* 0x0001140000040ab9 */ /* 0x000fe20000000800 */
[----:B------:R-:W-:Y:S01]  /*3d10*/  ISETP.GT.AND P0, PT, R2, 0x29, P0 ;  /* 0x000000290200780c */ /* 0x000fe20000704270 */
[----:B------:R-:W-:Y:S01]  /*3d20*/  @UP0 USHF.R.U32.HI UR38, URZ, UR4, UR7 ;  /* 0x000000043f260299 */ /* 0x000fe20008011607 */
[----:B------:R-:W-:Y:S01]  /*3d30*/  PLOP3.LUT P3, PT, PT, PT, UP3, 0x40, 0x0 ;  /* 0x000000000000781c */ /* 0x000fe20003f6e838 */
[----:B------:R-:W-:Y:S01]  /*3d40*/  UIADD3 UR6, UR39, -0x2, URZ ;  /* 0xfffffffe27067890 */ /* 0x000fe2000fffe03f */
[----:B------:R-:W-:Y:S01]  /*3d50*/  FSEL R31, R43, -INF , !P1 ;  /* 0xff8000002b1f7808 */ /* 0x000fe20004800000 */
[----:B------:R-:W-:Y:S01]  /*3d60*/  FFMA.FTZ R43, R69, UR5, -R38 ;  /* 0x00000005452b7c23 */ /* 0x000fe20008010826 */
[----:B------:R-:W-:Y:S01]  /*3d70*/  FMNMX.FTZ R34, R30, R3, !PT ;  /* 0x000000031e227209 */ /* 0x000fe20007810000 */
[----:B------:R-:W-:Y:S01]  /*3d80*/  MUFU.EX2 R42, R42 ;  /* 0x0000002a002a7308 */ /* 0x000fe20000000800 */
[----:B------:R-:W-:Y:S01]  /*3d90*/  ISETP.LT.OR P0, PT, R0, 0x2a, P0 ;  /* 0x0000002a0000780c */ /* 0x000fe20000701670 */
[----:B------:R-:W-:Y:S01]  /*3da0*/  UIADD3 UR38, UR42, UR38, URZ ;  /* 0x000000262a267290 */ /* 0x000fe2000fffe03f */
[----:B------:R-:W-:-:S02]  /*3db0*/  PLOP3.LUT P1, PT, PT, PT, UP4, 0x40, 0x0 ;  /* 0x000000000000781c */ /* 0x000fc40003f2e848 */
[----:B------:R-:W-:Y:S01]  /*3dc0*/  FSEL R32, R46, -INF , !P2 ;  /* 0xff8000002e207808 */ /* 0x000fe20005000000 */
[--C-:B------:R-:W-:Y:S01]  /*3dd0*/  FFMA.FTZ R46, R75, UR5, -R38.reuse ;  /* 0x000000054b2e7c23 */ /* 0x100fe20008010826 */
[----:B------:R-:W-:Y:S01]  /*3de0*/  ISETP.GT.AND P3, PT, R2, 0x30, P3 ;  /* 0x000000300200780c */ /* 0x000fe20001f64270 */
[----:B------:R-:W1:Y:S01]  /*3df0*/  MUFU.EX2 R43, R43 ;  /* 0x0000002b002b7308 */ /* 0x000e620000000800 */
[----:B------:R-:W-:Y:S01]  /*3e00*/  FMNMX.FTZ R3, R31, R34, !PT ;  /* 0x000000221f037209 */ /* 0x000fe20007810000 */
[----:B------:R-:W-:Y:S01]  /*3e10*/  VIADD R24, R24, UR38 ;  /* 0x0000002618187c36 */ /* 0x000fe20008000000 */
[----:B------:R-:W-:Y:S01]  /*3e20*/  FSEL R33, R47, -INF , !P0 ;  /* 0xff8000002f217808 */ /* 0x000fe20004000000 */
[----:B------:R-:W-:Y:S01]  /*3e30*/  FFMA.FTZ R47, R77, UR5, -R38 ;  /* 0x000000054d2f7c23 */ /* 0x000fe20008010826 */
[----:B------:R-:W-:Y:S02]  /*3e40*/  PLOP3.LUT P2, PT, PT, PT, UP5, 0x40, 0x0 ;  /* 0x000000000000781c */ /* 0x000fe40003f4e858 */
[----:B------:R-:W-:Y:S01]  /*3e50*/  PLOP3.LUT P0, PT, PT, PT, UP6, 0x40, 0x0 ;  /* 0x000000000000781c */ /* 0x000fe20003f0e868 */
[----:B------:R-:W-:Y:S01]  /*3e60*/  MUFU.EX2 R46, R46 ;  /* 0x0000002e002e7308 */ /* 0x000fe20000000800 */
[----:B------:R-:W-:-:S02]  /*3e70*/  ISETP.GT.AND P1, PT, R2, 0x31, P1 ;  /* 0x000000310200780c */ /* 0x000fc40000f24270 */
[----:B------:R-:W-:Y:S02]  /*3e80*/  ISETP.LT.OR P3, PT, R0, 0x31, P3 ;  /* 0x000000310000780c */ /* 0x000fe40001f61670 */
[----:B------:R-:W-:Y:S02]  /*3e90*/  FMNMX.FTZ R34, R32, R3, !PT ;  /* 0x0000000320227209 */ /* 0x000fe40007810000 */
[C---:B------:R-:W-:Y:S01]  /*3ea0*/  ISETP.GT.AND P2, PT, R2.reuse, 0x38, P2 ;  /* 0x000000380200780c */ /* 0x040fe20001744270 */
[----:B------:R-:W2:Y:S01]  /*3eb0*/  MUFU.EX2 R47, R47 ;  /* 0x0000002f002f7308 */ /* 0x000ea20000000800 */
[----:B------:R-:W-:Y:S02]  /*3ec0*/  ISETP.GT.AND P0, PT, R2, 0x39, P0 ;  /* 0x000000390200780c */ /* 0x000fe40000704270 */
[----:B------:R-:W-:Y:S02]  /*3ed0*/  ISETP.LT.OR P1, PT, R0, 0x32, P1 ;  /* 0x000000320000780c */ /* 0x000fe40000f21670 */
[----:B------:R-:W-:Y:S01]  /*3ee0*/  FSEL R2, R50, -INF , !P3 ;  /* 0xff80000032027808 */ /* 0x000fe20005800000 */
[----:B------:R-:W-:Y:S01]  /*3ef0*/  FFMA.FTZ R50, R83, UR5, -R38 ;  /* 0x0000000553327c23 */ /* 0x000fe20008010826 */
[----:B------:R-:W-:Y:S01]  /*3f00*/  FMNMX.FTZ R3, R33, R34, !PT ;  /* 0x0000002221037209 */ /* 0x000fe20007810000 */
[----:B------:R-:W3:Y:S01]  /*3f10*/  MUFU.EX2 R49, R49 ;  /* 0x0000003100317308 */ /* 0x000ee20000000800 */
[----:B------:R-:W-:-:S02]  /*3f20*/  ISETP.LT.OR P2, PT, R0, 0x39, P2 ;  /* 0x000000390000780c */ /* 0x000fc40001741670 */
[----:B------:R-:W-:Y:S01]  /*3f30*/  FSEL R34, R51, -INF , !P1 ;  /* 0xff80000033227808 */ /* 0x000fe20004800000 */
[----:B------:R-:W-:Y:S01]  /*3f40*/  FFMA.FTZ R51, R85, UR5, -R38 ;  /* 0x0000000555337c23 */ /* 0x000fe20008010826 */
[----:B------:R-:W-:Y:S02]  /*3f50*/  FMNMX.FTZ R3, R2, R3, !PT ;  /* 0x0000000302037209 */ /* 0x000fe40007810000 */
[----:B------:R-:W-:Y:S01]  /*3f60*/  ISETP.LT.OR P0, PT, R0, 0x3a, P0 ;  /* 0x0000003a0000780c */ /* 0x000fe20000701670 */
[----:B------:R-:W-:Y:S01]  /*3f70*/  MUFU.EX2 R50, R50 ;  /* 0x0000003200327308 */ /* 0x000fe20000000800 */
[----:B------:R-:W-:Y:S02]  /*3f80*/  FSEL R0, R54, -INF , !P2 ;  /* 0xff80000036007808 */ /* 0x000fe40005000000 */
[----:B------:R-:W-:Y:S02]  /*3f90*/  FMNMX.FTZ R3, R34, R3, !PT ;  /* 0x0000000322037209 */ /* 0x000fe40007810000 */
[----:B------:R-:W-:Y:S01]  /*3fa0*/  FSEL R35, R55, -INF , !P0 ;  /* 0xff80000037237808 */ /* 0x000fe20004000000 */
[----:B0-----:R-:W-:Y:S01]  /*3fb0*/  FADD.FTZ R55, R196, R39 ;  /* 0x00000027c4377221 */ /* 0x001fe20000010000 */
[----:B------:R-:W-:Y:S01]  /*3fc0*/  FMNMX.FTZ R36, R0, R3, !PT ;  /* 0x0000000300247209 */ /* 0x000fe20007810000 */
[----:B------:R-:W0:Y:S01]  /*3fd0*/  MUFU.EX2 R51, R51 ;  /* 0x0000003300337308 */ /* 0x000e220000000800 */
[----:B------:R-:W-:-:S02]  /*3fe0*/  F2FP.F16.F32.PACK_AB R196, R39, R196 ;  /* 0x000000c427c4723e */ /* 0x000fc400000000ff */
[----:B------:R-:W-:Y:S02]  /*3ff0*/  FMNMX.FTZ R36, R35, R36, !PT ;  /* 0x0000002423247209 */ /* 0x000fe40007810000 */
[----:B------:R-:W-:Y:S02]  /*4000*/  F2FP.F16.F32.PACK_AB R198, R41, R40 ;  /* 0x0000002829c6723e */ /* 0x000fe400000000ff */
[----:B-1----:R-:W-:Y:S01]  /*4010*/  F2FP.F16.F32.PACK_AB R192, R43, R42 ;  /* 0x0000002a2bc0723e */ /* 0x002fe200000000ff */
[----:B------:R-:W1:Y:S01]  /*4020*/  SHFL.BFLY PT, R3, R36, 0x2, 0x1f ;  /* 0x0c401f0024037f89 */ /* 0x000e6200000e0000 */
[----:B------:R-:W-:Y:S02]  /*4030*/  F2FP.F16.F32.PACK_AB R194, R45, R44 ;  /* 0x0000002c2dc2723e */ /* 0x000fe400000000ff */
[----:B--2---:R-:W-:Y:S02]  /*4040*/  F2FP.F16.F32.PACK_AB R188, R47, R46 ;  /* 0x0000002e2fbc723e */ /* 0x004fe400000000ff */
[----:B---3--:R-:W-:-:S02]  /*4050*/  F2FP.F16.F32.PACK_AB R190, R49, R48 ;  /* 0x0000003031be723e */ /* 0x008fc400000000ff */
[----:B0-----:R-:W-:Y:S02]  /*4060*/  F2FP.F16.F32.PACK_AB R184, R51, R50 ;  /* 0x0000003233b8723e */ /* 0x001fe400000000ff */
[----:B-1----:R-:W-:-:S05]  /*4070*/  FMNMX.FTZ R37, R36, R3, !PT ;  /* 0x0000000324257209 */ /* 0x002fca0007810000 */
[----:B------:R-:W0:Y:S02]  /*4080*/  SHFL.BFLY PT, R36, R37, 0x1, 0x1f ;  /* 0x0c201f0025247f89 */ /* 0x000e2400000e0000 */
[----:B0-----:R-:W-:Y:S01]  /*4090*/  FMNMX.FTZ R3, R37, R36, !PT ;  /* 0x0000002425037209 */ /* 0x001fe20007810000 */
[--C-:B------:R-:W-:Y:S01]  /*40a0*/  FFMA.FTZ R36, R87, UR5, -R38.reuse ;  /* 0x0000000557247c23 */ /* 0x100fe20008010826 */
[----:B------:R-:W-:Y:S02]  /*40b0*/  FFMA.FTZ R38, R53, UR5, -R38 ;  /* 0x0000000535267c23 */ /* 0x000fe40008010826 */
[C---:B------:R-:W-:Y:S01]  /*40c0*/  FSETP.NEU.FTZ.AND P0, PT, R3.reuse, -INF , PT ;  /* 0xff8000000300780b */ /* 0x040fe20003f1d000 */
[----:B------:R-:W-:Y:S02]  /*40d0*/  FMUL.FTZ R37, R3, UR5 ;  /* 0x0000000503257c20 */ /* 0x000fe40008410000 */
[----:B------:R-:W-:Y:S03]  /*40e0*/  MUFU.EX2 R36, R36 ;  /* 0x0000002400247308 */ /* 0x000fe60000000800 */
[----:B------:R-:W-:-:S05]  /*40f0*/  FSEL R53, R37, RZ, P0 ;  /* 0x000000ff25357208 */ /* 0x000fca0000000000 */
[--C-:B------:R-:W-:Y:S01]  /*4100*/  FFMA.FTZ R8, R8, UR5, -R53.reuse ;  /* 0x0000000508087c23 */ /* 0x100fe20008010835 */
[--C-:B------:R-:W-:Y:S01]  /*4110*/  FFMA.FTZ R9, R9, UR5, -R53.reuse ;  /* 0x0000000509097c23 */ /* 0x100fe20008010835 */
[--C-:B------:R-:W-:Y:S01]  /*4120*/  FFMA.FTZ R18, R18, UR5, -R53.reuse ;  /* 0x0000000512127c23 */ /* 0x100fe20008010835 */
[--C-:B------:R-:W-:Y:S01]  /*4130*/  FFMA.FTZ R23, R23, UR5, -R53.reuse ;  /* 0x0000000517177c23 */ /* 0x100fe20008010835 */
[--C-:B------:R-:W-:Y:S01]  /*4140*/  FFMA.FTZ R26, R26, UR5, -R53.reuse ;  /* 0x000000051a1a7c23 */ /* 0x100fe20008010835 */
[--C-:B------:R-:W-:Y:S01]  /*4150*/  FFMA.FTZ R27, R27, UR5, -R53.reuse ;  /* 0x000000051b1b7c23 */ /* 0x100fe20008010835 */
[----:B------:R-:W-:Y:S01]  /*4160*/  MUFU.EX2 R8, R8 ;  /* 0x0000000800087308 */ /* 0x000fe20000000800 */
[--C-:B------:R-:W-:Y:S01]  /*4170*/  FFMA.FTZ R28, R28, UR5, -R53.reuse ;  /* 0x000000051c1c7c23 */ /* 0x100fe20008010835 */
[--C-:B------:R-:W-:Y:S01]  /*4180*/  FFMA.FTZ R29, R29, UR5, -R53.reuse ;  /* 0x000000051d1d7c23 */ /* 0x100fe20008010835 */
[--C-:B------:R-:W-:Y:S01]  /*4190*/  FFMA.FTZ R30, R30, UR5, -R53.reuse ;  /* 0x000000051e1e7c23 */ /* 0x100fe20008010835 */
[--C-:B------:R-:W-:Y:S01]  /*41a0*/  FFMA.FTZ R31, R31, UR5, -R53.reuse ;  /* 0x000000051f1f7c23 */ /* 0x100fe20008010835 */
[--C-:B------:R-:W-:Y:S01]  /*41b0*/  FFMA.FTZ R32, R32, UR5, -R53.reuse ;  /* 0x0000000520207c23 */ /* 0x100fe20008010835 */
[--C-:B------:R-:W-:Y:S01]  /*41c0*/  FFMA.FTZ R33, R33, UR5, -R53.reuse ;  /* 0x0000000521217c23 */ /* 0x100fe20008010835 */
[--C-:B------:R-:W-:Y:S01]  /*41d0*/  FFMA.FTZ R2, R2, UR5, -R53.reuse ;  /* 0x0000000502027c23 */ /* 0x100fe20008010835 */
[----:B------:R-:W0:Y:S01]  /*41e0*/  MUFU.EX2 R9, R9 ;  /* 0x0000000900097308 */ /* 0x000e220000000800 */
[--C-:B------:R-:W-:Y:S01]  /*41f0*/  FFMA.FTZ R34, R34, UR5, -R53.reuse ;  /* 0x0000000522227c23 */ /* 0x100fe20008010835 */
[--C-:B------:R-:W-:Y:S01]  /*4200*/  FFMA.FTZ R0, R0, UR5, -R53.reuse ;  /* 0x0000000500007c23 */ /* 0x100fe20008010835 */
[----:B------:R-:W-:-:S05]  /*4210*/  FFMA.FTZ R35, R35, UR5, -R53 ;  /* 0x0000000523237c23 */ /* 0x000fca0008010835 */
[----:B------:R1:W2:Y:S08]  /*4220*/  MUFU.EX2 R199, R18 ;  /* 0x0000001200c77308 */ /* 0x0002b00000000800 */
[----:B------:R3:W4:Y:S01]  /*4230*/  MUFU.EX2 R52, R23 ;  /* 0x0000001700347308 */ /* 0x0007220000000800 */
[----:B-1----:R-:W-:Y:S01]  /*4240*/  FADD.FTZ R18, R40, R55 ;  /* 0x0000003728127221 */ /* 0x002fe20000010000 */
[----:B0-----:R-:W-:-:S06]  /*4250*/  F2FP.F16.F32.PACK_AB R197, R9, R8 ;  /* 0x0000000809c5723e */ /* 0x001fcc00000000ff */
[----:B------:R-:W-:Y:S01]  /*4260*/  MUFU.EX2 R26, R26 ;  /* 0x0000001a001a7308 */ /* 0x000fe20000000800 */
[----:B---3--:R-:W-:-:S04]  /*4270*/  FADD.FTZ R23, R41, R18 ;  /* 0x0000001229177221 */ /* 0x008fc80000010000 */
[----:B------:R-:W-:-:S03]  /*4280*/  FADD.FTZ R18, R42, R23 ;  /* 0x000000172a127221 */ /* 0x000fc60000010000 */
[----:B------:R-:W0:Y:S01]  /*4290*/  MUFU.EX2 R27, R27 ;  /* 0x0000001b001b7308 */ /* 0x000e220000000800 */
[----:B------:R-:W-:Y:S01]  /*42a0*/  FADD.FTZ R23, R43, R18 ;  /* 0x000000122b177221 */ /* 0x000fe20000010000 */
[----:B------:R-:W-:-:S06]  /*42b0*/  FADD.FTZ R18, R8, R9 ;  /* 0x0000000908127221 */ /* 0x000fcc0000010000 */
[----:B------:R1:W3:Y:S08]  /*42c0*/  MUFU.EX2 R37, R38 ;  /* 0x0000002600257308 */ /* 0x0002f00000000800 */
[----:B------:R-:W5:Y:S01]  /*42d0*/  MUFU.EX2 R28, R28 ;  /* 0x0000001c001c7308 */ /* 0x000f620000000800 */
[----:B-1----:R-:W-:Y:S01]  /*42e0*/  FADD.FTZ R38, R44, R23 ;  /* 0x000000172c267221 */ /* 0x002fe20000010000 */
[----:B--2---:R-:W-:Y:S01]  /*42f0*/  FADD.FTZ R23, R199, R18 ;  /* 0x00000012c7177221 */ /* 0x004fe20000010000 */
[----:B----4-:R-:W-:-:S02]  /*4300*/  F2FP.F16.F32.PACK_AB R199, R52, R199 ;  /* 0x000000c734c7723e */ /* 0x010fc400000000ff */
[----:B------:R-:W-:Y:S01]  /*4310*/  FADD.FTZ R55, R45, R38 ;  /* 0x000000262d377221 */ /* 0x000fe20000010000 */
[----:B------:R-:W-:Y:S01]  /*4320*/  FADD.FTZ R23, R52, R23 ;  /* 0x0000001734177221 */ /* 0x000fe20000010000 */
[----:B0-----:R-:W-:Y:S01]  /*4330*/  F2FP.F16.F32.PACK_AB R193, R27, R26 ;  /* 0x0000001a1bc1723e */ /* 0x001fe200000000ff */
[----:B------:R-:W0:Y:S01]  /*4340*/  MUFU.EX2 R29, R29 ;  /* 0x0000001d001d7308 */ /* 0x000e220000000800 */
[----:B------:R-:W-:Y:S01]  /*4350*/  FADD.FTZ R38, R46, R55 ;  /* 0x000000372e267221 */ /* 0x000fe20000010000 */
[----:B------:R-:W-:Y:S01]  /*4360*/  FADD.FTZ R18, R26, R23 ;  /* 0x000000171a127221 */ /* 0x000fe20000010000 */
[----:B---3--:R-:W-:Y:S02]  /*4370*/  F2FP.F16.F32.PACK_AB R186, R37, R36 ;  /* 0x0000002425ba723e */ /* 0x008fe400000000ff */
[----:B------:R-:W-:Y:S01]  /*4380*/  FADD.FTZ R55, R47, R38 ;  /* 0x000000262f377221 */ /* 0x000fe20000010000 */
[----:B------:R-:W-:Y:S02]  /*4390*/  FADD.FTZ R23, R27, R18 ;  /* 0x000000121b177221 */ /* 0x000fe40000010000 */
[----:B------:R-:W1:Y:S01]  /*43a0*/  MUFU.EX2 R30, R30 ;  /* 0x0000001e001e7308 */ /* 0x000e620000000800 */
[----:B------:R-:W-:Y:S01]  /*43b0*/  FADD.FTZ R38, R48, R55 ;  /* 0x0000003730267221 */ /* 0x000fe20000010000 */
[----:B-----5:R-:W-:-:S03]  /*43c0*/  FADD.FTZ R18, R28, R23 ;  /* 0x000000171c127221 */ /* 0x020fc60000010000 */
[----:B------:R-:W-:-:S03]  /*43d0*/  FADD.FTZ R39, R49, R38 ;  /* 0x0000002631277221 */ /* 0x000fc60000010000 */
[----:B------:R-:W2:Y:S01]  /*43e0*/  MUFU.EX2 R31, R31 ;  /* 0x0000001f001f7308 */ /* 0x000ea20000000800 */
[C---:B0-----:R-:W-:Y:S01]  /*43f0*/  FADD.FTZ R23, R29.reuse, R18 ;  /* 0x000000121d177221 */ /* 0x041fe20000010000 */
[----:B------:R-:W-:Y:S01]  /*4400*/  FADD.FTZ R38, R50, R39 ;  /* 0x0000002732267221 */ /* 0x000fe20000010000 */
[----:B------:R-:W-:-:S03]  /*4410*/  F2FP.F16.F32.PACK_AB R195, R29, R28 ;  /* 0x0000001c1dc3723e */ /* 0x000fc600000000ff */
[----:B------:R-:W-:Y:S02]  /*4420*/  FADD.FTZ R39, R51, R38 ;  /* 0x0000002633277221 */ /* 0x000fe40000010000 */
[----:B------:R-:W-:Y:S01]  /*4430*/  MUFU.EX2 R32, R32 ;  /* 0x0000002000207308 */ /* 0x000fe20000000800 */
[----:B-1----:R-:W-:-:S07]  /*4440*/  FADD.FTZ R18, R30, R23 ;  /* 0x000000171e127221 */ /* 0x002fce0000010000 */
[----:B------:R-:W0:Y:S01]  /*4450*/  MUFU.EX2 R33, R33 ;  /* 0x0000002100217308 */ /* 0x000e220000000800 */
[C---:B--2---:R-:W-:Y:S01]  /*4460*/  FADD.FTZ R23, R31.reuse, R18 ;  /* 0x000000121f177221 */ /* 0x044fe20000010000 */
[----:B------:R-:W-:Y:S01]  /*4470*/  FADD.FTZ R18, R36, R39 ;  /* 0x0000002724127221 */ /* 0x000fe20000010000 */
[----:B------:R-:W-:-:S03]  /*4480*/  F2FP.F16.F32.PACK_AB R189, R31, R30 ;  /* 0x0000001e1fbd723e */ /* 0x000fc600000000ff */
[----:B------:R-:W-:Y:S02]  /*4490*/  FADD.FTZ R18, R37, R18 ;  /* 0x0000001225127221 */ /* 0x000fe40000010000 */
[----:B------:R-:W1:Y:S08]  /*44a0*/  MUFU.EX2 R2, R2 ;  /* 0x0000000200027308 */ /* 0x000e700000000800 */
[----:B------:R2:W3:Y:S01]  /*44b0*/  MUFU.EX2 R185, R34 ;  /* 0x0000002200b97308 */ /* 0x0004e20000000800 */
[----:B0-----:R-:W-:-:S07]  /*44c0*/  F2FP.F16.F32.PACK_AB R191, R33, R32 ;  /* 0x0000002021bf723e */ /* 0x001fce00000000ff */
[----:B------:R-:W0:Y:S01]  /*44d0*/  MUFU.EX2 R0, R0 ;  /* 0x0000000000007308 */ /* 0x000e220000000800 */
[----:B--2---:R-:W-:-:S04]  /*44e0*/  FADD.FTZ R34, R32, R23 ;  /* 0x0000001720227221 */ /* 0x004fc80000010000 */
[----:B------:R-:W-:-:S03]  /*44f0*/  FADD.FTZ R23, R33, R34 ;  /* 0x0000002221177221 */ /* 0x000fc60000010000 */
[----:B------:R-:W2:Y:S01]  /*4500*/  MUFU.EX2 R35, R35 ;  /* 0x0000002300237308 */ /* 0x000ea20000000800 */
[----:B-1----:R-:W-:-:S04]  /*4510*/  FADD.FTZ R8, R2, R23 ;  /* 0x0000001702087221 */ /* 0x002fc80000010000 */
[C---:B---3--:R-:W-:Y:S01]  /*4520*/  FADD.FTZ R9, R185.reuse, R8 ;  /* 0x00000008b9097221 */ /* 0x048fe20000010000 */
[----:B------:R-:W-:-:S03]  /*4530*/  F2FP.F16.F32.PACK_AB R185, R185, R2 ;  /* 0x00000002b9b9723e */ /* 0x000fc600000000ff */
[----:B0-----:R-:W-:-:S04]  /*4540*/  FADD.FTZ R8, R0, R9 ;  /* 0x0000000900087221 */ /* 0x001fc80000010000 */
[C---:B--2---:R-:W-:Y:S01]  /*4550*/  FADD.FTZ R9, R35.reuse, R8 ;  /* 0x0000000823097221 */ /* 0x044fe20000010000 */
[----:B------:R-:W-:Y:S01]  /*4560*/  F2FP.F16.F32.PACK_AB R187, R35, R0 ;  /* 0x0000000023bb723e */ /* 0x000fe200000000ff */
[----:B------:R-:W-:Y:S06]  /*4570*/  @!P6 BRA `(.L_x_984) ;  /* 0x000000000044e947 */ /* 0x000fec0003800000 */
[----:B------:R-:W-:Y:S01]  /*4580*/  ISETP.LT.AND P0, PT, RZ, UR38, PT ;  /* 0x00000026ff007c0c */ /* 0x000fe2000bf01270 */
[----:B------:R-:W-:-:S06]  /*4590*/  UIADD3 UR4, UR38, -0x1, URZ ;  /* 0xffffffff26047890 */ /* 0x000fcc000fffe03f */
[----:B------:R-:W-:-:S06]  /*45a0*/  MOV R0, UR4 ;  /* 0x0000000400007c02 */ /* 0x000fcc0008000f00 */
[----:B------:R-:W-:Y:S05]  /*45b0*/  @P0 BRA `(.L_x_985) ;  /* 0x00000000001c0947 */ /* 0x000fea0003800000 */
[----:B------:R-:W-:Y:S01]  /*45c0*/  ISETP.NE.AND P0, PT, R25, 0x1, PT ;  /* 0x000000011900780c */ /* 0x000fe20003f05270 */
[----:B------:R-:W-:-:S12]  /*45d0*/  IMAD R23, RZ, RZ, -UR38 ;  /* 0x80000026ff177e24 */ /* 0x000fd8000f8e02ff */
[----:B------:R-:W0:Y:S02]  /*45e0*/  @P0 LDC.64 R26, c[0x0][0x9e8] ;  /* 0x00027a00ff1a0b82 */ /* 0x000e240000000a00 */
[----:B0-----:R-:W-:-:S05]  /*45f0*/  @P0 IMAD.HI.U32 R0, R23, R26, RZ ;  /* 0x0000001a17000227 */ /* 0x001fca00078e00ff */
[----:B------:R-:W-:-:S04]  /*4600*/  @P0 SHF.R.U32.HI R23, RZ, R27, R0 ;  /* 0x0000001bff170219 */ /* 0x000fc80000011600 */
[----:B------:R-:W-:Y:S01]  /*4610*/  LOP3.LUT R0, RZ, R23, RZ, 0x33, !PT ;  /* 0x00000017ff007212 */ /* 0x000fe200078e33ff */
[----:B------:R-:W-:Y:S06]  /*4620*/  BRA `(.L_x_986) ;  /* 0x0000000000107947 */ /* 0x000fec0003800000 */
.L_x_985:
[----:B------:R-:W-:-:S13]  /*4630*/  ISETP.NE.AND P0, PT, R25, 0x1, PT ;  /* 0x000000011900780c */ /* 0x000fda0003f05270 */
[----:B------:R-:W0:Y:S02]  /*4640*/  @P0 LDC.64 R26, c[0x0][0x9e8] ;  /* 0x00027a00ff1a0b82 */ /* 0x000e240000000a00 */
[----:B0-----:R-:W-:-:S05]  /*4650*/  @P0 IMAD.HI.U32 R2, R0, R26, RZ ;  /* 0x0000001a00020227 */ /* 0x001fca00078e00ff */
[----:B------:R-:W-:-:S07]  /*4660*/  @P0 SHF.R.U32.HI R0, RZ, R27, R2 ;  /* 0x0000001bff000219 */ /* 0x000fce0000011602 */
.L_x_986:
[----:B------:R-:W-:-:S05]  /*4670*/  IMAD R25, R0, R25, R25 ;  /* 0x0000001900197224 */ /* 0x000fca00078e0219 */
[----:B------:R-:W-:-:S07]  /*4680*/  VIMNMX R24, R24, R25, PT ;  /* 0x0000001918187248 */ /* 0x000fce0003fe0100 */
.L_x_984:
[----:B------:R-:W-:Y:S01]  /*4690*/  R2UR UR4, R22 ;  /* 0x00000000160472ca */ /* 0x000fe200000e0000 */
[----:B------:R-:W-:Y:S01]  /*46a0*/  UMOV UR7, URZ ;  /* 0x0000003f00077c82 */ /* 0x000fe20008000000 */
[----:B------:R-:W-:Y:S01]  /*46b0*/  SHF.R.S32.HI R23, RZ, 0x1f, R24 ;  /* 0x0000001fff177819 */ /* 0x000fe20000011418 */
[----:B------:R-:W-:Y:S01]  /*46c0*/  IMAD.U32 R8, RZ, RZ, UR7 ;  /* 0x00000007ff087e24 */ /* 0x000fe2000f8e00ff */
[----:B------:R-:W-:Y:S01]  /*46d0*/  CS2R R150, SRZ ;  /* 0x0000000000967805 */ /* 0x000fe2000001ff00 */
[----:B------:R-:W-:Y:S01]  /*46e0*/  IMAD.MOV.U32 R0, RZ, RZ, 0x3f800000 ;  /* 0x3f800000ff007424 */ /* 0x000fe200078e00ff */
[----:B------:R-:W-:Y:S01]  /*46f0*/  LEA.HI R23, R23, R24, RZ, 0x6 ;  /* 0x0000001817177211 */ /* 0x000fe200078f30ff */
[----:B------:R-:W-:Y:S01]  /*4700*/  IMAD.MOV.U32 R2, RZ, RZ, 0x3f800000 ;  /* 0x3f800000ff027424 */ /* 0x000fe200078e00ff */
[----:B------:R-:W-:Y:S02]  /*4710*/  CS2R R148, SRZ ;  /* 0x0000000000947805 */ /* 0x000fe4000001ff00 */
[----:B------:R-:W-:-:S02]  /*4720*/  CS2R R146, SRZ ;  /* 0x0000000000927805 */ /* 0x000fc4000001ff00 */
[----:B------:R-:W-:Y:S02]  /*4730*/  SHF.R.S32.HI R23, RZ, 0x6, R23 ;  /* 0x00000006ff177819 */ /* 0x000fe40000011417 */
[----:B------:R-:W-:Y:S02]  /*4740*/  CS2R R144, SRZ ;  /* 0x0000000000907805 */ /* 0x000fe4000001ff00 */
[----:B------:R-:W-:Y:S02]  /*4750*/  CS2R R142, SRZ ;  /* 0x00000000008e7805 */ /* 0x000fe4000001ff00 */
[----:B------:R-:W-:Y:S02]  /*4760*/  CS2R R140, SRZ ;  /* 0x00000000008c7805 */ /* 0x000fe4000001ff00 */
[----:B------:R-:W-:Y:S01]  /*4770*/  VIMNMX R23, R23, UR4, !PT ;  /* 0x0000000417177c48 */ /* 0x000fe2000ffe0100 */
[----:B------:R-:W-:Y:S01]  /*4780*/  UMOV UR4, URZ ;  /* 0x0000003f00047c82 */ /* 0x000fe20008000000 */
[----:B------:R-:W-:-:S02]  /*4790*/  CS2R R138, SRZ ;  /* 0x00000000008a7805 */ /* 0x000fc4000001ff00 */
[----:B------:R-:W-:Y:S02]  /*47a0*/  CS2R R136, SRZ ;  /* 0x0000000000887805 */ /* 0x000fe4000001ff00 */
[----:B------:R-:W-:Y:S02]  /*47b0*/  ISETP.LE.AND P0, PT, R23, UR6, PT ;  /* 0x0000000617007c0c */ /* 0x000fe4000bf03270 */
        /* <DEDUP_REMOVED lines=57> */
[----:B------:R-:W-:Y:S01]  /*4b50*/  UMOV UR4, URZ ;  /* 0x0000003f00047c82 */ /* 0x000fe20008000000 */
[----:B------:R-:W-:Y:S01]  /*4b60*/  MOV R2, 0x3f800000 ;  /* 0x3f80000000027802 */ /* 0x000fe20000000f00 */
[----:B------:R-:W-:Y:S01]  /*4b70*/  IMAD.U32 R202, RZ, RZ, UR4 ;  /* 0x00000004ffca7e24 */ /* 0x000fe2000f8e00ff */
[----:B------:R-:W-:Y:S01]  /*4b80*/  UMOV UR60, URZ ;  /* 0x0000003f003c7c82 */ /* 0x000fe20008000000 */
[----:B------:R-:W-:Y:S01]  /*4b90*/  IMAD.MOV.U32 R0, RZ, RZ, 0x3f800000 ;  /* 0x3f800000ff007424 */ /* 0x000fe200078e00ff */
[----:B------:R-:W-:Y:S01]  /*4ba0*/  ULDC UR7, c[0x0][0x9d8] ;  /* 0x0002760000077ab9 */ /* 0x000fe20000000800 */
[----:B------:R-:W-:-:S07]  /*4bb0*/  IMAD.MOV.U32 R151, RZ, RZ, RZ ;  /* 0x000000ffff977224 */ /* 0x000fce00078e00ff */
.L_x_1004:
[----:B------:R-:W-:Y:S01]  /*4bc0*/  R2UR UR10, R202 ;  /* 0x00000000ca0a72ca */ /* 0x000fe200000e0000 */
[----:B------:R-:W-:-:S04]  /*4bd0*/  UIADD3 UR4, UR60, 0x1, URZ ;  /* 0x000000013c047890 */ /* 0x000fc8000fffe03f */
[----:B------:R-:W-:-:S04]  /*4be0*/  UISETP.NE.AND UP1, UPT, UR4, 0x2, UPT ;  /* 0x000000020400788c */ /* 0x000fc8000bf25270 */
[----:B------:R-:W-:Y:S02]  /*4bf0*/  USEL UR5, URZ, 0x1, UP1 ;  /* 0x000000013f057887 */ /* 0x000fe40008800000 */
[----:B------:R-:W-:Y:S02]  /*4c00*/  USEL UR4, UR4, URZ, UP1 ;  /* 0x0000003f04047287 */ /* 0x000fe40008800000 */
[----:B------:R-:W-:-:S06]  /*4c10*/  ULOP3.LUT UR5, UR10, UR5, URZ, 0x3c, !UPT ;  /* 0x000000050a057292 */ /* 0x000fcc000f8e3c3f */
[----:B------:R-:W-:Y:S01]  /*4c20*/  IMAD.U32 R8, RZ, RZ, UR5 ;  /* 0x00000005ff087e24 */ /* 0x000fe2000f8e00ff */
[----:B------:R-:W-:Y:S06]  /*4c30*/  @!P4 BRA `(.L_x_988) ;  /* 0x000000000004c947 */ /* 0x000fec0003800000 */
[----:B------:R-:W-:Y:S01]  /*4c40*/  BPT.TRAP 0x1 ;  /* 0x000000040000795c */ /* 0x000fe20000300000 */
.L_x_988:
[----:B------:R-:W-:Y:S02]  /*4c50*/  R2UR UR10, R16 ;  /* 0x00000000100a72ca */ /* 0x000fe400000e0000 */
[----:B------:R-:W-:-:S11]  /*4c60*/  R2UR UR5, R8 ;  /* 0x00000000080572ca */ /* 0x000fd600000e0000 */
[----:B------:R-:W-:Y:S02]  /*4c70*/  ULEA UR61, UR4, UR10, 0x3 ;  /* 0x0000000a043d7291 */ /* 0x000fe4000f8e183f */
[----:B------:R-:W-:-:S05]  /*4c80*/  IMAD.U32 R152, RZ, RZ, UR5 ;  /* 0x00000005ff987e24 */ /* 0x000fca000f8e00ff */
[----:B------:R-:W-:-:S04]  /*4c90*/  SHF.L.U32 R152, R152, 0x1f, RZ ;  /* 0x0000001f98987819 */ /* 0x000fc800000006ff */
[----:B------:R0:W1:Y:S01]  /*4ca0*/  SYNCS.PHASECHK.TRANS64.TRYWAIT P0, [UR61+0x30830], R152 ;  /* 0x03083098ff0075a7 */ /* 0x000062000800017d */
[----:B------:R-:W-:Y:S05]  /*4cb0*/  @!P4 BRA `(.L_x_989) ;  /* 0x000000000004c947 */ /* 0x000fea0003800000 */
[----:B------:R-:W-:Y:S01]  /*4cc0*/  BPT.TRAP 0x1 ;  /* 0x000000040000795c */ /* 0x000fe20000300000 */
.L_x_989:
[----:B-1----:R-:W-:Y:S05]  /*4cd0*/  @P0 BRA `(.L_x_990) ;  /* 0x0000000000080947 */ /* 0x002fea0003800000 */
[----:B------:R-:W1:Y:S02]  /*4ce0*/  SYNCS.PHASECHK.TRANS64.TRYWAIT P0, [UR61+0x30830], R152 ;  /* 0x03083098ff0075a7 */ /* 0x000e64000800017d */
[----:B-1----:R-:W-:Y:S05]  /*4cf0*/  @!P0 BRA `(.L_x_991) ;  /* 0x0000010400208947 */ /* 0x002fea0003800000 */
.L_x_990:
[----:B------:R-:W-:Y:S01]  /*4d00*/  R2UR UR5, R20 ;  /* 0x00000000140572ca */ /* 0x000fe200000e0000 */
[----:B01----:R-:W-:Y:S01]  /*4d10*/  WARPGROUP.ARRIVE ;  /* 0x00000000000079c5 */ /* 0x003fe20000000000 */
[----:B------:R-:W-:Y:S01]  /*4d20*/  R2UR UR56, R6 ;  /* 0x00000000063872ca */ /* 0x000fe200000e0000 */
[----:B------:R-:W-:Y:S01]  /*4d30*/  UMOV UR59, 0x40000040 ;  /* 0x40000040003b7882 */ /* 0x000fe20000000000 */
[----:B------:R-:W-:Y:S01]  /*4d40*/  R2UR UR57, R7 ;  /* 0x00000000073972ca */ /* 0x000fe200000e0000 */
[----:B------:R-:W-:Y:S01]  /*4d50*/  UMOV UR55, 0x40000040 ;  /* 0x4000004000377882 */ /* 0x000fe20000000000 */
[----:B------:R-:W-:Y:S01]  /*4d60*/  MOV R200, UR53 ;  /* 0x0000003500c87c02 */ /* 0x000fe20008000f00 */
[----:B------:R-:W-:Y:S01]  /*4d70*/  UMOV UR11, 0x40000040 ;  /* 0x40000040000b7882 */ /* 0x000fe20000000000 */
[----:B------:R-:W-:Y:S01]  /*4d80*/  MOV R201, UR52 ;  /* 0x0000003400c97c02 */ /* 0x000fe20008000f00 */
[----:B------:R-:W-:Y:S01]  /*4d90*/  UMOV UR15, 0x40000040 ;  /* 0x40000040000f7882 */ /* 0x000fe20000000000 */
[----:B------:R-:W-:Y:S01]  /*4da0*/  R2UR UR52, R10 ;  /* 0x000000000a3472ca */ /* 0x000fe200000e0000 */
[----:B------:R-:W-:Y:S01]  /*4db0*/  UMOV UR19, 0x40000040 ;  /* 0x4000004000137882 */ /* 0x000fe20000000000 */
[----:B------:R-:W-:Y:S01]  /*4dc0*/  R2UR UR53, R11 ;  /* 0x000000000b3572ca */ /* 0x000fe200000e0000 */
[----:B------:R-:W-:Y:S01]  /*4dd0*/  ULEA UR5, UR4, UR5, 0xb ;  /* 0x0000000504057291 */ /* 0x000fe2000f8e583f */
        /* <DEDUP_REMOVED lines=9> */
[----:B------:R-:W-:Y:S01]  /*4e70*/  HGMMA.64x64x16.F32 R152, gdesc[UR56], RZ, !UPT, gsb0 ;  /* 0x00e00000389879f0 */ /* 0x000fe2000c0008ff */
[----:B------:R-:W-:Y:S01]  /*4e80*/  UMOV UR54, UR10 ;  /* 0x0000000a00367c82 */ /* 0x000fe20008000000 */
[----:B------:R-:W-:Y:S01]  /*4e90*/  R2UR UR56, R14 ;  /* 0x000000000e3872ca */ /* 0x000fe200000e0000 */
[----:B------:R-:W-:Y:S01]  /*4ea0*/  UIADD3 UR10, UR5, 0x4, URZ ;  /* 0x00000004050a7890 */ /* 0x000fe2000fffe03f */
[----:B------:R-:W-:Y:S01]  /*4eb0*/  R2UR UR57, R15 ;  /* 0x000000000f3972ca */ /* 0x000fe200000e0000 */
[----:B------:R-:W-:Y:S01]  /*4ec0*/  UMOV UR59, 0x40000040 ;  /* 0x40000040003b7882 */ /* 0x000fe20000000000 */
[----:B------:R-:W-:Y:S01]  /*4ed0*/  UIADD3 UR22, UR5, 0x204, URZ ;  /* 0x0000020405167890 */ /* 0x000fe2000fffe03f */
[-C--:B------:R-:W-:Y:S01]  /*4ee0*/  FMUL.FTZ R29, R29, R0.reuse ;  /* 0x000000001d1d7220 */ /* 0x080fe20000410000 */
[----:B------:R-:W-:Y:S01]  /*4ef0*/  UIADD3 UR26, UR5, 0x206, URZ ;  /* 0x00000206051a7890 */ /* 0x000fe2000fffe03f */
[-C--:B------:R-:W-:Y:S01]  /*4f00*/  FMUL.FTZ R32, R32, R0.reuse ;  /* 0x0000000020207220 */ /* 0x080fe20000410000 */
[----:B------:R-:W-:Y:S01]  /*4f10*/  UMOV UR58, UR10 ;  /* 0x0000000a003a7c82 */ /* 0x000fe20008000000 */
        /* <DEDUP_REMOVED lines=72> */
[----:B------:R-:W-:Y:S01]  /*53a0*/  HGMMA.64x64x16.F32 R152, gdesc[UR52], R152, gsb0 ;  /* 0x00e00000349879f0 */ /* 0x000fe20008000898 */
[----:B------:R-:W-:Y:S01]  /*53b0*/  R2UR UR53, R200 ;  /* 0x00000000c83572ca */ /* 0x000fe200000e0000 */
[----:B------:R-:W-:Y:S01]  /*53c0*/  UIADD3 UR54, UR5, 0x604, URZ ;  /* 0x0000060405367890 */ /* 0x000fe2000fffe03f */
[----:B------:R-:W-:Y:S01]  /*53d0*/  R2UR UR52, R201 ;  /* 0x00000000c93472ca */ /* 0x000fe200000e0000 */
[----:B------:R-:W-:Y:S01]  /*53e0*/  UMOV UR55, 0x40000040 ;  /* 0x4000004000377882 */ /* 0x000fe20000000000 */
[----:B------:R-:W-:Y:S01]  /*53f0*/  UIADD3 UR5, UR5, 0x606, URZ ;  /* 0x0000060605057890 */ /* 0x000fe2000fffe03f */
        /* <DEDUP_REMOVED lines=68> */
[----:B------:R-:W-:Y:S01]  /*5840*/  HGMMA.64x64x16.F32 R152, gdesc[UR56], R152, gsb0 ;  /* 0x00e00000389879f0 */ /* 0x000fe20008000898 */
[----:B------:R-:W-:Y:S01]  /*5850*/  R2UR UR56, R12 ;  /* 0x000000000c3872ca */ /* 0x000fe200000e0000 */
[----:B------:R-:W-:Y:S01]  /*5860*/  UMOV UR58, UR5 ;  /* 0x00000005003a7c82 */ /* 0x000fe20008000000 */
[----:B------:R-:W-:Y:S01]  /*5870*/  R2UR UR57, R13 ;  /* 0x000000000d3972ca */ /* 0x000fe200000e0000 */
[----:B------:R-:W-:Y:S01]  /*5880*/  UMOV UR59, 0x40000040 ;  /* 0x40000040003b7882 */ /* 0x000fe20000000000 */
[----:B------:R-:W-:Y:S02]  /*5890*/  WARPGROUP.DEPBAR.LE gsb0, 0x0 ;  /* 0x00008000000079c5 */ /* 0x000fe40000010000 */
[----:B------:R-:W-:-:S06]  /*58a0*/  WARPGROUP.ARRIVE ;  /* 0x00000000000079c5 */ /* 0x000fcc0000000000 */
[----:B------:R-:W-:Y:S03]  /*58b0*/  HGMMA.64x64x16.F32 R152, gdesc[UR8], R152, gsb0 ;  /* 0x00e00000089879f0 */ /* 0x000fe60008000898 */
        /* <DEDUP_REMOVED lines=37> */
[----:B------:R-:W-:Y:S05]  /*5b10*/  @!P4 BRA `(.L_x_992) ;  /* 0x000000000004c947 */ /* 0x000fea0003800000 */
[----:B------:R-:W-:Y:S01]  /*5b20*/  BPT.TRAP 0x1 ;  /* 0x000000040000795c */ /* 0x000fe20000300000 */
.L_x_992:
        /* <DEDUP_REMOVED lines=8> */
.L_x_993:
[----:B-1----:R-:W-:Y:S05]  /*5bb0*/  @P0 BRA `(.L_x_994) ;  /* 0x0000000000080947 */ /* 0x002fea0003800000 */
[----:B------:R-:W1:Y:S02]  /*5bc0*/  SYNCS.PHASECHK.TRANS64.TRYWAIT P0, [UR14+0x30850], R0 ;  /* 0x03085000ff0075a7 */ /* 0x000e64000800014e */
[----:B-1----:R-:W-:Y:S05]  /*5bd0*/  @!P0 BRA `(.L_x_995) ;  /* 0x000000f400808947 */ /* 0x002fea0003800000 */
.L_x_994:
[----:B------:R-:W-:Y:S01]  /*5be0*/  R2UR UR5, R16 ;  /* 0x00000000100572ca */ /* 0x000fe200000e0000 */
[----:B------:R-:W-:Y:S01]  /*5bf0*/  WARPGROUP.ARRIVE ;  /* 0x00000000000079c5 */ /* 0x000fe20000000000 */
[----:B------:R-:W-:Y:S01]  /*5c00*/  UMOV UR11, 0x40000040 ;  /* 0x40000040000b7882 */ /* 0x000fe20000000000 */
[----:B------:R-:W-:Y:S01]  /*5c10*/  PLOP3.LUT P0, PT, PT, PT, UP0, 0x80, 0x0 ;  /* 0x000000000000781c */ /* 0x000fe20003f0f008 */
[----:B------:R-:W-:Y:S01]  /*5c20*/  FMUL.FTZ R157, R157, UR7 ;  /* 0x000000079d9d7c20 */ /* 0x000fe20008410000 */
[----:B------:R-:W-:Y:S01]  /*5c30*/  PLOP3.LUT P1, PT, PT, PT, UP0, 0x80, 0x0 ;  /* 0x000000000000781c */ /* 0x000fe20003f2f008 */
[----:B------:R-:W-:Y:S01]  /*5c40*/  FMUL.FTZ R2, R155, UR7 ;  /* 0x000000079b027c20 */ /* 0x000fe20008410000 */
[----:B------:R-:W-:Y:S01]  /*5c50*/  FMUL.FTZ R155, R162, UR7 ;  /* 0x00000007a29b7c20 */ /* 0x000fe20008410000 */
[----:B------:R-:W-:Y:S01]  /*5c60*/  FMUL.FTZ R162, R175, UR7 ;  /* 0x00000007afa27c20 */ /* 0x000fe20008410000 */
[----:B------:R-:W-:Y:S01]  /*5c70*/  MOV R175, R19 ;  /* 0x0000001300af7202 */ /* 0x000fe20000000f00 */
[----:B------:R-:W-:Y:S01]  /*5c80*/  USHF.L.U32 UR15, UR6, 0x6, URZ ;  /* 0x00000006060f7899 */ /* 0x000fe2000800063f */
[----:B------:R-:W-:Y:S01]  /*5c90*/  R2UR UR19, R17 ;  /* 0x00000000111372ca */ /* 0x000fe200000e0000 */
[----:B01----:R-:W-:Y:S01]  /*5ca0*/  FMUL.FTZ R0, R154, UR7 ;  /* 0x000000079a007c20 */ /* 0x003fe20008410000 */
[----:B------:R-:W-:Y:S01]  /*5cb0*/  UIADD3 UR5, UR5, 0x400, URZ ;  /* 0x0000040005057890 */ /* 0x000fe2000fffe03f */
[----:B------:R-:W-:Y:S01]  /*5cc0*/  FMUL.FTZ R154, R159, UR7 ;  /* 0x000000079f9a7c20 */ /* 0x000fe20008410000 */
[----:B------:R-:W-:Y:S01]  /*5cd0*/  ULDC UR22, c[0x0][0x2f0] ;  /* 0x0000bc0000167ab9 */ /* 0x000fe20000000800 */
[----:B------:R-:W-:Y:S01]  /*5ce0*/  FMUL.FTZ R159, R170, UR7 ;  /* 0x00000007aa9f7c20 */ /* 0x000fe20008410000 */
[----:B------:R-:W-:Y:S01]  /*5cf0*/  USHF.R.U32.HI UR5, URZ, 0x4, UR5 ;  /* 0x000000043f057899 */ /* 0x000fe20008011605 */
[----:B------:R-:W-:Y:S01]  /*5d00*/  FMUL.FTZ R170, R173, UR7 ;  /* 0x00000007adaa7c20 */ /* 0x000fe20008410000 */
[----:B------:R-:W-:Y:S01]  /*5d10*/  FMUL.FTZ R152, R152, UR7 ;  /* 0x0000000798987c20 */ /* 0x000fe20008410000 */
[----:B------:R-:W-:Y:S01]  /*5d20*/  FMUL.FTZ R165, R165, UR7 ;  /* 0x00000007a5a57c20 */ /* 0x000fe20008410000 */
[----:B------:R-:W-:Y:S01]  /*5d30*/  ULOP3.LUT UR5, UR5, 0x3fff, URZ, 0xc0, !UPT ;  /* 0x00003fff05057892 */ /* 0x000fe2000f8ec03f */
[----:B------:R-:W-:Y:S01]  /*5d40*/  FMUL.FTZ R172, R172, UR7 ;  /* 0x00000007acac7c20 */ /* 0x000fe20008410000 */
[----:B------:R-:W-:Y:S01]  /*5d50*/  FMUL.FTZ R180, R180, UR7 ;  /* 0x00000007b4b47c20 */ /* 0x000fe20008410000 */
[----:B------:R-:W-:Y:S01]  /*5d60*/  FMUL.FTZ R181, R181, UR7 ;  /* 0x00000007b5b57c20 */ /* 0x000fe20008410000 */
[----:B------:R-:W-:Y:S01]  /*5d70*/  ULOP3.LUT UR5, UR5, 0x2000000, URZ, 0xfc, !UPT ;  /* 0x0200000005057892 */ /* 0x000fe2000f8efc3f */
[----:B------:R-:W-:Y:S01]  /*5d80*/  R2UR UR18, R21 ;  /* 0x00000000151272ca */ /* 0x000fe200000e0000 */
[----:B------:R-:W-:Y:S01]  /*5d90*/  FMUL.FTZ R182, R182, UR7 ;  /* 0x00000007b6b67c20 */ /* 0x000fe20008410000 */
[----:B------:R-:W0:Y:S01]  /*5da0*/  MUFU.TANH R152, R152 ;  /* 0x0000009800987308 */ /* 0x000e220000002400 */
[----:B------:R-:W-:-:S07]  /*5db0*/  ULEA UR5, UR60, UR5, 0xb ;  /* 0x000000053c057291 */ /* 0x000fce000f8e583f */
[----:B------:R-:W-:Y:S01]  /*5dc0*/  UMOV UR10, UR5 ;  /* 0x00000005000a7c82 */ /* 0x000fe20008000000 */
[----:B------:R-:W1:Y:S01]  /*5dd0*/  MUFU.TANH R0, R0 ;  /* 0x0000000000007308 */ /* 0x000e620000002400 */
[----:B------:R-:W-:Y:S01]  /*5de0*/  HGMMA.64x256x16.F32 R24, R196, gdesc[UR8].tnspB, R24, gsb0 ;  /* 0x43e00008c4187df0 */ /* 0x000fe20008000818 */
[----:B------:R-:W-:Y:S01]  /*5df0*/  UIADD3 UR10, UR5, 0x80, URZ ;  /* 0x00000080050a7890 */ /* 0x000fe2000fffe03f */
[----:B------:R-:W-:-:S05]  /*5e00*/  UMOV UR11, 0x40000040 ;  /* 0x40000040000b7882 */ /* 0x000fca0000000000 */
[----:B------:R-:W2:Y:S08]  /*5e10*/  MUFU.TANH R2, R2 ;  /* 0x0000000200027308 */ /* 0x000eb00000002400 */
[----:B------:R-:W3:Y:S08]  /*5e20*/  MUFU.TANH R154, R154 ;  /* 0x0000009a009a7308 */ /* 0x000ef00000002400 */
[----:B------:R-:W4:Y:S08]  /*5e30*/  MUFU.TANH R155, R155 ;  /* 0x0000009b009b7308 */ /* 0x000f300000002400 */
[----:B------:R-:W0:Y:S08]  /*5e40*/  MUFU.TANH R165, R165 ;  /* 0x000000a500a57308 */ /* 0x000e300000002400 */
[----:B------:R-:W0:Y:S08]  /*5e50*/  MUFU.TANH R159, R159 ;  /* 0x0000009f009f7308 */ /* 0x000e300000002400 */
[----:B------:R-:W0:Y:S08]  /*5e60*/  MUFU.TANH R172, R172 ;  /* 0x000000ac00ac7308 */ /* 0x000e300000002400 */
[----:B------:R-:W0:Y:S08]  /*5e70*/  MUFU.TANH R170, R170 ;  /* 0x000000aa00aa7308 */ /* 0x000e300000002400 */
[----:B------:R-:W0:Y:S08]  /*5e80*/  MUFU.TANH R162, R162 ;  /* 0x000000a200a27308 */ /* 0x000e300000002400 */
[----:B------:R-:W0:Y:S08]  /*5e90*/  MUFU.TANH R180, R180 ;  /* 0x000000b400b47308 */ /* 0x000e300000002400 */
[----:B------:R-:W0:Y:S01]  /*5ea0*/  MUFU.TANH R181, R181 ;  /* 0x000000b500b57308 */ /* 0x000e220000002400 */
[----:B------:R-:W-:-:S02]  /*5eb0*/  WARPGROUP.DEPBAR.LE gsb0, 0x0 ;  /* 0x00008000000079c5 */ /* 0x000fc40000010000 */
        /* <DEDUP_REMOVED lines=9> */
[----:B------:R-:W-:Y:S02]  /*5f50*/  UMOV UR11, 0x40000040 ;  /* 0x40000040000b7882 */ /* 0x000fe40000000000 */
[----:B------:R-:W-:Y:S01]  /*5f60*/  @UP0 ULDC UR5, c[0x0][0x44c] ;  /* 0x0001130000050ab9 */ /* 0x000fe20000000800 */
[----:B------:R-:W-:Y:S02]  /*5f70*/  WARPGROUP.DEPBAR.LE gsb0, 0x0 ;  /* 0x00008000000079c5 */ /* 0x000fe40000010000 */
[----:B------:R-:W-:Y:S01]  /*5f80*/  WARPGROUP.ARRIVE ;  /* 0x00000000000079c5 */ /* 0x000fe20000000000 */
[----:B------:R-:W-:Y:S01]  /*5f90*/  FMUL.FTZ R188, R153, UR7 ;  /* 0x0000000799bc7c20 */ /* 0x000fe20008410000 */
[----:B------:R-:W-:Y:S01]  /*5fa0*/  FMUL.FTZ R153, R158, UR7 ;  /* 0x000000079e997c20 */ /* 0x000fe20008410000 */
[----:B------:R-:W-:Y:S01]  /*5fb0*/  FMUL.FTZ R191, R169, UR7 ;  /* 0x00000007a9bf7c20 */ /* 0x000fe20008410000 */
[----:B------:R-:W-:Y:S01]  /*5fc0*/  FMUL.FTZ R158, R167, UR7 ;  /* 0x00000007a79e7c20 */ /* 0x000fe20008410000 */
[----:B------:R-:W-:-:S15]  /*5fd0*/  FMUL.FTZ R190, R168, UR7 ;  /* 0x00000007a8be7c20 */ /* 0x000fde0008410000 */
[----:B------:R-:W-:-:S01]  /*5fe0*/  NOP ;  /* 0x0000000000007918 */ /* 0x000fc20000000000 */
[----:B------:R-:W-:Y:S01]  /*5ff0*/  HGMMA.64x256x16.F32 R24, R184, gdesc[UR8].tnspB, R24, gsb0 ;  /* 0x43e00008b8187df0 */ /* 0x000fe20008000818 */
[----:B------:R-:W-:Y:S01]  /*6000*/  FMUL.FTZ R189, R156, UR7 ;  /* 0x000000079cbd7c20 */ /* 0x000fe20008410000 */
[----:B------:R-:W-:Y:S01]  /*6010*/  UMOV UR10, UR22 ;  /* 0x00000016000a7c82 */ /* 0x000fe20008000000 */
[----:B------:R-:W-:Y:S01]  /*6020*/  FMUL.FTZ R156, R163, UR7 ;  /* 0x00000007a39c7c20 */ /* 0x000fe20008410000 */
[----:B------:R-:W-:Y:S01]  /*6030*/  FMUL.FTZ R163, R178, UR7 ;  /* 0x00000007b2a37c20 */ /* 0x000fe20008410000 */
[----:B------:R-:W-:Y:S01]  /*6040*/  IMAD.U32 R173, RZ, RZ, UR10 ;  /* 0x0000000affad7e24 */ /* 0x000fe2000f8e00ff */
[----:B------:R-:W-:Y:S01]  /*6050*/  ULDC UR22, c[0x0][0x288] ;  /* 0x0000a20000167ab9 */ /* 0x000fe20000000800 */
[----:B------:R-:W0:Y:S01]  /*6060*/  MUFU.TANH R188, R188 ;  /* 0x000000bc00bc7308 */ /* 0x000e220000002400 */
[----:B------:R-:W-:-:S07]  /*6070*/  UMOV UR11, UR22 ;  /* 0x00000016000b7c82 */ /* 0x000fce0008000000 */
[----:B------:R-:W0:Y:S08]  /*6080*/  MUFU.TANH R189, R189 ;  /* 0x000000bd00bd7308 */ /* 0x000e300000002400 */
[----:B------:R-:W0:Y:S08]  /*6090*/  MUFU.TANH R153, R153 ;  /* 0x0000009900997308 */ /* 0x000e300000002400 */
[----:B------:R-:W0:Y:S08]  /*60a0*/  MUFU.TANH R156, R156 ;  /* 0x0000009c009c7308 */ /* 0x000e300000002400 */
[----:B------:R-:W0:Y:S08]  /*60b0*/  MUFU.TANH R158, R158 ;  /* 0x0000009e009e7308 */ /* 0x000e300000002400 */
[----:B------:R-:W0:Y:S08]  /*60c0*/  MUFU.TANH R190, R190 ;  /* 0x000000be00be7308 */ /* 0x000e300000002400 */
[----:B------:R-:W0:Y:S08]  /*60d0*/  MUFU.TANH R191, R191 ;  /* 0x000000bf00bf7308 */ /* 0x000e300000002400 */
[----:B------:R-:W0:Y:S01]  /*60e0*/  MUFU.TANH R163, R163 ;  /* 0x000000a300a37308 */ /* 0x000e220000002400 */
[----:B------:R-:W-:-:S07]  /*60f0*/  WARPGROUP.DEPBAR.LE gsb0, 0x0 ;  /* 0x00008000000079c5 */ /* 0x000fce0000010000 */
[----:B------:R5:W0:Y:S01]  /*6100*/  MUFU.TANH R184, R157 ;  /* 0x0000009d00b87308 */ /* 0x000a220000002400 */
        /* <DEDUP_REMOVED lines=8> */
[----:B-----5:R-:W-:Y:S01]  /*6190*/  FMUL.FTZ R157, R166, UR7 ;  /* 0x00000007a69d7c20 */ /* 0x020fe20008410000 */
[----:B------:R-:W-:Y:S01]  /*61a0*/  @P0 IMAD.HI.U32 R166, R19, UR5, RZ ;  /* 0x0000000513a60c27 */ /* 0x000fe2000f8e00ff */
[----:B------:R-:W-:Y:S01]  /*61b0*/  @UP0 ULDC UR5, c[0x0][0x450] ;  /* 0x0001140000050ab9 */ /* 0x000fe20000000800 */
[----:B------:R-:W0:Y:S03]  /*61c0*/  MUFU.TANH R185, R185 ;  /* 0x000000b900b97308 */ /* 0x000e260000002400 */
[----:B------:R-:W-:Y:S01]  /*61d0*/  @P1 SHF.R.U32.HI R175, RZ, UR5, R166 ;  /* 0x00000005ffaf1c19 */ /* 0x000fe200080116a6 */
[----:B------:R-:W-:Y:S01]  /*61e0*/  IMAD.U32 R166, RZ, RZ, UR61 ;  /* 0x0000003dffa67e24 */ /* 0x000fe2000f8e00ff */
[----:B------:R-:W-:-:S03]  /*61f0*/  UIADD3 UR5, -UR15, 0x1, URZ ;  /* 0x000000010f057890 */ /* 0x000fc6000fffe13f */
[----:B------:R-:W-:Y:S01]  /*6200*/  @!P5 VIADD R166, R166, 0x30840 ;  /* 0x00030840a6a6d836 */ /* 0x000fe20000000000 */
[----:B------:R-:W5:Y:S01]  /*6210*/  SHFL.IDX PT, R169, R175, RZ, 0x1c1f ;  /* 0x001c1fffafa97589 */ /* 0x000f6200000e0000 */
[----:B------:R-:W0:Y:S01]  /*6220*/  MUFU.TANH R186, R186 ;  /* 0x000000ba00ba7308 */ /* 0x000e220000002400 */
[----:B------:R-:W-:Y:S02]  /*6230*/  IMAD.U32 R168, RZ, RZ, UR5 ;  /* 0x00000005ffa87e24 */ /* 0x000fe4000f8e00ff */
[----:B------:R-:W-:Y:S02]  /*6240*/  @!P5 PRMT R167, RZ, 0x654, R166 ;  /* 0x00000654ffa7d816 */ /* 0x000fe400000000a6 */
[----:B------:R-:W-:Y:S02]  /*6250*/  IMAD R168, R5, -0x2, R168 ;  /* 0xfffffffe05a87824 */ /* 0x000fe400078e02a8 */
[----:B------:R1:W-:Y:S01]  /*6260*/  @!P5 SYNCS.ARRIVE.TRANS64.RED.A1T0 RZ, [R167+URZ], RZ ;  /* 0x000000ffa7ffd9a7 */ /* 0x0003e2000810043f */
[----:B------:R-:W0:Y:S01]  /*6270*/  MUFU.TANH R187, R187 ;  /* 0x000000bb00bb7308 */ /* 0x000e220000002400 */
[----:B------:R-:W-:Y:S01]  /*6280*/  IMAD R168, R173, UR19, R168 ;  /* 0x00000013ada87c24 */ /* 0x000fe2000f8e02a8 */
[----:B------:R-:W-:-:S03]  /*6290*/  ULDC UR19, c[0x0][0x9e0] ;  /* 0x0002780000137ab9 */ /* 0x000fc60000000800 */
[----:B------:R-:W-:Y:S02]  /*62a0*/  VIADD R168, R168, -UR11 ;  /* 0x8000000ba8a87c36 */ /* 0x000fe40008000000 */
[----:B-1----:R-:W-:Y:S01]  /*62b0*/  FMUL.FTZ R167, R183, UR7 ;  /* 0x00000007b7a77c20 */ /* 0x002fe20008410000 */
[----:B------:R-:W1:Y:S01]  /*62c0*/  MUFU.TANH R157, R157 ;  /* 0x0000009d009d7308 */ /* 0x000e620000002400 */
[C---:B------:R-:W-:Y:S01]  /*62d0*/  VIADD R192, R168.reuse, UR18 ;  /* 0x00000012a8c07c36 */ /* 0x040fe20008000000 */
[----:B------:R-:W-:-:S05]  /*62e0*/  IADD3 R183, R168, UR19, RZ ;  /* 0x00000013a8b77c10 */ /* 0x000fca000fffe0ff */
[--C-:B-----5:R-:W-:Y:S01]  /*62f0*/  IMAD.IADD R178, R183, 0x1, R169.reuse ;  /* 0x00000001b7b27824 */ /* 0x120fe200078e02a9 */
[----:B------:R-:W0:Y:S01]  /*6300*/  MUFU.TANH R160, R160 ;  /* 0x000000a000a07308 */ /* 0x000e220000002400 */
[----:B------:R-:W-:-:S07]  /*6310*/  IMAD.IADD R179, R192, 0x1, R169 ;  /* 0x00000001c0b37824 */ /* 0x000fce00078e02a9 */
[----:B------:R-:W0:Y:S08]  /*6320*/  MUFU.TANH R161, R161 ;  /* 0x000000a100a17308 */ /* 0x000e300000002400 */
[----:B------:R-:W0:Y:S08]  /*6330*/  MUFU.TANH R171, R171 ;  /* 0x000000ab00ab7308 */ /* 0x000e300000002400 */
[----:B------:R-:W0:Y:S08]  /*6340*/  MUFU.TANH R176, R176 ;  /* 0x000000b000b07308 */ /* 0x000e300000002400 */
[----:B------:R-:W0:Y:S08]  /*6350*/  MUFU.TANH R164, R164 ;  /* 0x000000a400a47308 */ /* 0x000e300000002400 */
[----:B------:R0:W0:Y:S08]  /*6360*/  MUFU.TANH R166, R182 ;  /* 0x000000b600a67308 */ /* 0x0000300000002400 */
[----:B------:R-:W0:Y:S01]  /*6370*/  MUFU.TANH R167, R167 ;  /* 0x000000a700a77308 */ /* 0x000e220000002400 */
[----:B-1234-:R-:W-:Y:S05]  /*6380*/  @!P6 BRA `(.L_x_996) ;  /* 0x00000000006ce947 */ /* 0x01efea0003800000 */
[----:B------:R-:W-:Y:S01]  /*6390*/  R2UR UR5, R17 ;  /* 0x00000000110572ca */ /* 0x000fe200000e0000 */
[----:B------:R-:W-:Y:S01]  /*63a0*/  IMAD.U32 R168, RZ, RZ, UR10 ;  /* 0x0000000affa87e24 */ /* 0x000fe2000f8e00ff */
[----:B------:R-:W-:Y:S11]  /*63b0*/  BSSY B0, `(.L_x_997) ;  /* 0x0000014000007945 */ /* 0x000ff60003800000 */
[----:B------:R-:W-:-:S04]  /*63c0*/  IMAD R168, R168, UR5, R169 ;  /* 0x00000005a8a87c24 */ /* 0x000fc8000f8e02a9 */
[----:B------:R-:W-:-:S05]  /*63d0*/  VIADD R173, R168, -UR11 ;  /* 0x8000000ba8ad7c36 */ /* 0x000fca0008000000 */
[----:B------:R-:W-:-:S13]  /*63e0*/  ISETP.GT.AND P0, PT, R173, -0x1, PT ;  /* 0xffffffffad00780c */ /* 0x000fda0003f04270 */
[----:B------:R-:W-:Y:S05]  /*63f0*/  @P0 BRA `(.L_x_998) ;  /* 0x0000000000240947 */ /* 0x000fea0003800000 */
[----:B------:R-:W-:Y:S01]  /*6400*/  ULDC UR5, c[0x0][0x9e4] ;  /* 0x0002790000057ab9 */ /* 0x000fe20000000800 */
[----:B------:R-:W-:Y:S02]  /*6410*/  LOP3.LUT R173, RZ, R173, RZ, 0x33, !PT ;  /* 0x000000adffad7212 */ /* 0x000fe400078e33ff */
[----:B------:R-:W-:-:S04]  /*6420*/  MOV R177, UR5 ;  /* 0x0000000500b17c02 */ /* 0x000fc80008000f00 */
[----:B------:R-:W-:-:S13]  /*6430*/  ISETP.NE.AND P0, PT, R177, 0x1, PT ;  /* 0x00000001b100780c */ /* 0x000fda0003f05270 */
[----:B------:R-:W1:Y:S02]  /*6440*/  @P0 LDC.64 R168, c[0x0][0x9e8] ;  /* 0x00027a00ffa80b82 */ /* 0x000e640000000a00 */
[----:B-1----:R-:W-:-:S05]  /*6450*/  @P0 IMAD.HI.U32 R168, R173, R168, RZ ;  /* 0x000000a8ada80227 */ /* 0x002fca00078e00ff */
[----:B------:R-:W-:-:S04]  /*6460*/  @P0 SHF.R.U32.HI R173, RZ, R169, R168 ;  /* 0x000000a9ffad0219 */ /* 0x000fc800000116a8 */
[----:B------:R-:W-:Y:S01]  /*6470*/  LOP3.LUT R173, RZ, R173, RZ, 0x33, !PT ;  /* 0x000000adffad7212 */ /* 0x000fe200078e33ff */
[----:B------:R-:W-:Y:S06]  /*6480*/  BRA `(.L_x_999) ;  /* 0x0000000000187947 */ /* 0x000fec0003800000 */
.L_x_998:
[----:B------:R-:W-:Y:S02]  /*6490*/  ULDC UR5, c[0x0][0x9e4] ;  /* 0x0002790000057ab9 */ /* 0x000fe40000000800 */
[----:B------:R-:W-:-:S05]  /*64a0*/  IMAD.U32 R177, RZ, RZ, UR5 ;  /* 0x00000005ffb17e24 */ /* 0x000fca000f8e00ff */
[----:B------:R-:W-:-:S13]  /*64b0*/  ISETP.NE.AND P0, PT, R177, 0x1, PT ;  /* 0x00000001b100780c */ /* 0x000fda0003f05270 */
[----:B------:R-:W1:Y:S02]  /*64c0*/  @P0 LDC.64 R168, c[0x0][0x9e8] ;  /* 0x00027a00ffa80b82 */ /* 0x000e640000000a00 */
[----:B-1----:R-:W-:-:S05]  /*64d0*/  @P0 IMAD.HI.U32 R168, R173, R168, RZ ;  /* 0x000000a8ada80227 */ /* 0x002fca00078e00ff */
[----:B------:R-:W-:-:S07]  /*64e0*/  @P0 SHF.R.U32.HI R173, RZ, R169, R168 ;  /* 0x000000a9ffad0219 */ /* 0x000fce00000116a8 */
.L_x_999:
[----:B------:R-:W-:Y:S05]  /*64f0*/  BSYNC B0 ;  /* 0x0000000000007941 */ /* 0x000fea0003800000 */
.L_x_997:
[----:B------:R-:W-:-:S04]  /*6500*/  IMAD R168, R173, R177, -UR15 ;  /* 0x8000000fada87e24 */ /* 0x000fc8000f8e02b1 */
[----:B------:R-:W-:-:S05]  /*6510*/  IMAD R168, R5, -0x2, R168 ;  /* 0xfffffffe05a87824 */ /* 0x000fca00078e02a8 */
[----:B------:R-:W-:Y:S02]  /*6520*/  VIADDMNMX R178, R168, R177, R178, PT ;  /* 0x000000b1a8b27246 */ /* 0x000fe400038001b2 */
[----:B------:R-:W-:-:S07]  /*6530*/  VIMNMX R179, R179, R168, !PT ;  /* 0x000000a8b3b37248 */ /* 0x000fce0007fe0100 */
.L_x_996:
[----:B------:R-:W-:-:S06]  /*6540*/  UISETP.GT.AND UP1, UPT, UR6, -0x1, UPT ;  /* 0xffffffff0600788c */ /* 0x000fcc000bf24270 */
[----:B------:R-:W-:-:S04]  /*6550*/  PLOP3.LUT P0, PT, PT, PT, UP1, 0x80, 0x0 ;  /* 0x000000000000781c */ /* 0x000fc80003f0f018 */
[C---:B------:R-:W-:Y:S02]  /*6560*/  ISETP.GT.AND P1, PT, R179.reuse, RZ, P0 ;  /* 0x000000ffb300720c */ /* 0x040fe40000724270 */
[C---:B------:R-:W-:Y:S02]  /*6570*/  ISETP.GT.AND P3, PT, R179.reuse, 0x1, P0 ;  /* 0x00000001b300780c */ /* 0x040fe40000764270 */
[----:B------:R-:W-:Y:S02]  /*6580*/  ISETP.LT.OR P2, PT, R178, 0x1, P1 ;  /* 0x00000001b200780c */ /* 0x000fe40000f41670 */
[C---:B------:R-:W-:Y:S02]  /*6590*/  ISETP.GT.AND P1, PT, R179.reuse, 0x8, P0 ;  /* 0x00000008b300780c */ /* 0x040fe40000724270 */
[----:B0-----:R-:W-:Y:S02]  /*65a0*/  FSEL R177, R152, -INF , !P2 ;  /* 0xff80000098b17808 */ /* 0x001fe40005000000 */
[----:B------:R-:W-:Y:S01]  /*65b0*/  ISETP.GT.AND P2, PT, R179, 0x9, P0 ;  /* 0x00000009b300780c */ /* 0x000fe20000744270 */
[----:B------:R-:W0:Y:S01]  /*65c0*/  SHFL.IDX PT, R152, R175, 0x1, 0x1c1f ;  /* 0x003c1f00af987f89 */ /* 0x000e2200000e0000 */
[----:B------:R-:W-:-:S02]  /*65d0*/  ISETP.LT.OR P1, PT, R178, 0x9, P1 ;  /* 0x00000009b200780c */ /* 0x000fc40000f21670 */
[C---:B------:R-:W-:Y:S02]  /*65e0*/  ISETP.LT.OR P3, PT, R178.reuse, 0x2, P3 ;  /* 0x00000002b200780c */ /* 0x040fe40001f61670 */
[----:B------:R-:W-:Y:S02]  /*65f0*/  ISETP.LT.OR P2, PT, R178, 0xa, P2 ;  /* 0x0000000ab200780c */ /* 0x000fe40001741670 */
[----:B------:R-:W-:Y:S02]  /*6600*/  FSEL R189, R189, -INF , !P1 ;  /* 0xff800000bdbd7808 */ /* 0x000fe40004800000 */
[----:B------:R-:W-:Y:S02]  /*6610*/  FSEL R188, R188, -INF , !P3 ;  /* 0xff800000bcbc7808 */ /* 0x000fe40005800000 */
[----:B------:R-:W-:Y:S02]  /*6620*/  ISETP.GT.AND P1, PT, R179, 0x11, P0 ;  /* 0x00000011b300780c */ /* 0x000fe40000724270 */
[----:B------:R-:W-:-:S02]  /*6630*/  FSEL R184, R184, -INF , !P2 ;  /* 0xff800000b8b87808 */ /* 0x000fc40005000000 */
[C---:B------:R-:W-:Y:S02]  /*6640*/  ISETP.GT.AND P3, PT, R179.reuse, 0x10, P0 ;  /* 0x00000010b300780c */ /* 0x040fe40000764270 */
[----:B------:R-:W-:Y:S02]  /*6650*/  ISETP.GT.AND P2, PT, R179, 0x18, P0 ;  /* 0x00000018b300780c */ /* 0x000fe40000744270 */
[C---:B------:R-:W-:Y:S02]  /*6660*/  ISETP.LT.OR P1, PT, R178.reuse, 0x12, P1 ;  /* 0x00000012b200780c */ /* 0x040fe40000f21670 */
[C---:B------:R-:W-:Y:S02]  /*6670*/  ISETP.LT.OR P3, PT, R178.reuse, 0x11, P3 ;  /* 0x00000011b200780c */ /* 0x040fe40001f61670 */
[----:B------:R-:W-:Y:S02]  /*6680*/  ISETP.LT.OR P2, PT, R178, 0x19, P2 ;  /* 0x00000019b200780c */ /* 0x000fe40001741670 */
[----:B------:R-:W-:-:S02]  /*6690*/  FSEL R186, R186, -INF , !P1 ;  /* 0xff800000baba7808 */ /* 0x000fc40004800000 */
[----:B------:R-:W-:Y:S02]  /*66a0*/  FSEL R185, R185, -INF , !P3 ;  /* 0xff800000b9b97808 */ /* 0x000fe40005800000 */
[----:B------:R-:W-:Y:S02]  /*66b0*/  ISETP.GT.AND P1, PT, R179, 0x20, P0 ;  /* 0x00000020b300780c */ /* 0x000fe40000724270 */
[----:B------:R-:W-:Y:S02]  /*66c0*/  FSEL R187, R187, -INF , !P2 ;  /* 0xff800000bbbb7808 */ /* 0x000fe40005000000 */
[C---:B------:R-:W-:Y:S02]  /*66d0*/  ISETP.GT.AND P3, PT, R179.reuse, 0x19, P0 ;  /* 0x00000019b300780c */ /* 0x040fe40000764270 */
[----:B------:R-:W-:Y:S02]  /*66e0*/  ISETP.GT.AND P2, PT, R179, 0x21, P0 ;  /* 0x00000021b300780c */ /* 0x000fe40000744270 */
        /* <DEDUP_REMOVED lines=14> */
[----:B------:R-:W-:Y:S02]  /*67d0*/  FSEL R170, R171, -INF , !P2 ;  /* 0xff800000abaa7808 */ /* 0x000fe40005000000 */
[C---:B------:R-:W-:Y:S02]  /*67e0*/  ISETP.GT.AND P3, PT, R179.reuse, 0x31, P0 ;  /* 0x00000031b300780c */ /* 0x040fe40000764270 */
[C---:B------:R-:W-:Y:S02]  /*67f0*/  ISETP.GT.AND P1, PT, R179.reuse, 0x38, P0 ;  /* 0x00000038b300780c */ /* 0x040fe40000724270 */
[----:B------:R-:W-:Y:S01]  /*6800*/  ISETP.GT.AND P2, PT, R179, 0x39, P0 ;  /* 0x00000039b300780c */ /* 0x000fe20000744270 */
[----:B0-----:R-:W-:Y:S01]  /*6810*/  IMAD.IADD R179, R192, 0x1, R152 ;  /* 0x00000001c0b37824 */ /* 0x001fe200078e0298 */
[----:B------:R-:W-:-:S02]  /*6820*/  ISETP.LT.OR P3, PT, R178, 0x32, P3 ;  /* 0x00000032b200780c */ /* 0x000fc40001f61670 */
[C---:B------:R-:W-:Y:S02]  /*6830*/  ISETP.LT.OR P1, PT, R178.reuse, 0x39, P1 ;  /* 0x00000039b200780c */ /* 0x040fe40000f21670 */
[----:B------:R-:W-:Y:S01]  /*6840*/  ISETP.LT.OR P2, PT, R178, 0x3a, P2 ;  /* 0x0000003ab200780c */ /* 0x000fe20001741670 */
[----:B------:R-:W-:Y:S01]  /*6850*/  IMAD.IADD R178, R183, 0x1, R152 ;  /* 0x00000001b7b27824 */ /* 0x000fe200078e0298 */
[----:B------:R-:W-:Y:S02]  /*6860*/  FSEL R176, R176, -INF , !P3 ;  /* 0xff800000b0b07808 */ /* 0x000fe40005800000 */
        /* <DEDUP_REMOVED lines=14> */
[----:B------:R-:W0:Y:S02]  /*6950*/  @P1 LDC.64 R168, c[0x0][0x9e8] ;  /* 0x00027a00ffa81b82 */ /* 0x000e240000000a00 */
[----:B0-----:R-:W-:-:S05]  /*6960*/  @P1 IMAD.HI.U32 R168, R181, R168, RZ ;  /* 0x000000a8b5a81227 */ /* 0x001fca00078e00ff */
[----:B------:R-:W-:-:S04]  /*6970*/  @P1 SHF.R.U32.HI R181, RZ, R169, R168 ;  /* 0x000000a9ffb51219 */ /* 0x000fc800000116a8 */
[----:B------:R-:W-:Y:S01]  /*6980*/  LOP3.LUT R181, RZ, R181, RZ, 0x33, !PT ;  /* 0x000000b5ffb57212 */ /* 0x000fe200078e33ff */
[----:B------:R-:W-:Y:S06]  /*6990*/  BRA `(.L_x_1003) ;  /* 0x0000000000187947 */ /* 0x000fec0003800000 */
.L_x_1002:
[----:B------:R-:W-:Y:S02]  /*69a0*/  ULDC UR5, c[0x0][0x9e4] ;  /* 0x0002790000057ab9 */ /* 0x000fe40000000800 */
[----:B------:R-:W-:-:S05]  /*69b0*/  IMAD.U32 R183, RZ, RZ, UR5 ;  /* 0x00000005ffb77e24 */ /* 0x000fca000f8e00ff */
[----:B------:R-:W-:-:S13]  /*69c0*/  ISETP.NE.AND P1, PT, R183, 0x1, PT ;  /* 0x00000001b700780c */ /* 0x000fda0003f25270 */
[----:B------:R-:W0:Y:S02]  /*69d0*/  @P1 LDC.64 R168, c[0x0][0x9e8] ;  /* 0x00027a00ffa81b82 */ /* 0x000e240000000a00 */
[----:B0-----:R-:W-:-:S05]  /*69e0*/  @P1 IMAD.HI.U32 R168, R181, R168, RZ ;  /* 0x000000a8b5a81227 */ /* 0x001fca00078e00ff */
[----:B------:R-:W-:-:S07]  /*69f0*/  @P1 SHF.R.U32.HI R181, RZ, R169, R168 ;  /* 0x000000a9ffb51219 */ /* 0x000fce00000116a8 */
.L_x_1003:
[----:B------:R-:W-:Y:S05]  /*6a00*/  BSYNC B0 ;  /* 0x0000000000007941 */ /* 0x000fea0003800000 */
.L_x_1001:
[----:B------:R-:W-:-:S04]  /*6a10*/  IMAD R152, R181, R183, -UR15 ;  /* 0x8000000fb5987e24 */ /* 0x000fc8000f8e02b7 */
[----:B------:R-:W-:-:S05]  /*6a20*/  IMAD R152, R5, -0x2, R152 ;  /* 0xfffffffe05987824 */ /* 0x000fca00078e0298 */
[----:B------:R-:W-:Y:S02]  /*6a30*/  VIADDMNMX R178, R152, R183, R178, PT ;  /* 0x000000b798b27246 */ /* 0x000fe400038001b2 */
[----:B------:R-:W-:-:S07]  /*6a40*/  VIMNMX R179, R179, R152, !PT ;  /* 0x00000098b3b37248 */ /* 0x000fce0007fe0100 */
.L_x_1000:
[----:B------:R-:W-:Y:S01]  /*6a50*/  FMNMX.FTZ R169, R177, R4, !PT ;  /* 0x00000004b1a97209 */ /* 0x000fe20007810000 */
[----:B------:R-:W-:Y:S01]  /*6a60*/  ULDC UR5, c[0x0][0x988] ;  /* 0x0002620000057ab9 */ /* 0x000fe20000000800 */
[----:B------:R-:W-:Y:S01]  /*6a70*/  ISETP.GT.AND P1, PT, R179, 0x1, P0 ;  /* 0x00000001b300780c */ /* 0x000fe20000724270 */
[----:B------:R-:W-:Y:S01]  /*6a80*/  UMOV UR60, UR4 ;  /* 0x00000004003c7c82 */ /* 0x000fe20008000000 */
[----:B------:R-:W-:Y:S02]  /*6a90*/  FMNMX.FTZ R152, R188, R169, !PT ;  /* 0x000000a9bc987209 */ /* 0x000fe40007810000 */
[----:B------:R-:W-:Y:S02]  /*6aa0*/  ISETP.LT.OR P1, PT, R178, 0x2, P1 ;  /* 0x00000002b200780c */ /* 0x000fe40000f21670 */
[----:B------:R-:W-:Y:S02]  /*6ab0*/  FMNMX.FTZ R169, R189, R152, !PT ;  /* 0x00000098bda97209 */ /* 0x000fe40007810000 */
[----:B------:R-:W-:-:S02]  /*6ac0*/  FSEL R2, R2, -INF , !P1 ;  /* 0xff80000002027808 */ /* 0x000fc40004800000 */
[----:B------:R-:W-:Y:S02]  /*6ad0*/  FMNMX.FTZ R152, R184, R169, !PT ;  /* 0x000000a9b8987209 */ /* 0x000fe40007810000 */
[----:B------:R-:W-:Y:S02]  /*6ae0*/  ISETP.GT.AND P1, PT, R179, RZ, P0 ;  /* 0x000000ffb300720c */ /* 0x000fe40000724270 */
[----:B------:R-:W-:Y:S02]  /*6af0*/  FMNMX.FTZ R169, R185, R152, !PT ;  /* 0x00000098b9a97209 */ /* 0x000fe40007810000 */
[----:B------:R-:W-:Y:S02]  /*6b00*/  ISETP.LT.OR P1, PT, R178, 0x1, P1 ;  /* 0x00000001b200780c */ /* 0x000fe40000f21670 */
[----:B------:R-:W-:Y:S02]  /*6b10*/  FMNMX.FTZ R152, R186, R169, !PT ;  /* 0x000000a9ba987209 */ /* 0x000fe40007810000 */
[----:B------:R-:W-:-:S02]  /*6b20*/  ISETP.GT.AND P2, PT, R179, 0x8, P0 ;  /* 0x00000008b300780c */ /* 0x000fc40000744270 */
[----:B------:R-:W-:Y:S02]  /*6b30*/  FMNMX.FTZ R169, R187, R152, !PT ;  /* 0x00000098bba97209 */ /* 0x000fe40007810000 */
[----:B------:R-:W-:Y:S02]  /*6b40*/  ISETP.GT.AND P3, PT, R179, 0x9, P0 ;  /* 0x00000009b300780c */ /* 0x000fe40000764270 */
[----:B------:R-:W-:Y:S02]  /*6b50*/  FMNMX.FTZ R169, R174, R169, !PT ;  /* 0x000000a9aea97209 */ /* 0x000fe40007810000 */
[----:B------:R-:W-:Y:S02]  /*6b60*/  ISETP.LT.OR P2, PT, R178, 0x9, P2 ;  /* 0x00000009b200780c */ /* 0x000fe40001741670 */
[----:B------:R-:W-:Y:S02]  /*6b70*/  FMNMX.FTZ R152, R190, R169, !PT ;  /* 0x000000a9be987209 */ /* 0x000fe40007810000 */
[----:B------:R-:W-:-:S02]  /*6b80*/  ISETP.LT.OR P3, PT, R178, 0xa, P3 ;  /* 0x0000000ab200780c */ /* 0x000fc40001f61670 */
[----:B------:R-:W-:Y:S02]  /*6b90*/  FMNMX.FTZ R169, R173, R152, !PT ;  /* 0x00000098ada97209 */ /* 0x000fe40007810000 */
[----:B------:R-:W-:Y:S02]  /*6ba0*/  FSEL R153, R153, -INF , !P2 ;  /* 0xff80000099997808 */ /* 0x000fe40005000000 */
[----:B------:R-:W-:Y:S02]  /*6bb0*/  FMNMX.FTZ R152, R172, R169, !PT ;  /* 0x000000a9ac987209 */ /* 0x000fe40007810000 */
[----:B------:R-:W-:Y:S02]  /*6bc0*/  FSEL R154, R154, -INF , !P3 ;  /* 0xff8000009a9a7808 */ /* 0x000fe40005800000 */
[----:B------:R-:W-:Y:S02]  /*6bd0*/  FMNMX.FTZ R169, R165, R152, !PT ;  /* 0x00000098a5a97209 */ /* 0x000fe40007810000 */
[----:B------:R-:W-:-:S02]  /*6be0*/  ISETP.GT.AND P2, PT, R179, 0x10, P0 ;  /* 0x00000010b300780c */ /* 0x000fc40000744270 */
[----:B------:R-:W-:Y:S02]  /*6bf0*/  FMNMX.FTZ R169, R170, R169, !PT ;  /* 0x000000a9aaa97209 */ /* 0x000fe40007810000 */
[----:B------:R-:W-:Y:S02]  /*6c00*/  ISETP.GT.AND P3, PT, R179, 0x11, P0 ;  /* 0x00000011b300780c */ /* 0x000fe40000764270 */
[----:B------:R-:W-:Y:S02]  /*6c10*/  FMNMX.FTZ R152, R176, R169, !PT ;  /* 0x000000a9b0987209 */ /* 0x000fe40007810000 */
[C---:B------:R-:W-:Y:S02]  /*6c20*/  ISETP.LT.OR P2, PT, R178.reuse, 0x11, P2 ;  /* 0x00000011b200780c */ /* 0x040fe40001741670 */
[----:B------:R-:W-:Y:S02]  /*6c30*/  FMNMX.FTZ R152, R175, R152, !PT ;  /* 0x00000098af987209 */ /* 0x000fe40007810000 */
[----:B------:R-:W-:-:S02]  /*6c40*/  ISETP.LT.OR P3, PT, R178, 0x12, P3 ;  /* 0x00000012b200780c */ /* 0x000fc40001f61670 */
[----:B------:R-:W-:Y:S02]  /*6c50*/  FMNMX.FTZ R168, R171, R152, !PT ;  /* 0x00000098aba87209 */ /* 0x000fe40007810000 */
[----:B------:R-:W-:Y:S02]  /*6c60*/  FSEL R155, R155, -INF , !P2 ;  /* 0xff8000009b9b7808 */ /* 0x000fe40005000000 */
[----:B------:R-:W-:Y:S01]  /*6c70*/  FSEL R156, R156, -INF , !P3 ;  /* 0xff8000009c9c7808 */ /* 0x000fe20005800000 */
[----:B------:R-:W0:Y:S01]  /*6c80*/  SHFL.BFLY PT, R169, R168, 0x2, 0x1f ;  /* 0x0c401f00a8a97f89 */ /* 0x000e2200000e0000 */
[C---:B------:R-:W-:Y:S02]  /*6c90*/  ISETP.GT.AND P3, PT, R179.reuse, 0x20, P0 ;  /* 0x00000020b300780c */ /* 0x040fe40000764270 */
[----:B------:R-:W-:Y:S02]  /*6ca0*/  ISETP.GT.AND P2, PT, R179, 0x19, P0 ;  /* 0x00000019b300780c */ /* 0x000fe40000744270 */
[----:B------:R-:W-:-:S02]  /*6cb0*/  ISETP.LT.OR P3, PT, R178, 0x21, P3 ;  /* 0x00000021b200780c */ /* 0x000fc40001f61670 */
[----:B------:R-:W-:Y:S02]  /*6cc0*/  ISETP.LT.OR P2, PT, R178, 0x1a, P2 ;  /* 0x0000001ab200780c */ /* 0x000fe40001741670 */
[----:B------:R-:W-:Y:S02]  /*6cd0*/  FSEL R159, R159, -INF , !P3 ;  /* 0xff8000009f9f7808 */ /* 0x000fe40005800000 */
[----:B------:R-:W-:Y:S02]  /*6ce0*/  FSEL R158, R158, -INF , !P2 ;  /* 0xff8000009e9e7808 */ /* 0x000fe40005000000 */
[----:B------:R-:W-:-:S04]  /*6cf0*/  ISETP.GT.AND P2, PT, R179, 0x28, P0 ;  /* 0x00000028b300780c */ /* 0x000fc80000744270 */
[----:B------:R-:W-:-:S04]  /*6d00*/  ISETP.LT.OR P2, PT, R178, 0x29, P2 ;  /* 0x00000029b200780c */ /* 0x000fc80001741670 */
[----:B------:R-:W-:Y:S02]  /*6d10*/  FSEL R161, R161, -INF , !P2 ;  /* 0xff800000a1a17808 */ /* 0x000fe40005000000 */
[C---:B------:R-:W-:Y:S02]  /*6d20*/  ISETP.GT.AND P2, PT, R179.reuse, 0x30, P0 ;  /* 0x00000030b300780c */ /* 0x040fe40000744270 */
[----:B0-----:R-:W-:Y:S02]  /*6d30*/  FMNMX.FTZ R169, R168, R169, !PT ;  /* 0x000000a9a8a97209 */ /* 0x001fe40007810000 */
[----:B------:R-:W-:Y:S02]  /*6d40*/  FSEL R168, R0, -INF , !P1 ;  /* 0xff80000000a87808 */ /* 0x000fe40004800000 */
[----:B------:R-:W-:Y:S01]  /*6d50*/  ISETP.GT.AND P1, PT, R179, 0x18, P0 ;  /* 0x00000018b300780c */ /* 0x000fe20000724270 */
[----:B------:R-:W0:Y:S01]  /*6d60*/  SHFL.BFLY PT, R152, R169, 0x1, 0x1f ;  /* 0x0c201f00a9987f89 */ /* 0x000e2200000e0000 */
[----:B------:R-:W-:-:S02]  /*6d70*/  ISETP.LT.OR P2, PT, R178, 0x31, P2 ;  /* 0x00000031b200780c */ /* 0x000fc40001741670 */
[C---:B------:R-:W-:Y:S02]  /*6d80*/  ISETP.LT.OR P1, PT, R178.reuse, 0x19, P1 ;  /* 0x00000019b200780c */ /* 0x040fe40000f21670 */
[----:B------:R-:W-:Y:S02]  /*6d90*/  FSEL R163, R163, -INF , !P2 ;  /* 0xff800000a3a37808 */ /* 0x000fe40005000000 */
[----:B------:R-:W-:Y:S02]  /*6da0*/  FSEL R157, R157, -INF , !P1 ;  /* 0xff8000009d9d7808 */ /* 0x000fe40004800000 */
[C---:B------:R-:W-:Y:S02]  /*6db0*/  ISETP.GT.AND P1, PT, R179.reuse, 0x21, P0 ;  /* 0x00000021b300780c */ /* 0x040fe40000724270 */
[----:B------:R-:W-:Y:S02]  /*6dc0*/  ISETP.GT.AND P2, PT, R179, 0x38, P0 ;  /* 0x00000038b300780c */ /* 0x000fe40000744270 */
[----:B------:R-:W-:-:S02]  /*6dd0*/  ISETP.LT.OR P1, PT, R178, 0x22, P1 ;  /* 0x00000022b200780c */ /* 0x000fc40000f21670 */
[----:B------:R-:W-:Y:S02]  /*6de0*/  ISETP.LT.OR P2, PT, R178, 0x39, P2 ;  /* 0x00000039b200780c */ /* 0x000fe40001741670 */
[----:B------:R-:W-:Y:S02]  /*6df0*/  FSEL R160, R160, -INF , !P1 ;  /* 0xff800000a0a07808 */ /* 0x000fe40004800000 */
[----:B------:R-:W-:Y:S02]  /*6e00*/  ISETP.GT.AND P1, PT, R179, 0x29, P0 ;  /* 0x00000029b300780c */ /* 0x000fe40000724270 */
[----:B------:R-:W-:Y:S02]  /*6e10*/  FSEL R166, R166, -INF , !P2 ;  /* 0xff800000a6a67808 */ /* 0x000fe40005000000 */
[----:B------:R-:W-:Y:S02]  /*6e20*/  ISETP.LT.OR P1, PT, R178, 0x2a, P1 ;  /* 0x0000002ab200780c */ /* 0x000fe40000f21670 */
[----:B0-----:R-:W-:-:S02]  /*6e30*/  FMNMX.FTZ R152, R169, R152, !PT ;  /* 0x00000098a9987209 */ /* 0x001fc40007810000 */
[----:B------:R-:W-:Y:S02]  /*6e40*/  FMNMX.FTZ R169, R168, R3, !PT ;  /* 0x00000003a8a97209 */ /* 0x000fe40007810000 */
[----:B------:R-:W-:Y:S02]  /*6e50*/  FSETP.NEU.FTZ.AND P3, PT, R152, -INF , PT ;  /* 0xff8000009800780b */ /* 0x000fe40003f7d000 */
[----:B------:R-:W-:Y:S02]  /*6e60*/  FMNMX.FTZ R0, R2, R169, !PT ;  /* 0x000000a902007209 */ /* 0x000fe40007810000 */
[----:B------:R-:W-:Y:S02]  /*6e70*/  FSEL R162, R162, -INF , !P1 ;  /* 0xff800000a2a27808 */ /* 0x000fe40004800000 */
[----:B------:R-:W-:Y:S02]  /*6e80*/  FMNMX.FTZ R169, R153, R0, !PT ;  /* 0x0000000099a97209 */ /* 0x000fe40007810000 */
[----:B------:R-:W-:-:S02]  /*6e90*/  ISETP.GT.AND P1, PT, R179, 0x31, P0 ;  /* 0x00000031b300780c */ /* 0x000fc40000724270 */
[----:B------:R-:W-:Y:S02]  /*6ea0*/  FMNMX.FTZ R0, R154, R169, !PT ;  /* 0x000000a99a007209 */ /* 0x000fe40007810000 */
[----:B------:R-:W-:Y:S02]  /*6eb0*/  ISETP.LT.OR P1, PT, R178, 0x32, P1 ;  /* 0x00000032b200780c */ /* 0x000fe40000f21670 */
[----:B------:R-:W-:Y:S01]  /*6ec0*/  FMNMX.FTZ R169, R155, R0, !PT ;  /* 0x000000009ba97209 */ /* 0x000fe20007810000 */
[----:B------:R-:W-:Y:S01]  /*6ed0*/  FMUL.FTZ R0, R152, UR5 ;  /* 0x0000000598007c20 */ /* 0x000fe20008410000 */
[----:B------:R-:W-:Y:S02]  /*6ee0*/  ISETP.GT.AND P0, PT, R179, 0x39, P0 ;  /* 0x00000039b300780c */ /* 0x000fe40000704270 */
[----:B------:R-:W-:Y:S02]  /*6ef0*/  FMNMX.FTZ R180, R156, R169, !PT ;  /* 0x000000a99cb47209 */ /* 0x000fe40007810000 */
[----:B------:R-:W-:-:S02]  /*6f00*/  FSEL R0, R0, RZ, P3 ;  /* 0x000000ff00007208 */ /* 0x000fc40001800000 */
[----:B------:R-:W-:Y:S02]  /*6f10*/  FMNMX.FTZ R169, R157, R180, !PT ;  /* 0x000000b49da97209 */ /* 0x000fe40007810000 */
[----:B------:R-:W-:Y:S01]  /*6f20*/  FSEL R164, R164, -INF , !P1 ;  /* 0xff800000a4a47808 */ /* 0x000fe20004800000 */
[--C-:B------:R-:W-:Y:S01]  /*6f30*/  FFMA.FTZ R181, R177, UR5, -R0.reuse ;  /* 0x00000005b1b57c23 */ /* 0x100fe20008010800 */
[----:B------:R-:W-:Y:S01]  /*6f40*/  FMNMX.FTZ R180, R158, R169, !PT ;  /* 0x000000a99eb47209 */ /* 0x000fe20007810000 */
[--C-:B------:R-:W-:Y:S01]  /*6f50*/  FFMA.FTZ R194, R187, UR5, -R0.reuse ;  /* 0x00000005bbc27c23 */ /* 0x100fe20008010800 */
[----:B------:R-:W-:Y:S01]  /*6f60*/  ISETP.LT.OR P0, PT, R178, 0x3a, P0 ;  /* 0x0000003ab200780c */ /* 0x000fe20000701670 */
[----:B------:R0:W-:Y:S01]  /*6f70*/  MUFU.EX2 R169, R181 ;  /* 0x000000b500a97308 */ /* 0x0001e20000000800 */
[----:B------:R-:W-:Y:S01]  /*6f80*/  FMNMX.FTZ R177, R159, R180, !PT ;  /* 0x000000b49fb17209 */ /* 0x000fe20007810000 */
[--C-:B------:R-:W-:Y:S01]  /*6f90*/  FFMA.FTZ R184, R184, UR5, -R0.reuse ;  /* 0x00000005b8b87c23 */ /* 0x100fe20008010800 */
[--C-:B------:R-:W-:Y:S01]  /*6fa0*/  FFMA.FTZ R196, R188, UR5, -R0.reuse ;  /* 0x00000005bcc47c23 */ /* 0x100fe20008010800 */
[--C-:B------:R-:W-:Y:S01]  /*6fb0*/  FFMA.FTZ R192, R185, UR5, -R0.reuse ;  /* 0x00000005b9c07c23 */ /* 0x100fe20008010800 */
[----:B------:R-:W-:Y:S01]  /*6fc0*/  FMNMX.FTZ R180, R160, R177, !PT ;  /* 0x000000b1a0b47209 */ /* 0x000fe20007810000 */
[--C-:B------:R-:W-:Y:S01]  /*6fd0*/  FFMA.FTZ R188, R190, UR5, -R0.reuse ;  /* 0x00000005bebc7c23 */ /* 0x100fe20008010800 */
[--C-:B------:R-:W-:Y:S01]  /*6fe0*/  FFMA.FTZ R198, R189, UR5, -R0.reuse ;  /* 0x00000005bdc67c23 */ /* 0x100fe20008010800 */
[--C-:B------:R-:W-:Y:S01]  /*6ff0*/  FFMA.FTZ R173, R173, UR5, -R0.reuse ;  /* 0x00000005adad7c23 */ /* 0x100fe20008010800 */
[----:B------:R-:W-:Y:S01]  /*7000*/  FMNMX.FTZ R177, R161, R180, !PT ;  /* 0x000000b4a1b17209 */ /* 0x000fe20007810000 */
[--C-:B0-----:R-:W-:Y:S01]  /*7010*/  FFMA.FTZ R181, R174, UR5, -R0.reuse ;  /* 0x00000005aeb57c23 */ /* 0x101fe20008010800 */
[--C-:B------:R-:W-:Y:S01]  /*7020*/  FFMA.FTZ R190, R172, UR5, -R0.reuse ;  /* 0x00000005acbe7c23 */ /* 0x100fe20008010800 */
[--C-:B------:R-:W-:Y:S01]  /*7030*/  FFMA.FTZ R185, R176, UR5, -R0.reuse ;  /* 0x00000005b0b97c23 */ /* 0x100fe20008010800 */
[----:B------:R-:W-:Y:S01]  /*7040*/  FMNMX.FTZ R180, R162, R177, !PT ;  /* 0x000000b1a2b47209 */ /* 0x000fe20007810000 */
[----:B------:R-:W-:Y:S01]  /*7050*/  FFMA.FTZ R171, R171, UR5, -R0 ;  /* 0x00000005abab7c23 */ /* 0x000fe20008010800 */
[----:B------:R-:W-:Y:S02]  /*7060*/  MUFU.EX2 R196, R196 ;  /* 0x000000c400c47308 */ /* 0x000fe40000000800 */
[----:B------:R-:W-:-:S04]  /*7070*/  FMNMX.FTZ R177, R163, R180, !PT ;  /* 0x000000b4a3b17209 */ /* 0x000fc80007810000 */
[----:B------:R-:W-:Y:S02]  /*7080*/  FMNMX.FTZ R179, R164, R177, !PT ;  /* 0x000000b1a4b37209 */ /* 0x000fe40007810000 */
[----:B------:R-:W-:Y:S01]  /*7090*/  FSEL R177, R167, -INF , !P0 ;  /* 0xff800000a7b17808 */ /* 0x000fe20004000000 */
[----:B------:R-:W-:Y:S01]  /*70a0*/  MUFU.EX2 R198, R198 ;  /* 0x000000c600c67308 */ /* 0x000fe20000000800 */
[----:B------:R-:W-:Y:S01]  /*70b0*/  FMNMX.FTZ R178, R166, R179, !PT ;  /* 0x000000b3a6b27209 */ /* 0x000fe20007810000 */
[--C-:B------:R-:W-:Y:S01]  /*70c0*/  FFMA.FTZ R179, R186, UR5, -R0.reuse ;  /* 0x00000005bab37c23 */ /* 0x100fe20008010800 */
[----:B------:R-:W-:Y:S01]  /*70d0*/  FFMA.FTZ R186, R175, UR5, -R0 ;  /* 0x00000005afba7c23 */ /* 0x000fe20008010800 */
[----:B------:R-:W-:Y:S02]  /*70e0*/  FSEL R175, R152, RZ, P3 ;  /* 0x000000ff98af7208 */ /* 0x000fe40001800000 */
[----:B------:R-:W-:Y:S02]  /*70f0*/  FMNMX.FTZ R178, R177, R178, !PT ;  /* 0x000000b2b1b27209 */ /* 0x000fe40007810000 */
[----:B------:R0:W-:Y:S01]  /*7100*/  MUFU.EX2 R167, R184 ;  /* 0x000000b800a77308 */ /* 0x0001e20000000800 */
[----:B------:R-:W-:-:S02]  /*7110*/  FADD.FTZ R175, -R175, R4 ;  /* 0x00000004afaf7221 */ /* 0x000fc40000010100 */
[----:B------:R-:W1:Y:S05]  /*7120*/  SHFL.BFLY PT, R183, R178, 0x2, 0x1f ;  /* 0x0c401f00b2b77f89 */ /* 0x000e6a00000e0000 */
[----:B------:R-:W-:Y:S01]  /*7130*/  MUFU.EX2 R192, R192 ;  /* 0x000000c000c07308 */ /* 0x000fe20000000800 */
[----:B0-----:R-:W-:-:S07]  /*7140*/  FFMA.FTZ R184, R170, UR5, -R0 ;  /* 0x00000005aab87c23 */ /* 0x001fce0008010800 */
[----:B------:R-:W-:Y:S08]  /*7150*/  MUFU.EX2 R179, R179 ;  /* 0x000000b300b37308 */ /* 0x000ff00000000800 */
[----:B------:R-:W-:Y:S01]  /*7160*/  MUFU.EX2 R194, R194 ;  /* 0x000000c200c27308 */ /* 0x000fe20000000800 */
[----:B-1----:R-:W-:Y:S01]  /*7170*/  FMNMX.FTZ R174, R178, R183, !PT ;  /* 0x000000b7b2ae7209 */ /* 0x002fe20007810000 */
[----:B------:R-:W-:Y:S01]  /*7180*/  FFMA.FTZ R183, R165, UR5, -R0 ;  /* 0x00000005a5b77c23 */ /* 0x000fe20008010800 */
[----:B------:R-:W-:-:S03]  /*7190*/  FMUL.FTZ R0, R175, UR5 ;  /* 0x00000005af007c20 */ /* 0x000fc60008410000 */
[----:B------:R-:W0:Y:S02]  /*71a0*/  SHFL.BFLY PT, R187, R174, 0x1, 0x1f ;  /* 0x0c201f00aebb7f89 */ /* 0x000e2400000e0000 */
[----:B------:R-:W-:Y:S08]  /*71b0*/  MUFU.EX2 R181, R181 ;  /* 0x000000b500b57308 */ /* 0x000ff00000000800 */
[----:B------:R-:W1:Y:S08]  /*71c0*/  MUFU.EX2 R0, R0 ;  /* 0x0000000000007308 */ /* 0x000e700000000800 */
[----:B------:R-:W-:Y:S01]  /*71d0*/  MUFU.EX2 R188, R188 ;  /* 0x000000bc00bc7308 */ /* 0x000fe20000000800 */
[----:B0-----:R-:W-:-:S07]  /*71e0*/  FMNMX.FTZ R165, R174, R187, !PT ;  /* 0x000000bbaea57209 */ /* 0x001fce0007810000 */
[----:B------:R-:W-:Y:S01]  /*71f0*/  MUFU.EX2 R173, R173 ;  /* 0x000000ad00ad7308 */ /* 0x000fe20000000800 */
[C---:B------:R-:W-:Y:S01]  /*7200*/  FSETP.NEU.FTZ.AND P0, PT, R165.reuse, -INF , PT ;  /* 0xff800000a500780b */ /* 0x040fe20003f1d000 */
[----:B------:R-:W-:-:S06]  /*7210*/  FMUL.FTZ R4, R165, UR5 ;  /* 0x00000005a5047c20 */ /* 0x000fcc0008410000 */
[----:B------:R-:W-:Y:S01]  /*7220*/  MUFU.EX2 R190, R190 ;  /* 0x000000be00be7308 */ /* 0x000fe20000000800 */
[----:B------:R-:W-:-:S05]  /*7230*/  FSEL R175, R4, RZ, P0 ;  /* 0x000000ff04af7208 */ /* 0x000fca0000000000 */
[--C-:B------:R-:W-:Y:S01]  /*7240*/  FFMA.FTZ R4, R2, UR5, -R175.reuse ;  /* 0x0000000502047c23 */ /* 0x100fe200080108af */
[----:B------:R-:W-:Y:S01]  /*7250*/  FSEL R2, R165, RZ, P0 ;  /* 0x000000ffa5027208 */ /* 0x000fe20000000000 */
[--C-:B------:R-:W-:Y:S01]  /*7260*/  FFMA.FTZ R197, R168, UR5, -R175.reuse ;  /* 0x00000005a8c57c23 */ /* 0x100fe200080108af */
[--C-:B------:R-:W-:Y:S01]  /*7270*/  FFMA.FTZ R199, R153, UR5, -R175.reuse ;  /* 0x0000000599c77c23 */ /* 0x100fe200080108af */
[--C-:B------:R-:W-:Y:S01]  /*7280*/  FFMA.FTZ R154, R154, UR5, -R175.reuse ;  /* 0x000000059a9a7c23 */ /* 0x100fe200080108af */
[----:B------:R-:W-:Y:S01]  /*7290*/  FFMA.FTZ R193, R155, UR5, -R175 ;  /* 0x000000059bc17c23 */ /* 0x000fe200080108af */
[----:B------:R-:W-:Y:S01]  /*72a0*/  FADD.FTZ R2, -R2, R3 ;  /* 0x0000000302027221 */ /* 0x000fe20000010100 */
[----:B------:R-:W-:Y:S01]  /*72b0*/  MUFU.EX2 R4, R4 ;  /* 0x0000000400047308 */ /* 0x000fe20000000800 */
[----:B-1----:R-:W-:Y:S01]  /*72c0*/  FFMA.FTZ R3, R0, R18, R169 ;  /* 0x0000001200037223 */ /* 0x002fe200000100a9 */
[--C-:B------:R-:W-:Y:S01]  /*72d0*/  FFMA.FTZ R156, R156, UR5, -R175.reuse ;  /* 0x000000059c9c7c23 */ /* 0x100fe200080108af */
[----:B------:R-:W-:Y:S01]  /*72e0*/  FMUL.FTZ R2, R2, UR5 ;  /* 0x0000000502027c20 */ /* 0x000fe20008410000 */
[----:B------:R-:W-:Y:S01]  /*72f0*/  FFMA.FTZ R195, R157, UR5, -R175 ;  /* 0x000000059dc37c23 */ /* 0x000fe200080108af */
[----:B------:R-:W-:Y:S01]  /*7300*/  FADD.FTZ R3, R196, R3 ;  /* 0x00000003c4037221 */ /* 0x000fe20000010000 */
[--C-:B------:R-:W-:Y:S01]  /*7310*/  FFMA.FTZ R158, R158, UR5, -R175.reuse ;  /* 0x000000059e9e7c23 */ /* 0x100fe200080108af */
[----:B------:R-:W-:Y:S01]  /*7320*/  FFMA.FTZ R189, R159, UR5, -R175 ;  /* 0x000000059fbd7c23 */ /* 0x000fe200080108af */
[----:B------:R-:W-:Y:S01]  /*7330*/  MUFU.EX2 R197, R197 ;  /* 0x000000c500c57308 */ /* 0x000fe20000000800 */
[----:B------:R-:W-:Y:S01]  /*7340*/  FADD.FTZ R18, R198, R3 ;  /* 0x00000003c6127221 */ /* 0x000fe20000010000 */
[--C-:B------:R-:W-:Y:S01]  /*7350*/  FFMA.FTZ R160, R160, UR5, -R175.reuse ;  /* 0x00000005a0a07c23 */ /* 0x100fe200080108af */
[--C-:B------:R-:W-:Y:S01]  /*7360*/  FFMA.FTZ R161, R161, UR5, -R175.reuse ;  /* 0x00000005a1a17c23 */ /* 0x100fe200080108af */
[--C-:B------:R-:W-:Y:S01]  /*7370*/  FFMA.FTZ R162, R162, UR5, -R175.reuse ;  /* 0x00000005a2a27c23 */ /* 0x100fe200080108af */
[----:B------:R-:W-:Y:S01]  /*7380*/  FADD.FTZ R3, R167, R18 ;  /* 0x00000012a7037221 */ /* 0x000fe20000010000 */
[--C-:B------:R-:W-:Y:S01]  /*7390*/  FFMA.FTZ R163, R163, UR5, -R175.reuse ;  /* 0x00000005a3a37c23 */ /* 0x100fe200080108af */
[----:B------:R-:W-:Y:S01]  /*73a0*/  FFMA.FTZ R164, R164, UR5, -R175 ;  /* 0x00000005a4a47c23 */ /* 0x000fe200080108af */
[----:B------:R-:W0:Y:S01]  /*73b0*/  MUFU.EX2 R2, R2 ;  /* 0x0000000200027308 */ /* 0x000e220000000800 */
[----:B------:R-:W-:Y:S01]  /*73c0*/  FADD.FTZ R168, R192, R3 ;  /* 0x00000003c0a87221 */ /* 0x000fe20000010000 */
[--C-:B------:R-:W-:Y:S01]  /*73d0*/  FFMA.FTZ R166, R166, UR5, -R175.reuse ;  /* 0x00000005a6a67c23 */ /* 0x100fe200080108af */
[----:B------:R-:W-:Y:S01]  /*73e0*/  FFMA.FTZ R175, R177, UR5, -R175 ;  /* 0x00000005b1af7c23 */ /* 0x000fe200080108af */
[----:B------:R-:W-:Y:S01]  /*73f0*/  IMAD.U32 R153, RZ, RZ, UR14 ;  /* 0x0000000eff997e24 */ /* 0x000fe2000f8e00ff */
[----:B------:R-:W-:-:S02]  /*7400*/  R2UR UR14, R8 ;  /* 0x00000000080e72ca */ /* 0x000fc400000e0000 */
[----:B------:R-:W-:Y:S01]  /*7410*/  ISETP.LT.AND P0, PT, R23, UR6, PT ;  /* 0x0000000617007c0c */ /* 0x000fe2000bf01270 */
[----:B------:R-:W1:Y:S01]  /*7420*/  MUFU.EX2 R199, R199 ;  /* 0x000000c700c77308 */ /* 0x000e620000000800 */
[----:B------:R-:W-:Y:S01]  /*7430*/  @!P5 VIADD R153, R153, 0x30860 ;  /* 0x000308609999d836 */ /* 0x000fe20000000000 */
[----:B------:R-:W-:Y:S01]  /*7440*/  UIADD3 UR6, UR6, -0x1, URZ ;  /* 0xffffffff06067890 */ /* 0x000fe2000fffe03f */
[----:B------:R-:W-:Y:S02]  /*7450*/  F2FP.F16.F32.PACK_AB R196, R196, R169 ;  /* 0x000000a9c4c4723e */ /* 0x000fe400000000ff */
[----:B------:R-:W-:Y:S02]  /*7460*/  F2FP.F16.F32.PACK_AB R198, R167, R198 ;  /* 0x000000c6a7c6723e */ /* 0x000fe400000000ff */
[----:B------:R-:W-:Y:S01]  /*7470*/  @!P5 PRMT R153, RZ, 0x654, R153 ;  /* 0x00000654ff99d816 */ /* 0x000fe20000000099 */
[----:B------:R-:W2:Y:S01]  /*7480*/  MUFU.EX2 R154, R154 ;  /* 0x0000009a009a7308 */ /* 0x000ea20000000800 */
[----:B0-----:R-:W-:Y:S01]  /*7490*/  FFMA.FTZ R9, R2, R9, R197 ;  /* 0x0000000902097223 */ /* 0x001fe200000100c5 */
[----:B------:R-:W-:Y:S01]  /*74a0*/  MOV R202, UR14 ;  /* 0x0000000e00ca7c02 */ /* 0x000fe20008000f00 */
[----:B------:R0:W-:Y:S01]  /*74b0*/  @!P5 SYNCS.ARRIVE.TRANS64.RED.A1T0 RZ, [R153+URZ], RZ ;  /* 0x000000ff99ffd9a7 */ /* 0x0001e2000810043f */
[C---:B------:R-:W-:Y:S01]  /*74c0*/  F2FP.F16.F32.PACK_AB R197, R4.reuse, R197 ;  /* 0x000000c504c5723e */ /* 0x040fe200000000ff */
[----:B------:R-:W-:Y:S01]  /*74d0*/  FADD.FTZ R18, R4, R9 ;  /* 0x0000000904127221 */ /* 0x000fe20000010000 */
[C---:B------:R-:W-:Y:S01]  /*74e0*/  FADD.FTZ R9, R179.reuse, R168 ;  /* 0x000000a8b3097221 */ /* 0x040fe20000010000 */
[----:B------:R-:W-:Y:S01]  /*74f0*/  F2FP.F16.F32.PACK_AB R192, R179, R192 ;  /* 0x000000c0b3c0723e */ /* 0x000fe200000000ff */
[----:B------:R-:W3:Y:S01]  /*7500*/  MUFU.EX2 R193, R193 ;  /* 0x000000c100c17308 */ /* 0x000ee20000000800 */
[----:B-1----:R-:W-:Y:S01]  /*7510*/  FADD.FTZ R3, R199, R18 ;  /* 0x00000012c7037221 */ /* 0x002fe20000010000 */
[----:B------:R-:W-:Y:S01]  /*7520*/  FADD.FTZ R168, R194, R9 ;  /* 0x00000009c2a87221 */ /* 0x000fe20000010000 */
[----:B------:R-:W-:Y:S01]  /*7530*/  F2FP.F16.F32.PACK_AB R194, R181, R194 ;  /* 0x000000c2b5c2723e */ /* 0x000fe200000000ff */
[----:B------:R-:W-:-:S02]  /*7540*/  IMAD.MOV.U32 R4, RZ, RZ, R152 ;  /* 0x000000ffff047224 */ /* 0x000fc400078e0098 */
[----:B------:R-:W-:Y:S02]  /*7550*/  FADD.FTZ R9, R181, R168 ;  /* 0x000000a8b5097221 */ /* 0x000fe40000010000 */
[----:B------:R-:W1:Y:S01]  /*7560*/  MUFU.EX2 R156, R156 ;  /* 0x0000009c009c7308 */ /* 0x000e620000000800 */
[----:B--2---:R-:W-:Y:S01]  /*7570*/  FADD.FTZ R18, R154, R3 ;  /* 0x000000039a127221 */ /* 0x004fe20000010000 */
[----:B------:R-:W-:Y:S01]  /*7580*/  FADD.FTZ R168, R188, R9 ;  /* 0x00000009bca87221 */ /* 0x000fe20000010000 */
[C---:B------:R-:W-:Y:S02]  /*7590*/  F2FP.F16.F32.PACK_AB R188, R173.reuse, R188 ;  /* 0x000000bcadbc723e */ /* 0x040fe400000000ff */
[----:B------:R-:W-:Y:S01]  /*75a0*/  F2FP.F16.F32.PACK_AB R199, R154, R199 ;  /* 0x000000c79ac7723e */ /* 0x000fe200000000ff */
[----:B------:R-:W-:Y:S02]  /*75b0*/  FADD.FTZ R9, R173, R168 ;  /* 0x000000a8ad097221 */ /* 0x000fe40000010000 */
[----:B------:R-:W2:Y:S01]  /*75c0*/  MUFU.EX2 R195, R195 ;  /* 0x000000c300c37308 */ /* 0x000ea20000000800 */
[----:B---3--:R-:W-:-:S07]  /*75d0*/  FADD.FTZ R3, R193, R18 ;  /* 0x00000012c1037221 */ /* 0x008fce0000010000 */
[----:B------:R-:W3:Y:S01]  /*75e0*/  MUFU.EX2 R158, R158 ;  /* 0x0000009e009e7308 */ /* 0x000ee20000000800 */
[C---:B-1----:R-:W-:Y:S01]  /*75f0*/  FADD.FTZ R18, R156.reuse, R3 ;  /* 0x000000039c127221 */ /* 0x042fe20000010000 */
[----:B------:R-:W-:-:S06]  /*7600*/  F2FP.F16.F32.PACK_AB R193, R156, R193 ;  /* 0x000000c19cc1723e */ /* 0x000fcc00000000ff */
[----:B------:R-:W1:Y:S01]  /*7610*/  MUFU.EX2 R189, R189 ;  /* 0x000000bd00bd7308 */ /* 0x000e620000000800 */
[----:B--2---:R-:W-:-:S07]  /*7620*/  FADD.FTZ R3, R195, R18 ;  /* 0x00000012c3037221 */ /* 0x004fce0000010000 */
[----:B------:R-:W2:Y:S01]  /*7630*/  MUFU.EX2 R160, R160 ;  /* 0x000000a000a07308 */ /* 0x000ea20000000800 */
[C---:B---3--:R-:W-:Y:S01]  /*7640*/  FADD.FTZ R18, R158.reuse, R3 ;  /* 0x000000039e127221 */ /* 0x048fe20000010000 */
[----:B------:R-:W-:-:S06]  /*7650*/  F2FP.F16.F32.PACK_AB R195, R158, R195 ;  /* 0x000000c39ec3723e */ /* 0x000fcc00000000ff */
[----:B------:R-:W3:Y:S01]  /*7660*/  MUFU.EX2 R170, R161 ;  /* 0x000000a100aa7308 */ /* 0x000ee20000000800 */
[----:B-1----:R-:W-:-:S07]  /*7670*/  FADD.FTZ R3, R189, R18 ;  /* 0x00000012bd037221 */ /* 0x002fce0000010000 */
[----:B------:R1:W4:Y:S01]  /*7680*/  MUFU.EX2 R191, R162 ;  /* 0x000000a200bf7308 */ /* 0x0003220000000800 */
[C---:B--2---:R-:W-:Y:S01]  /*7690*/  FADD.FTZ R3, R160.reuse, R3 ;  /* 0x00000003a0037221 */ /* 0x044fe20000010000 */
[----:B------:R-:W-:-:S06]  /*76a0*/  F2FP.F16.F32.PACK_AB R189, R160, R189 ;  /* 0x000000bda0bd723e */ /* 0x000fcc00000000ff */
[----:B------:R-:W2:Y:S01]  /*76b0*/  MUFU.EX2 R183, R183 ;  /* 0x000000b700b77308 */ /* 0x000ea20000000800 */
[----:B---3--:R-:W-:Y:S01]  /*76c0*/  FADD.FTZ R3, R170, R3 ;  /* 0x00000003aa037221 */ /* 0x008fe20000010000 */
[----:B-1----:R-:W-:-:S06]  /*76d0*/  FADD.FTZ R162, R190, R9 ;  /* 0x00000009bea27221 */ /* 0x002fcc0000010000 */
[----:B------:R-:W1:Y:S01]  /*76e0*/  MUFU.EX2 R172, R163 ;  /* 0x000000a300ac7308 */ /* 0x000e620000000800 */
[C---:B----4-:R-:W-:Y:S01]  /*76f0*/  FADD.FTZ R3, R191.reuse, R3 ;  /* 0x00000003bf037221 */ /* 0x050fe20000010000 */
[----:B------:R-:W-:-:S06]  /*7700*/  F2FP.F16.F32.PACK_AB R191, R191, R170 ;  /* 0x000000aabfbf723e */ /* 0x000fcc00000000ff */
[----:B------:R-:W3:Y:S01]  /*7710*/  MUFU.EX2 R184, R184 ;  /* 0x000000b800b87308 */ /* 0x000ee20000000800 */
[C---:B--2---:R-:W-:Y:S01]  /*7720*/  FADD.FTZ R9, R183.reuse, R162 ;  /* 0x000000a2b7097221 */ /* 0x044fe20000010000 */
[----:B------:R-:W-:-:S06]  /*7730*/  F2FP.F16.F32.PACK_AB R190, R183, R190 ;  /* 0x000000beb7be723e */ /* 0x000fcc00000000ff */
[----:B------:R-:W2:Y:S01]  /*7740*/  MUFU.EX2 R164, R164 ;  /* 0x000000a400a47308 */ /* 0x000ea20000000800 */
[----:B-1----:R-:W-:-:S07]  /*7750*/  FADD.FTZ R3, R172, R3 ;  /* 0x00000003ac037221 */ /* 0x002fce0000010000 */
[----:B------:R-:W1:Y:S01]  /*7760*/  MUFU.EX2 R185, R185 ;  /* 0x000000b900b97308 */ /* 0x000e620000000800 */
[----:B---3--:R-:W-:-:S07]  /*7770*/  FADD.FTZ R18, R184, R9 ;  /* 0x00000009b8127221 */ /* 0x008fce0000010000 */
[----:B------:R-:W3:Y:S01]  /*7780*/  MUFU.EX2 R166, R166 ;  /* 0x000000a600a67308 */ /* 0x000ee20000000800 */
[----:B--2---:R-:W-:-:S07]  /*7790*/  FADD.FTZ R3, R164, R3 ;  /* 0x00000003a4037221 */ /* 0x004fce0000010000 */
[----:B------:R-:W2:Y:S01]  /*77a0*/  MUFU.EX2 R186, R186 ;  /* 0x000000ba00ba7308 */ /* 0x000ea20000000800 */
[C---:B-1----:R-:W-:Y:S01]  /*77b0*/  FADD.FTZ R9, R185.reuse, R18 ;  /* 0x00000012b9097221 */ /* 0x042fe20000010000 */
[----:B------:R-:W-:Y:S02]  /*77c0*/  F2FP.F16.F32.PACK_AB R184, R185, R184 ;  /* 0x000000b8b9b8723e */ /* 0x000fe400000000ff */
[----:B------:R-:W-:-:S04]  /*77d0*/  F2FP.F16.F32.PACK_AB R185, R164, R172 ;  /* 0x000000aca4b9723e */ /* 0x000fc800000000ff */
[----:B------:R-:W1:Y:S01]  /*77e0*/  MUFU.EX2 R175, R175 ;  /* 0x000000af00af7308 */ /* 0x000e620000000800 */
[----:B---3--:R-:W-:-:S07]  /*77f0*/  FADD.FTZ R3, R166, R3 ;  /* 0x00000003a6037221 */ /* 0x008fce0000010000 */
[----:B------:R-:W3:Y:S01]  /*7800*/  MUFU.EX2 R171, R171 ;  /* 0x000000ab00ab7308 */ /* 0x000ee20000000800 */
[----:B--2---:R-:W-:Y:S01]  /*7810*/  FADD.FTZ R18, R186, R9 ;  /* 0x00000009ba127221 */ /* 0x004fe20000010000 */
[C---:B-1----:R-:W-:Y:S01]  /*7820*/  FADD.FTZ R9, R175.reuse, R3 ;  /* 0x00000003af097221 */ /* 0x042fe20000010000 */
[----:B------:R-:W-:Y:S01]  /*7830*/  F2FP.F16.F32.PACK_AB R187, R175, R166 ;  /* 0x000000a6afbb723e */ /* 0x000fe200000000ff */
[----:B------:R-:W-:Y:S02]  /*7840*/  IMAD.MOV.U32 R3, RZ, RZ, R165 ;  /* 0x000000ffff037224 */ /* 0x000fe400078e00a5 */
[C---:B---3--:R-:W-:Y:S01]  /*7850*/  FADD.FTZ R18, R171.reuse, R18 ;  /* 0x00000012ab127221 */ /* 0x048fe20000010000 */
[----:B------:R-:W-:Y:S01]  /*7860*/  F2FP.F16.F32.PACK_AB R186, R171, R186 ;  /* 0x000000baabba723e */ /* 0x000fe200000000ff */
[----:B0-----:R-:W-:Y:S06]  /*7870*/  @P0 BRA `(.L_x_1004) ;  /* 0xffffffd000d00947 */ /* 0x001fec000383ffff */
[----:B------:R-:W-:Y:S02]  /*7880*/  IMAD.MOV.U32 R3, RZ, RZ, R165 ;  /* 0x000000ffff037224 */ /* 0x000fe400078e00a5 */
[----:B------:R-:W-:-:S07]  /*7890*/  IMAD.MOV.U32 R4, RZ, RZ, R152 ;  /* 0x000000ffff047224 */ /* 0x000fce00078e0098 */
.L_x_987:
[----:B------:R-:W0:Y:S01]  /*78a0*/  S2UR UR7, SR_CTAID.X ;  /* 0x00000000000779c3 */ /* 0x000e220000002500 */
[----:B------:R-:W-:Y:S01]  /*78b0*/  ULDC UR14, c[0x0][0x448] ;  /* 0x00011200000e7ab9 */ /* 0x000fe20000000800 */
[----:B------:R-:W-:Y:S01]  /*78c0*/  R2UR UR19, R17 ;  /* 0x00000000111372ca */ /* 0x000fe200000e0000 */
[----:B------:R-:W-:Y:S02]  /*78d0*/  UISETP.NE.AND UP0, UPT, UR14, 0x1, UPT ;  /* 0x000000010e00788c */ /* 0x000fe4000bf05270 */
[----:B------:R-:W-:-:S09]  /*78e0*/  UIADD3 UR11, -UR11, 0x1, URZ ;  /* 0x000000010b0b7890 */ /* 0x000fd2000fffe13f */
[----:B------:R-:W-:Y:S01]  /*78f0*/  @UP0 ULDC UR14, c[0x0][0x44c] ;  /* 0x00011300000e0ab9 */ /* 0x000fe20000000800 */
[----:B------:R-:W-:Y:S02]  /*7900*/  UIMAD UR11, UR19, UR10, UR11 ;  /* 0x0000000a130b72a4 */ /* 0x000fe4000f8e020b */
[----:B0-----:R-:W-:-:S03]  /*7910*/  ULEA UR18, UR7, 0x7f, 0x7 ;  /* 0x0000007f07127891 */ /* 0x001fc6000f8e383f */
[----:B------:R-:W-:Y:S01]  /*7920*/  ULDC UR7, c[0x0][0x9e4] ;  /* 0x0002790000077ab9 */ /* 0x000fe20000000800 */
[----:B------:R-:W-:Y:S02]  /*7930*/  UIMAD.WIDE.U32 UR14, UR18, UR14, URZ ;  /* 0x0000000e120e72a5 */ /* 0x000fe4000f8e003f */
[----:B------:R-:W-:Y:S01]  /*7940*/  UISETP.GE.AND UP1, UPT, UR7, 0x1, UPT ;  /* 0x000000010700788c */ /* 0x000fe2000bf26270 */
[----:B------:R-:W-:Y:S01]  /*7950*/  UMOV UR10, UR18 ;  /* 0x00000012000a7c82 */ /* 0x000fe20008000000 */
[----:B------:R-:W-:Y:S02]  /*7960*/  @UP0 ULDC UR18, c[0x0][0x450] ;  /* 0x0001140000120ab9 */ /* 0x000fe40000000800 */
[----:B------:R-:W-:Y:S02]  /*7970*/  @UP0 USHF.R.U32.HI UR10, URZ, UR18, UR15 ;  /* 0x000000123f0a0299 */ /* 0x000fe4000801160f */
[----:B------:R-:W-:Y:S01]  /*7980*/  PLOP3.LUT P6, PT, PT, PT, UP1, 0x80, 0x0 ;  /* 0x000000000000781c */ /* 0x000fe20003fcf018 */
[----:B------:R-:W-:Y:S01]  /*7990*/  ULDC UR18, c[0x0][0x9dc] ;  /* 0x0002770000127ab9 */ /* 0x000fe20000000800 */
[----:B------:R-:W-:-:S04]  /*79a0*/  UIADD3 UR10, UR11, UR10, URZ ;  /* 0x0000000a0b0a7290 */ /* 0x000fc8000fffe03f */
[----:B------:R-:W-:-:S07]  /*79b0*/  UIADD3 UR18, UR10, -UR18, URZ ;  /* 0x800000120a127290 */ /* 0x000fce000fffe03f */
[----:B------:R-:W-:Y:S05]  /*79c0*/  @!P6 BRA `(.L_x_1005) ;  /* 0x000000000048e947 */ /* 0x000fea0003800000 */
[----:B------:R-:W-:Y:S02]  /*79d0*/  UMOV UR19, UR10 ;  /* 0x0000000a00137c82 */ /* 0x000fe40008000000 */
        /* <DEDUP_REMOVED lines=10> */
.L_x_1006:
[----:B------:R-:W-:-:S11]  /*7a80*/  UISETP.NE.AND UP1, UPT, UR7, 0x1, UPT ;  /* 0x000000010700788c */ /* 0x000fd6000bf25270 */
[----:B------:R-:W-:Y:S02]  /*7a90*/  @UP1 ULDC.64 UR10, c[0x0][0x9e8] ;  /* 0x00027a00000a1ab9 */ /* 0x000fe40000000a00 */
[----:B------:R-:W-:-:S04]  /*7aa0*/  UIMAD.WIDE.U32 UR14, UR19, UR10, URZ ;  /* 0x0000000a130e72a5 */ /* 0x000fc8000f8e003f */
[----:B------:R-:W-:-:S12]  /*7ab0*/  @UP1 USHF.R.U32.HI UR19, URZ, UR11, UR15 ;  /* 0x0000000b3f131299 */ /* 0x000fd8000801160f */
.L_x_1007:
[----:B------:R-:W-:-:S04]  /*7ac0*/  UIMAD UR7, UR19, UR7, URZ ;  /* 0x00000007130772a4 */ /* 0x000fc8000f8e023f */
[----:B------:R-:W-:-:S04]  /*7ad0*/  UISETP.LT.AND UP1, UPT, UR18, UR7, UPT ;  /* 0x000000071200728c */ /* 0x000fc8000bf21270 */
[----:B------:R-:W-:-:S12]  /*7ae0*/  USEL UR18, UR18, UR7, !UP1 ;  /* 0x0000000712127287 */ /* 0x000fd8000c800000 */
.L_x_1005:
[----:B------:R-:W-:Y:S01]  /*7af0*/  UIADD3 UR18, UR18, 0x3f, URZ ;  /* 0x0000003f12127890 */ /* 0x000fe2000fffe03f */
[----:B------:R-:W-:-:S03]  /*7b00*/  R2UR UR10, R22 ;  /* 0x00000000160a72ca */ /* 0x000fc600000e0000 */
[----:B------:R-:W-:-:S04]  /*7b10*/  USHF.R.S32.HI UR7, URZ, 0x1f, UR18 ;  /* 0x0000001f3f077899 */ /* 0x000fc80008011412 */
[----:B------:R-:W-:-:S04]  /*7b20*/  ULEA.HI UR7, UR7, UR18, URZ, 0x6 ;  /* 0x0000001207077291 */ /* 0x000fc8000f8f303f */
[----:B------:R-:W-:-:S04]  /*7b30*/  USHF.R.S32.HI UR7, URZ, 0x6, UR7 ;  /* 0x000000063f077899 */ /* 0x000fc80008011407 */
[----:B------:R-:W-:-:S04]  /*7b40*/  UISETP.LT.AND UP1, UPT, UR10, UR7, UPT ;  /* 0x000000070a00728c */ /* 0x000fc8000bf21270 */
[----:B------:R-:W-:-:S04]  /*7b50*/  USEL UR10, UR10, UR7, !UP1 ;  /* 0x000000070a0a7287 */ /* 0x000fc8000c800000 */
[----:B------:R-:W-:Y:S02]  /*7b60*/  UISETP.GE.AND UP1, UPT, UR6, UR10, UPT ;  /* 0x0000000a0600728c */ /* 0x000fe4000bf26270 */
[----:B------:R-:W-:-:S04]  /*7b70*/  IMAD.U32 R202, RZ, RZ, UR10 ;  /* 0x0000000affca7e24 */ /* 0x000fc8000f8e00ff */
[----:B------:R-:W-:-:S13]  /*7b80*/  PLOP3.LUT P0, PT, PT, PT, UP1, 0x80, 0x0 ;  /* 0x000000000000781c */ /* 0x000fda0003f0f018 */
[----:B------:R-:W-:Y:S05]  /*7b90*/  @!P0 BRA `(.L_x_1008) ;  /* 0x0000002000448947 */ /* 0x000fea0003800000 */
[----:B------:R-:W-:Y:S01]  /*7ba0*/  R2UR UR61, R8 ;  /* 0x00000000083d72ca */ /* 0x000fe200000e0000 */
[----:B------:R-:W-:Y:S01]  /*7bb0*/  IMAD.MOV.U32 R200, RZ, RZ, R3 ;  /* 0x000000ffffc87224 */ /* 0x000fe200078e0003 */
[----:B------:R-:W-:Y:S01]  /*7bc0*/  MOV R203, UR6 ;  /* 0x0000000600cb7c02 */ /* 0x000fe20008000f00 */
[----:B------:R-:W-:Y:S01]  /*7bd0*/  IMAD.MOV.U32 R201, RZ, RZ, R4 ;  /* 0x000000ffffc97224 */ /* 0x000fe200078e0004 */
[----:B------:R-:W-:Y:S01]  /*7be0*/  UMOV UR7, UR4 ;  /* 0x0000000400077c82 */ /* 0x000fe20008000000 */
[----:B------:R-:W-:-:S10]  /*7bf0*/  ULDC UR6, c[0x0][0x9d8] ;  /* 0x0002760000067ab9 */ /* 0x000fd40000000800 */
.L_x_1017:
        /* <DEDUP_REMOVED lines=8> */
.L_x_1009:
        /* <DEDUP_REMOVED lines=8> */
.L_x_1010:
[----:B-1----:R-:W-:Y:S05]  /*7d00*/  @P0 BRA `(.L_x_1011) ;  /* 0x0000000000080947 */ /* 0x002fea0003800000 */
[----:B------:R-:W1:Y:S02]  /*7d10*/  SYNCS.PHASECHK.TRANS64.TRYWAIT P0, [UR60+0x30830], R3 ;  /* 0x03083003ff0075a7 */ /* 0x000e64000800017c */
[----:B-1----:R-:W-:Y:S05]  /*7d20*/  @!P0 BRA `(.L_x_1012) ;  /* 0x000000d400448947 */ /* 0x002fea0003800000 */
.L_x_1011:
[----:B------:R-:W-:Y:S01]  /*7d30*/  R2UR UR5, R20 ;  /* 0x00000000140572ca */ /* 0x000fe200000e0000 */
[----:B------:R-:W-:Y:S01]  /*7d40*/  WARPGROUP.ARRIVE ;  /* 0x00000000000079c5 */ /* 0x000fe20000000000 */
[----:B------:R-:W-:Y:S01]  /*7d50*/  R2UR UR56, R6 ;  /* 0x00000000063872ca */ /* 0x000fe200000e0000 */
[----:B------:R-:W-:Y:S01]  /*7d60*/  UMOV UR59, 0x40000040 ;  /* 0x40000040003b7882 */ /* 0x000fe20000000000 */
[----:B------:R-:W-:Y:S01]  /*7d70*/  R2UR UR57, R7 ;  /* 0x00000000073972ca */ /* 0x000fe200000e0000 */
[----:B------:R-:W-:Y:S01]  /*7d80*/  UMOV UR11, 0x40000040 ;  /* 0x40000040000b7882 */ /* 0x000fe20000000000 */
[----:B------:R-:W-:Y:S01]  /*7d90*/  UMOV UR15, 0x40000040 ;  /* 0x40000040000f7882 */ /* 0x000fe20000000000 */
[----:B------:R-:W-:Y:S01]  /*7da0*/  UMOV UR19, 0x40000040 ;  /* 0x4000004000137882 */ /* 0x000fe20000000000 */
[----:B------:R-:W-:Y:S01]  /*7db0*/  UMOV UR23, 0x40000040 ;  /* 0x4000004000177882 */ /* 0x000fe20000000000 */
[----:B------:R-:W-:Y:S01]  /*7dc0*/  UMOV UR27, 0x40000040 ;  /* 0x40000040001b7882 */ /* 0x000fe20000000000 */
[----:B------:R-:W-:Y:S01]  /*7dd0*/  UMOV UR31, 0x40000040 ;  /* 0x40000040001f7882 */ /* 0x000fe20000000000 */
[----:B------:R-:W-:Y:S01]  /*7de0*/  UMOV UR35, 0x40000040 ;  /* 0x4000004000237882 */ /* 0x000fe20000000000 */
[----:B------:R-:W-:Y:S01]  /*7df0*/  UMOV UR39, 0x40000040 ;  /* 0x4000004000277882 */ /* 0x000fe20000000000 */
        /* <DEDUP_REMOVED lines=88> */
[----:B------:R-:W-:Y:S01]  /*8380*/  FMUL.FTZ R149, R149, R0 ;  /* 0x0000000095957220 */ /* 0x000fe20000410000 */
        /* <DEDUP_REMOVED lines=73> */
[----:B------:R-:W-:Y:S01]  /*8820*/  UIADD3 UR58, UR5, 0x606, URZ ;  /* 0x00000606053a7890 */ /* 0x000fe2000fffe03f */
        /* <DEDUP_REMOVED lines=44> */
.L_x_1013:
[----:B------:R-:W-:Y:S01]  /*8af0*/  R2UR UR5, R16 ;  /* 0x00000000100572ca */ /* 0x000fe200000e0000 */
[----:B------:R-:W-:-:S05]  /*8b00*/  IMAD.U32 R0, RZ, RZ, UR61 ;  /* 0x0000003dff007e24 */ /* 0x000fca000f8e00ff */
[----:B------:R-:W-:-:S07]  /*8b10*/  SHF.L.U32 R0, R0, 0x1f, RZ ;  /* 0x0000001f00007819 */ /* 0x000fce00000006ff */
[----:B------:R-:W-:-:S09]  /*8b20*/  ULEA UR14, UR7, UR5, 0x3 ;  /* 0x00000005070e7291 */ /* 0x000fd2000f8e183f */
[----:B------:R2:W3:Y:S01]  /*8b30*/  SYNCS.PHASECHK.TRANS64.TRYWAIT P0, [UR14+0x30850], R0 ;  /* 0x03085000ff0075a7 */ /* 0x0004e2000800014e */
[----:B------:R-:W-:Y:S05]  /*8b40*/  @!P4 BRA `(.L_x_1014) ;  /* 0x000000000004c947 */ /* 0x000fea0003800000 */
[----:B------:R-:W-:Y:S01]  /*8b50*/  BPT.TRAP 0x1 ;  /* 0x000000040000795c */ /* 0x000fe20000300000 */
.L_x_1014:
[----:B---3--:R-:W-:Y:S05]  /*8b60*/  @P0 BRA `(.L_x_1015) ;  /* 0x0000000000080947 */ /* 0x008fea0003800000 */
[----:B------:R-:W3:Y:S02]  /*8b70*/  SYNCS.PHASECHK.TRANS64.TRYWAIT P0, [UR14+0x30850], R0 ;  /* 0x03085000ff0075a7 */ /* 0x000ee4000800014e */
[----:B---3--:R-:W-:Y:S05]  /*8b80*/  @!P0 BRA `(.L_x_1016) ;  /* 0x000000c400c48947 */ /* 0x008fea0003800000 */
.L_x_1015:
[----:B------:R-:W-:Y:S01]  /*8b90*/  R2UR UR5, R16 ;  /* 0x00000000100572ca */ /* 0x000fe200000e0000 */
[----:B------:R-:W-:Y:S01]  /*8ba0*/  WARPGROUP.ARRIVE ;  /* 0x00000000000079c5 */ /* 0x000fe20000000000 */
[----:B------:R-:W-:Y:S01]  /*8bb0*/  UMOV UR11, 0x40000040 ;  /* 0x40000040000b7882 */ /* 0x000fe20000000000 */
[----:B------:R-:W-:Y:S01]  /*8bc0*/  FMUL.FTZ R2, R152, UR6 ;  /* 0x0000000698027c20 */ /* 0x000fe20008410000 */
[----:B01----:R-:W-:Y:S01]  /*8bd0*/  FMUL.FTZ R3, R153, UR6 ;  /* 0x0000000699037c20 */ /* 0x003fe20008410000 */
[----:B------:R-:W-:Y:S01]  /*8be0*/  FMUL.FTZ R152, R155, UR6 ;  /* 0x000000069b987c20 */ /* 0x000fe20008410000 */
[----:B------:R-:W-:Y:S01]  /*8bf0*/  FMUL.FTZ R155, R156, UR6 ;  /* 0x000000069c9b7c20 */ /* 0x000fe20008410000 */
[----:B------:R-:W-:Y:S01]  /*8c00*/  FMUL.FTZ R156, R157, UR6 ;  /* 0x000000069d9c7c20 */ /* 0x000fe20008410000 */
[----:B------:R-:W-:Y:S01]  /*8c10*/  FMUL.FTZ R157, R160, UR6 ;  /* 0x00000006a09d7c20 */ /* 0x000fe20008410000 */
[----:B------:R-:W2:Y:S01]  /*8c20*/  MUFU.TANH R2, R2 ;  /* 0x0000000200027308 */ /* 0x000ea20000002400 */
        /* <DEDUP_REMOVED lines=8> */
[----:B------:R-:W0:Y:S01]  /*8cb0*/  MUFU.TANH R3, R3 ;  /* 0x0000000300037308 */ /* 0x000e220000002400 */
[----:B------:R-:W-:Y:S01]  /*8cc0*/  FMUL.FTZ R161, R168, UR6 ;  /* 0x00000006a8a17c20 */ /* 0x000fe20008410000 */
[----:B------:R-:W-:Y:S01]  /*8cd0*/  FMUL.FTZ R168, R173, UR6 ;  /* 0x00000006ada87c20 */ /* 0x000fe20008410000 */
[----:B------:R-:W-:Y:S01]  /*8ce0*/  ULOP3.LUT UR5, UR5, 0x3fff, URZ, 0xc0, !UPT ;  /* 0x00003fff05057892 */ /* 0x000fe2000f8ec03f */
[----:B------:R-:W-:Y:S01]  /*8cf0*/  FMUL.FTZ R164, R169, UR6 ;  /* 0x00000006a9a47c20 */ /* 0x000fe20008410000 */
[----:B------:R-:W-:Y:S01]  /*8d00*/  FMUL.FTZ R165, R172, UR6 ;  /* 0x00000006aca57c20 */ /* 0x000fe20008410000 */
[----:B------:R-:W-:Y:S01]  /*8d10*/  FMUL.FTZ R172, R177, UR6 ;  /* 0x00000006b1ac7c20 */ /* 0x000fe20008410000 */
[----:B------:R-:W-:Y:S01]  /*8d20*/  ULOP3.LUT UR5, UR5, 0x2000000, URZ, 0xfc, !UPT ;  /* 0x0200000005057892 */ /* 0x000fe2000f8efc3f */
[----:B------:R-:W1:Y:S01]  /*8d30*/  MUFU.TANH R155, R155 ;  /* 0x0000009b009b7308 */ /* 0x000e620000002400 */
[----:B--2---:R-:W-:Y:S01]  /*8d40*/  FMNMX.FTZ R0, R2, R201, !PT ;  /* 0x000000c902007209 */ /* 0x004fe20007810000 */
[----:B------:R-:W-:Y:S01]  /*8d50*/  FMUL.FTZ R169, R176, UR6 ;  /* 0x00000006b0a97c20 */ /* 0x000fe20008410000 */
[----:B------:R-:W-:Y:S01]  /*8d60*/  ULEA UR7, UR7, UR5, 0xb ;  /* 0x0000000507077291 */ /* 0x000fe2000f8e583f */
[----:B------:R-:W-:Y:S01]  /*8d70*/  FMUL.FTZ R176, R181, UR6 ;  /* 0x00000006b5b07c20 */ /* 0x000fe20008410000 */
[----:B------:R-:W-:Y:S01]  /*8d80*/  FMUL.FTZ R162, R162, UR6 ;  /* 0x00000006a2a27c20 */ /* 0x000fe20008410000 */
[----:B------:R-:W-:Y:S01]  /*8d90*/  FMUL.FTZ R163, R163, UR6 ;  /* 0x00000006a3a37c20 */ /* 0x000fe20008410000 */
[----:B------:R-:W-:Y:S01]  /*8da0*/  FMUL.FTZ R166, R166, UR6 ;  /* 0x00000006a6a67c20 */ /* 0x000fe20008410000 */
[----:B------:R-:W2:Y:S01]  /*8db0*/  MUFU.TANH R156, R156 ;  /* 0x0000009c009c7308 */ /* 0x000ea20000002400 */
[----:B0-----:R-:W-:Y:S01]  /*8dc0*/  FMNMX.FTZ R0, R3, R0, !PT ;  /* 0x0000000003007209 */ /* 0x001fe20007810000 */
[----:B------:R-:W-:Y:S01]  /*8dd0*/  UMOV UR10, UR7 ;  /* 0x00000007000a7c82 */ /* 0x000fe20008000000 */
[----:B------:R-:W-:Y:S01]  /*8de0*/  FMUL.FTZ R167, R167, UR6 ;  /* 0x00000006a7a77c20 */ /* 0x000fe20008410000 */
[----:B------:R-:W-:Y:S01]  /*8df0*/  HGMMA.64x256x16.F32 R24, R196, gdesc[UR8].tnspB, R24, gsb0 ;  /* 0x43e00008c4187df0 */ /* 0x000fe20008000818 */
[----:B------:R-:W-:Y:S01]  /*8e00*/  UIADD3 UR10, UR7, 0x80, URZ ;  /* 0x00000080070a7890 */ /* 0x000fe2000fffe03f */
[----:B------:R-:W-:Y:S01]  /*8e10*/  FMUL.FTZ R170, R170, UR6 ;  /* 0x00000006aaaa7c20 */ /* 0x000fe20008410000 */
[----:B------:R-:W-:Y:S01]  /*8e20*/  UMOV UR11, 0x40000040 ;  /* 0x40000040000b7882 */ /* 0x000fe20000000000 */
[----:B------:R-:W0:Y:S01]  /*8e30*/  MUFU.TANH R157, R157 ;  /* 0x0000009d009d7308 */ /* 0x000e220000002400 */
[----:B-1----:R-:W-:Y:S01]  /*8e40*/  FMNMX.FTZ R173, R155, R0, !PT ;  /* 0x000000009bad7209 */ /* 0x002fe20007810000 */
[----:B------:R-:W-:Y:S01]  /*8e50*/  FMUL.FTZ R171, R171, UR6 ;  /* 0x00000006abab7c20 */ /* 0x000fe20008410000 */
[----:B------:R-:W-:Y:S01]  /*8e60*/  FMUL.FTZ R174, R174, UR6 ;  /* 0x00000006aeae7c20 */ /* 0x000fe20008410000 */
[----:B------:R-:W-:Y:S01]  /*8e70*/  FMUL.FTZ R175, R175, UR6 ;  /* 0x00000006afaf7c20 */ /* 0x000fe20008410000 */
[----:B------:R-:W-:Y:S01]  /*8e80*/  ULDC UR15, c[0x0][0x988] ;  /* 0x00026200000f7ab9 */ /* 0x000fe20000000800 */
[----:B------:R-:W-:Y:S01]  /*8e90*/  R2UR UR18, R202 ;  /* 0x00000000ca1272ca */ /* 0x000fe200000e0000 */
[----:B------:R-:W-:Y:S01]  /*8ea0*/  UMOV UR5, UR15 ;  /* 0x0000000f00057c82 */ /* 0x000fe20008000000 */
[----:B------:R-:W1:Y:S01]  /*8eb0*/  MUFU.TANH R158, R158 ;  /* 0x0000009e009e7308 */ /* 0x000e620000002400 */
[----:B--2---:R-:W-:-:S02]  /*8ec0*/  FMNMX.FTZ R0, R156, R173, !PT ;  /* 0x000000ad9c007209 */ /* 0x004fc40007810000 */
[----:B------:R-:W-:Y:S02]  /*8ed0*/  R2UR UR15, R203 ;  /* 0x00000000cb0f72ca */ /* 0x000fe400000e0000 */
[----:B------:R-:W-:-:S03]  /*8ee0*/  R2UR UR61, R8 ;  /* 0x00000000083d72ca */ /* 0x000fc600000e0000 */
[----:B------:R-:W2:Y:S01]  /*8ef0*/  MUFU.TANH R159, R159 ;  /* 0x0000009f009f7308 */ /* 0x000ea20000002400 */
[----:B0-----:R-:W-:-:S07]  /*8f00*/  FMNMX.FTZ R173, R157, R0, !PT ;  /* 0x000000009dad7209 */ /* 0x001fce0007810000 */
[----:B------:R-:W0:Y:S01]  /*8f10*/  MUFU.TANH R160, R160 ;  /* 0x000000a000a07308 */ /* 0x000e220000002400 */
[----:B-1----:R-:W-:Y:S01]  /*8f20*/  FMNMX.FTZ R0, R158, R173, !PT ;  /* 0x000000ad9e007209 */ /* 0x002fe20007810000 */
[----:B------:R-:W-:Y:S01]  /*8f30*/  FMUL.FTZ R173, R180, UR6 ;  /* 0x00000006b4ad7c20 */ /* 0x000fe20008410000 */
[----:B------:R-:W-:Y:S01]  /*8f40*/  FMUL.FTZ R180, R183, UR6 ;  /* 0x00000006b7b47c20 */ /* 0x000fe20008410000 */
[----:B------:R-:W-:-:S04]  /*8f50*/  UISETP.GT.AND UP1, UPT, UR15, UR18, UPT ;  /* 0x000000120f00728c */ /* 0x000fc8000bf24270 */
[----:B------:R-:W1:Y:S01]  /*8f60*/  MUFU.TANH R161, R161 ;  /* 0x000000a100a17308 */ /* 0x000e620000002400 */
[----:B--2---:R-:W-:Y:S02]  /*8f70*/  FMNMX.FTZ R177, R159, R0, !PT ;  /* 0x000000009fb17209 */ /* 0x004fe40007810000 */
[----:B------:R-:W-:-:S05]  /*8f80*/  PLOP3.LUT P0, PT, PT, PT, UP1, 0x80, 0x0 ;  /* 0x000000000000781c */ /* 0x000fca0003f0f018 */
        /* <DEDUP_REMOVED lines=17> */
[----:B--2---:R-:W-:-:S05]  /*90a0*/  FMNMX.FTZ R177, R176, R177, !PT ;  /* 0x000000b1b0b17209 */ /* 0x004fca0007810000 */
[----:B------:R-:W2:Y:S02]  /*90b0*/  SHFL.BFLY PT, R0, R177, 0x2, 0x1f ;  /* 0x0c401f00b1007f89 */ /* 0x000ea400000e0000 */
[----:B------:R-:W3:Y:S01]  /*90c0*/  MUFU.TANH R153, R153 ;  /* 0x0000009900997308 */ /* 0x000ee20000002400 */
[----:B0-----:R-:W-:-:S07]  /*90d0*/  FMNMX.FTZ R181, R23, R200, !PT ;  /* 0x000000c817b57209 */ /* 0x001fce0007810000 */
[----:B------:R-:W0:Y:S08]  /*90e0*/  MUFU.TANH R154, R154 ;  /* 0x0000009a009a7308 */ /* 0x000e300000002400 */
[----:B------:R-:W4:Y:S01]  /*90f0*/  MUFU.TANH R162, R162 ;  /* 0x000000a200a27308 */ /* 0x000f220000002400 */
[----:B--2---:R-:W-:Y:S01]  /*9100*/  FMNMX.FTZ R4, R177, R0, !PT ;  /* 0x00000000b1047209 */ /* 0x004fe20007810000 */
[----:B------:R-:W-:-:S06]  /*9110*/  FMUL.FTZ R177, R178, UR6 ;  /* 0x00000006b2b17c20 */ /* 0x000fcc0008410000 */
[----:B------:R-:W2:Y:S01]  /*9120*/  MUFU.TANH R163, R163 ;  /* 0x000000a300a37308 */ /* 0x000ea20000002400 */
[----:B-1----:R-:W-:Y:S01]  /*9130*/  FMNMX.FTZ R0, R152, R181, !PT ;  /* 0x000000b598007209 */ /* 0x002fe20007810000 */
[----:B------:R-:W-:Y:S01]  /*9140*/  FMUL.FTZ R178, R179, UR6 ;  /* 0x00000006b3b27c20 */ /* 0x000fe20008410000 */
[----:B------:R-:W-:Y:S02]  /*9150*/  FMUL.FTZ R179, R182, UR6 ;  /* 0x00000006b6b37c20 */ /* 0x000fe40008410000 */
[----:B---3--:R-:W-:-:S03]  /*9160*/  FMNMX.FTZ R181, R153, R0, !PT ;  /* 0x0000000099b57209 */ /* 0x008fc60007810000 */
[----:B------:R-:W1:Y:S01]  /*9170*/  MUFU.TANH R166, R166 ;  /* 0x000000a600a67308 */ /* 0x000e620000002400 */
[----:B0-----:R-:W-:-:S04]  /*9180*/  FMNMX.FTZ R181, R154, R181, !PT ;  /* 0x000000b59ab57209 */ /* 0x001fc80007810000 */
[----:B----4-:R-:W-:-:S03]  /*9190*/  FMNMX.FTZ R0, R162, R181, !PT ;  /* 0x000000b5a2007209 */ /* 0x010fc60007810000 */
[----:B------:R-:W0:Y:S01]  /*91a0*/  MUFU.TANH R167, R167 ;  /* 0x000000a700a77308 */ /* 0x000e220000002400 */
[----:B--2---:R-:W-:-:S07]  /*91b0*/  FMNMX.FTZ R181, R163, R0, !PT ;  /* 0x00000000a3b57209 */ /* 0x004fce0007810000 */
[----:B------:R-:W2:Y:S01]  /*91c0*/  MUFU.TANH R170, R170 ;  /* 0x000000aa00aa7308 */ /* 0x000ea20000002400 */
[----:B-1----:R-:W-:-:S07]  /*91d0*/  FMNMX.FTZ R0, R166, R181, !PT ;  /* 0x000000b5a6007209 */ /* 0x002fce0007810000 */
[----:B------:R-:W1:Y:S01]  /*91e0*/  MUFU.TANH R171, R171 ;  /* 0x000000ab00ab7308 */ /* 0x000e620000002400 */
[----:B0-----:R-:W-:-:S07]  /*91f0*/  FMNMX.FTZ R181, R167, R0, !PT ;  /* 0x00000000a7b57209 */ /* 0x001fce0007810000 */
[----:B------:R-:W0:Y:S08]  /*9200*/  MUFU.TANH R174, R174 ;  /* 0x000000ae00ae7308 */ /* 0x000e300000002400 */
[----:B------:R-:W3:Y:S08]  /*9210*/  MUFU.TANH R175, R175 ;  /* 0x000000af00af7308 */ /* 0x000ef00000002400 */
[----:B------:R-:W4:Y:S08]  /*9220*/  MUFU.TANH R177, R177 ;  /* 0x000000b100b17308 */ /* 0x000f300000002400 */
[----:B------:R-:W5:Y:S08]  /*9230*/  MUFU.TANH R178, R178 ;  /* 0x000000b200b27308 */ /* 0x000f700000002400 */
[----:B------:R-:W5:Y:S08]  /*9240*/  MUFU.TANH R179, R179 ;  /* 0x000000b300b37308 */ /* 0x000f700000002400 */
[----:B------:R-:W5:Y:S01]  /*9250*/  MUFU.TANH R180, R180 ;  /* 0x000000b400b47308 */ /* 0x000f620000002400 */
        /* <DEDUP_REMOVED lines=11> */
[----:B------:R-:W-:Y:S01]  /*9310*/  UMOV UR7, UR4 ;  /* 0x0000000400077c82 */ /* 0x000fe20008000000 */
[----:B------:R-:W-:Y:S02]  /*9320*/  WARPGROUP.DEPBAR.LE gsb0, 0x0 ;  /* 0x00008000000079c5 */ /* 0x000fe40000010000 */
[----:B------:R-:W-:Y:S01]  /*9330*/  WARPGROUP.ARRIVE ;  /* 0x00000000000079c5 */ /* 0x000fe20000000000 */
[----:B------:R-:W2:-:S15]  /*9340*/  SHFL.BFLY PT, R189, R4, 0x1, 0x1f ;  /* 0x0c201f0004bd7f89 */ /* 0x000e9e00000e0000 */
[----:B------:R-:W-:-:S05]  /*9350*/  NOP ;  /* 0x0000000000007918 */ /* 0x000fca0000000000 */
[----:B------:R-:W-:Y:S01]  /*9360*/  HGMMA.64x256x16.F32 R24, R184, gdesc[UR8].tnspB, R24, gsb0 ;  /* 0x43e00008b8187df0 */ /* 0x000fe20008000818 */
[----:B------:R-:W-:-:S06]  /*9370*/  UIADD3 UR10, UR15, -0x1, URZ ;  /* 0xffffffff0f0a7890 */ /* 0x000fcc000fffe03f */
[----:B------:R-:W-:Y:S01]  /*9380*/  IMAD.U32 R203, RZ, RZ, UR10 ;  /* 0x0000000affcb7e24 */ /* 0x000fe2000f8e00ff */
[----:B--2---:R-:W-:-:S05]  /*9390*/  FMNMX.FTZ R4, R4, R189, !PT ;  /* 0x000000bd04047209 */ /* 0x004fca0007810000 */
[C---:B------:R-:W-:Y:S01]  /*93a0*/  FADD.FTZ R182, -R4.reuse, R201 ;  /* 0x000000c904b67221 */ /* 0x040fe20000010100 */
[----:B------:R-:W-:Y:S01]  /*93b0*/  FMUL.FTZ R189, R4, UR5 ;  /* 0x0000000504bd7c20 */ /* 0x000fe20008410000 */
[----:B------:R-:W-:Y:S02]  /*93c0*/  IMAD.MOV.U32 R201, RZ, RZ, R4 ;  /* 0x000000ffffc97224 */ /* 0x000fe400078e0004 */
[----:B------:R-:W-:Y:S01]  /*93d0*/  FMUL.FTZ R188, R182, UR5 ;  /* 0x00000005b6bc7c20 */ /* 0x000fe20008410000 */
[----:B------:R-:W-:Y:S01]  /*93e0*/  FMNMX.FTZ R182, R170, R181, !PT ;  /* 0x000000b5aab67209 */ /* 0x000fe20007810000 */
[--C-:B------:R-:W-:Y:S01]  /*93f0*/  FFMA.FTZ R181, R2, UR5, -R189.reuse ;  /* 0x0000000502b57c23 */ /* 0x100fe200080108bd */
[--C-:B------:R-:W-:Y:S01]  /*9400*/  FFMA.FTZ R196, R3, UR5, -R189.reuse ;  /* 0x0000000503c47c23 */ /* 0x100fe200080108bd */
[--C-:B------:R-:W-:Y:S01]  /*9410*/  FFMA.FTZ R198, R155, UR5, -R189.reuse ;  /* 0x000000059bc67c23 */ /* 0x100fe200080108bd */
[----:B-1----:R-:W-:Y:S01]  /*9420*/  FMNMX.FTZ R183, R171, R182, !PT ;  /* 0x000000b6abb77209 */ /* 0x002fe20007810000 */
[--C-:B------:R-:W-:Y:S01]  /*9430*/  FFMA.FTZ R155, R156, UR5, -R189.reuse ;  /* 0x000000059c9b7c23 */ /* 0x100fe200080108bd */
[----:B------:R1:W-:Y:S01]  /*9440*/  MUFU.EX2 R0, R188 ;  /* 0x000000bc00007308 */ /* 0x0003e20000000800 */
[--C-:B------:R-:W-:Y:S01]  /*9450*/  FFMA.FTZ R192, R157, UR5, -R189.reuse ;  /* 0x000000059dc07c23 */ /* 0x100fe200080108bd */
[----:B0-----:R-:W-:Y:S01]  /*9460*/  FMNMX.FTZ R2, R174, R183, !PT ;  /* 0x000000b7ae027209 */ /* 0x001fe20007810000 */
[--C-:B------:R-:W-:Y:S01]  /*9470*/  FFMA.FTZ R157, R158, UR5, -R189.reuse ;  /* 0x000000059e9d7c23 */ /* 0x100fe200080108bd */
[--C-:B------:R-:W-:Y:S01]  /*9480*/  FFMA.FTZ R194, R159, UR5, -R189.reuse ;  /* 0x000000059fc27c23 */ /* 0x100fe200080108bd */
[--C-:B------:R-:W-:Y:S01]  /*9490*/  FFMA.FTZ R159, R160, UR5, -R189.reuse ;  /* 0x00000005a09f7c23 */ /* 0x100fe200080108bd */
[----:B---3--:R-:W-:Y:S01]  /*94a0*/  FMNMX.FTZ R2, R175, R2, !PT ;  /* 0x00000002af027209 */ /* 0x008fe20007810000 */
[--C-:B------:R-:W-:Y:S01]  /*94b0*/  FFMA.FTZ R190, R165, UR5, -R189.reuse ;  /* 0x00000005a5be7c23 */ /* 0x100fe200080108bd */
[----:B------:R-:W-:Y:S01]  /*94c0*/  MUFU.EX2 R181, R181 ;  /* 0x000000b500b57308 */ /* 0x000fe20000000800 */
[--C-:B-1----:R-:W-:Y:S01]  /*94d0*/  FFMA.FTZ R188, R161, UR5, -R189.reuse ;  /* 0x00000005a1bc7c23 */ /* 0x102fe200080108bd */
[----:B----4-:R-:W-:Y:S01]  /*94e0*/  FMNMX.FTZ R3, R177, R2, !PT ;  /* 0x00000002b1037209 */ /* 0x010fe20007810000 */
[--C-:B------:R-:W-:Y:S01]  /*94f0*/  FFMA.FTZ R161, R164, UR5, -R189.reuse ;  /* 0x00000005a4a17c23 */ /* 0x100fe200080108bd */
[----:B------:R-:W-:-:S02]  /*9500*/  FFMA.FTZ R165, R168, UR5, -R189 ;  /* 0x00000005a8a57c23 */ /* 0x000fc400080108bd */
[----:B-----5:R-:W-:Y:S02]  /*9510*/  FMNMX.FTZ R2, R178, R3, !PT ;  /* 0x00000003b2027209 */ /* 0x020fe40007810000 */
[----:B------:R-:W-:Y:S02]  /*9520*/  MUFU.EX2 R196, R196 ;  /* 0x000000c400c47308 */ /* 0x000fe40000000800 */
[----:B------:R-:W-:-:S04]  /*9530*/  FMNMX.FTZ R3, R179, R2, !PT ;  /* 0x00000002b3037209 */ /* 0x000fc80007810000 */
[----:B------:R-:W-:Y:S02]  /*9540*/  FMNMX.FTZ R3, R180, R3, !PT ;  /* 0x00000003b4037209 */ /* 0x000fe40007810000 */
[----:B------:R-:W-:Y:S03]  /*9550*/  MUFU.EX2 R198, R198 ;  /* 0x000000c600c67308 */ /* 0x000fe60000000800 */
[----:B------:R-:W0:Y:S05]  /*9560*/  SHFL.BFLY PT, R2, R3, 0x2, 0x1f ;  /* 0x0c401f0003027f89 */ /* 0x000e2a00000e0000 */
[----:B------:R-:W-:Y:S08]  /*9570*/  MUFU.EX2 R155, R155 ;  /* 0x0000009b009b7308 */ /* 0x000ff00000000800 */
[----:B------:R-:W-:Y:S08]  /*9580*/  MUFU.EX2 R192, R192 ;  /* 0x000000c000c07308 */ /* 0x000ff00000000800 */
[----:B------:R-:W-:Y:S01]  /*9590*/  MUFU.EX2 R157, R157 ;  /* 0x0000009d009d7308 */ /* 0x000fe20000000800 */
[----:B0-----:R-:W-:-:S05]  /*95a0*/  FMNMX.FTZ R2, R3, R2, !PT ;  /* 0x0000000203027209 */ /* 0x001fca0007810000 */
[----:B------:R-:W0:Y:S02]  /*95b0*/  SHFL.BFLY PT, R3, R2, 0x1, 0x1f ;  /* 0x0c201f0002037f89 */ /* 0x000e2400000e0000 */
[----:B------:R-:W-:Y:S08]  /*95c0*/  MUFU.EX2 R194, R194 ;  /* 0x000000c200c27308 */ /* 0x000ff00000000800 */
[----:B------:R-:W-:Y:S08]  /*95d0*/  MUFU.EX2 R159, R159 ;  /* 0x0000009f009f7308 */ /* 0x000ff00000000800 */
[----:B------:R-:W-:Y:S01]  /*95e0*/  MUFU.EX2 R188, R188 ;  /* 0x000000bc00bc7308 */ /* 0x000fe20000000800 */
[----:B0-----:R-:W-:-:S07]  /*95f0*/  FMNMX.FTZ R3, R2, R3, !PT ;  /* 0x0000000302037209 */ /* 0x001fce0007810000 */
[----:B------:R-:W-:Y:S01]  /*9600*/  MUFU.EX2 R161, R161 ;  /* 0x000000a100a17308 */ /* 0x000fe20000000800 */
[C---:B------:R-:W-:Y:S01]  /*9610*/  FADD.FTZ R2, -R3.reuse, R200 ;  /* 0x000000c803027221 */ /* 0x040fe20000010100 */
[----:B------:R-:W-:Y:S01]  /*9620*/  FMUL.FTZ R156, R3, UR5 ;  /* 0x00000005039c7c20 */ /* 0x000fe20008410000 */
[----:B------:R-:W-:Y:S02]  /*9630*/  IMAD.MOV.U32 R200, RZ, RZ, R3 ;  /* 0x000000ffffc87224 */ /* 0x000fe400078e0003 */
[----:B------:R-:W-:Y:S01]  /*9640*/  FMUL.FTZ R2, R2, UR5 ;  /* 0x0000000502027c20 */ /* 0x000fe20008410000 */
        /* <DEDUP_REMOVED lines=12> */
[----:B------:R-:W1:Y:S01]  /*9710*/  MUFU.EX2 R2, R2 ;  /* 0x0000000200027308 */ /* 0x000e620000000800 */
[----:B0-----:R-:W-:-:S02]  /*9720*/  IMAD.U32 R23, RZ, RZ, UR60 ;  /* 0x0000003cff177e24 */ /* 0x001fc4000f8e00ff */
[--C-:B------:R-:W-:Y:S01]  /*9730*/  FFMA.FTZ R175, R175, UR5, -R156.reuse ;  /* 0x00000005afaf7c23 */ /* 0x100fe2000801089c */
[--C-:B------:R-:W-:Y:S01]  /*9740*/  FFMA.FTZ R177, R177, UR5, -R156.reuse ;  /* 0x00000005b1b17c23 */ /* 0x100fe2000801089c */
[--C-:B------:R-:W-:Y:S01]  /*9750*/  FFMA.FTZ R178, R178, UR5, -R156.reuse ;  /* 0x00000005b2b27c23 */ /* 0x100fe2000801089c */
[----:B------:R-:W-:Y:S02]  /*9760*/  @!P5 VIADD R23, R23, 0x30840 ;  /* 0x000308401717d836 */ /* 0x000fe40000000000 */
[--C-:B------:R-:W-:Y:S01]  /*9770*/  FFMA.FTZ R179, R179, UR5, -R156.reuse ;  /* 0x00000005b3b37c23 */ /* 0x100fe2000801089c */
[----:B------:R-:W-:Y:S01]  /*9780*/  FFMA.FTZ R156, R180, UR5, -R156 ;  /* 0x00000005b49c7c23 */ /* 0x000fe2000801089c */
[----:B------:R0:W2:Y:S01]  /*9790*/  MUFU.EX2 R158, R152 ;  /* 0x00000098009e7308 */ /* 0x0000a20000000800 */
[----:B------:R-:W-:-:S07]  /*97a0*/  @!P5 PRMT R23, RZ, 0x654, R23 ;  /* 0x00000654ff17d816 */ /* 0x000fce0000000017 */
[----:B------:R-:W3:Y:S01]  /*97b0*/  MUFU.EX2 R160, R153 ;  /* 0x0000009900a07308 */ /* 0x000ee20000000800 */
[----:B-1----:R-:W-:Y:S01]  /*97c0*/  FFMA.FTZ R9, R2, R9, R197 ;  /* 0x0000000902097223 */ /* 0x002fe200000100c5 */
[----:B0-----:R-:W-:-:S05]  /*97d0*/  MOV R152, UR14 ;  /* 0x0000000e00987c02 */ /* 0x001fca0008000f00 */
[----:B------:R-:W-:Y:S01]  /*97e0*/  @!P5 VIADD R152, R152, 0x30860 ;  /* 0x000308609898d836 */ /* 0x000fe20000000000 */
[----:B------:R-:W0:Y:S01]  /*97f0*/  MUFU.EX2 R154, R154 ;  /* 0x0000009a009a7308 */ /* 0x000e220000000800 */
[C---:B--2---:R-:W-:Y:S01]  /*9800*/  FADD.FTZ R9, R158.reuse, R9 ;  /* 0x000000099e097221 */ /* 0x044fe20000010000 */
[----:B------:R-:W-:Y:S02]  /*9810*/  F2FP.F16.F32.PACK_AB R197, R158, R197 ;  /* 0x000000c59ec5723e */ /* 0x000fe400000000ff */
[----:B------:R-:W-:-:S04]  /*9820*/  @!P5 PRMT R152, RZ, 0x654, R152 ;  /* 0x00000654ff98d816 */ /* 0x000fc80000000098 */
[----:B------:R-:W1:Y:S01]  /*9830*/  MUFU.EX2 R162, R162 ;  /* 0x000000a200a27308 */ /* 0x000e620000000800 */
[----:B---3--:R-:W-:-:S07]  /*9840*/  FADD.FTZ R9, R160, R9 ;  /* 0x00000009a0097221 */ /* 0x008fce0000010000 */
        /* <DEDUP_REMOVED lines=13> */
[----:B------:R-:W-:Y:S01]  /*9920*/  MUFU.EX2 R190, R190 ;  /* 0x000000be00be7308 */ /* 0x000fe20000000800 */
[----:B--2---:R-:W-:-:S07]  /*9930*/  FADD.FTZ R9, R170, R9 ;  /* 0x00000009aa097221 */ /* 0x004fce0000010000 */
[----:B------:R-:W1:Y:S01]  /*9940*/  MUFU.EX2 R174, R174 ;  /* 0x000000ae00ae7308 */ /* 0x000e620000000800 */
[----:B0-----:R-:W-:-:S07]  /*9950*/  FADD.FTZ R9, R171, R9 ;  /* 0x00000009ab097221 */ /* 0x001fce0000010000 */
[----:B------:R-:W-:Y:S08]  /*9960*/  MUFU.EX2 R165, R165 ;  /* 0x000000a500a57308 */ /* 0x000ff00000000800 */
[----:B------:R-:W0:Y:S01]  /*9970*/  MUFU.EX2 R175, R175 ;  /* 0x000000af00af7308 */ /* 0x000e220000000800 */
[----:B-1----:R-:W-:-:S07]  /*9980*/  FADD.FTZ R9, R174, R9 ;  /* 0x00000009ae097221 */ /* 0x002fce0000010000 */
[----:B------:R-:W-:Y:S08]  /*9990*/  MUFU.EX2 R178, R178 ;  /* 0x000000b200b27308 */ /* 0x000ff00000000800 */
[----:B------:R-:W-:Y:S01]  /*99a0*/  MUFU.EX2 R154, R179 ;  /* 0x000000b3009a7308 */ /* 0x000fe20000000800 */
[C---:B0-----:R-:W-:Y:S01]  /*99b0*/  FADD.FTZ R9, R175.reuse, R9 ;  /* 0x00000009af097221 */ /* 0x041fe20000010000 */
[----:B------:R-:W-:-:S06]  /*99c0*/  F2FP.F16.F32.PACK_AB R191, R175, R174 ;  /* 0x000000aeafbf723e */ /* 0x000fcc00000000ff */
[----:B------:R-:W0:Y:S01]  /*99d0*/  MUFU.EX2 R156, R156 ;  /* 0x0000009c009c7308 */ /* 0x000e220000000800 */
[----:B------:R-:W-:Y:S02]  /*99e0*/  WARPGROUP.DEPBAR.LE gsb0, 0x0 ;  /* 0x00008000000079c5 */ /* 0x000fe40000010000 */
[----:B------:R1:W-:Y:S01]  /*99f0*/  @!P5 SYNCS.ARRIVE.TRANS64.RED.A1T0 RZ, [R23+URZ], RZ ;  /* 0x000000ff17ffd9a7 */ /* 0x0003e2000810043f */
[--C-:B------:R-:W-:Y:S01]  /*9a00*/  FFMA.FTZ R184, R169, UR5, -R189.reuse ;  /* 0x00000005a9b87c23 */ /* 0x100fe200080108bd */
[--C-:B------:R-:W-:Y:S01]  /*9a10*/  FFMA.FTZ R169, R172, UR5, -R189.reuse ;  /* 0x00000005aca97c23 */ /* 0x100fe200080108bd */
[--C-:B------:R-:W-:Y:S01]  /*9a20*/  FFMA.FTZ R186, R173, UR5, -R189.reuse ;  /* 0x00000005adba7c23 */ /* 0x100fe200080108bd */
[----:B------:R-:W-:Y:S01]  /*9a30*/  FFMA.FTZ R173, R176, UR5, -R189 ;  /* 0x00000005b0ad7c23 */ /* 0x000fe200080108bd */
[----:B------:R-:W-:Y:S02]  /*9a40*/  F2FP.F16.F32.PACK_AB R189, R171, R170 ;  /* 0x000000aaabbd723e */ /* 0x000fe400000000ff */
[----:B------:R-:W-:Y:S01]  /*9a50*/  MUFU.EX2 R184, R184 ;  /* 0x000000b800b87308 */ /* 0x000fe20000000800 */
[----:B-1----:R-:W-:Y:S01]  /*9a60*/  FFMA.FTZ R23, R0, R18, R181 ;  /* 0x0000001200177223 */ /* 0x002fe200000100b5 */
[----:B------:R1:W-:Y:S01]  /*9a70*/  @!P5 SYNCS.ARRIVE.TRANS64.RED.A1T0 RZ, [R152+URZ], RZ ;  /* 0x000000ff98ffd9a7 */ /* 0x0003e2000810043f */
[----:B0-----:R-:W-:-:S02]  /*9a80*/  F2FP.F16.F32.PACK_AB R187, R156, R154 ;  /* 0x0000009a9cbb723e */ /* 0x001fc400000000ff */
[C---:B------:R-:W-:Y:S01]  /*9a90*/  FADD.FTZ R23, R196.reuse, R23 ;  /* 0x00000017c4177221 */ /* 0x040fe20000010000 */
[----:B------:R-:W-:Y:S02]  /*9aa0*/  F2FP.F16.F32.PACK_AB R196, R196, R181 ;  /* 0x000000b5c4c4723e */ /* 0x000fe400000000ff */
[----:B------:R-:W-:Y:S01]  /*9ab0*/  MUFU.EX2 R169, R169 ;  /* 0x000000a900a97308 */ /* 0x000fe20000000800 */
[----:B------:R-:W-:Y:S01]  /*9ac0*/  FADD.FTZ R18, R198, R23 ;  /* 0x00000017c6127221 */ /* 0x000fe20000010000 */
[----:B------:R-:W-:-:S03]  /*9ad0*/  F2FP.F16.F32.PACK_AB R198, R155, R198 ;  /* 0x000000c69bc6723e */ /* 0x000fc600000000ff */
[----:B------:R-:W-:-:S03]  /*9ae0*/  FADD.FTZ R23, R155, R18 ;  /* 0x000000129b177221 */ /* 0x000fc60000010000 */
[----:B-1----:R-:W0:Y:S01]  /*9af0*/  MUFU.EX2 R152, R177 ;  /* 0x000000b100987308 */ /* 0x002e220000000800 */
[----:B------:R-:W-:Y:S01]  /*9b00*/  FADD.FTZ R18, R192, R23 ;  /* 0x00000017c0127221 */ /* 0x000fe20000010000 */
[----:B------:R-:W-:-:S03]  /*9b10*/  F2FP.F16.F32.PACK_AB R192, R157, R192 ;  /* 0x000000c09dc0723e */ /* 0x000fc600000000ff */
[----:B------:R-:W-:-:S03]  /*9b20*/  FADD.FTZ R23, R157, R18 ;  /* 0x000000129d177221 */ /* 0x000fc60000010000 */
[----:B------:R-:W1:Y:S01]  /*9b30*/  MUFU.EX2 R186, R186 ;  /* 0x000000ba00ba7308 */ /* 0x000e620000000800 */
[----:B------:R-:W-:Y:S01]  /*9b40*/  FADD.FTZ R18, R194, R23 ;  /* 0x00000017c2127221 */ /* 0x000fe20000010000 */
[----:B------:R-:W-:-:S03]  /*9b50*/  F2FP.F16.F32.PACK_AB R194, R159, R194 ;  /* 0x000000c29fc2723e */ /* 0x000fc600000000ff */
[----:B------:R-:W-:-:S03]  /*9b60*/  FADD.FTZ R23, R159, R18 ;  /* 0x000000129f177221 */ /* 0x000fc60000010000 */
[----:B------:R-:W2:Y:S01]  /*9b70*/  MUFU.EX2 R173, R173 ;  /* 0x000000ad00ad7308 */ /* 0x000ea20000000800 */
[----:B------:R-:W-:Y:S01]  /*9b80*/  FADD.FTZ R18, R188, R23 ;  /* 0x00000017bc127221 */ /* 0x000fe20000010000 */
[----:B0-----:R-:W-:Y:S01]  /*9b90*/  FADD.FTZ R9, R152, R9 ;  /* 0x0000000998097221 */ /* 0x001fe20000010000 */
[C---:B------:R-:W-:Y:S02]  /*9ba0*/  F2FP.F16.F32.PACK_AB R188, R161.reuse, R188 ;  /* 0x000000bca1bc723e */ /* 0x040fe400000000ff */
[----:B------:R-:W-:Y:S01]  /*9bb0*/  FADD.FTZ R23, R161, R18 ;  /* 0x00000012a1177221 */ /* 0x000fe20000010000 */
[C---:B------:R-:W-:Y:S01]  /*9bc0*/  FADD.FTZ R9, R178.reuse, R9 ;  /* 0x00000009b2097221 */ /* 0x040fe20000010000 */
[----:B------:R-:W-:Y:S02]  /*9bd0*/  F2FP.F16.F32.PACK_AB R185, R178, R152 ;  /* 0x00000098b2b9723e */ /* 0x000fe400000000ff */
[----:B------:R-:W-:Y:S01]  /*9be0*/  FADD.FTZ R18, R190, R23 ;  /* 0x00000017be127221 */ /* 0x000fe20000010000 */
[----:B------:R-:W-:Y:S01]  /*9bf0*/  FADD.FTZ R9, R154, R9 ;  /* 0x000000099a097221 */ /* 0x000fe20000010000 */
[----:B------:R-:W-:-:S02]  /*9c00*/  F2FP.F16.F32.PACK_AB R190, R165, R190 ;  /* 0x000000bea5be723e */ /* 0x000fc400000000ff */
[----:B------:R-:W-:Y:S01]  /*9c10*/  FADD.FTZ R23, R165, R18 ;  /* 0x00000012a5177221 */ /* 0x000fe20000010000 */
[----:B------:R-:W-:-:S03]  /*9c20*/  FADD.FTZ R9, R156, R9 ;  /* 0x000000099c097221 */ /* 0x000fc60000010000 */
[----:B------:R-:W-:Y:S01]  /*9c30*/  FADD.FTZ R18, R184, R23 ;  /* 0x00000017b8127221 */ /* 0x000fe20000010000 */
[----:B------:R-:W-:-:S03]  /*9c40*/  F2FP.F16.F32.PACK_AB R184, R169, R184 ;  /* 0x000000b8a9b8723e */ /* 0x000fc600000000ff */
[----:B------:R-:W-:-:S04]  /*9c50*/  FADD.FTZ R23, R169, R18 ;  /* 0x00000012a9177221 */ /* 0x000fc80000010000 */
[----:B-1----:R-:W-:Y:S01]  /*9c60*/  FADD.FTZ R18, R186, R23 ;  /* 0x00000017ba127221 */ /* 0x002fe20000010000 */
[----:B--2---:R-:W-:-:S03]  /*9c70*/  F2FP.F16.F32.PACK_AB R186, R173, R186 ;  /* 0x000000baadba723e */ /* 0x004fc600000000ff */
[----:B------:R-:W-:Y:S01]  /*9c80*/  FADD.FTZ R18, R173, R18 ;  /* 0x00000012ad127221 */ /* 0x000fe20000010000 */
[----:B------:R-:W-:Y:S06]  /*9c90*/  @P0 BRA `(.L_x_1017) ;  /* 0xffffffdc00d80947 */ /* 0x000fec000383ffff */
[----:B------:R-:W-:-:S05]  /*9ca0*/  UMOV UR6, UR10 ;  /* 0x0000000a00067c82 */ /* 0x000fca0008000000 */
.L_x_1008:
[----:B------:R-:W-:-:S13]  /*9cb0*/  R2UR UR7, R22 ;  /* 0x00000000160772ca */ /* 0x000fda00000e0000 */
[----:B------:R-:W-:-:S06]  /*9cc0*/  UISETP.GE.AND UP1, UPT, UR6, UR7, UPT ;  /* 0x000000070600728c */ /* 0x000fcc000bf26270 */
[----:B------:R-:W-:-:S13]  /*9cd0*/  PLOP3.LUT P0, PT, PT, PT, UP1, 0x80, 0x0 ;  /* 0x000000000000781c */ /* 0x000fda0003f0f018 */
[----:B------:R-:W-:Y:S05]  /*9ce0*/  @!P0 BRA `(.L_x_1018) ;  /* 0x0000002c00248947 */ /* 0x000fea0003800000 */
[----:B------:R-:W-:Y:S01]  /*9cf0*/  R2UR UR5, R8 ;  /* 0x00000000080572ca */ /* 0x000fe200000e0000 */
[----:B------:R-:W-:Y:S01]  /*9d00*/  IMAD.MOV.U32 R200, RZ, RZ, R3 ;  /* 0x000000ffffc87224 */ /* 0x000fe200078e0003 */
[----:B------:R-:W-:Y:S01]  /*9d10*/  MOV R23, R4 ;  /* 0x0000000400177202 */ /* 0x000fe20000000f00 */
[----:B------:R-:W-:Y:S01]  /*9d20*/  UMOV UR60, UR4 ;  /* 0x00000004003c7c82 */ /* 0x000fe20008000000 */
[----:B------:R-:W-:-:S09]  /*9d30*/  ULDC UR7, c[0x0][0x9d8] ;  /* 0x0002760000077ab9 */ /* 0x000fd20000000800 */
[----:B------:R-:W-:-:S07]  /*9d40*/  IMAD.U32 R201, RZ, RZ, UR5 ;  /* 0x00000005ffc97e24 */ /* 0x000fce000f8e00ff */
.L_x_1035:
        /* <DEDUP_REMOVED lines=9> */
.L_x_1019:
        /* <DEDUP_REMOVED lines=8> */
.L_x_1020:
[----:B-1----:R-:W-:Y:S05]  /*9e60*/  @P0 BRA `(.L_x_1021) ;  /* 0x0000000000080947 */ /* 0x002fea0003800000 */
[----:B------:R-:W1:Y:S02]  /*9e70*/  SYNCS.PHASECHK.TRANS64.TRYWAIT P0, [UR61+0x30830], R3 ;  /* 0x03083003ff0075a7 */ /* 0x000e64000800017d */
[----:B-1----:R-:W-:Y:S05]  /*9e80*/  @!P0 BRA `(.L_x_1022) ;  /* 0x000000b4001c8947 */ /* 0x002fea0003800000 */
.L_x_1021:
        /* <DEDUP_REMOVED lines=220> */
.L_x_1023:
[----:B------:R-:W-:Y:S02]  /*ac50*/  R2UR UR10, R16 ;  /* 0x00000000100a72ca */ /* 0x000fe400000e0000 */
[----:B------:R-:W-:-:S11]  /*ac60*/  R2UR UR5, R201 ;  /* 0x00000000c90572ca */ /* 0x000fd600000e0000 */
[----:B------:R-:W-:Y:S02]  /*ac70*/  ULEA UR14, UR60, UR10, 0x3 ;  /* 0x0000000a3c0e7291 */ /* 0x000fe4000f8e183f */
[----:B------:R-:W-:-:S05]  /*ac80*/  IMAD.U32 R0, RZ, RZ, UR5 ;  /* 0x00000005ff007e24 */ /* 0x000fca000f8e00ff */
[----:B------:R-:W-:-:S04]  /*ac90*/  SHF.L.U32 R0, R0, 0x1f, RZ ;  /* 0x0000001f00007819 */ /* 0x000fc800000006ff */
[----:B------:R2:W3:Y:S01]  /*aca0*/  SYNCS.PHASECHK.TRANS64.TRYWAIT P0, [UR14+0x30850], R0 ;  /* 0x03085000ff0075a7 */ /* 0x0004e2000800014e */
[----:B------:R-:W-:Y:S05]  /*acb0*/  @!P4 BRA `(.L_x_1024) ;  /* 0x000000000004c947 */ /* 0x000fea0003800000 */
[----:B------:R-:W-:Y:S01]  /*acc0*/  BPT.TRAP 0x1 ;  /* 0x000000040000795c */ /* 0x000fe20000300000 */
.L_x_1024:
[----:B---3--:R-:W-:Y:S05]  /*acd0*/  @P0 BRA `(.L_x_1025) ;  /* 0x0000000000080947 */ /* 0x008fea0003800000 */
[----:B------:R-:W3:Y:S02]  /*ace0*/  SYNCS.PHASECHK.TRANS64.TRYWAIT P0, [UR14+0x30850], R0 ;  /* 0x03085000ff0075a7 */ /* 0x000ee4000800014e */
[----:B---3--:R-:W-:Y:S05]  /*acf0*/  @!P0 BRA `(.L_x_1026) ;  /* 0x000000a400988947 */ /* 0x008fea0003800000 */
.L_x_1025:
[----:B------:R-:W-:Y:S01]  /*ad00*/  R2UR UR5, R16 ;  /* 0x00000000100572ca */ /* 0x000fe200000e0000 */
[----:B------:R-:W-:Y:S01]  /*ad10*/  WARPGROUP.ARRIVE ;  /* 0x00000000000079c5 */ /* 0x000fe20000000000 */
[----:B------:R-:W-:Y:S01]  /*ad20*/  UMOV UR11, 0x40000040 ;  /* 0x40000040000b7882 */ /* 0x000fe20000000000 */
[----:B------:R-:W-:Y:S01]  /*ad30*/  PLOP3.LUT P0, PT, PT, PT, UP0, 0x80, 0x0 ;  /* 0x000000000000781c */ /* 0x000fe20003f0f008 */
[----:B------:R-:W-:Y:S01]  /*ad40*/  FMUL.FTZ R2, R155, UR7 ;  /* 0x000000079b027c20 */ /* 0x000fe20008410000 */
[----:B------:R-:W-:Y:S01]  /*ad50*/  FMUL.FTZ R155, R166, UR7 ;  /* 0x00000007a69b7c20 */ /* 0x000fe20008410000 */
[----:B-1----:R-:W-:Y:S01]  /*ad60*/  FMUL.FTZ R4, R152, UR7 ;  /* 0x0000000798047c20 */ /* 0x002fe20008410000 */
[----:B------:R-:W-:Y:S01]  /*ad70*/  FMUL.FTZ R152, R159, UR7 ;  /* 0x000000079f987c20 */ /* 0x000fe20008410000 */
[----:B------:R-:W-:Y:S01]  /*ad80*/  FMUL.FTZ R159, R174, UR7 ;  /* 0x00000007ae9f7c20 */ /* 0x000fe20008410000 */
[----:B------:R-:W-:Y:S02]  /*ad90*/  IMAD.MOV.U32 R174, RZ, RZ, R19 ;  /* 0x000000ffffae7224 */ /* 0x000fe400078e0013 */
[----:B------:R-:W-:Y:S01]  /*ada0*/  FMUL.FTZ R176, R176, UR7 ;  /* 0x00000007b0b07c20 */ /* 0x000fe20008410000 */
[----:B------:R-:W-:Y:S01]  /*adb0*/  R2UR UR22, R17 ;  /* 0x00000000111672ca */ /* 0x000fe200000e0000 */
[----:B------:R-:W-:Y:S01]  /*adc0*/  FMUL.FTZ R157, R157, UR7 ;  /* 0x000000079d9d7c20 */ /* 0x000fe20008410000 */
[----:B------:R-:W-:Y:S01]  /*add0*/  UIADD3 UR5, UR5, 0x400, URZ ;  /* 0x0000040005057890 */ /* 0x000fe2000fffe03f */
[----:B0-2---:R-:W-:Y:S01]  /*ade0*/  FMUL.FTZ R0, R154, UR7 ;  /* 0x000000079a007c20 */ /* 0x005fe20008410000 */
[----:B------:R-:W-:Y:S01]  /*adf0*/  ULDC UR18, c[0x0][0x2f0] ;  /* 0x0000bc0000127ab9 */ /* 0x000fe20000000800 */
[----:B------:R-:W-:Y:S01]  /*ae00*/  FMUL.FTZ R3, R158, UR7 ;  /* 0x000000079e037c20 */ /* 0x000fe20008410000 */
[----:B------:R-:W-:Y:S01]  /*ae10*/  USHF.R.U32.HI UR5, URZ, 0x4, UR5 ;  /* 0x000000043f057899 */ /* 0x000fe20008011605 */
[----:B------:R-:W-:Y:S01]  /*ae20*/  FMUL.FTZ R154, R163, UR7 ;  /* 0x00000007a39a7c20 */ /* 0x000fe20008410000 */
[----:B------:R-:W-:Y:S01]  /*ae30*/  R2UR UR15, R21 ;  /* 0x00000000150f72ca */ /* 0x000fe200000e0000 */
[----:B------:R-:W-:Y:S01]  /*ae40*/  FMUL.FTZ R161, R161, UR7 ;  /* 0x00000007a1a17c20 */ /* 0x000fe20008410000 */
[----:B------:R-:W-:Y:S01]  /*ae50*/  ULOP3.LUT UR5, UR5, 0x3fff, URZ, 0xc0, !UPT ;  /* 0x00003fff05057892 */ /* 0x000fe2000f8ec03f */
[----:B------:R-:W-:Y:S01]  /*ae60*/  FMUL.FTZ R164, R164, UR7 ;  /* 0x00000007a4a47c20 */ /* 0x000fe20008410000 */
[----:B------:R-:W-:Y:S01]  /*ae70*/  FMUL.FTZ R165, R165, UR7 ;  /* 0x00000007a5a57c20 */ /* 0x000fe20008410000 */
[----:B------:R-:W-:Y:S01]  /*ae80*/  FMUL.FTZ R158, R171, UR7 ;  /* 0x00000007ab9e7c20 */ /* 0x000fe20008410000 */
[----:B------:R-:W-:Y:S01]  /*ae90*/  ULOP3.LUT UR5, UR5, 0x2000000, URZ, 0xfc, !UPT ;  /* 0x0200000005057892 */ /* 0x000fe2000f8efc3f */
[----:B------:R-:W-:Y:S01]  /*aea0*/  FMUL.FTZ R163, R178, UR7 ;  /* 0x00000007b2a37c20 */ /* 0x000fe20008410000 */
[----:B------:R-:W-:Y:S01]  /*aeb0*/  FMUL.FTZ R181, R181, UR7 ;  /* 0x00000007b5b57c20 */ /* 0x000fe20008410000 */
[----:B------:R-:W-:Y:S01]  /*aec0*/  FMUL.FTZ R177, R177, UR7 ;  /* 0x00000007b1b17c20 */ /* 0x000fe20008410000 */
[----:B------:R-:W-:Y:S01]  /*aed0*/  ULEA UR5, UR60, UR5, 0xb ;  /* 0x000000053c057291 */ /* 0x000fe2000f8e583f */
[----:B------:R-:W-:Y:S01]  /*aee0*/  FMUL.FTZ R182, R182, UR7 ;  /* 0x00000007b6b67c20 */ /* 0x000fe20008410000 */
[----:B------:R-:W0:Y:S01]  /*aef0*/  MUFU.TANH R4, R4 ;  /* 0x0000000400047308 */ /* 0x000e220000002400 */
[----:B------:R-:W-:Y:S01]  /*af00*/  ULDC UR19, c[0x0][0x288] ;  /* 0x0000a20000137ab9 */ /* 0x000fe20000000800 */
[----:B------:R-:W-:-:S03]  /*af10*/  FMUL.FTZ R180, R180, UR7 ;  /* 0x00000007b4b47c20 */ /* 0x000fc60008410000 */
[----:B------:R-:W-:Y:S02]  /*af20*/  UMOV UR10, UR5 ;  /* 0x00000005000a7c82 */ /* 0x000fe40008000000 */
[----:B------:R-:W-:Y:S01]  /*af30*/  HGMMA.64x256x16.F32 R24, R196, gdesc[UR8].tnspB, R24, gsb0 ;  /* 0x43e00008c4187df0 */ /* 0x000fe20008000818 */
[----:B------:R-:W-:Y:S01]  /*af40*/  UIADD3 UR10, UR5, 0x80, URZ ;  /* 0x00000080050a7890 */ /* 0x000fe2000fffe03f */
[----:B------:R-:W1:Y:S01]  /*af50*/  MUFU.TANH R0, R0 ;  /* 0x0000000000007308 */ /* 0x000e620000002400 */
[----:B------:R-:W-:-:S07]  /*af60*/  UMOV UR11, 0x40000040 ;  /* 0x40000040000b7882 */ /* 0x000fce0000000000 */
        /* <DEDUP_REMOVED lines=18> */
[----:B------:R-:W-:Y:S01]  /*b090*/  WARPGROUP.ARRIVE ;  /* 0x00000000000079c5 */ /* 0x000fe20000000000 */
[----:B------:R-:W-:Y:S01]  /*b0a0*/  IMAD.U32 R195, RZ, RZ, UR18 ;  /* 0x00000012ffc37e24 */ /* 0x000fe2000f8e00ff */
[----:B------:R-:W-:Y:S01]  /*b0b0*/  ULDC UR18, c[0x0][0x9e0] ;  /* 0x0002780000127ab9 */ /* 0x000fe20000000800 */
[----:B------:R-:W0:-:S15]  /*b0c0*/  MUFU.TANH R192, R180 ;  /* 0x000000b400c07308 */ /* 0x000e1e0000002400 */
[----:B------:R-:W-:-:S05]  /*b0d0*/  NOP ;  /* 0x0000000000007918 */ /* 0x000fca0000000000 */
[----:B------:R-:W-:Y:S01]  /*b0e0*/  HGMMA.64x256x16.F32 R24, R188, gdesc[UR8].tnspB, R24, gsb0 ;  /* 0x43e00008bc187df0 */ /* 0x000fe20008000818 */
[----:B------:R-:W-:Y:S01]  /*b0f0*/  UIADD3 UR10, UR5, 0x180, URZ ;  /* 0x00000180050a7890 */ /* 0x000fe2000fffe03f */
[----:B------:R-:W-:Y:S02]  /*b100*/  UMOV UR11, 0x40000040 ;  /* 0x40000040000b7882 */ /* 0x000fe40000000000 */
[----:B------:R-:W-:Y:S02]  /*b110*/  @UP0 ULDC UR5, c[0x0][0x44c] ;  /* 0x0001130000050ab9 */ /* 0x000fe40000000800 */
[----:B------:R-:W-:Y:S01]  /*b120*/  @P0 IMAD.HI.U32 R166, R19, UR5, RZ ;  /* 0x0000000513a60c27 */ /* 0x000fe2000f8e00ff */
[----:B------:R-:W-:-:S04]  /*b130*/  @UP0 ULDC UR5, c[0x0][0x450] ;  /* 0x0001140000050ab9 */ /* 0x000fc80000000800 */
[----:B------:R-:W-:Y:S02]  /*b140*/  @P0 SHF.R.U32.HI R174, RZ, UR5, R166 ;  /* 0x00000005ffae0c19 */ /* 0x000fe400080116a6 */
[----:B------:R-:W-:-:S05]  /*b150*/  MOV R166, UR61 ;  /* 0x0000003d00a67c02 */ /* 0x000fca0008000f00 */
[----:B------:R-:W-:Y:S01]  /*b160*/  @!P5 VIADD R166, R166, 0x30840 ;  /* 0x00030840a6a6d836 */ /* 0x000fe20000000000 */
[----:B------:R-:W-:Y:S02]  /*b170*/  WARPGROUP.DEPBAR.LE gsb0, 0x0 ;  /* 0x00008000000079c5 */ /* 0x000fe40000010000 */
[----:B------:R-:W-:Y:S01]  /*b180*/  WARPGROUP.ARRIVE ;  /* 0x00000000000079c5 */ /* 0x000fe20000000000 */
[----:B------:R-:W-:Y:S01]  /*b190*/  FMUL.FTZ R189, R156, UR7 ;  /* 0x000000079cbd7c20 */ /* 0x000fe20008410000 */
[----:B------:R5:W0:Y:S01]  /*b1a0*/  MUFU.TANH R190, R176 ;  /* 0x000000b000be7308 */ /* 0x000a220000002400 */
[----:B------:R-:W-:Y:S01]  /*b1b0*/  FMUL.FTZ R156, R167, UR7 ;  /* 0x00000007a79c7c20 */ /* 0x000fe20008410000 */
[----:B------:R-:W-:Y:S01]  /*b1c0*/  @!P5 PRMT R167, RZ, 0x654, R166 ;  /* 0x00000654ffa7d816 */ /* 0x000fe200000000a6 */
[----:B------:R-:W-:Y:S02]  /*b1d0*/  FMUL.FTZ R188, R153, UR7 ;  /* 0x0000000799bc7c20 */ /* 0x000fe40008410000 */
[----:B------:R-:W-:Y:S01]  /*b1e0*/  HGMMA.64x256x16.F32 R24, R184, gdesc[UR8].tnspB, R24, gsb0 ;  /* 0x43e00008b8187df0 */ /* 0x000fe20008000818 */
[----:B------:R-:W-:Y:S01]  /*b1f0*/  USHF.L.U32 UR10, UR6, 0x6, URZ ;  /* 0x00000006060a7899 */ /* 0x000fe2000800063f */
[----:B------:R-:W-:Y:S01]  /*b200*/  FMUL.FTZ R153, R162, UR7 ;  /* 0x00000007a2997c20 */ /* 0x000fe20008410000 */
[----:B------:R-:W-:Y:S01]  /*b210*/  FMUL.FTZ R162, R179, UR7 ;  /* 0x00000007b3a27c20 */ /* 0x000fe20008410000 */
[----:B------:R-:W0:Y:S01]  /*b220*/  MUFU.TANH R189, R189 ;  /* 0x000000bd00bd7308 */ /* 0x000e220000002400 */
[----:B------:R-:W-:Y:S01]  /*b230*/  UIADD3 UR5, -UR10, 0x1, URZ ;  /* 0x000000010a057890 */ /* 0x000fe2000fffe13f */
[----:B-----5:R-:W5:Y:S06]  /*b240*/  SHFL.IDX PT, R176, R174, RZ, 0x1c1f ;  /* 0x001c1fffaeb07589 */ /* 0x020f6c00000e0000 */
[----:B------:R-:W0:Y:S08]  /*b250*/  MUFU.TANH R188, R188 ;  /* 0x000000bc00bc7308 */ /* 0x000e300000002400 */
[----:B------:R-:W0:Y:S08]  /*b260*/  MUFU.TANH R153, R153 ;  /* 0x0000009900997308 */ /* 0x000e300000002400 */
[----:B------:R-:W0:Y:S08]  /*b270*/  MUFU.TANH R156, R156 ;  /* 0x0000009c009c7308 */ /* 0x000e300000002400 */
[----:B------:R-:W0:Y:S08]  /*b280*/  MUFU.TANH R191, R177 ;  /* 0x000000b100bf7308 */ /* 0x000e300000002400 */
[----:B------:R-:W0:Y:S08]  /*b290*/  MUFU.TANH R162, R162 ;  /* 0x000000a200a27308 */ /* 0x000e300000002400 */
[----:B------:R-:W0:Y:S01]  /*b2a0*/  MUFU.TANH R166, R182 ;  /* 0x000000b600a67308 */ /* 0x000e220000002400 */
[----:B------:R-:W-:-:S02]  /*b2b0*/  WARPGROUP.DEPBAR.LE gsb0, 0x0 ;  /* 0x00008000000079c5 */ /* 0x000fc40000010000 */
[----:B------:R-:W-:Y:S01]  /*b2c0*/  FMUL.FTZ R186, R168, UR7 ;  /* 0x00000007a8ba7c20 */ /* 0x000fe20008410000 */
[----:B------:R-:W-:-:S04]  /*b2d0*/  IMAD.U32 R168, RZ, RZ, UR5 ;  /* 0x00000005ffa87e24 */ /* 0x000fc8000f8e00ff */
[----:B------:R1:W0:Y:S01]  /*b2e0*/  MUFU.TANH R184, R157 ;  /* 0x0000009d00b87308 */ /* 0x0002220000002400 */
[----:B------:R-:W-:Y:S01]  /*b2f0*/  FMUL.FTZ R185, R160, UR7 ;  /* 0x00000007a0b97c20 */ /* 0x000fe20008410000 */
[----:B------:R2:W-:Y:S01]  /*b300*/  @!P5 SYNCS.ARRIVE.TRANS64.RED.A1T0 RZ, [R167+URZ], RZ ;  /* 0x000000ffa7ffd9a7 */ /* 0x0005e2000810043f */
[----:B------:R-:W-:Y:S01]  /*b310*/  FMUL.FTZ R187, R169, UR7 ;  /* 0x00000007a9bb7c20 */ /* 0x000fe20008410000 */
[----:B------:R-:W-:Y:S01]  /*b320*/  FMUL.FTZ R160, R175, UR7 ;  /* 0x00000007afa07c20 */ /* 0x000fe20008410000 */
[----:B------:R-:W-:-:S03]  /*b330*/  IMAD R168, R5, -0x2, R168 ;  /* 0xfffffffe05a87824 */ /* 0x000fc600078e02a8 */
[----:B------:R-:W0:Y:S01]  /*b340*/  MUFU.TANH R185, R185 ;  /* 0x000000b900b97308 */ /* 0x000e220000002400 */
[----:B-1----:R-:W-:Y:S01]  /*b350*/  FMUL.FTZ R157, R170, UR7 ;  /* 0x00000007aa9d7c20 */ /* 0x002fe20008410000 */
[----:B------:R-:W-:Y:S01]  /*b360*/  FMUL.FTZ R170, R172, UR7 ;  /* 0x00000007acaa7c20 */ /* 0x000fe20008410000 */
[----:B------:R-:W-:Y:S01]  /*b370*/  FMUL.FTZ R172, R173, UR7 ;  /* 0x00000007adac7c20 */ /* 0x000fe20008410000 */
[----:B--2---:R-:W-:Y:S01]  /*b380*/  FMUL.FTZ R167, R183, UR7 ;  /* 0x00000007b7a77c20 */ /* 0x004fe20008410000 */
[----:B------:R-:W-:-:S03]  /*b390*/  IMAD R168, R195, UR22, R168 ;  /* 0x00000016c3a87c24 */ /* 0x000fc6000f8e02a8 */
[----:B------:R-:W1:Y:S01]  /*b3a0*/  MUFU.TANH R186, R186 ;  /* 0x000000ba00ba7308 */ /* 0x000e620000002400 */
[----:B------:R-:W-:-:S04]  /*b3b0*/  VIADD R168, R168, -UR19 ;  /* 0x80000013a8a87c36 */ /* 0x000fc80008000000 */
[C---:B------:R-:W-:Y:S01]  /*b3c0*/  VIADD R183, R168.reuse, UR18 ;  /* 0x00000012a8b77c36 */ /* 0x040fe20008000000 */
[----:B------:R-:W-:Y:S02]  /*b3d0*/  IADD3 R193, R168, UR15, RZ ;  /* 0x0000000fa8c17c10 */ /* 0x000fe4000fffe0ff */
[----:B------:R-:W2:Y:S01]  /*b3e0*/  MUFU.TANH R187, R187 ;  /* 0x000000bb00bb7308 */ /* 0x000ea20000002400 */
[--C-:B-----5:R-:W-:Y:S02]  /*b3f0*/  IMAD.IADD R179, R183, 0x1, R176.reuse ;  /* 0x00000001b7b37824 */ /* 0x120fe400078e02b0 */
[----:B------:R-:W-:-:S05]  /*b400*/  IMAD.IADD R180, R193, 0x1, R176 ;  /* 0x00000001c1b47824 */ /* 0x000fca00078e02b0 */
[----:B------:R-:W0:Y:S08]  /*b410*/  MUFU.TANH R157, R157 ;  /* 0x0000009d009d7308 */ /* 0x000e300000002400 */
[----:B------:R-:W0:Y:S08]  /*b420*/  MUFU.TANH R170, R170 ;  /* 0x000000aa00aa7308 */ /* 0x000e300000002400 */
[----:B------:R-:W0:Y:S08]  /*b430*/  MUFU.TANH R172, R172 ;  /* 0x000000ac00ac7308 */ /* 0x000e300000002400 */
[----:B------:R-:W0:Y:S08]  /*b440*/  MUFU.TANH R160, R160 ;  /* 0x000000a000a07308 */ /* 0x000e300000002400 */
[----:B------:R-:W0:Y:S01]  /*b450*/  MUFU.TANH R167, R167 ;  /* 0x000000a700a77308 */ /* 0x000e220000002400 */
[----:B-1234-:R-:W-:Y:S05]  /*b460*/  @!P6 BRA `(.L_x_1027) ;  /* 0x00000000006ce947 */ /* 0x01efea0003800000 */
[----:B------:R-:W-:Y:S01]  /*b470*/  R2UR UR11, R17 ;  /* 0x00000000110b72ca */ /* 0x000fe200000e0000 */
[----:B------:R-:W-:Y:S01]  /*b480*/  ULDC UR5, c[0x0][0x288] ;  /* 0x0000a20000057ab9 */ /* 0x000fe20000000800 */
[----:B------:R-:W-:Y:S11]  /*b490*/  BSSY B0, `(.L_x_1028) ;  /* 0x0000014000007945 */ /* 0x000ff60003800000 */
[----:B------:R-:W-:-:S04]  /*b4a0*/  IMAD R168, R195, UR11, R176 ;  /* 0x0000000bc3a87c24 */ /* 0x000fc8000f8e02b0 */
[----:B------:R-:W-:-:S05]  /*b4b0*/  VIADD R171, R168, -UR5 ;  /* 0x80000005a8ab7c36 */ /* 0x000fca0008000000 */
[----:B------:R-:W-:-:S13]  /*b4c0*/  ISETP.GT.AND P0, PT, R171, -0x1, PT ;  /* 0xffffffffab00780c */ /* 0x000fda0003f04270 */
[----:B------:R-:W-:Y:S05]  /*b4d0*/  @P0 BRA `(.L_x_1029) ;  /* 0x0000000000240947 */ /* 0x000fea0003800000 */
[----:B------:R-:W-:Y:S01]  /*b4e0*/  ULDC UR5, c[0x0][0x9e4] ;  /* 0x0002790000057ab9 */ /* 0x000fe20000000800 */
[----:B------:R-:W-:Y:S01]  /*b4f0*/  LOP3.LUT R171, RZ, R171, RZ, 0x33, !PT ;  /* 0x000000abffab7212 */ /* 0x000fe200078e33ff */
[----:B------:R-:W-:-:S05]  /*b500*/  IMAD.U32 R176, RZ, RZ, UR5 ;  /* 0x00000005ffb07e24 */ /* 0x000fca000f8e00ff */
[----:B------:R-:W-:-:S13]  /*b510*/  ISETP.NE.AND P0, PT, R176, 0x1, PT ;  /* 0x00000001b000780c */ /* 0x000fda0003f05270 */
[----:B------:R-:W1:Y:S02]  /*b520*/  @P0 LDC.64 R168, c[0x0][0x9e8] ;  /* 0x00027a00ffa80b82 */ /* 0x000e640000000a00 */
[----:B-1----:R-:W-:-:S05]  /*b530*/  @P0 IMAD.HI.U32 R168, R171, R168, RZ ;  /* 0x000000a8aba80227 */ /* 0x002fca00078e00ff */
[----:B------:R-:W-:-:S04]  /*b540*/  @P0 SHF.R.U32.HI R171, RZ, R169, R168 ;  /* 0x000000a9ffab0219 */ /* 0x000fc800000116a8 */
[----:B------:R-:W-:Y:S01]  /*b550*/  LOP3.LUT R171, RZ, R171, RZ, 0x33, !PT ;  /* 0x000000abffab7212 */ /* 0x000fe200078e33ff */
[----:B------:R-:W-:Y:S06]  /*b560*/  BRA `(.L_x_1030) ;  /* 0x0000000000187947 */ /* 0x000fec0003800000 */
.L_x_1029:
[----:B------:R-:W-:Y:S02]  /*b570*/  ULDC UR5, c[0x0][0x9e4] ;  /* 0x0002790000057ab9 */ /* 0x000fe40000000800 */
[----:B------:R-:W-:-:S05]  /*b580*/  IMAD.U32 R176, RZ, RZ, UR5 ;  /* 0x00000005ffb07e24 */ /* 0x000fca000f8e00ff */
[----:B------:R-:W-:-:S13]  /*b590*/  ISETP.NE.AND P0, PT, R176, 0x1, PT ;  /* 0x00000001b000780c */ /* 0x000fda0003f05270 */
[----:B------:R-:W1:Y:S02]  /*b5a0*/  @P0 LDC.64 R168, c[0x0][0x9e8] ;  /* 0x00027a00ffa80b82 */ /* 0x000e640000000a00 */
[----:B-1----:R-:W-:-:S05]  /*b5b0*/  @P0 IMAD.HI.U32 R168, R171, R168, RZ ;  /* 0x000000a8aba80227 */ /* 0x002fca00078e00ff */
[----:B------:R-:W-:-:S07]  /*b5c0*/  @P0 SHF.R.U32.HI R171, RZ, R169, R168 ;  /* 0x000000a9ffab0219 */ /* 0x000fce00000116a8 */
.L_x_1030:
[----:B------:R-:W-:Y:S05]  /*b5d0*/  BSYNC B0 ;  /* 0x0000000000007941 */ /* 0x000fea0003800000 */
.L_x_1028:
[----:B------:R-:W-:-:S04]  /*b5e0*/  IMAD R168, R171, R176, -UR10 ;  /* 0x8000000aaba87e24 */ /* 0x000fc8000f8e02b0 */
[----:B------:R-:W-:-:S05]  /*b5f0*/  IMAD R168, R5, -0x2, R168 ;  /* 0xfffffffe05a87824 */ /* 0x000fca00078e02a8 */
[----:B------:R-:W-:Y:S02]  /*b600*/  VIADDMNMX R179, R168, R176, R179, PT ;  /* 0x000000b0a8b37246 */ /* 0x000fe400038001b3 */
[----:B------:R-:W-:-:S07]  /*b610*/  VIMNMX R180, R180, R168, !PT ;  /* 0x000000a8b4b47248 */ /* 0x000fce0007fe0100 */
.L_x_1027:
[----:B------:R-:W-:-:S06]  /*b620*/  UISETP.GT.AND UP1, UPT, UR6, -0x1, UPT ;  /* 0xffffffff0600788c */ /* 0x000fcc000bf24270 */
[----:B------:R-:W-:-:S04]  /*b630*/  PLOP3.LUT P0, PT, PT, PT, UP1, 0x80, 0x0 ;  /* 0x000000000000781c */ /* 0x000fc80003f0f018 */
[C---:B------:R-:W-:Y:S02]  /*b640*/  ISETP.GT.AND P1, PT, R180.reuse, RZ, P0 ;  /* 0x000000ffb400720c */ /* 0x040fe40000724270 */
[C---:B------:R-:W-:Y:S02]  /*b650*/  ISETP.GT.AND P3, PT, R180.reuse, 0x1, P0 ;  /* 0x00000001b400780c */ /* 0x040fe40000764270 */
[C---:B------:R-:W-:Y:S02]  /*b660*/  ISETP.LT.OR P2, PT, R179.reuse, 0x1, P1 ;  /* 0x00000001b300780c */ /* 0x040fe40000f41670 */
[----:B------:R-:W-:Y:S02]  /*b670*/  ISETP.GT.AND P1, PT, R180, 0x8, P0 ;  /* 0x00000008b400780c */ /* 0x000fe40000724270 */
        /* <DEDUP_REMOVED lines=8> */
[----:B------:R-:W-:Y:S02]  /*b700*/  FSEL R184, R184, -INF , !P2 ;  /* 0xff800000b8b87808 */ /* 0x000fe40005000000 */
[----:B------:R-:W-:-:S02]  /*b710*/  ISETP.GT.AND P3, PT, R180, 0x10, P0 ;  /* 0x00000010b400780c */ /* 0x000fc40000764270 */
        /* <DEDUP_REMOVED lines=10> */
[----:B------:R-:W-:Y:S02]  /*b7c0*/  ISETP.GT.AND P2, PT, R180, 0x21, P0 ;  /* 0x00000021b400780c */ /* 0x000fe40000744270 */
        /* <DEDUP_REMOVED lines=21> */
[----:B------:R-:W-:Y:S02]  /*b920*/  ISETP.LT.OR P2, PT, R179, 0x3a, P2 ;  /* 0x0000003ab300780c */ /* 0x000fe40001741670 */
[----:B------:R-:W-:Y:S02]  /*b930*/  IADD3 R179, R183, R4, RZ ;  /* 0x00000004b7b37210 */ /* 0x000fe40007ffe0ff */
[----:B------:R-:W-:Y:S02]  /*b940*/  FSEL R174, R191, -INF , !P3 ;  /* 0xff800000bfae7808 */ /* 0x000fe40005800000 */
[----:B------:R-:W-:Y:S02]  /*b950*/  FSEL R170, R192, -INF , !P1 ;  /* 0xff800000c0aa7808 */ /* 0x000fe40004800000 */
[----:B------:R-:W-:Y:S01]  /*b960*/  FSEL R161, R181, -INF , !P2 ;  /* 0xff800000b5a17808 */ /* 0x000fe20005000000 */
[----:B------:R-:W-:Y:S06]  /*b970*/  @!P6 BRA `(.L_x_1031) ;  /* 0x00000000006ce947 */ /* 0x000fec0003800000 */
        /* <DEDUP_REMOVED lines=11> */
[----:B------:R-:W0:Y:S02]  /*ba30*/  @P1 LDC.64 R164, c[0x0][0x9e8] ;  /* 0x00027a00ffa41b82 */ /* 0x000e240000000a00 */
[----:B0-----:R-:W-:-:S05]  /*ba40*/  @P1 IMAD.HI.U32 R164, R181, R164, RZ ;  /* 0x000000a4b5a41227 */ /* 0x001fca00078e00ff */
[----:B------:R-:W-:-:S04]  /*ba50*/  @P1 SHF.R.U32.HI R181, RZ, R165, R164 ;  /* 0x000000a5ffb51219 */ /* 0x000fc800000116a4 */
[----:B------:R-:W-:Y:S01]  /*ba60*/  LOP3.LUT R181, RZ, R181, RZ, 0x33, !PT ;  /* 0x000000b5ffb57212 */ /* 0x000fe200078e33ff */
[----:B------:R-:W-:Y:S06]  /*ba70*/  BRA `(.L_x_1034) ;  /* 0x0000000000187947 */ /* 0x000fec0003800000 */
.L_x_1033:
[----:B------:R-:W-:Y:S02]  /*ba80*/  ULDC UR5, c[0x0][0x9e4] ;  /* 0x0002790000057ab9 */ /* 0x000fe40000000800 */
[----:B------:R-:W-:-:S05]  /*ba90*/  IMAD.U32 R182, RZ, RZ, UR5 ;  /* 0x00000005ffb67e24 */ /* 0x000fca000f8e00ff */
[----:B------:R-:W-:-:S13]  /*baa0*/  ISETP.NE.AND P1, PT, R182, 0x1, PT ;  /* 0x00000001b600780c */ /* 0x000fda0003f25270 */
[----:B------:R-:W0:Y:S02]  /*bab0*/  @P1 LDC.64 R164, c[0x0][0x9e8] ;  /* 0x00027a00ffa41b82 */ /* 0x000e240000000a00 */
[----:B0-----:R-:W-:-:S05]  /*bac0*/  @P1 IMAD.HI.U32 R164, R181, R164, RZ ;  /* 0x000000a4b5a41227 */ /* 0x001fca00078e00ff */
[----:B------:R-:W-:-:S07]  /*bad0*/  @P1 SHF.R.U32.HI R181, RZ, R165, R164 ;  /* 0x000000a5ffb51219 */ /* 0x000fce00000116a4 */
.L_x_1034:
[----:B------:R-:W-:Y:S05]  /*bae0*/  BSYNC B0 ;  /* 0x0000000000007941 */ /* 0x000fea0003800000 */
.L_x_1032:
[----:B------:R-:W-:-:S04]  /*baf0*/  IMAD R4, R181, R182, -UR10 ;  /* 0x8000000ab5047e24 */ /* 0x000fc8000f8e02b6 */
[----:B------:R-:W-:-:S05]  /*bb00*/  IMAD R4, R5, -0x2, R4 ;  /* 0xfffffffe05047824 */ /* 0x000fca00078e0204 */
[----:B------:R-:W-:Y:S02]  /*bb10*/  VIADDMNMX R179, R4, R182, R179, PT ;  /* 0x000000b604b37246 */ /* 0x000fe400038001b3 */
[----:B------:R-:W-:-:S07]  /*bb20*/  VIMNMX R180, R180, R4, !PT ;  /* 0x00000004b4b47248 */ /* 0x000fce0007fe0100 */
.L_x_1031:
        /* <DEDUP_REMOVED lines=9> */
[C---:B------:R-:W-:Y:S02]  /*bbc0*/  ISETP.GT.AND P1, PT, R180.reuse, RZ, P0 ;  /* 0x000000ffb400720c */ /* 0x040fe40000724270 */
[----:B------:R-:W-:Y:S02]  /*bbd0*/  FMNMX.FTZ R4, R185, R4, !PT ;  /* 0x00000004b9047209 */ /* 0x000fe40007810000 */
[----:B------:R-:W-:Y:S02]  /*bbe0*/  ISETP.GT.AND P2, PT, R180, 0x8, P0 ;  /* 0x00000008b400780c */ /* 0x000fe40000744270 */
[----:B------:R-:W-:Y:S02]  /*bbf0*/  FMNMX.FTZ R165, R171, R4, !PT ;  /* 0x00000004aba57209 */ /* 0x000fe40007810000 */
[----:B------:R-:W-:-:S02]  /*bc00*/  ISETP.LT.OR P1, PT, R179, 0x1, P1 ;  /* 0x00000001b300780c */ /* 0x000fc40000f21670 */
[----:B------:R-:W-:Y:S02]  /*bc10*/  FMNMX.FTZ R4, R168, R165, !PT ;  /* 0x000000a5a8047209 */ /* 0x000fe40007810000 */
[----:B------:R-:W-:Y:S02]  /*bc20*/  ISETP.LT.OR P2, PT, R179, 0x9, P2 ;  /* 0x00000009b300780c */ /* 0x000fe40001741670 */
[----:B------:R-:W-:Y:S02]  /*bc30*/  FMNMX.FTZ R4, R177, R4, !PT ;  /* 0x00000004b1047209 */ /* 0x000fe40007810000 */
[----:B------:R-:W-:Y:S02]  /*bc40*/  ISETP.GT.AND P3, PT, R180, 0x9, P0 ;  /* 0x00000009b400780c */ /* 0x000fe40000764270 */
[----:B------:R-:W-:Y:S02]  /*bc50*/  FMNMX.FTZ R165, R173, R4, !PT ;  /* 0x00000004ada57209 */ /* 0x000fe40007810000 */
[----:B------:R-:W-:-:S02]  /*bc60*/  FSEL R2, R3, -INF , !P2 ;  /* 0xff80000003027808 */ /* 0x000fc40005000000 */
        /* <DEDUP_REMOVED lines=13> */
[C---:B------:R-:W-:Y:S02]  /*bd40*/  ISETP.LT.OR P3, PT, R179.reuse, 0x12, P3 ;  /* 0x00000012b300780c */ /* 0x040fe40001f61670 */
[----:B------:R-:W-:Y:S01]  /*bd50*/  ISETP.GT.AND P2, PT, R180, 0x19, P0 ;  /* 0x00000019b400780c */ /* 0x000fe20000744270 */
[----:B------:R-:W0:Y:S01]  /*bd60*/  SHFL.BFLY PT, R4, R165, 0x2, 0x1f ;  /* 0x0c401f00a5047f89 */ /* 0x000e2200000e0000 */
[----:B------:R-:W-:Y:S02]  /*bd70*/  FSEL R154, R154, -INF , !P3 ;  /* 0xff8000009a9a7808 */ /* 0x000fe40005800000 */
[----:B------:R-:W-:Y:S02]  /*bd80*/  ISETP.GT.AND P3, PT, R180, 0x20, P0 ;  /* 0x00000020b400780c */ /* 0x000fe40000764270 */
[----:B------:R-:W-:-:S02]  /*bd90*/  ISETP.LT.OR P2, PT, R179, 0x1a, P2 ;  /* 0x0000001ab300780c */ /* 0x000fc40001741670 */
[----:B------:R-:W-:Y:S02]  /*bda0*/  ISETP.LT.OR P3, PT, R179, 0x21, P3 ;  /* 0x00000021b300780c */ /* 0x000fe40001f61670 */
[----:B------:R-:W-:Y:S02]  /*bdb0*/  FSEL R156, R156, -INF , !P2 ;  /* 0xff8000009c9c7808 */ /* 0x000fe40005000000 */
[----:B------:R-:W-:Y:S02]  /*bdc0*/  ISETP.GT.AND P2, PT, R180, 0x28, P0 ;  /* 0x00000028b400780c */ /* 0x000fe40000744270 */
[----:B------:R-:W-:Y:S02]  /*bdd0*/  FSEL R157, R157, -INF , !P3 ;  /* 0xff8000009d9d7808 */ /* 0x000fe40005800000 */
[----:B------:R-:W-:Y:S02]  /*bde0*/  ISETP.LT.OR P2, PT, R179, 0x29, P2 ;  /* 0x00000029b300780c */ /* 0x000fe40001741670 */
[----:B------:R-:W-:-:S02]  /*bdf0*/  R2UR UR10, R22 ;  /* 0x00000000160a72ca */ /* 0x000fc400000e0000 */
[----:B------:R-:W-:Y:S02]  /*be00*/  FSEL R159, R159, -INF , !P2 ;  /* 0xff8000009f9f7808 */ /* 0x000fe40005000000 */
[----:B------:R-:W-:Y:S02]  /*be10*/  ISETP.GT.AND P2, PT, R180, 0x30, P0 ;  /* 0x00000030b400780c */ /* 0x000fe40000744270 */
[----:B0-----:R-:W-:Y:S02]  /*be20*/  FMNMX.FTZ R181, R165, R4, !PT ;  /* 0x00000004a5b57209 */ /* 0x001fe40007810000 */
[----:B------:R-:W-:Y:S02]  /*be30*/  FSEL R165, R0, -INF , !P1 ;  /* 0xff80000000a57808 */ /* 0x000fe40004800000 */
[----:B------:R-:W-:Y:S01]  /*be40*/  ISETP.GT.AND P1, PT, R180, 0x18, P0 ;  /* 0x00000018b400780c */ /* 0x000fe20000724270 */
[----:B------:R-:W0:Y:S01]  /*be50*/  SHFL.BFLY PT, R4, R181, 0x1, 0x1f ;  /* 0x0c201f00b5047f89 */ /* 0x000e2200000e0000 */
[----:B------:R-:W-:Y:S01]  /*be60*/  FMNMX.FTZ R3, R165, R200, !PT ;  /* 0x000000c8a5037209 */ /* 0x000fe20007810000 */
[----:B------:R-:W-:Y:S01]  /*be70*/  UISETP.GT.AND UP1, UPT, UR6, UR10, UPT ;  /* 0x0000000a0600728c */ /* 0x000fe2000bf24270 */
[----:B------:R-:W-:Y:S01]  /*be80*/  ISETP.LT.OR P1, PT, R179, 0x19, P1 ;  /* 0x00000019b300780c */ /* 0x000fe20000f21670 */
[----:B------:R-:W-:Y:S01]  /*be90*/  UIADD3 UR6, UR6, -0x1, URZ ;  /* 0xffffffff06067890 */ /* 0x000fe2000fffe03f */
[----:B------:R-:W-:-:S02]  /*bea0*/  FMNMX.FTZ R3, R164, R3, !PT ;  /* 0x00000003a4037209 */ /* 0x000fc40007810000 */
[----:B------:R-:W-:Y:S02]  /*beb0*/  FSEL R155, R155, -INF , !P1 ;  /* 0xff8000009b9b7808 */ /* 0x000fe40004800000 */
[----:B------:R-:W-:Y:S02]  /*bec0*/  FMNMX.FTZ R3, R2, R3, !PT ;  /* 0x0000000302037209 */ /* 0x000fe40007810000 */
[----:B------:R-:W-:Y:S02]  /*bed0*/  ISETP.GT.AND P1, PT, R180, 0x21, P0 ;  /* 0x00000021b400780c */ /* 0x000fe40000724270 */
[----:B------:R-:W-:Y:S02]  /*bee0*/  FMNMX.FTZ R0, R152, R3, !PT ;  /* 0x0000000398007209 */ /* 0x000fe40007810000 */
[----:B------:R-:W-:Y:S02]  /*bef0*/  ISETP.LT.OR P1, PT, R179, 0x22, P1 ;  /* 0x00000022b300780c */ /* 0x000fe40000f21670 */
[----:B------:R-:W-:-:S02]  /*bf00*/  FMNMX.FTZ R3, R153, R0, !PT ;  /* 0x0000000099037209 */ /* 0x000fc40007810000 */
[----:B------:R-:W-:Y:S02]  /*bf10*/  FSEL R158, R158, -INF , !P1 ;  /* 0xff8000009e9e7808 */ /* 0x000fe40004800000 */
[----:B------:R-:W-:Y:S02]  /*bf20*/  FMNMX.FTZ R0, R154, R3, !PT ;  /* 0x000000039a007209 */ /* 0x000fe40007810000 */
[----:B------:R-:W-:Y:S02]  /*bf30*/  ISETP.GT.AND P1, PT, R180, 0x29, P0 ;  /* 0x00000029b400780c */ /* 0x000fe40000724270 */
[----:B------:R-:W-:Y:S02]  /*bf40*/  FMNMX.FTZ R3, R155, R0, !PT ;  /* 0x000000009b037209 */ /* 0x000fe40007810000 */
[----:B------:R-:W-:Y:S02]  /*bf50*/  ISETP.LT.OR P1, PT, R179, 0x2a, P1 ;  /* 0x0000002ab300780c */ /* 0x000fe40000f21670 */
[----:B------:R-:W-:-:S02]  /*bf60*/  FMNMX.FTZ R0, R156, R3, !PT ;  /* 0x000000039c007209 */ /* 0x000fc40007810000 */
[----:B------:R-:W-:Y:S02]  /*bf70*/  ISETP.LT.OR P2, PT, R179, 0x31, P2 ;  /* 0x00000031b300780c */ /* 0x000fe40001741670 */
[----:B------:R-:W-:Y:S02]  /*bf80*/  FMNMX.FTZ R3, R157, R0, !PT ;  /* 0x000000009d037209 */ /* 0x000fe40007810000 */
[----:B------:R-:W-:Y:S02]  /*bf90*/  FSEL R160, R160, -INF , !P1 ;  /* 0xff800000a0a07808 */ /* 0x000fe40004800000 */
[----:B------:R-:W-:Y:S02]  /*bfa0*/  FMNMX.FTZ R0, R158, R3, !PT ;  /* 0x000000039e007209 */ /* 0x000fe40007810000 */
[----:B0-----:R-:W-:Y:S02]  /*bfb0*/  FMNMX.FTZ R4, R181, R4, !PT ;  /* 0x00000004b5047209 */ /* 0x001fe40007810000 */
[----:B------:R-:W-:-:S02]  /*bfc0*/  ISETP.GT.AND P1, PT, R180, 0x31, P0 ;  /* 0x00000031b400780c */ /* 0x000fc40000724270 */
[----:B------:R-:W-:Y:S01]  /*bfd0*/  FMNMX.FTZ R3, R159, R0, !PT ;  /* 0x000000009f037209 */ /* 0x000fe20007810000 */
[----:B------:R-:W-:Y:S01]  /*bfe0*/  FMUL.FTZ R181, R4, UR5 ;  /* 0x0000000504b57c20 */ /* 0x000fe20008410000 */
[----:B------:R-:W-:Y:S02]  /*bff0*/  FSEL R163, R163, -INF , !P2 ;  /* 0xff800000a3a37808 */ /* 0x000fe40005000000 */
[----:B------:R-:W-:Y:S02]  /*c000*/  ISETP.GT.AND P2, PT, R180, 0x38, P0 ;  /* 0x00000038b400780c */ /* 0x000fe40000744270 */
[----:B------:R-:W-:Y:S02]  /*c010*/  ISETP.LT.OR P1, PT, R179, 0x32, P1 ;  /* 0x00000032b300780c */ /* 0x000fe40000f21670 */
[----:B------:R-:W-:Y:S02]  /*c020*/  FMNMX.FTZ R0, R160, R3, !PT ;  /* 0x00000003a0007209 */ /* 0x000fe40007810000 */
[----:B------:R-:W-:-:S02]  /*c030*/  FSETP.NEU.FTZ.AND P3, PT, R4, -INF , PT ;  /* 0xff8000000400780b */ /* 0x000fc40003f7d000 */
[----:B------:R-:W-:Y:S02]  /*c040*/  ISETP.GT.AND P0, PT, R180, 0x39, P0 ;  /* 0x00000039b400780c */ /* 0x000fe40000704270 */
[----:B------:R-:W-:Y:S02]  /*c050*/  ISETP.LT.OR P2, PT, R179, 0x39, P2 ;  /* 0x00000039b300780c */ /* 0x000fe40001741670 */
[----:B------:R-:W-:Y:S02]  /*c060*/  FSEL R162, R162, -INF , !P1 ;  /* 0xff800000a2a27808 */ /* 0x000fe40004800000 */
[----:B------:R-:W-:Y:S02]  /*c070*/  FMNMX.FTZ R3, R163, R0, !PT ;  /* 0x00000000a3037209 */ /* 0x000fe40007810000 */
[----:B------:R-:W-:Y:S02]  /*c080*/  FSEL R182, R181, RZ, P3 ;  /* 0x000000ffb5b67208 */ /* 0x000fe40001800000 */
[----:B------:R-:W-:-:S02]  /*c090*/  ISETP.LT.OR P0, PT, R179, 0x3a, P0 ;  /* 0x0000003ab300780c */ /* 0x000fc40000701670 */
[----:B------:R-:W-:Y:S01]  /*c0a0*/  FSEL R166, R166, -INF , !P2 ;  /* 0xff800000a6a67808 */ /* 0x000fe20005000000 */
[--C-:B------:R-:W-:Y:S01]  /*c0b0*/  FFMA.FTZ R181, R178, UR5, -R182.reuse ;  /* 0x00000005b2b57c23 */ /* 0x100fe200080108b6 */
[----:B------:R-:W-:Y:S01]  /*c0c0*/  FMNMX.FTZ R3, R162, R3, !PT ;  /* 0x00000003a2037209 */ /* 0x000fe20007810000 */
[--C-:B------:R-:W-:Y:S01]  /*c0d0*/  FFMA.FTZ R194, R168, UR5, -R182.reuse ;  /* 0x00000005a8c27c23 */ /* 0x100fe200080108b6 */
[----:B------:R-:W-:Y:S01]  /*c0e0*/  FSEL R178, R167, -INF , !P0 ;  /* 0xff800000a7b27808 */ /* 0x000fe20004000000 */
[--C-:B------:R-:W-:Y:S01]  /*c0f0*/  FFMA.FTZ R196, R188, UR5, -R182.reuse ;  /* 0x00000005bcc47c23 */ /* 0x100fe200080108b6 */
[----:B------:R-:W-:Y:S01]  /*c100*/  FMNMX.FTZ R3, R166, R3, !PT ;  /* 0x00000003a6037209 */ /* 0x000fe20007810000 */
[----:B------:R-:W-:Y:S01]  /*c110*/  MUFU.EX2 R181, R181 ;  /* 0x000000b500b57308 */ /* 0x000fe20000000800 */
[----:B------:R-:W-:Y:S01]  /*c120*/  FSEL R168, R4, RZ, P3 ;  /* 0x000000ff04a87208 */ /* 0x000fe20001800000 */
[--C-:B------:R-:W-:Y:S01]  /*c130*/  FFMA.FTZ R198, R189, UR5, -R182.reuse ;  /* 0x00000005bdc67c23 */ /* 0x100fe200080108b6 */
[----:B------:R-:W-:Y:S01]  /*c140*/  FMNMX.FTZ R3, R178, R3, !PT ;  /* 0x00000003b2037209 */ /* 0x000fe20007810000 */
[--C-:B------:R-:W-:Y:S01]  /*c150*/  FFMA.FTZ R184, R184, UR5, -R182.reuse ;  /* 0x00000005b8b87c23 */ /* 0x100fe200080108b6 */
[--C-:B------:R-:W-:Y:S01]  /*c160*/  FFMA.FTZ R192, R185, UR5, -R182.reuse ;  /* 0x00000005b9c07c23 */ /* 0x100fe200080108b6 */
[----:B------:R-:W-:Y:S01]  /*c170*/  FADD.FTZ R168, -R168, R23 ;  /* 0x00000017a8a87221 */ /* 0x000fe20000010100 */
[--C-:B------:R-:W-:Y:S01]  /*c180*/  FFMA.FTZ R171, R171, UR5, -R182.reuse ;  /* 0x00000005abab7c23 */ /* 0x100fe200080108b6 */
[----:B------:R-:W0:Y:S01]  /*c190*/  SHFL.BFLY PT, R0, R3, 0x2, 0x1f ;  /* 0x0c401f0003007f89 */ /* 0x000e2200000e0000 */
[----:B------:R-:W-:Y:S01]  /*c1a0*/  MUFU.EX2 R196, R196 ;  /* 0x000000c400c47308 */ /* 0x000fe20000000800 */
[----:B------:R-:W-:Y:S01]  /*c1b0*/  FMUL.FTZ R168, R168, UR5 ;  /* 0x00000005a8a87c20 */ /* 0x000fe20008410000 */
[--C-:B------:R-:W-:Y:S01]  /*c1c0*/  FFMA.FTZ R177, R177, UR5, -R182.reuse ;  /* 0x00000005b1b17c23 */ /* 0x100fe200080108b6 */
[--C-:B------:R-:W-:Y:S01]  /*c1d0*/  FFMA.FTZ R188, R173, UR5, -R182.reuse ;  /* 0x00000005adbc7c23 */ /* 0x100fe200080108b6 */
[--C-:B------:R-:W-:Y:S01]  /*c1e0*/  FFMA.FTZ R173, R176, UR5, -R182.reuse ;  /* 0x00000005b0ad7c23 */ /* 0x100fe200080108b6 */
[--C-:B------:R-:W-:Y:S01]  /*c1f0*/  FFMA.FTZ R190, R175, UR5, -R182.reuse ;  /* 0x00000005afbe7c23 */ /* 0x100fe200080108b6 */
[--C-:B------:R-:W-:Y:S01]  /*c200*/  FFMA.FTZ R175, R172, UR5, -R182.reuse ;  /* 0x00000005acaf7c23 */ /* 0x100fe200080108b6 */
[--C-:B------:R-:W-:Y:S01]  /*c210*/  FFMA.FTZ R186, R170, UR5, -R182.reuse ;  /* 0x00000005aaba7c23 */ /* 0x100fe200080108b6 */
[----:B------:R-:W-:Y:S01]  /*c220*/  MUFU.EX2 R198, R198 ;  /* 0x000000c600c67308 */ /* 0x000fe20000000800 */
[----:B------:R-:W-:Y:S01]  /*c230*/  FFMA.FTZ R161, R161, UR5, -R182 ;  /* 0x00000005a1a17c23 */ /* 0x000fe200080108b6 */
[----:B------:R-:W-:-:S06]  /*c240*/  R2UR UR10, R8 ;  /* 0x00000000080a72ca */ /* 0x000fcc00000e0000 */
[----:B------:R1:W-:Y:S01]  /*c250*/  MUFU.EX2 R167, R184 ;  /* 0x000000b800a77308 */ /* 0x0003e20000000800 */
[----:B0-----:R-:W-:-:S07]  /*c260*/  FMNMX.FTZ R0, R3, R0, !PT ;  /* 0x0000000003007209 */ /* 0x001fce0007810000 */
[----:B------:R-:W-:Y:S01]  /*c270*/  MUFU.EX2 R192, R192 ;  /* 0x000000c000c07308 */ /* 0x000fe20000000800 */
[--C-:B-1----:R-:W-:Y:S01]  /*c280*/  FFMA.FTZ R184, R169, UR5, -R182.reuse ;  /* 0x00000005a9b87c23 */ /* 0x102fe200080108b6 */
[----:B------:R-:W-:Y:S01]  /*c290*/  FFMA.FTZ R169, R174, UR5, -R182 ;  /* 0x00000005aea97c23 */ /* 0x000fe200080108b6 */
[----:B------:R-:W-:Y:S01]  /*c2a0*/  IMAD.U32 R201, RZ, RZ, UR10 ;  /* 0x0000000affc97e24 */ /* 0x000fe2000f8e00ff */
[----:B------:R-:W0:Y:S04]  /*c2b0*/  SHFL.BFLY PT, R3, R0, 0x1, 0x1f ;  /* 0x0c201f0000037f89 */ /* 0x000e2800000e0000 */
[----:B------:R-:W-:Y:S08]  /*c2c0*/  MUFU.EX2 R171, R171 ;  /* 0x000000ab00ab7308 */ /* 0x000ff00000000800 */
[----:B------:R-:W-:Y:S08]  /*c2d0*/  MUFU.EX2 R194, R194 ;  /* 0x000000c200c27308 */ /* 0x000ff00000000800 */
[----:B------:R-:W-:Y:S01]  /*c2e0*/  MUFU.EX2 R177, R177 ;  /* 0x000000b100b17308 */ /* 0x000fe20000000800 */
[----:B0-----:R-:W-:-:S04]  /*c2f0*/  FMNMX.FTZ R3, R0, R3, !PT ;  /* 0x0000000300037209 */ /* 0x001fc80007810000 */
[C---:B------:R-:W-:Y:S01]  /*c300*/  FSETP.NEU.FTZ.AND P0, PT, R3.reuse, -INF , PT ;  /* 0xff8000000300780b */ /* 0x040fe20003f1d000 */
[----:B------:R-:W-:Y:S02]  /*c310*/  FMUL.FTZ R0, R3, UR5 ;  /* 0x0000000503007c20 */ /* 0x000fe40008410000 */
[----:B------:R-:W-:Y:S03]  /*c320*/  MUFU.EX2 R188, R188 ;  /* 0x000000bc00bc7308 */ /* 0x000fe60000000800 */
[----:B------:R-:W-:-:S05]  /*c330*/  FSEL R179, R0, RZ, P0 ;  /* 0x000000ff00b37208 */ /* 0x000fca0000000000 */
[----:B------:R-:W0:Y:S01]  /*c340*/  MUFU.EX2 R0, R168 ;  /* 0x000000a800007308 */ /* 0x000e220000000800 */
[--C-:B------:R-:W-:Y:S01]  /*c350*/  FFMA.FTZ R193, R153, UR5, -R179.reuse ;  /* 0x0000000599c17c23 */ /* 0x100fe200080108b3 */
[----:B------:R-:W-:Y:S01]  /*c360*/  FSEL R153, R3, RZ, P0 ;  /* 0x000000ff03997208 */ /* 0x000fe20000000000 */
[--C-:B------:R-:W-:Y:S01]  /*c370*/  FFMA.FTZ R197, R165, UR5, -R179.reuse ;  /* 0x00000005a5c57c23 */ /* 0x100fe200080108b3 */
[--C-:B------:R-:W-:Y:S01]  /*c380*/  FFMA.FTZ R164, R164, UR5, -R179.reuse ;  /* 0x00000005a4a47c23 */ /* 0x100fe200080108b3 */
[--C-:B------:R-:W-:Y:S01]  /*c390*/  FFMA.FTZ R199, R2, UR5, -R179.reuse ;  /* 0x0000000502c77c23 */ /* 0x100fe200080108b3 */
[--C-:B------:R-:W-:Y:S01]  /*c3a0*/  FFMA.FTZ R152, R152, UR5, -R179.reuse ;  /* 0x0000000598987c23 */ /* 0x100fe200080108b3 */
[----:B------:R-:W-:Y:S01]  /*c3b0*/  FADD.FTZ R153, -R153, R200 ;  /* 0x000000c899997221 */ /* 0x000fe20000010100 */
[--C-:B------:R-:W-:Y:S01]  /*c3c0*/  FFMA.FTZ R195, R155, UR5, -R179.reuse ;  /* 0x000000059bc37c23 */ /* 0x100fe200080108b3 */
[----:B------:R-:W-:Y:S01]  /*c3d0*/  MUFU.EX2 R197, R197 ;  /* 0x000000c500c57308 */ /* 0x000fe20000000800 */
[--C-:B------:R-:W-:Y:S01]  /*c3e0*/  FFMA.FTZ R154, R154, UR5, -R179.reuse ;  /* 0x000000059a9a7c23 */ /* 0x100fe200080108b3 */
[----:B------:R-:W-:Y:S01]  /*c3f0*/  FMUL.FTZ R153, R153, UR5 ;  /* 0x0000000599997c20 */ /* 0x000fe20008410000 */
[--C-:B------:R-:W-:Y:S01]  /*c400*/  FFMA.FTZ R156, R156, UR5, -R179.reuse ;  /* 0x000000059c9c7c23 */ /* 0x100fe200080108b3 */
[--C-:B------:R-:W-:Y:S01]  /*c410*/  FFMA.FTZ R189, R157, UR5, -R179.reuse ;  /* 0x000000059dbd7c23 */ /* 0x100fe200080108b3 */
[--C-:B------:R-:W-:Y:S01]  /*c420*/  FFMA.FTZ R158, R158, UR5, -R179.reuse ;  /* 0x000000059e9e7c23 */ /* 0x100fe200080108b3 */
[--C-:B------:R-:W-:Y:S01]  /*c430*/  FFMA.FTZ R159, R159, UR5, -R179.reuse ;  /* 0x000000059f9f7c23 */ /* 0x100fe200080108b3 */
[----:B------:R-:W-:Y:S01]  /*c440*/  FFMA.FTZ R160, R160, UR5, -R179 ;  /* 0x00000005a0a07c23 */ /* 0x000fe200080108b3 */
[----:B------:R-:W1:Y:S01]  /*c450*/  MUFU.EX2 R2, R153 ;  /* 0x0000009900027308 */ /* 0x000e620000000800 */
[----:B0-----:R-:W-:Y:S01]  /*c460*/  FFMA.FTZ R155, R0, R18, R181 ;  /* 0x00000012009b7223 */ /* 0x001fe200000100b5 */
[--C-:B------:R-:W-:Y:S01]  /*c470*/  FFMA.FTZ R163, R163, UR5, -R179.reuse ;  /* 0x00000005a3a37c23 */ /* 0x100fe200080108b3 */
[--C-:B------:R-:W-:Y:S01]  /*c480*/  FFMA.FTZ R162, R162, UR5, -R179.reuse ;  /* 0x00000005a2a27c23 */ /* 0x100fe200080108b3 */
[----:B------:R-:W-:Y:S01]  /*c490*/  FFMA.FTZ R166, R166, UR5, -R179 ;  /* 0x00000005a6a67c23 */ /* 0x000fe200080108b3 */
[----:B------:R-:W-:Y:S01]  /*c4a0*/  FADD.FTZ R155, R196, R155 ;  /* 0x0000009bc49b7221 */ /* 0x000fe20000010000 */
[----:B------:R-:W-:Y:S01]  /*c4b0*/  FFMA.FTZ R178, R178, UR5, -R179 ;  /* 0x00000005b2b27c23 */ /* 0x000fe200080108b3 */
[----:B------:R-:W-:Y:S01]  /*c4c0*/  PLOP3.LUT P0, PT, PT, PT, UP1, 0x80, 0x0 ;  /* 0x000000000000781c */ /* 0x000fe20003f0f018 */
[----:B------:R-:W0:Y:S01]  /*c4d0*/  MUFU.EX2 R164, R164 ;  /* 0x000000a400a47308 */ /* 0x000e220000000800 */
[----:B------:R-:W-:Y:S01]  /*c4e0*/  FADD.FTZ R18, R198, R155 ;  /* 0x0000009bc6127221 */ /* 0x000fe20000010000 */
[----:B------:R-:W-:Y:S01]  /*c4f0*/  F2FP.F16.F32.PACK_AB R196, R196, R181 ;  /* 0x000000b5c4c4723e */ /* 0x000fe200000000ff */
[----:B------:R-:W-:Y:S01]  /*c500*/  IMAD.MOV.U32 R200, RZ, RZ, R3 ;  /* 0x000000ffffc87224 */ /* 0x000fe200078e0003 */
[C---:B------:R-:W-:Y:S01]  /*c510*/  F2FP.F16.F32.PACK_AB R198, R167.reuse, R198 ;  /* 0x000000c6a7c6723e */ /* 0x040fe200000000ff */
[----:B------:R-:W-:-:S03]  /*c520*/  FADD.FTZ R155, R167, R18 ;  /* 0x00000012a79b7221 */ /* 0x000fc60000010000 */
[----:B------:R-:W2:Y:S01]  /*c530*/  MUFU.EX2 R199, R199 ;  /* 0x000000c700c77308 */ /* 0x000ea20000000800 */
[----:B-1----:R-:W-:Y:S01]  /*c540*/  FFMA.FTZ R9, R2, R9, R197 ;  /* 0x0000000902097223 */ /* 0x002fe200000100c5 */
[----:B------:R-:W-:Y:S01]  /*c550*/  FADD.FTZ R168, R192, R155 ;  /* 0x0000009bc0a87221 */ /* 0x000fe20000010000 */
[----:B------:R-:W-:Y:S01]  /*c560*/  IMAD.U32 R155, RZ, RZ, UR14 ;  /* 0x0000000eff9b7e24 */ /* 0x000fe2000f8e00ff */
[C---:B------:R-:W-:Y:S02]  /*c570*/  F2FP.F16.F32.PACK_AB R192, R171.reuse, R192 ;  /* 0x000000c0abc0723e */ /* 0x040fe400000000ff */
[----:B------:R-:W-:Y:S02]  /*c580*/  FADD.FTZ R153, R171, R168 ;  /* 0x000000a8ab997221 */ /* 0x000fe40000010000 */
[----:B------:R-:W1:Y:S01]  /*c590*/  MUFU.EX2 R152, R152 ;  /* 0x0000009800987308 */ /* 0x000e620000000800 */
[----:B0-----:R-:W-:Y:S01]  /*c5a0*/  FADD.FTZ R18, R164, R9 ;  /* 0x00000009a4127221 */ /* 0x001fe20000010000 */
[----:B------:R-:W-:Y:S01]  /*c5b0*/  FADD.FTZ R168, R194, R153 ;  /* 0x00000099c2a87221 */ /* 0x000fe20000010000 */
[----:B------:R-:W-:-:S02]  /*c5c0*/  @!P5 IADD3 R155, R155, 0x30860, RZ ;  /* 0x000308609b9bd810 */ /* 0x000fc40007ffe0ff */
[C---:B------:R-:W-:Y:S01]  /*c5d0*/  F2FP.F16.F32.PACK_AB R194, R177.reuse, R194 ;  /* 0x000000c2b1c2723e */ /* 0x040fe200000000ff */
[----:B------:R-:W-:Y:S01]  /*c5e0*/  FADD.FTZ R153, R177, R168 ;  /* 0x000000a8b1997221 */ /* 0x000fe20000010000 */
[----:B------:R-:W-:Y:S01]  /*c5f0*/  @!P5 PRMT R155, RZ, 0x654, R155 ;  /* 0x00000654ff9bd816 */ /* 0x000fe2000000009b */
[----:B------:R-:W0:Y:S01]  /*c600*/  MUFU.EX2 R193, R193 ;  /* 0x000000c100c17308 */ /* 0x000e220000000800 */
[----:B--2---:R-:W-:Y:S01]  /*c610*/  FADD.FTZ R9, R199, R18 ;  /* 0x00000012c7097221 */ /* 0x004fe20000010000 */
[----:B------:R-:W-:Y:S01]  /*c620*/  FADD.FTZ R168, R188, R153 ;  /* 0x00000099bca87221 */ /* 0x000fe20000010000 */
[----:B------:R2:W-:Y:S01]  /*c630*/  @!P5 SYNCS.ARRIVE.TRANS64.RED.A1T0 RZ, [R155+URZ], RZ ;  /* 0x000000ff9bffd9a7 */ /* 0x0005e2000810043f */
[----:B------:R-:W-:-:S04]  /*c640*/  F2FP.F16.F32.PACK_AB R197, R164, R197 ;  /* 0x000000c5a4c5723e */ /* 0x000fc800000000ff */
[----:B------:R-:W3:Y:S01]  /*c650*/  MUFU.EX2 R154, R154 ;  /* 0x0000009a009a7308 */ /* 0x000ee20000000800 */
[C---:B-1----:R-:W-:Y:S01]  /*c660*/  FADD.FTZ R18, R152.reuse, R9 ;  /* 0x0000000998127221 */ /* 0x042fe20000010000 */
[----:B------:R-:W-:-:S06]  /*c670*/  F2FP.F16.F32.PACK_AB R199, R152, R199 ;  /* 0x000000c798c7723e */ /* 0x000fcc00000000ff */
[----:B------:R-:W1:Y:S01]  /*c680*/  MUFU.EX2 R195, R195 ;  /* 0x000000c300c37308 */ /* 0x000e620000000800 */
[----:B0-----:R-:W-:-:S07]  /*c690*/  FADD.FTZ R9, R193, R18 ;  /* 0x00000012c1097221 */ /* 0x001fce0000010000 */
[----:B------:R-:W0:Y:S01]  /*c6a0*/  MUFU.EX2 R156, R156 ;  /* 0x0000009c009c7308 */ /* 0x000e220000000800 */
[C---:B---3--:R-:W-:Y:S01]  /*c6b0*/  FADD.FTZ R18, R154.reuse, R9 ;  /* 0x000000099a127221 */ /* 0x048fe20000010000 */
[----:B------:R-:W-:-:S06]  /*c6c0*/  F2FP.F16.F32.PACK_AB R193, R154, R193 ;  /* 0x000000c19ac1723e */ /* 0x000fcc00000000ff */
[----:B------:R-:W3:Y:S01]  /*c6d0*/  MUFU.EX2 R189, R189 ;  /* 0x000000bd00bd7308 */ /* 0x000ee20000000800 */
[----:B-1----:R-:W-:-:S07]  /*c6e0*/  FADD.FTZ R9, R195, R18 ;  /* 0x00000012c3097221 */ /* 0x002fce0000010000 */
[----:B------:R-:W1:Y:S01]  /*c6f0*/  MUFU.EX2 R173, R173 ;  /* 0x000000ad00ad7308 */ /* 0x000e620000000800 */
[C---:B0-----:R-:W-:Y:S01]  /*c700*/  FADD.FTZ R18, R156.reuse, R9 ;  /* 0x000000099c127221 */ /* 0x041fe20000010000 */
[----:B------:R-:W-:-:S06]  /*c710*/  F2FP.F16.F32.PACK_AB R195, R156, R195 ;  /* 0x000000c39cc3723e */ /* 0x000fcc00000000ff */
[----:B------:R-:W0:Y:S01]  /*c720*/  MUFU.EX2 R158, R158 ;  /* 0x0000009e009e7308 */ /* 0x000e220000000800 */
[----:B---3--:R-:W-:-:S07]  /*c730*/  FADD.FTZ R9, R189, R18 ;  /* 0x00000012bd097221 */ /* 0x008fce0000010000 */
[----:B------:R-:W-:Y:S01]  /*c740*/  MUFU.EX2 R190, R190 ;  /* 0x000000be00be7308 */ /* 0x000fe20000000800 */
[C---:B-1----:R-:W-:Y:S01]  /*c750*/  FADD.FTZ R153, R173.reuse, R168 ;  /* 0x000000a8ad997221 */ /* 0x042fe20000010000 */
[----:B------:R-:W-:-:S06]  /*c760*/  F2FP.F16.F32.PACK_AB R188, R173, R188 ;  /* 0x000000bcadbc723e */ /* 0x000fcc00000000ff */
[----:B------:R-:W1:Y:S01]  /*c770*/  MUFU.EX2 R170, R159 ;  /* 0x0000009f00aa7308 */ /* 0x000e620000000800 */
[C---:B0-----:R-:W-:Y:S01]  /*c780*/  FADD.FTZ R9, R158.reuse, R9 ;  /* 0x000000099e097221 */ /* 0x041fe20000010000 */
[----:B------:R-:W-:-:S06]  /*c790*/  F2FP.F16.F32.PACK_AB R189, R158, R189 ;  /* 0x000000bd9ebd723e */ /* 0x000fcc00000000ff */
[----:B------:R-:W0:Y:S08]  /*c7a0*/  MUFU.EX2 R175, R175 ;  /* 0x000000af00af7308 */ /* 0x000e300000000800 */
[----:B------:R3:W4:Y:S01]  /*c7b0*/  MUFU.EX2 R191, R160 ;  /* 0x000000a000bf7308 */ /* 0x0007220000000800 */
[----:B-1----:R-:W-:-:S07]  /*c7c0*/  FADD.FTZ R9, R170, R9 ;  /* 0x00000009aa097221 */ /* 0x002fce0000010000 */
[----:B------:R-:W1:Y:S01]  /*c7d0*/  MUFU.EX2 R184, R184 ;  /* 0x000000b800b87308 */ /* 0x000e620000000800 */
[----:B---3--:R-:W-:Y:S01]  /*c7e0*/  FADD.FTZ R160, R190, R153 ;  /* 0x00000099bea07221 */ /* 0x008fe20000010000 */
[----:B0-----:R-:W-:-:S03]  /*c7f0*/  F2FP.F16.F32.PACK_AB R190, R175, R190 ;  /* 0x000000beafbe723e */ /* 0x001fc600000000ff */
[----:B------:R-:W-:-:S03]  /*c800*/  FADD.FTZ R153, R175, R160 ;  /* 0x000000a0af997221 */ /* 0x000fc60000010000 */
[----:B------:R-:W0:Y:S01]  /*c810*/  MUFU.EX2 R172, R163 ;  /* 0x000000a300ac7308 */ /* 0x000e220000000800 */
[C---:B----4-:R-:W-:Y:S01]  /*c820*/  FADD.FTZ R9, R191.reuse, R9 ;  /* 0x00000009bf097221 */ /* 0x050fe20000010000 */
[----:B------:R-:W-:-:S06]  /*c830*/  F2FP.F16.F32.PACK_AB R191, R191, R170 ;  /* 0x000000aabfbf723e */ /* 0x000fcc00000000ff */
[----:B------:R-:W3:Y:S01]  /*c840*/  MUFU.EX2 R169, R169 ;  /* 0x000000a900a97308 */ /* 0x000ee20000000800 */
[----:B-1----:R-:W-:-:S07]  /*c850*/  FADD.FTZ R18, R184, R153 ;  /* 0x00000099b8127221 */ /* 0x002fce0000010000 */
[----:B------:R-:W1:Y:S01]  /*c860*/  MUFU.EX2 R162, R162 ;  /* 0x000000a200a27308 */ /* 0x000e620000000800 */
[----:B0-----:R-:W-:-:S07]  /*c870*/  FADD.FTZ R9, R172, R9 ;  /* 0x00000009ac097221 */ /* 0x001fce0000010000 */
[----:B------:R-:W0:Y:S01]  /*c880*/  MUFU.EX2 R186, R186 ;  /* 0x000000ba00ba7308 */ /* 0x000e220000000800 */
[C---:B---3--:R-:W-:Y:S01]  /*c890*/  FADD.FTZ R153, R169.reuse, R18 ;  /* 0x00000012a9997221 */ /* 0x048fe20000010000 */
[----:B------:R-:W-:-:S06]  /*c8a0*/  F2FP.F16.F32.PACK_AB R184, R169, R184 ;  /* 0x000000b8a9b8723e */ /* 0x000fcc00000000ff */
[----:B------:R-:W3:Y:S01]  /*c8b0*/  MUFU.EX2 R166, R166 ;  /* 0x000000a600a67308 */ /* 0x000ee20000000800 */
[C---:B-1----:R-:W-:Y:S01]  /*c8c0*/  FADD.FTZ R9, R162.reuse, R9 ;  /* 0x00000009a2097221 */ /* 0x042fe20000010000 */
[----:B------:R-:W-:-:S06]  /*c8d0*/  F2FP.F16.F32.PACK_AB R185, R162, R172 ;  /* 0x000000aca2b9723e */ /* 0x000fcc00000000ff */
[----:B------:R-:W1:Y:S01]  /*c8e0*/  MUFU.EX2 R23, R161 ;  /* 0x000000a100177308 */ /* 0x000e620000000800 */
[----:B0-----:R-:W-:-:S07]  /*c8f0*/  FADD.FTZ R18, R186, R153 ;  /* 0x00000099ba127221 */ /* 0x001fce0000010000 */
[----:B------:R-:W0:Y:S01]  /*c900*/  MUFU.EX2 R178, R178 ;  /* 0x000000b200b27308 */ /* 0x000e220000000800 */
[----:B---3--:R-:W-:Y:S01]  /*c910*/  FADD.FTZ R9, R166, R9 ;  /* 0x00000009a6097221 */ /* 0x008fe20000010000 */
[C---:B-1----:R-:W-:Y:S01]  /*c920*/  FADD.FTZ R18, R23.reuse, R18 ;  /* 0x0000001217127221 */ /* 0x042fe20000010000 */
[----:B------:R-:W-:Y:S01]  /*c930*/  F2FP.F16.F32.PACK_AB R186, R23, R186 ;  /* 0x000000ba17ba723e */ /* 0x000fe200000000ff */
[----:B------:R-:W-:Y:S02]  /*c940*/  IMAD.MOV.U32 R23, RZ, RZ, R4 ;  /* 0x000000ffff177224 */ /* 0x000fe400078e0004 */
[C---:B0-----:R-:W-:Y:S01]  /*c950*/  FADD.FTZ R9, R178.reuse, R9 ;  /* 0x00000009b2097221 */ /* 0x041fe20000010000 */
[----:B------:R-:W-:Y:S01]  /*c960*/  F2FP.F16.F32.PACK_AB R187, R178, R166 ;  /* 0x000000a6b2bb723e */ /* 0x000fe200000000ff */
[----:B--2---:R-:W-:Y:S06]  /*c970*/  @P0 BRA `(.L_x_1035) ;  /* 0xffffffd000f40947 */ /* 0x004fec000383ffff */
.L_x_1018:
        /* <DEDUP_REMOVED lines=131> */
.L_x_1036:
        /* <DEDUP_REMOVED lines=8> */
.L_x_1037:
[----:B-1----:R-:W-:Y:S05]  /*d230*/  @P0 BRA `(.L_x_1038) ;  /* 0x0000000000080947 */ /* 0x002fea0003800000 */
[----:B------:R-:W1:Y:S02]  /*d240*/  SYNCS.PHASECHK.TRANS64.TRYWAIT P0, [UR7+0x30850], R0 ;  /* 0x03085000ff0075a7 */ /* 0x000e640008000147 */
[----:B-1----:R-:W-:Y:S05]  /*d250*/  @!P0 BRA `(.L_x_1039) ;  /* 0x0000008000588947 */ /* 0x002fea0003800000 */
.L_x_1038:
[----:B------:R-:W-:Y:S01]  /*d260*/  R2UR UR6, R16 ;  /* 0x00000000100672ca */ /* 0x000fe200000e0000 */
[----:B------:R-:W-:Y:S01]  /*d270*/  WARPGROUP.ARRIVE ;  /* 0x00000000000079c5 */ /* 0x000fe20000000000 */
[----:B------:R-:W-:Y:S01]  /*d280*/  UMOV UR11, 0x40000040 ;  /* 0x40000040000b7882 */ /* 0x000fe20000000000 */
[----:B-1----:R-:W1:Y:S01]  /*d290*/  SHFL.BFLY PT, R5, R18, 0x2, 0x1f ;  /* 0x0c401f0012057f89 */ /* 0x002e6200000e0000 */
[----:B------:R-:W-:Y:S02]  /*d2a0*/  IMAD.MOV.U32 R6, RZ, RZ, RZ ;  /* 0x000000ffff067224 */ /* 0x000fe400078e00ff */
[----:B------:R-:W-:Y:S01]  /*d2b0*/  IMAD.U32 R13, RZ, RZ, UR5 ;  /* 0x00000005ff0d7e24 */ /* 0x000fe2000f8e00ff */
[----:B0-----:R-:W0:Y:S06]  /*d2c0*/  SHFL.BFLY PT, R0, R9, 0x2, 0x1f ;  /* 0x0c401f0009007f89 */ /* 0x001e2c00000e0000 */
[----:B------:R-:W-:-:S04]  /*d2d0*/  UIADD3 UR6, UR6, 0x400, URZ ;  /* 0x0000040006067890 */ /* 0x000fc8000fffe03f */
[----:B------:R-:W-:-:S04]  /*d2e0*/  USHF.R.U32.HI UR6, URZ, 0x4, UR6 ;  /* 0x000000043f067899 */ /* 0x000fc80008011606 */
[----:B------:R-:W-:-:S04]  /*d2f0*/  ULOP3.LUT UR6, UR6, 0x3fff, URZ, 0xc0, !UPT ;  /* 0x00003fff06067892 */ /* 0x000fc8000f8ec03f */
[----:B------:R-:W-:Y:S01]  /*d300*/  ULOP3.LUT UR6, UR6, 0x2000000, URZ, 0xfc, !UPT ;  /* 0x0200000006067892 */ /* 0x000fe2000f8efc3f */
[----:B-1----:R-:W-:-:S03]  /*d310*/  FADD.FTZ R5, R5, R18 ;  /* 0x0000001205057221 */ /* 0x002fc60000010000 */
[----:B------:R-:W-:Y:S01]  /*d320*/  ULEA UR4, UR4, UR6, 0xb ;  /* 0x0000000604047291 */ /* 0x000fe2000f8e583f */
[----:B0-----:R-:W-:Y:S01]  /*d330*/  FADD.FTZ R2, R0, R9 ;  /* 0x0000000900027221 */ /* 0x001fe20000010000 */
[----:B------:R-:W-:Y:S02]  /*d340*/  IMAD.U32 R9, RZ, RZ, UR7 ;  /* 0x00000007ff097e24 */ /* 0x000fe4000f8e00ff */
[----:B------:R-:W-:Y:S01]  /*d350*/  UIADD3 UR6, UR4, 0x80, URZ ;  /* 0x0000008004067890 */ /* 0x000fe2000fffe03f */
[----:B------:R-:W0:Y:S02]  /*d360*/  SHFL.BFLY PT, R0, R5, 0x1, 0x1f ;  /* 0x0c201f0005007f89 */ /* 0x000e2400000e0000 */
[----:B------:R-:W-:Y:S01]  /*d370*/  UMOV UR10, UR4 ;  /* 0x00000004000a7c82 */ /* 0x000fe20008000000 */
[----:B------:R-:W-:Y:S01]  /*d380*/  @!P5 IADD3 R9, R9, 0x30860, RZ ;  /* 0x000308600909d810 */ /* 0x000fe20007ffe0ff */
[----:B------:R-:W-:Y:S01]  /*d390*/  HGMMA.64x256x16.F32 R24, R196, gdesc[UR8].tnspB, R24, gsb0 ;  /* 0x43e00008c4187df0 */ /* 0x000fe20008000818 */
[----:B------:R-:W-:Y:S01]  /*d3a0*/  UMOV UR11, 0x40000040 ;  /* 0x40000040000b7882 */ /* 0x000fe20000000000 */
[----:B------:R-:W-:Y:S01]  /*d3b0*/  UMOV UR10, UR6 ;  /* 0x00000006000a7c82 */ /* 0x000fe20008000000 */
[----:B------:R-:W-:Y:S01]  /*d3c0*/  UIADD3 UR6, UR4, 0x100, URZ ;  /* 0x0000010004067890 */ /* 0x000fe2000fffe03f */
[----:B------:R-:W1:Y:S01]  /*d3d0*/  SHFL.BFLY PT, R7, R2, 0x1, 0x1f ;  /* 0x0c201f0002077f89 */ /* 0x000e6200000e0000 */
[----:B------:R-:W-:Y:S01]  /*d3e0*/  UIADD3 UR4, UR4, 0x180, URZ ;  /* 0x0000018004047890 */ /* 0x000fe2000fffe03f */
[----:B------:R-:W-:Y:S01]  /*d3f0*/  @!P5 PRMT R9, RZ, 0x654, R9 ;  /* 0x00000654ff09d816 */ /* 0x000fe20000000009 */
[----:B0-----:R-:W-:Y:S01]  /*d400*/  FADD.FTZ R11, R5, R0 ;  /* 0x00000000050b7221 */ /* 0x001fe20000010000 */
[----:B------:R-:W-:-:S02]  /*d410*/  IMAD.MOV.U32 R5, RZ, RZ, RZ ;  /* 0x000000ffff057224 */ /* 0x000fc400078e00ff */
[----:B------:R-:W-:Y:S02]  /*d420*/  IMAD.MOV.U32 R0, RZ, RZ, -0x800000 ;  /* 0xff800000ff007424 */ /* 0x000fe400078e00ff */
[----:B------:R-:W-:Y:S01]  /*d430*/  FSETP.NE.FTZ.AND P0, PT, R11, RZ, PT ;  /* 0x000000ff0b00720b */ /* 0x000fe20003f15000 */
[----:B-1----:R-:W-:Y:S01]  /*d440*/  FADD.FTZ R12, R2, R7 ;  /* 0x00000007020c7221 */ /* 0x002fe20000010000 */
[----:B------:R-:W-:Y:S01]  /*d450*/  MOV R7, UR5 ;  /* 0x0000000500077c02 */ /* 0x000fe20008000f00 */
[----:B------:R-:W-:-:S03]  /*d460*/  IMAD.MOV.U32 R2, RZ, RZ, -0x800000 ;  /* 0xff800000ff027424 */ /* 0x000fc600078e00ff */
[----:B------:R-:W-:-:S07]  /*d470*/  FSETP.NE.FTZ.AND P1, PT, R12, RZ, PT ;  /* 0x000000ff0c00720b */ /* 0x000fce0003f35000 */
[----:B------:R-:W0:Y:S01]  /*d480*/  @P0 MUFU.LG2 R8, R11 ;  /* 0x0000000b00080308 */ /* 0x000e220000000c00 */
[----:B------:R-:W-:-:S07]  /*d490*/  @P0 FMUL.FTZ R7, R7, 0.69314718246459960938 ;  /* 0x3f31721807070820 */ /* 0x000fce0000410000 */
[----:B------:R-:W1:Y:S01]  /*d4a0*/  @P1 MUFU.LG2 R10, R12 ;  /* 0x0000000c000a1308 */ /* 0x000e620000000c00 */
[----:B------:R-:W-:-:S07]  /*d4b0*/  @P1 FMUL.FTZ R13, R13, 0.69314718246459960938 ;  /* 0x3f3172180d0d1820 */ /* 0x000fce0000410000 */
        /* <DEDUP_REMOVED lines=10> */
[----:B------:R-:W-:Y:S01]  /*d560*/  UMOV UR10, UR6 ;  /* 0x00000006000a7c82 */ /* 0x000fe20008000000 */
[----:B------:R-:W-:Y:S01]  /*d570*/  UMOV UR11, 0x40000040 ;  /* 0x40000040000b7882 */ /* 0x000fe20000000000 */
[----:B------:R-:W-:Y:S02]  /*d580*/  WARPGROUP.DEPBAR.LE gsb0, 0x0 ;  /* 0x00008000000079c5 */ /* 0x000fe40000010000 */
[----:B------:R-:W-:-:S15]  /*d590*/  WARPGROUP.ARRIVE ;  /* 0x00000000000079c5 */ /* 0x000fde0000000000 */
[----:B------:R-:W-:-:S08]  /*d5a0*/  NOP ;  /* 0x0000000000007918 */ /* 0x000fd00000000000 */
        /* <DEDUP_REMOVED lines=137> */
.L_x_969:
[----:B------:R-:W-:Y:S05]  /*de40*/  @P0 BRA `(.L_x_1040) ;  /* 0x0000002000640947 */ /* 0x000fea0003800000 */
[----:B------:R-:W2:Y:S01]  /*de50*/  LDL R3, [R1] ;  /* 0x0000000001037983 */ /* 0x000ea20000100800 */
[----:B------:R-:W0:Y:S01]  /*de60*/  S2UR UR12, SR_CTAID.Z ;  /* 0x00000000000c79c3 */ /* 0x000e220000002700 */
[----:B------:R-:W-:Y:S01]  /*de70*/  ULDC.64 UR8, c[0x0][0xbd0] ;  /* 0x0002f40000087ab9 */ /* 0x000fe20000000a00 */
[----:B------:R-:W-:Y:S01]  /*de80*/  ULDC.64 UR14, c[0x0][0x208] ;  /* 0x00008200000e7ab9 */ /* 0x000fe20000000a00 */
[----:B------:R-:W1:Y:S01]  /*de90*/  S2R R22, SR_CTAID.X ;  /* 0x0000000000167919 */ /* 0x000e620000002500 */
[----:B------:R-:W-:Y:S04]  /*dea0*/  BSSY B0, `(.L_x_1041) ;  /* 0x000014d000007945 */ /* 0x000fe80003800000 */
[----:B------:R-:W3:Y:S08]  /*deb0*/  LDC.64 R18, c[0x0][0xbd8] ;  /* 0x0002f600ff127b82 */ /* 0x000ef00000000a00 */
[----:B------:R-:W4:Y:S08]  /*dec0*/  S2UR UR11, SR_CTAID.Y ;  /* 0x00000000000b79c3 */ /* 0x000f300000002600 */
[----:B------:R-:W4:Y:S01]  /*ded0*/  LDC R23, c[0x0][0xc50] ;  /* 0x00031400ff177b82 */ /* 0x000f220000000800 */
[----:B0-----:R-:W-:-:S07]  /*dee0*/  USHF.R.S32.HI UR10, URZ, 0x1f, UR12 ;  /* 0x0000001f3f0a7899 */ /* 0x001fce000801140c */
[----:B------:R-:W0:Y:S08]  /*def0*/  LDC.64 R20, c[0x0][0xb40] ;  /* 0x0002d000ff147b82 */ /* 0x000e300000000a00 */
[----:B------:R-:W-:Y:S01]  /*df00*/  BAR.SYNC.DEFER_BLOCKING 0x1, 0x100 ;  /* 0x0044000000007b1d */ /* 0x000fe20000010000 */
[----:B--2---:R-:W-:-:S05]  /*df10*/  R2UR UR13, R3 ;  /* 0x00000000030d72ca */ /* 0x004fca00000e0000 */
[----:B------:R-:W2:Y:S08]  /*df20*/  S2R R3, SR_TID.X ;  /* 0x0000000000037919 */ /* 0x000eb00000002100 */
[----:B------:R-:W-:Y:S02]  /*df30*/  USHF.R.S32.HI UR7, URZ, 0x1f, UR13 ;  /* 0x0000001f3f077899 */ /* 0x000fe4000801140d */
[----:B------:R-:W-:-:S02]  /*df40*/  UIMAD.WIDE.U32 UR4, UR13, UR8, URZ ;  /* 0x000000080d0472a5 */ /* 0x000fc4000f8e003f */
[----:B------:R-:W-:-:S04]  /*df50*/  UIMAD UR6, UR7, UR8, URZ ;  /* 0x00000008070672a4 */ /* 0x000fc8000f8e023f */
[----:B------:R-:W-:-:S03]  /*df60*/  UIMAD UR6, UR13, UR9, UR6 ;  /* 0x000000090d0672a4 */ /* 0x000fc6000f8e0206 */
[----:B------:R-:W-:Y:S01]  /*df70*/  ULDC.64 UR8, c[0x0][0xb38] ;  /* 0x0002ce0000087ab9 */ /* 0x000fe20000000a00 */
[----:B------:R-:W-:Y:S02]  /*df80*/  UIADD3 UR6, UR5, UR6, URZ ;  /* 0x0000000605067290 */ /* 0x000fe4000fffe03f */
[----:B------:R-:W-:Y:S01]  /*df90*/  UIMAD UR7, UR7, UR8, URZ ;  /* 0x00000008070772a4 */ /* 0x000fe2000f8e023f */
[----:B--2---:R-:W-:-:S05]  /*dfa0*/  VIADD R5, R3, 0xffffff80 ;  /* 0xffffff8003057836 */ /* 0x004fca0000000000 */
[----:B------:R-:W-:-:S04]  /*dfb0*/  SHF.R.S32.HI R4, RZ, 0x1f, R5 ;  /* 0x0000001fff047819 */ /* 0x000fc80000011405 */
[CC--:B------:R-:W-:Y:S02]  /*dfc0*/  LEA.HI R6, R4.reuse, R5.reuse, RZ, 0x7 ;  /* 0x0000000504067211 */ /* 0x0c0fe400078f38ff */
[----:B------:R-:W-:Y:S02]  /*dfd0*/  LEA.HI R11, R4, R5, RZ, 0x2 ;  /* 0x00000005040b7211 */ /* 0x000fe400078f10ff */
[----:B------:R-:W-:Y:S02]  /*dfe0*/  LOP3.LUT R8, R6, 0xffffff80, RZ, 0xc0, !PT ;  /* 0xffffff8006087812 */ /* 0x000fe400078ec0ff */
[----:B------:R-:W-:-:S03]  /*dff0*/  SHF.R.S32.HI R7, RZ, 0x7, R6 ;  /* 0x00000007ff077819 */ /* 0x000fc60000011406 */
[----:B------:R-:W-:Y:S01]  /*e000*/  IMAD.IADD R3, R5, 0x1, -R8 ;  /* 0x0000000105037824 */ /* 0x000fe200078e0a08 */
[----:B------:R-:W-:Y:S01]  /*e010*/  LEA.HI R4, R6, R7, RZ, 0x1 ;  /* 0x0000000706047211 */ /* 0x000fe200078f08ff */
[----:B------:R-:W2:Y:S01]  /*e020*/  LDC R8, c[0x0][0xbe8] ;  /* 0x0002fa00ff087b82 */ /* 0x000ea20000000800 */
[----:B------:R-:W-:Y:S02]  /*e030*/  LOP3.LUT R6, R11, 0xfffffffc, RZ, 0xc0, !PT ;  /* 0xfffffffc0b067812 */ /* 0x000fe400078ec0ff */
[----:B------:R-:W-:Y:S02]  /*e040*/  SHF.R.S32.HI R12, RZ, 0x1f, R3 ;  /* 0x0000001fff0c7819 */ /* 0x000fe40000011403 */
[----:B------:R-:W-:Y:S01]  /*e050*/  LOP3.LUT R4, R4, 0x3fffffe, RZ, 0xc0, !PT ;  /* 0x03fffffe04047812 */ /* 0x000fe200078ec0ff */
[----:B------:R-:W-:Y:S01]  /*e060*/  IMAD.IADD R5, R5, 0x1, -R6 ;  /* 0x0000000105057824 */ /* 0x000fe200078e0a06 */
[CC--:B------:R-:W-:Y:S02]  /*e070*/  LEA.HI R10, R12.reuse, R3.reuse, RZ, 0x2 ;  /* 0x000000030c0a7211 */ /* 0x0c0fe400078f10ff */
[----:B------:R-:W-:Y:S01]  /*e080*/  LEA.HI R12, R12, R3, RZ, 0x5 ;  /* 0x000000030c0c7211 */ /* 0x000fe200078f28ff */
[----:B------:R-:W-:Y:S01]  /*e090*/  IMAD.IADD R6, R7, 0x1, -R4 ;  /* 0x0000000107067824 */ /* 0x000fe200078e0a04 */
[----:B------:R-:W-:-:S02]  /*e0a0*/  SHF.R.S32.HI R9, RZ, 0x2, R10 ;  /* 0x00000002ff097819 */ /* 0x000fc4000001140a */
[----:B------:R-:W-:Y:S02]  /*e0b0*/  SHF.R.S32.HI R14, RZ, 0x1f, R10 ;  /* 0x0000001fff0e7819 */ /* 0x000fe4000001140a */
[----:B------:R-:W-:Y:S02]  /*e0c0*/  LEA.HI R7, R5, R5, RZ, 0x1 ;  /* 0x0000000505077211 */ /* 0x000fe400078f08ff */
[----:B------:R-:W-:Y:S02]  /*e0d0*/  LEA.HI R14, R14, R9, RZ, 0x3 ;  /* 0x000000090e0e7211 */ /* 0x000fe400078f18ff */
[----:B------:R-:W-:Y:S02]  /*e0e0*/  LOP3.LUT R10, R10, 0x7ffffffc, RZ, 0xc0, !PT ;  /* 0x7ffffffc0a0a7812 */ /* 0x000fe400078ec0ff */
[----:B------:R-:W-:Y:S02]  /*e0f0*/  LOP3.LUT R14, R14, 0xfffffff8, RZ, 0xc0, !PT ;  /* 0xfffffff80e0e7812 */ /* 0x000fe400078ec0ff */
[----:B--2---:R-:W-:-:S03]  /*e100*/  ISETP.NE.AND P0, PT, R8, 0x1, PT ;  /* 0x000000010800780c */ /* 0x004fc60003f05270 */
[----:B------:R-:W-:Y:S01]  /*e110*/  IMAD.IADD R4, R9, 0x1, -R14 ;  /* 0x0000000109047824 */ /* 0x000fe200078e0a0e */
[----:B------:R-:W-:Y:S02]  /*e120*/  LOP3.LUT R14, R7, 0x1ffffffe, RZ, 0xc0, !PT ;  /* 0x1ffffffe070e7812 */ /* 0x000fe400078ec0ff */
[----:B------:R-:W-:Y:S01]  /*e130*/  SHF.R.S32.HI R7, RZ, 0x5, R12 ;  /* 0x00000005ff077819 */ /* 0x000fe2000001140c */
[----:B---3--:R-:W-:Y:S01]  /*e140*/  IMAD R12, R18, UR10, RZ ;  /* 0x0000000a120c7c24 */ /* 0x008fe2000f8e02ff */
[----:B------:R-:W-:Y:S01]  /*e150*/  IADD3 R16, R5, -R14, RZ ;  /* 0x8000000e05107210 */ /* 0x000fe20007ffe0ff */
[----:B------:R-:W-:Y:S02]  /*e160*/  IMAD.U32 R5, RZ, RZ, UR5 ;  /* 0x00000005ff057e24 */ /* 0x000fe4000f8e00ff */
[----:B------:R-:W-:Y:S02]  /*e170*/  IMAD R7, R7, 0x10, R4 ;  /* 0x0000001007077824 */ /* 0x000fe400078e0204 */
[----:B------:R-:W-:Y:S01]  /*e180*/  IMAD.U32 R4, RZ, RZ, UR4 ;  /* 0x00000004ff047e24 */ /* 0x000fe2000f8e00ff */
[----:B------:R-:W2:Y:S01]  /*e190*/  @P0 LDC R14, c[0x0][0xbec] ;  /* 0x0002fb00ff0e0b82 */ /* 0x000ea20000000800 */
[----:B------:R-:W-:Y:S01]  /*e1a0*/  IMAD R9, R6, 0x40, R7 ;  /* 0x0000004006097824 */ /* 0x000fe200078e0207 */
[----:B------:R-:W-:Y:S01]  /*e1b0*/  UIMAD.WIDE.U32 UR4, UR13, UR8, URZ ;  /* 0x000000080d0472a5 */ /* 0x000fe2000f8e003f */
[----:B------:R-:W-:Y:S01]  /*e1c0*/  IMAD.U32 R5, RZ, RZ, UR6 ;  /* 0x00000006ff057e24 */ /* 0x000fe2000f8e00ff */
[----:B------:R-:W-:Y:S01]  /*e1d0*/  UIMAD UR6, UR13, UR9, UR7 ;  /* 0x000000090d0672a4 */ /* 0x000fe2000f8e0207 */
[----:B------:R-:W-:Y:S01]  /*e1e0*/  IMAD R15, R19, UR12, R12 ;  /* 0x0000000c130f7c24 */ /* 0x000fe2000f8e020c */
[----:B------:R-:W-:Y:S01]  /*e1f0*/  LEA R6, R16, R9, 0x3 ;  /* 0x0000000910067211 */ /* 0x000fe200078e18ff */
[----:B------:R-:W-:Y:S01]  /*e200*/  IMAD R16, RZ, RZ, -UR13 ;  /* 0x8000000dff107e24 */ /* 0x000fe2000f8e02ff */
[----:B------:R-:W3:Y:S01]  /*e210*/  @P0 LDC R152, c[0x0][0xbec] ;  /* 0x0002fb00ff980b82 */ /* 0x000ee20000000800 */
[----:B------:R-:W-:Y:S01]  /*e220*/  UIADD3 UR6, UR5, UR6, URZ ;  /* 0x0000000605067290 */ /* 0x000fe2000fffe03f */
[----:B------:R-:W-:Y:S01]  /*e230*/  IMAD.WIDE.U32 R4, R18, UR12, R4 ;  /* 0x0000000c12047c25 */ /* 0x000fe2000f8e0004 */
[----:B------:R-:W-:-:S03]  /*e240*/  ULDC.64 UR8, c[0x0][0xb28] ;  /* 0x0002ca0000087ab9 */ /* 0x000fc60000000a00 */
[----:B-1----:R-:W-:Y:S02]  /*e250*/  IMAD R11, R22, 0x80, R6 ;  /* 0x00000080160b7824 */ /* 0x002fe400078e0206 */
[----:B------:R-:W1:Y:S01]  /*e260*/  @P0 LDC R17, c[0x0][0xbf0] ;  /* 0x0002fc00ff110b82 */ /* 0x000e620000000800 */
[----:B----4-:R-:W-:Y:S02]  /*e270*/  IMAD R23, R23, R16, UR11 ;  /* 0x0000000b17177e24 */ /* 0x010fe4000f8e0210 */
[----:B------:R-:W-:Y:S01]  /*e280*/  IMAD.U32 R7, RZ, RZ, UR5 ;  /* 0x00000005ff077e24 */ /* 0x000fe2000f8e00ff */
[----:B------:R-:W-:Y:S01]  /*e290*/  MOV R13, R11 ;  /* 0x0000000b000d7202 */ /* 0x000fe20000000f00 */
[----:B------:R-:W-:Y:S01]  /*e2a0*/  IMAD.U32 R6, RZ, RZ, UR4 ;  /* 0x00000004ff067e24 */ /* 0x000fe2000f8e00ff */
[----:B------:R-:W-:Y:S01]  /*e2b0*/  SHF.R.S32.HI R16, RZ, 0x1f, R23 ;  /* 0x0000001fff107819 */ /* 0x000fe20000011417 */
[----:B------:R-:W-:Y:S01]  /*e2c0*/  IMAD.U32 R7, RZ, RZ, UR6 ;  /* 0x00000006ff077e24 */ /* 0x000fe2000f8e00ff */
[----:B------:R-:W4:Y:S01]  /*e2d0*/  @P0 LDC R153, c[0x0][0xbf0] ;  /* 0x0002fc00ff990b82 */ /* 0x000f220000000800 */
[----:B--2---:R-:W-:Y:S01]  /*e2e0*/  @P0 IMAD.HI.U32 R12, R11, R14, RZ ;  /* 0x0000000e0b0c0227 */ /* 0x004fe200078e00ff */
[----:B------:R-:W-:Y:S01]  /*e2f0*/  ULDC.64 UR4, c[0x0][0xbe0] ;  /* 0x0002f80000047ab9 */ /* 0x000fe20000000a00 */
[----:B------:R-:W-:-:S02]  /*e300*/  ULDC.64 UR6, c[0x0][0xb48] ;  /* 0x0002d20000067ab9 */ /* 0x000fc40000000a00 */
[----:B------:R-:W-:Y:S02]  /*e310*/  IMAD.IADD R5, R5, 0x1, R15 ;  /* 0x0000000105057824 */ /* 0x000fe400078e020f */
[----:B0-----:R-:W-:Y:S02]  /*e320*/  IMAD R14, R20, UR10, RZ ;  /* 0x0000000a140e7c24 */ /* 0x001fe4000f8e02ff */
[----:B---3--:R-:W-:-:S04]  /*e330*/  @P0 IMAD.HI.U32 R152, R11, R152, RZ ;  /* 0x000000980b980227 */ /* 0x008fc800078e00ff */
[----:B------:R-:W-:Y:S01]  /*e340*/  IMAD.WIDE.U32 R6, R20, UR12, R6 ;  /* 0x0000000c14067c25 */ /* 0x000fe2000f8e0006 */
[----:B-1----:R-:W-:-:S03]  /*e350*/  @P0 SHF.R.U32.HI R13, RZ, R17, R12 ;  /* 0x00000011ff0d0219 */ /* 0x002fc6000001160c */
[----:B------:R-:W-:Y:S02]  /*e360*/  IMAD R17, R21, UR12, R14 ;  /* 0x0000000c15117c24 */ /* 0x000fe4000f8e020e */
[----:B------:R-:W-:Y:S02]  /*e370*/  IMAD.MOV.U32 R15, RZ, RZ, R11 ;  /* 0x000000ffff0f7224 */ /* 0x000fe400078e000b */
[----:B------:R-:W-:Y:S02]  /*e380*/  IMAD R12, R16, UR4, RZ ;  /* 0x00000004100c7c24 */ /* 0x000fe4000f8e02ff */
[----:B------:R-:W-:Y:S01]  /*e390*/  IMAD.WIDE.U32 R4, R23, UR4, R4 ;  /* 0x0000000417047c25 */ /* 0x000fe2000f8e0004 */
[----:B----4-:R-:W-:-:S03]  /*e3a0*/  @P0 SHF.R.U32.HI R15, RZ, R153, R152 ;  /* 0x00000099ff0f0219 */ /* 0x010fc60000011698 */
[----:B------:R-:W-:Y:S01]  /*e3b0*/  IMAD.IADD R7, R7, 0x1, R17 ;  /* 0x0000000107077824 */ /* 0x000fe200078e0211 */
[----:B------:R-:W-:Y:S01]  /*e3c0*/  SHF.R.S32.HI R17, RZ, 0x1f, R13 ;  /* 0x0000001fff117819 */ /* 0x000fe2000001140d */
[----:B------:R-:W-:Y:S01]  /*e3d0*/  IMAD R14, R23, UR5, R12 ;  /* 0x00000005170e7c24 */ /* 0x000fe2000f8e020c */
[----:B------:R-:W-:Y:S01]  /*e3e0*/  IADD3 R4, P0, R13, R4, RZ ;  /* 0x000000040d047210 */ /* 0x000fe20007f1e0ff */
[----:B------:R-:W-:Y:S01]  /*e3f0*/  IMAD R16, R16, UR6, RZ ;  /* 0x0000000610107c24 */ /* 0x000fe2000f8e02ff */
[----:B------:R-:W-:Y:S01]  /*e400*/  SHF.R.S32.HI R12, RZ, 0x1f, R15 ;  /* 0x0000001fff0c7819 */ /* 0x000fe2000001140f */
[----:B------:R-:W-:Y:S01]  /*e410*/  IMAD.MOV R13, RZ, RZ, -R13 ;  /* 0x000000ffff0d7224 */ /* 0x000fe200078e0a0d */
[----:B------:R-:W-:Y:S01]  /*e420*/  ULDC.64 UR4, c[0x0][0xb30] ;  /* 0x0002cc0000047ab9 */ /* 0x000fe20000000a00 */
[----:B------:R-:W-:Y:S01]  /*e430*/  IMAD R19, R23, UR7, R16 ;  /* 0x0000000717137c24 */ /* 0x000fe2000f8e0210 */
[----:B------:R-:W-:Y:S01]  /*e440*/  IADD3.X R5, R17, R5, R14, P0, !PT ;  /* 0x0000000511057210 */ /* 0x000fe200007fe40e */
[----:B------:R-:W-:Y:S01]  /*e450*/  IMAD.WIDE.U32 R6, R23, UR6, R6 ;  /* 0x0000000617067c25 */ /* 0x000fe2000f8e0006 */
[----:B------:R-:W-:-:S03]  /*e460*/  ULDC.64 UR6, c[0x0][0xbc8] ;  /* 0x0002f20000067ab9 */ /* 0x000fc60000000a00 */
[----:B------:R-:W-:Y:S01]  /*e470*/  IMAD.MOV R16, RZ, RZ, -R15 ;  /* 0x000000ffff107224 */ /* 0x000fe200078e0a0f */
[----:B------:R-:W-:Y:S01]  /*e480*/  IADD3 R7, R7, R19, RZ ;  /* 0x0000001307077210 */ /* 0x000fe20007ffe0ff */
[----:B------:R-:W-:Y:S02]  /*e490*/  IMAD R12, R12, UR4, RZ ;  /* 0x000000040c0c7c24 */ /* 0x000fe4000f8e02ff */
        /* <DEDUP_REMOVED lines=18> */
[----:B------:R-:W-:Y:S02]  /*e5c0*/  ULDC UR6, c[0x0][0xa88] ;  /* 0x0002a20000067ab9 */ /* 0x000fe40000000800 */
[----:B------:R-:W-:Y:S01]  /*e5d0*/  IMAD.IADD R5, R5, 0x1, R15 ;  /* 0x0000000105057824 */ /* 0x000fe200078e020f */
[----:B------:R-:W-:Y:S01]  /*e5e0*/  LEA R6, P1, R12, UR8, 0x2 ;  /* 0x000000080c067c11 */ /* 0x000fe2000f8210ff */
[----:B------:R-:W-:Y:S01]  /*e5f0*/  IMAD.IADD R7, R13, 0x1, R17 ;  /* 0x000000010d077824 */ /* 0x000fe200078e0211 */
[----:B------:R-:W-:Y:S01]  /*e600*/  SHFL.IDX PT, R14, R16, 0x1, 0x1c1f ;  /* 0x003c1f00100e7f89 */ /* 0x000fe200000e0000 */
[----:B------:R-:W-:Y:S01]  /*e610*/  IMAD R11, R22, 0x80, R9 ;  /* 0x00000080160b7824 */ /* 0x000fe200078e0209 */
[----:B------:R-:W-:Y:S01]  /*e620*/  LEA.HI.X R17, R4, UR7, R5, 0x2, P0 ;  /* 0x0000000704117c11 */ /* 0x000fe200080f1405 */
[----:B0-----:R-:W-:Y:S01]  /*e630*/  ULEA UR4, UR5, UR4, 0x18 ;  /* 0x0000000405047291 */ /* 0x001fe2000f8ec03f */
[----:B------:R-:W-:Y:S01]  /*e640*/  LEA.HI.X R7, R12, UR9, R7, 0x2, P1 ;  /* 0x000000090c077c11 */ /* 0x000fe200088f1407 */
[----:B------:R-:W-:Y:S01]  /*e650*/  IMAD R8, R8, UR6, RZ ;  /* 0x0000000608087c24 */ /* 0x000fe2000f8e02ff */
[----:B------:R-:W-:Y:S01]  /*e660*/  SHFL.IDX PT, R12, R16, RZ, 0x1c1f ;  /* 0x001c1fff100c7589 */ /* 0x000fe200000e0000 */
[----:B------:R-:W-:Y:S01]  /*e670*/  LOP3.LUT P0, RZ, R3, 0x3, RZ, 0xc0, !PT ;  /* 0x0000000303ff7812 */ /* 0x000fe2000780c0ff */
[C---:B------:R-:W-:Y:S01]  /*e680*/  VIADD R9, R11.reuse, 0x8 ;  /* 0x000000080b097836 */ /* 0x040fe20000000000 */
[----:B------:R-:W-:Y:S01]  /*e690*/  UIADD3 UR4, UR4, 0x30820, URZ ;  /* 0x0003082004047890 */ /* 0x000fe2000fffe03f */
[----:B------:R-:W0:Y:S01]  /*e6a0*/  SHFL.IDX PT, R13, R17, RZ, 0x1c1f ;  /* 0x001c1fff110d7589 */ /* 0x000e2200000e0000 */
[----:B------:R-:W-:-:S02]  /*e6b0*/  ISETP.GE.OR P1, PT, R11, R8, P0 ;  /* 0x000000080b00720c */ /* 0x000fc40000726670 */
[-C--:B------:R-:W-:Y:S01]  /*e6c0*/  ISETP.GE.OR P0, PT, R9, R8.reuse, P0 ;  /* 0x000000080900720c */ /* 0x080fe20000706670 */
[----:B------:R-:W1:Y:S01]  /*e6d0*/  SHFL.IDX PT, R15, R17, 0x1, 0x1c1f ;  /* 0x003c1f00110f7f89 */ /* 0x000e6200000e0000 */
[----:B------:R-:W-:Y:S01]  /*e6e0*/  ISETP.GE.AND P2, PT, R11, R8, PT ;  /* 0x000000080b00720c */ /* 0x000fe20003f46270 */
[----:B------:R-:W-:Y:S01]  /*e6f0*/  UPRMT UR4, URZ, 0x654, UR4 ;  /* 0x000006543f047896 */ /* 0x000fe20008000004 */
[----:B------:R-:W-:Y:S01]  /*e700*/  IADD3 R3, R3, -R10, RZ ;  /* 0x8000000a03037210 */ /* 0x000fe20007ffe0ff */
[----:B------:R2:W3:Y:S04]  /*e710*/  SHFL.IDX PT, R4, R6, RZ, 0x1c1f ;  /* 0x001c1fff06047589 */ /* 0x0004e800000e0000 */
[----:B------:R2:W4:Y:S01]  /*e720*/  SHFL.IDX PT, R5, R7, RZ, 0x1c1f ;  /* 0x001c1fff07057589 */ /* 0x00052200000e0000 */
[----:B------:R-:W-:-:S02]  /*e730*/  IMAD.SHL.U32 R3, R3, 0x2, RZ ;  /* 0x0000000203037824 */ /* 0x000fc400078e00ff */
[----:B------:R-:W-:Y:S01]  /*e740*/  SYNCS.ARRIVE.TRANS64.RED.A1T0 RZ, [UR4], RZ ;  /* 0x000000ffffff79a7 */ /* 0x000fe20008100404 */
[----:B0-----:R2:W-:Y:S04]  /*e750*/  @!P1 ST.E desc[UR14][R12.64], R0 ;  /* 0x000000000c009985 */ /* 0x0015e8000c10190e */
[----:B-1----:R2:W-:Y:S01]  /*e760*/  @!P0 ST.E desc[UR14][R14.64], R2 ;  /* 0x000000020e008985 */ /* 0x0025e2000c10190e */
[----:B------:R-:W-:Y:S05]  /*e770*/  @P2 BRA `(.L_x_1042) ;  /* 0x0000000800fc2947 */ /* 0x000fea0003800000 */
[C---:B--2---:R-:W-:Y:S01]  /*e780*/  VIADD R0, R3.reuse, 0x8 ;  /* 0x0000000803007836 */ /* 0x044fe20000000000 */
[----:B------:R-:W-:Y:S01]  /*e790*/  ULDC UR4, c[0x0][0xac8] ;  /* 0x0002b20000047ab9 */ /* 0x000fe20000000800 */
[C---:B------:R-:W-:Y:S01]  /*e7a0*/  VIADD R2, R3.reuse, 0x10 ;  /* 0x0000001003027836 */ /* 0x040fe20000000000 */
[C---:B------:R-:W-:Y:S01]  /*e7b0*/  ISETP.GE.AND P2, PT, R3.reuse, UR4, PT ;  /* 0x0000000403007c0c */ /* 0x040fe2000bf46270 */
[C---:B------:R-:W-:Y:S01]  /*e7c0*/  VIADD R10, R3.reuse, 0x18 ;  /* 0x00000018030a7836 */ /* 0x040fe20000000000 */
[----:B------:R-:W-:Y:S01]  /*e7d0*/  ISETP.GE.AND P3, PT, R0, UR4, PT ;  /* 0x0000000400007c0c */ /* 0x000fe2000bf66270 */
[C---:B------:R-:W-:Y:S01]  /*e7e0*/  VIADD R18, R3.reuse, 0x20 ;  /* 0x0000002003127836 */ /* 0x040fe20000000000 */
[----:B------:R-:W-:Y:S01]  /*e7f0*/  ISETP.GE.AND P4, PT, R2, UR4, PT ;  /* 0x0000000402007c0c */ /* 0x000fe2000bf86270 */
[----:B------:R-:W-:Y:S01]  /*e800*/  ULDC.64 UR6, c[0x0][0x208] ;  /* 0x0000820000067ab9 */ /* 0x000fe20000000a00 */
[----:B------:R-:W-:Y:S01]  /*e810*/  ISETP.GE.AND P5, PT, R10, UR4, PT ;  /* 0x000000040a007c0c */ /* 0x000fe2000bfa6270 */
[C---:B------:R-:W-:Y:S01]  /*e820*/  VIADD R20, R3.reuse, 0x40 ;  /* 0x0000004003147836 */ /* 0x040fe20000000000 */
[C---:B------:R-:W-:Y:S01]  /*e830*/  IADD3 R19, R3.reuse, 0x28, RZ ;  /* 0x0000002803137810 */ /* 0x040fe20007ffe0ff */
[C---:B------:R-:W-:Y:S01]  /*e840*/  VIADD R21, R3.reuse, 0x48 ;  /* 0x0000004803157836 */ /* 0x040fe20000000000 */
[----:B------:R-:W-:Y:S01]  /*e850*/  ISETP.GE.AND P0, PT, R18, UR4, PT ;  /* 0x0000000412007c0c */ /* 0x000fe2000bf06270 */
[----:B------:R-:W-:Y:S01]  /*e860*/  VIADD R22, R3, 0x50 ;  /* 0x0000005003167836 */ /* 0x000fe20000000000 */
[----:B------:R-:W-:-:S03]  /*e870*/  ISETP.GE.AND P1, PT, R19, UR4, PT ;  /* 0x0000000413007c0c */ /* 0x000fc6000bf26270 */
[----:B------:R-:W-:Y:S02]  /*e880*/  @!P3 LEA.HI R0, R0, R0, RZ, 0x1 ;  /* 0x000000000000b211 */ /* 0x000fe400078f08ff */
[----:B------:R-:W-:Y:S02]  /*e890*/  @!P4 LEA.HI R2, R2, R2, RZ, 0x1 ;  /* 0x000000020202c211 */ /* 0x000fe400078f08ff */
[----:B------:R-:W-:Y:S02]  /*e8a0*/  @!P5 LEA.HI R10, R10, R10, RZ, 0x1 ;  /* 0x0000000a0a0ad211 */ /* 0x000fe400078f08ff */
[----:B------:R-:W-:Y:S01]  /*e8b0*/  @!P3 LOP3.LUT R13, R0, 0xfffffffe, RZ, 0xc0, !PT ;  /* 0xfffffffe000db812 */ /* 0x000fe200078ec0ff */
[C---:B------:R-:W-:Y:S01]  /*e8c0*/  VIADD R0, R3.reuse, 0x30 ;  /* 0x0000003003007836 */ /* 0x040fe20000000000 */
[----:B------:R-:W-:Y:S01]  /*e8d0*/  @!P4 LOP3.LUT R15, R2, 0xfffffffe, RZ, 0xc0, !PT ;  /* 0xfffffffe020fc812 */ /* 0x000fe200078ec0ff */
[C---:B------:R-:W-:Y:S01]  /*e8e0*/  VIADD R2, R3.reuse, 0x38 ;  /* 0x0000003803027836 */ /* 0x040fe20000000000 */
[----:B------:R-:W-:Y:S01]  /*e8f0*/  @!P5 LOP3.LUT R17, R10, 0xfffffffe, RZ, 0xc0, !PT ;  /* 0xfffffffe0a11d812 */ /* 0x000fe200078ec0ff */
[----:B---34-:R-:W-:Y:S01]  /*e900*/  @!P2 IMAD.WIDE R10, R3, 0x4, R4 ;  /* 0x00000004030aa825 */ /* 0x018fe200078e0204 */
[----:B------:R-:W-:-:S02]  /*e910*/  ISETP.GE.AND P6, PT, R22, UR4, PT ;  /* 0x0000000416007c0c */ /* 0x000fc4000bfc6270 */
[----:B------:R-:W-:Y:S01]  /*e920*/  @!P0 LEA.HI R18, R18, R18, RZ, 0x1 ;  /* 0x0000001212128211 */ /* 0x000fe200078f08ff */
[--C-:B------:R-:W-:Y:S01]  /*e930*/  @!P3 IMAD.WIDE R12, R13, 0x4, R4.reuse ;  /* 0x000000040d0cb825 */ /* 0x100fe200078e0204 */
[----:B------:R0:W-:Y:S01]  /*e940*/  @!P2 ST.E.64 desc[UR6][R10.64], R24 ;  /* 0x000000180a00a985 */ /* 0x0001e2000c101b06 */
[----:B------:R-:W-:Y:S02]  /*e950*/  ISETP.GE.AND P2, PT, R0, UR4, PT ;  /* 0x0000000400007c0c */ /* 0x000fe4000bf46270 */
[--C-:B------:R-:W-:Y:S01]  /*e960*/  @!P4 IMAD.WIDE R14, R15, 0x4, R4.reuse ;  /* 0x000000040f0ec825 */ /* 0x100fe200078e0204 */
[----:B------:R1:W-:Y:S01]  /*e970*/  @!P3 ST.E.64 desc[UR6][R12.64], R28 ;  /* 0x0000001c0c00b985 */ /* 0x0003e2000c101b06 */
[----:B------:R-:W-:Y:S02]  /*e980*/  ISETP.GE.AND P3, PT, R2, UR4, PT ;  /* 0x0000000402007c0c */ /* 0x000fe4000bf66270 */
[----:B------:R-:W-:Y:S01]  /*e990*/  @!P5 IMAD.WIDE R16, R17, 0x4, R4 ;  /* 0x000000041110d825 */ /* 0x000fe200078e0204 */
[----:B------:R2:W-:Y:S01]  /*e9a0*/  @!P4 ST.E.64 desc[UR6][R14.64], R32 ;  /* 0x000000200e00c985 */ /* 0x0005e2000c101b06 */
[----:B------:R-:W-:-:S02]  /*e9b0*/  ISETP.GE.AND P4, PT, R20, UR4, PT ;  /* 0x0000000414007c0c */ /* 0x000fc4000bf86270 */
[----:B------:R-:W-:Y:S01]  /*e9c0*/  @!P1 LEA.HI R19, R19, R19, RZ, 0x1 ;  /* 0x0000001313139211 */ /* 0x000fe200078f08ff */
[----:B------:R3:W-:Y:S01]  /*e9d0*/  @!P5 ST.E.64 desc[UR6][R16.64], R36 ;  /* 0x000000241000d985 */ /* 0x0007e2000c101b06 */
[----:B------:R-:W-:Y:S01]  /*e9e0*/  ISETP.GE.AND P5, PT, R21, UR4, PT ;  /* 0x0000000415007c0c */ /* 0x000fe2000bfa6270 */
[----:B0-----:R-:W-:Y:S01]  /*e9f0*/  VIADD R25, R3, 0x60 ;  /* 0x0000006003197836 */ /* 0x001fe20000000000 */
[----:B------:R-:W-:Y:S02]  /*ea00*/  @!P0 LOP3.LUT R11, R18, 0xfffffffe, RZ, 0xc0, !PT ;  /* 0xfffffffe120b8812 */ /* 0x000fe400078ec0ff */
[----:B------:R-:W-:Y:S02]  /*ea10*/  @!P2 LEA.HI R0, R0, R0, RZ, 0x1 ;  /* 0x000000000000a211 */ /* 0x000fe400078f08ff */
[----:B-1----:R-:W-:Y:S01]  /*ea20*/  @!P1 LOP3.LUT R13, R19, 0xfffffffe, RZ, 0xc0, !PT ;  /* 0xfffffffe130d9812 */ /* 0x002fe200078ec0ff */
[----:B------:R-:W-:Y:S01]  /*ea30*/  @!P0 IMAD.WIDE R10, R11, 0x4, R4 ;  /* 0x000000040b0a8825 */ /* 0x000fe200078e0204 */
[----:B------:R-:W-:-:S02]  /*ea40*/  @!P3 LEA.HI R2, R2, R2, RZ, 0x1 ;  /* 0x000000020202b211 */ /* 0x000fc400078f08ff */
[----:B------:R-:W-:Y:S01]  /*ea50*/  @!P4 LEA.HI R20, R20, R20, RZ, 0x1 ;  /* 0x000000141414c211 */ /* 0x000fe200078f08ff */
[----:B------:R-:W-:Y:S01]  /*ea60*/  @!P1 IMAD.WIDE R12, R13, 0x4, R4 ;  /* 0x000000040d0c9825 */ /* 0x000fe200078e0204 */
[----:B------:R-:W-:Y:S01]  /*ea70*/  @!P6 LEA.HI R22, R22, R22, RZ, 0x1 ;  /* 0x000000161616e211 */ /* 0x000fe200078f08ff */
[----:B------:R0:W-:Y:S01]  /*ea80*/  @!P0 ST.E.64 desc[UR6][R10.64], R40 ;  /* 0x000000280a008985 */ /* 0x0001e2000c101b06 */
[----:B------:R-:W-:Y:S02]  /*ea90*/  @!P5 LEA.HI R21, R21, R21, RZ, 0x1 ;  /* 0x000000151515d211 */ /* 0x000fe400078f08ff */
[----:B--2---:R-:W-:Y:S01]  /*eaa0*/  @!P2 LOP3.LUT R15, R0, 0xfffffffe, RZ, 0xc0, !PT ;  /* 0xfffffffe000fa812 */ /* 0x004fe200078ec0ff */
[----:B------:R1:W-:Y:S01]  /*eab0*/  @!P1 ST.E.64 desc[UR6][R12.64], R44 ;  /* 0x0000002c0c009985 */ /* 0x0003e2000c101b06 */
[----:B---3--:R-:W-:Y:S01]  /*eac0*/  @!P3 LOP3.LUT R17, R2, 0xfffffffe, RZ, 0xc0, !PT ;  /* 0xfffffffe0211b812 */ /* 0x008fe200078ec0ff */
[C---:B------:R-:W-:Y:S01]  /*ead0*/  VIADD R0, R3.reuse, 0x68 ;  /* 0x0000006803007836 */ /* 0x040fe20000000000 */
[----:B------:R-:W-:Y:S01]  /*eae0*/  @!P4 LOP3.LUT R19, R20, 0xfffffffe, RZ, 0xc0, !PT ;  /* 0xfffffffe1413c812 */ /* 0x000fe200078ec0ff */
[----:B------:R-:W-:Y:S01]  /*eaf0*/  VIADD R2, R3, 0x70 ;  /* 0x0000007003027836 */ /* 0x000fe20000000000 */
[----:B------:R-:W-:Y:S01]  /*eb00*/  @!P5 LOP3.LUT R21, R21, 0xfffffffe, RZ, 0xc0, !PT ;  /* 0xfffffffe1515d812 */ /* 0x000fe200078ec0ff */
[C---:B------:R-:W-:Y:S01]  /*eb10*/  VIADD R20, R3.reuse, 0x78 ;  /* 0x0000007803147836 */ /* 0x040fe20000000000 */
[----:B------:R-:W-:-:S02]  /*eb20*/  IADD3 R24, R3, 0x58, RZ ;  /* 0x0000005803187810 */ /* 0x000fc40007ffe0ff */
[----:B------:R-:W-:Y:S01]  /*eb30*/  @!P6 LOP3.LUT R23, R22, 0xfffffffe, RZ, 0xc0, !PT ;  /* 0xfffffffe1617e812 */ /* 0x000fe200078ec0ff */
[--C-:B0-----:R-:W-:Y:S01]  /*eb40*/  @!P2 IMAD.WIDE R10, R15, 0x4, R4.reuse ;  /* 0x000000040f0aa825 */ /* 0x101fe200078e0204 */
[----:B------:R-:W-:Y:S02]  /*eb50*/  ISETP.GE.AND P1, PT, R24, UR4, PT ;  /* 0x0000000418007c0c */ /* 0x000fe4000bf26270 */
[----:B------:R-:W-:Y:S01]  /*eb60*/  ISETP.GE.AND P0, PT, R25, UR4, PT ;  /* 0x0000000419007c0c */ /* 0x000fe2000bf06270 */
[--C-:B-1----:R-:W-:Y:S01]  /*eb70*/  @!P3 IMAD.WIDE R12, R17, 0x4, R4.reuse ;  /* 0x00000004110cb825 */ /* 0x102fe200078e0204 */
[----:B------:R0:W-:Y:S01]  /*eb80*/  @!P2 ST.E.64 desc[UR6][R10.64], R48 ;  /* 0x000000300a00a985 */ /* 0x0001e2000c101b06 */
[----:B------:R-:W-:Y:S02]  /*eb90*/  IADD3 R22, R3, 0x88, RZ ;  /* 0x0000008803167810 */ /* 0x000fe40007ffe0ff */
[----:B------:R-:W-:Y:S01]  /*eba0*/  @!P4 IMAD.WIDE R14, R19, 0x4, R4 ;  /* 0x00000004130ec825 */ /* 0x000fe200078e0204 */
[----:B------:R1:W-:Y:S01]  /*ebb0*/  @!P3 ST.E.64 desc[UR6][R12.64], R52 ;  /* 0x000000340c00b985 */ /* 0x0003e2000c101b06 */
[----:B------:R-:W-:-:S02]  /*ebc0*/  ISETP.GE.AND P2, PT, R0, UR4, PT ;  /* 0x0000000400007c0c */ /* 0x000fc4000bf46270 */
[--C-:B------:R-:W-:Y:S01]  /*ebd0*/  @!P5 IMAD.WIDE R16, R21, 0x4, R4.reuse ;  /* 0x000000041510d825 */ /* 0x100fe200078e0204 */
[----:B------:R2:W-:Y:S01]  /*ebe0*/  @!P4 ST.E.64 desc[UR6][R14.64], R56 ;  /* 0x000000380e00c985 */ /* 0x0005e2000c101b06 */
[----:B------:R-:W-:Y:S02]  /*ebf0*/  ISETP.GE.AND P3, PT, R22, UR4, PT ;  /* 0x0000000416007c0c */ /* 0x000fe4000bf66270 */
[----:B------:R-:W-:Y:S01]  /*ec00*/  @!P6 IMAD.WIDE R18, R23, 0x4, R4 ;  /* 0x000000041712e825 */ /* 0x000fe200078e0204 */
[----:B------:R3:W-:Y:S01]  /*ec10*/  @!P5 ST.E.64 desc[UR6][R16.64], R60 ;  /* 0x0000003c1000d985 */ /* 0x0007e2000c101b06 */
[----:B------:R-:W-:Y:S02]  /*ec20*/  ISETP.GE.AND P5, PT, R20, UR4, PT ;  /* 0x0000000414007c0c */ /* 0x000fe4000bfa6270 */
[----:B------:R-:W-:Y:S01]  /*ec30*/  VIADD R21, R3, 0x80 ;  /* 0x0000008003157836 */ /* 0x000fe20000000000 */
[----:B------:R4:W-:Y:S01]  /*ec40*/  @!P6 ST.E.64 desc[UR6][R18.64], R64 ;  /* 0x000000401200e985 */ /* 0x0009e2000c101b06 */
[----:B------:R-:W-:-:S02]  /*ec50*/  ISETP.GE.AND P6, PT, R2, UR4, PT ;  /* 0x0000000402007c0c */ /* 0x000fc4000bfc6270 */
[----:B------:R-:W-:Y:S02]  /*ec60*/  @!P1 LEA.HI R24, R24, R24, RZ, 0x1 ;  /* 0x0000001818189211 */ /* 0x000fe400078f08ff */
[----:B------:R-:W-:Y:S02]  /*ec70*/  ISETP.GE.AND P4, PT, R21, UR4, PT ;  /* 0x0000000415007c0c */ /* 0x000fe4000bf86270 */
[----:B------:R-:W-:Y:S02]  /*ec80*/  @!P0 LEA.HI R25, R25, R25, RZ, 0x1 ;  /* 0x0000001919198211 */ /* 0x000fe400078f08ff */
[----:B0-----:R-:W-:Y:S01]  /*ec90*/  @!P1 LOP3.LUT R11, R24, 0xfffffffe, RZ, 0xc0, !PT ;  /* 0xfffffffe180b9812 */ /* 0x001fe200078ec0ff */
[----:B------:R-:W-:Y:S01]  /*eca0*/  VIADD R24, R3, 0x90 ;  /* 0x0000009003187836 */ /* 0x000fe20000000000 */
[----:B-1----:R-:W-:Y:S01]  /*ecb0*/  @!P0 LOP3.LUT R13, R25, 0xfffffffe, RZ, 0xc0, !PT ;  /* 0xfffffffe190d8812 */ /* 0x002fe200078ec0ff */
[----:B------:R-:W-:Y:S01]  /*ecc0*/  VIADD R25, R3, 0x98 ;  /* 0x0000009803197836 */ /* 0x000fe20000000000 */
[----:B------:R-:W-:Y:S01]  /*ecd0*/  @!P2 LEA.HI R0, R0, R0, RZ, 0x1 ;  /* 0x000000000000a211 */ /* 0x000fe200078f08ff */
[----:B------:R-:W-:Y:S01]  /*ece0*/  @!P1 IMAD.WIDE R10, R11, 0x4, R4 ;  /* 0x000000040b0a9825 */ /* 0x000fe200078e0204 */
[----:B------:R-:W-:-:S02]  /*ecf0*/  @!P6 LEA.HI R2, R2, R2, RZ, 0x1 ;  /* 0x000000020202e211 */ /* 0x000fc400078f08ff */
[----:B------:R-:W-:Y:S01]  /*ed00*/  @!P5 LEA.HI R20, R20, R20, RZ, 0x1 ;  /* 0x000000141414d211 */ /* 0x000fe200078f08ff */
[--C-:B------:R-:W-:Y:S01]  /*ed10*/  @!P0 IMAD.WIDE R12, R13, 0x4, R4.reuse ;  /* 0x000000040d0c8825 */ /* 0x100fe200078e0204 */
[----:B------:R-:W-:Y:S01]  /*ed20*/  @!P4 LEA.HI R21, R21, R21, RZ, 0x1 ;  /* 0x000000151515c211 */ /* 0x000fe200078f08ff */
[----:B------:R0:W-:Y:S01]  /*ed30*/  @!P1 ST.E.64 desc[UR6][R10.64], R68 ;  /* 0x000000440a009985 */ /* 0x0001e2000c101b06 */
[----:B------:R-:W-:Y:S02]  /*ed40*/  @!P3 LEA.HI R22, R22, R22, RZ, 0x1 ;  /* 0x000000161616b211 */ /* 0x000fe400078f08ff */
[----:B--2---:R-:W-:Y:S01]  /*ed50*/  @!P2 LOP3.LUT R15, R0, 0xfffffffe, RZ, 0xc0, !PT ;  /* 0xfffffffe000fa812 */ /* 0x004fe200078ec0ff */
[----:B------:R1:W-:Y:S01]  /*ed60*/  @!P0 ST.E.64 desc[UR6][R12.64], R72 ;  /* 0x000000480c008985 */ /* 0x0003e2000c101b06 */
[----:B---3--:R-:W-:Y:S01]  /*ed70*/  @!P6 LOP3.LUT R17, R2, 0xfffffffe, RZ, 0xc0, !PT ;  /* 0xfffffffe0211e812 */ /* 0x008fe200078ec0ff */
[C---:B------:R-:W-:Y:S01]  /*ed80*/  VIADD R0, R3.reuse, 0xa0 ;  /* 0x000000a003007836 */ /* 0x040fe20000000000 */
[----:B----4-:R-:W-:Y:S01]  /*ed90*/  @!P5 LOP3.LUT R19, R20, 0xfffffffe, RZ, 0xc0, !PT ;  /* 0xfffffffe1413d812 */ /* 0x010fe200078ec0ff */
[----:B------:R-:W-:Y:S01]  /*eda0*/  VIADD R2, R3, 0xa8 ;  /* 0x000000a803027836 */ /* 0x000fe20000000000 */
[----:B------:R-:W-:Y:S01]  /*edb0*/  @!P4 LOP3.LUT R21, R21, 0xfffffffe, RZ, 0xc0, !PT ;  /* 0xfffffffe1515c812 */ /* 0x000fe200078ec0ff */
[C---:B------:R-:W-:Y:S01]  /*edc0*/  VIADD R20, R3.reuse, 0xb0 ;  /* 0x000000b003147836 */ /* 0x040fe20000000000 */
[----:B------:R-:W-:Y:S01]  /*edd0*/  @!P3 LOP3.LUT R23, R22, 0xfffffffe, RZ, 0xc0, !PT ;  /* 0xfffffffe1617b812 */ /* 0x000fe200078ec0ff */
[----:B------:R-:W-:Y:S01]  /*ede0*/  VIADD R22, R3, 0xc0 ;  /* 0x000000c003167836 */ /* 0x000fe20000000000 */
[----:B------:R-:W-:Y:S01]  /*edf0*/  ISETP.GE.AND P0, PT, R24, UR4, PT ;  /* 0x0000000418007c0c */ /* 0x000fe2000bf06270 */
[----:B0-----:R-:W-:Y:S01]  /*ee00*/  @!P2 IMAD.WIDE R10, R15, 0x4, R4 ;  /* 0x000000040f0aa825 */ /* 0x001fe200078e0204 */
[----:B------:R-:W-:-:S03]  /*ee10*/  ISETP.GE.AND P1, PT, R25, UR4, PT ;  /* 0x0000000419007c0c */ /* 0x000fc6000bf26270 */
        /* <DEDUP_REMOVED lines=8> */
[----:B------:R-:W-:-:S02]  /*eea0*/  IADD3 R21, R3, 0xb8, RZ ;  /* 0x000000b803157810 */ /* 0x000fc40007ffe0ff */
[----:B------:R-:W-:Y:S01]  /*eeb0*/  @!P3 IMAD.WIDE R18, R23, 0x4, R4 ;  /* 0x000000041712b825 */ /* 0x000fe200078e0204 */
[----:B------:R3:W-:Y:S01]  /*eec0*/  @!P4 ST.E.64 desc[UR6][R16.64], R88 ;  /* 0x000000581000c985 */ /* 0x0007e2000c101b06 */
[----:B------:R-:W-:Y:S02]  /*eed0*/  ISETP.GE.AND P4, PT, R20, UR4, PT ;  /* 0x0000000414007c0c */ /* 0x000fe4000bf86270 */
[----:B------:R-:W-:Y:S01]  /*eee0*/  ISETP.GE.AND P5, PT, R21, UR4, PT ;  /* 0x0000000415007c0c */ /* 0x000fe2000bfa6270 */
[----:B------:R4:W-:Y:S01]  /*eef0*/  @!P3 ST.E.64 desc[UR6][R18.64], R92 ;  /* 0x0000005c1200b985 */ /* 0x0009e2000c101b06 */
[----:B------:R-:W-:Y:S02]  /*ef00*/  ISETP.GE.AND P3, PT, R2, UR4, PT ;  /* 0x0000000402007c0c */ /* 0x000fe4000bf66270 */
[----:B------:R-:W-:Y:S02]  /*ef10*/  @!P0 LEA.HI R24, R24, R24, RZ, 0x1 ;  /* 0x0000001818188211 */ /* 0x000fe400078f08ff */
[----:B------:R-:W-:-:S02]  /*ef20*/  @!P1 LEA.HI R25, R25, R25, RZ, 0x1 ;  /* 0x0000001919199211 */ /* 0x000fc400078f08ff */
[----:B0-----:R-:W-:Y:S02]  /*ef30*/  @!P0 LOP3.LUT R11, R24, 0xfffffffe, RZ, 0xc0, !PT ;  /* 0xfffffffe180b8812 */ /* 0x001fe400078ec0ff */
[----:B------:R-:W-:Y:S02]  /*ef40*/  @!P2 LEA.HI R0, R0, R0, RZ, 0x1 ;  /* 0x000000000000a211 */ /* 0x000fe400078f08ff */
[----:B-1----:R-:W-:Y:S01]  /*ef50*/  @!P1 LOP3.LUT R13, R25, 0xfffffffe, RZ, 0xc0, !PT ;  /* 0xfffffffe190d9812 */ /* 0x002fe200078ec0ff */
[--C-:B------:R-:W-:Y:S01]  /*ef60*/  @!P0 IMAD.WIDE R10, R11, 0x4, R4.reuse ;  /* 0x000000040b0a8825 */ /* 0x100fe200078e0204 */
[----:B------:R-:W-:Y:S02]  /*ef70*/  @!P4 LEA.HI R20, R20, R20, RZ, 0x1 ;  /* 0x000000141414c211 */ /* 0x000fe400078f08ff */
[----:B------:R-:W-:Y:S01]  /*ef80*/  @!P3 LEA.HI R2, R2, R2, RZ, 0x1 ;  /* 0x000000020202b211 */ /* 0x000fe200078f08ff */
[--C-:B------:R-:W-:Y:S01]  /*ef90*/  @!P1 IMAD.WIDE R12, R13, 0x4, R4.reuse ;  /* 0x000000040d0c9825 */ /* 0x100fe200078e0204 */
[----:B--2---:R-:W-:Y:S01]  /*efa0*/  @!P2 LOP3.LUT R15, R0, 0xfffffffe, RZ, 0xc0, !PT ;  /* 0xfffffffe000fa812 */ /* 0x004fe200078ec0ff */
[----:B------:R0:W-:Y:S01]  /*efb0*/  @!P0 ST.E.64 desc[UR6][R10.64], R96 ;  /* 0x000000600a008985 */ /* 0x0001e2000c101b06 */
[----:B------:R-:W-:Y:S01]  /*efc0*/  @!P5 LEA.HI R21, R21, R21, RZ, 0x1 ;  /* 0x000000151515d211 */ /* 0x000fe200078f08ff */
[----:B------:R-:W-:Y:S01]  /*efd0*/  VIADD R0, R3, 0xc8 ;  /* 0x000000c803007836 */ /* 0x000fe20000000000 */
[----:B---3--:R-:W-:Y:S01]  /*efe0*/  @!P3 LOP3.LUT R17, R2, 0xfffffffe, RZ, 0xc0, !PT ;  /* 0xfffffffe0211b812 */ /* 0x008fe200078ec0ff */
[--C-:B------:R-:W-:Y:S01]  /*eff0*/  @!P2 IMAD.WIDE R14, R15, 0x4, R4.reuse ;  /* 0x000000040f0ea825 */ /* 0x100fe200078e0204 */
[----:B------:R-:W-:Y:S01]  /*f000*/  @!P6 LEA.HI R22, R22, R22, RZ, 0x1 ;  /* 0x000000161616e211 */ /* 0x000fe200078f08ff */
[----:B------:R1:W-:Y:S01]  /*f010*/  @!P1 ST.E.64 desc[UR6][R12.64], R100 ;  /* 0x000000640c009985 */ /* 0x0003e2000c101b06 */
[----:B----4-:R-:W-:Y:S01]  /*f020*/  @!P4 LOP3.LUT R19, R20, 0xfffffffe, RZ, 0xc0, !PT ;  /* 0xfffffffe1413c812 */ /* 0x010fe200078ec0ff */
[----:B------:R-:W-:Y:S01]  /*f030*/  VIADD R2, R3, 0xd0 ;  /* 0x000000d003027836 */ /* 0x000fe20000000000 */
[----:B------:R-:W-:Y:S01]  /*f040*/  @!P5 LOP3.LUT R21, R21, 0xfffffffe, RZ, 0xc0, !PT ;  /* 0xfffffffe1515d812 */ /* 0x000fe200078ec0ff */
[----:B------:R2:W-:Y:S01]  /*f050*/  @!P2 ST.E.64 desc[UR6][R14.64], R104 ;  /* 0x000000680e00a985 */ /* 0x0005e2000c101b06 */
[----:B------:R-:W-:Y:S01]  /*f060*/  @!P6 LOP3.LUT R23, R22, 0xfffffffe, RZ, 0xc0, !PT ;  /* 0xfffffffe1617e812 */ /* 0x000fe200078ec0ff */
[----:B------:R-:W-:Y:S01]  /*f070*/  VIADD R20, R3, 0xd8 ;  /* 0x000000d803147836 */ /* 0x000fe20000000000 */
[----:B------:R-:W-:Y:S01]  /*f080*/  ISETP.GE.AND P0, PT, R0, UR4, PT ;  /* 0x0000000400007c0c */ /* 0x000fe2000bf06270 */
[----:B0-----:R-:W-:Y:S01]  /*f090*/  @!P3 IMAD.WIDE R10, R17, 0x4, R4 ;  /* 0x00000004110ab825 */ /* 0x001fe200078e0204 */
[----:B------:R-:W-:-:S02]  /*f0a0*/  ISETP.GE.AND P1, PT, R2, UR4, PT ;  /* 0x0000000402007c0c */ /* 0x000fc4000bf26270 */
[----:B------:R-:W-:Y:S01]  /*f0b0*/  ISETP.GE.AND P2, PT, R20, UR4, PT ;  /* 0x0000000414007c0c */ /* 0x000fe2000bf46270 */
[--C-:B------:R-:W-:Y:S01]  /*f0c0*/  @!P5 IMAD.WIDE R16, R21, 0x4, R4.reuse ;  /* 0x000000041510d825 */ /* 0x100fe200078e0204 */
[----:B------:R0:W-:Y:S03]  /*f0d0*/  @!P3 ST.E.64 desc[UR6][R10.64], R108 ;  /* 0x0000006c0a00b985 */ /* 0x0001e6000c101b06 */
[----:B-1----:R-:W-:Y:S01]  /*f0e0*/  @!P4 IMAD.WIDE R12, R19, 0x4, R4 ;  /* 0x00000004130cc825 */ /* 0x002fe200078e0204 */
[----:B--2---:R-:W-:-:S03]  /*f0f0*/  IADD3 R14, R3, 0xe8, RZ ;  /* 0x000000e8030e7810 */ /* 0x004fc60007ffe0ff */
[----:B------:R-:W-:Y:S01]  /*f100*/  @!P6 IMAD.WIDE R18, R23, 0x4, R4 ;  /* 0x000000041712e825 */ /* 0x000fe200078e0204 */
[----:B------:R1:W-:Y:S01]  /*f110*/  @!P4 ST.E.64 desc[UR6][R12.64], R112 ;  /* 0x000000700c00c985 */ /* 0x0003e2000c101b06 */
[----:B------:R-:W-:Y:S02]  /*f120*/  ISETP.GE.AND P4, PT, R14, UR4, PT ;  /* 0x000000040e007c0c */ /* 0x000fe4000bf86270 */
[C---:B------:R-:W-:Y:S01]  /*f130*/  VIADD R21, R3.reuse, 0xe0 ;  /* 0x000000e003157836 */ /* 0x040fe20000000000 */
[----:B------:R2:W-:Y:S01]  /*f140*/  @!P5 ST.E.64 desc[UR6][R16.64], R116 ;  /* 0x000000741000d985 */ /* 0x0005e2000c101b06 */
[C---:B------:R-:W-:Y:S01]  /*f150*/  VIADD R15, R3.reuse, 0xf0 ;  /* 0x000000f0030f7836 */ /* 0x040fe20000000000 */
[----:B------:R-:W-:Y:S01]  /*f160*/  @!P0 LEA.HI R0, R0, R0, RZ, 0x1 ;  /* 0x0000000000008211 */ /* 0x000fe200078f08ff */
[----:B0-----:R-:W-:Y:S01]  /*f170*/  VIADD R11, R3, 0xf8 ;  /* 0x000000f8030b7836 */ /* 0x001fe20000000000 */
[----:B------:R0:W-:Y:S01]  /*f180*/  @!P6 ST.E.64 desc[UR6][R18.64], R120 ;  /* 0x000000781200e985 */ /* 0x0001e2000c101b06 */
[----:B------:R-:W-:-:S02]  /*f190*/  ISETP.GE.AND P3, PT, R21, UR4, PT ;  /* 0x0000000415007c0c */ /* 0x000fc4000bf66270 */
[----:B------:R-:W-:Y:S02]  /*f1a0*/  ISETP.GE.AND P5, PT, R15, UR4, PT ;  /* 0x000000040f007c0c */ /* 0x000fe4000bfa6270 */
[----:B------:R-:W-:Y:S02]  /*f1b0*/  ISETP.GE.AND P6, PT, R11, UR4, PT ;  /* 0x000000040b007c0c */ /* 0x000fe4000bfc6270 */
[----:B------:R-:W-:Y:S02]  /*f1c0*/  @!P1 LEA.HI R2, R2, R2, RZ, 0x1 ;  /* 0x0000000202029211 */ /* 0x000fe400078f08ff */
[----:B------:R-:W-:Y:S02]  /*f1d0*/  @!P2 LEA.HI R20, R20, R20, RZ, 0x1 ;  /* 0x000000141414a211 */ /* 0x000fe400078f08ff */
[----:B------:R-:W-:Y:S02]  /*f1e0*/  @!P4 LEA.HI R14, R14, R14, RZ, 0x1 ;  /* 0x0000000e0e0ec211 */ /* 0x000fe400078f08ff */
[----:B-1----:R-:W-:-:S02]  /*f1f0*/  @!P1 LOP3.LUT R13, R2, 0xfffffffe, RZ, 0xc0, !PT ;  /* 0xfffffffe020d9812 */ /* 0x002fc400078ec0ff */
[----:B------:R-:W-:Y:S02]  /*f200*/  @!P3 LEA.HI R21, R21, R21, RZ, 0x1 ;  /* 0x000000151515b211 */ /* 0x000fe400078f08ff */
[----:B------:R-:W-:Y:S02]  /*f210*/  @!P5 LEA.HI R10, R15, R15, RZ, 0x1 ;  /* 0x0000000f0f0ad211 */ /* 0x000fe400078f08ff */
[----:B------:R-:W-:Y:S02]  /*f220*/  @!P6 LEA.HI R12, R11, R11, RZ, 0x1 ;  /* 0x0000000b0b0ce211 */ /* 0x000fe400078f08ff */
[----:B------:R-:W-:Y:S02]  /*f230*/  @!P0 LOP3.LUT R11, R0, 0xfffffffe, RZ, 0xc0, !PT ;  /* 0xfffffffe000b8812 */ /* 0x000fe400078ec0ff */
[----:B------:R-:W-:Y:S02]  /*f240*/  @!P2 LOP3.LUT R15, R20, 0xfffffffe, RZ, 0xc0, !PT ;  /* 0xfffffffe140fa812 */ /* 0x000fe400078ec0ff */
[----:B--2---:R-:W-:-:S02]  /*f250*/  @!P3 LOP3.LUT R17, R21, 0xfffffffe, RZ, 0xc0, !PT ;  /* 0xfffffffe1511b812 */ /* 0x004fc400078ec0ff */
[----:B0-----:R-:W-:Y:S01]  /*f260*/  @!P4 LOP3.LUT R19, R14, 0xfffffffe, RZ, 0xc0, !PT ;  /* 0xfffffffe0e13c812 */ /* 0x001fe200078ec0ff */
        /* <DEDUP_REMOVED lines=16> */
.L_x_1042:
[----:B------:R-:W-:Y:S05]  /*f370*/  BSYNC B0 ;  /* 0x0000000000007941 */ /* 0x000fea0003800000 */
.L_x_1041:
[----:B------:R-:W-:Y:S01]  /*f380*/  ISETP.GE.AND P0, PT, R9, R8, PT ;  /* 0x000000080900720c */ /* 0x000fe20003f06270 */
[----:B0---4-:R0:W1:Y:S04]  /*f390*/  SHFL.IDX PT, R5, R7, 0x1, 0x1c1f ;  /* 0x003c1f0007057f89 */ /* 0x01106800000e0000 */
[----:B---3--:R0:W3:Y:S08]  /*f3a0*/  SHFL.IDX PT, R4, R6, 0x1, 0x1c1f ;  /* 0x003c1f0006047f89 */ /* 0x0080f000000e0000 */
[----:B0-----:R-:W-:Y:S05]  /*f3b0*/  @P0 BRA `(.L_x_961) ;  /* 0x0000005c00300947 */ /* 0x001fea0003800000 */
[C---:B--2---:R-:W-:Y:S01]  /*f3c0*/  VIADD R0, R3.reuse, 0x8 ;  /* 0x0000000803007836 */ /* 0x044fe20000000000 */
[----:B------:R-:W-:Y:S01]  /*f3d0*/  ULDC UR4, c[0x0][0xac8] ;  /* 0x0002b20000047ab9 */ /* 0x000fe20000000800 */
[C---:B------:R-:W-:Y:S01]  /*f3e0*/  VIADD R2, R3.reuse, 0x10 ;  /* 0x0000001003027836 */ /* 0x040fe20000000000 */
[C---:B------:R-:W-:Y:S01]  /*f3f0*/  ISETP.GE.AND P0, PT, R3.reuse, UR4, PT ;  /* 0x0000000403007c0c */ /* 0x040fe2000bf06270 */
        /* <DEDUP_REMOVED lines=9> */
[----:B------:R-:W-:Y:S01]  /*f490*/  ISETP.GE.AND P6, PT, R13, UR4, PT ;  /* 0x000000040d007c0c */ /* 0x000fe2000bfc6270 */
[----:B------:R-:W-:Y:S01]  /*f4a0*/  VIADD R20, R3, 0x58 ;  /* 0x0000005803147836 */ /* 0x000fe20000000000 */
[----:B------:R-:W-:Y:S01]  /*f4b0*/  ISETP.GE.AND P3, PT, R15, UR4, PT ;  /* 0x000000040f007c0c */ /* 0x000fe2000bf66270 */
[----:B-1-3--:R-:W-:Y:S01]  /*f4c0*/  @!P0 IMAD.WIDE R6, R3, 0x4, R4 ;  /* 0x0000000403068825 */ /* 0x00afe200078e0204 */
[----:B------:R-:W-:-:S02]  /*f4d0*/  ISETP.GE.AND P4, PT, R16, UR4, PT ;  /* 0x0000000410007c0c */ /* 0x000fc4000bf86270 */
[----:B------:R-:W-:Y:S02]  /*f4e0*/  @!P1 LEA.HI R0, R0, R0, RZ, 0x1 ;  /* 0x0000000000009211 */ /* 0x000fe400078f08ff */
[----:B------:R-:W-:Y:S01]  /*f4f0*/  @!P2 LEA.HI R2, R2, R2, RZ, 0x1 ;  /* 0x000000020202a211 */ /* 0x000fe200078f08ff */
[----:B------:R0:W-:Y:S01]  /*f500*/  @!P0 ST.E.64 desc[UR6][R6.64], R26 ;  /* 0x0000001a06008985 */ /* 0x0001e2000c101b06 */
[----:B------:R-:W-:Y:S01]  /*f510*/  @!P1 LOP3.LUT R9, R0, 0xfffffffe, RZ, 0xc0, !PT ;  /* 0xfffffffe00099812 */ /* 0x000fe200078ec0ff */
[C---:B------:R-:W-:Y:S01]  /*f520*/  VIADD R0, R3.reuse, 0x28 ;  /* 0x0000002803007836 */ /* 0x040fe20000000000 */
[----:B------:R-:W-:Y:S01]  /*f530*/  @!P2 LOP3.LUT R11, R2, 0xfffffffe, RZ, 0xc0, !PT ;  /* 0xfffffffe020ba812 */ /* 0x000fe200078ec0ff */
[----:B------:R-:W-:Y:S01]  /*f540*/  VIADD R2, R3, 0x30 ;  /* 0x0000003003027836 */ /* 0x000fe20000000000 */
[----:B------:R-:W-:Y:S01]  /*f550*/  @!P5 LEA.HI R12, R12, R12, RZ, 0x1 ;  /* 0x0000000c0c0cd211 */ /* 0x000fe200078f08ff */
[----:B------:R-:W-:Y:S01]  /*f560*/  @!P1 IMAD.WIDE R8, R9, 0x4, R4 ;  /* 0x0000000409089825 */ /* 0x000fe200078e0204 */
[----:B------:R-:W-:-:S02]  /*f570*/  ISETP.GE.AND P0, PT, R0, UR4, PT ;  /* 0x0000000400007c0c */ /* 0x000fc4000bf06270 */
[----:B------:R-:W-:Y:S01]  /*f580*/  @!P6 LEA.HI R13, R13, R13, RZ, 0x1 ;  /* 0x0000000d0d0de211 */ /* 0x000fe200078f08ff */
[--C-:B------:R-:W-:Y:S01]  /*f590*/  @!P2 IMAD.WIDE R10, R11, 0x4, R4.reuse ;  /* 0x000000040b0aa825 */ /* 0x100fe200078e0204 */
[----:B------:R1:W-:Y:S01]  /*f5a0*/  @!P1 ST.E.64 desc[UR6][R8.64], R30 ;  /* 0x0000001e08009985 */ /* 0x0003e2000c101b06 */
[----:B------:R-:W-:Y:S02]  /*f5b0*/  ISETP.GE.AND P1, PT, R2, UR4, PT ;  /* 0x0000000402007c0c */ /* 0x000fe4000bf26270 */
[----:B0-----:R-:W-:Y:S01]  /*f5c0*/  @!P5 LOP3.LUT R7, R12, 0xfffffffe, RZ, 0xc0, !PT ;  /* 0xfffffffe0c07d812 */ /* 0x001fe200078ec0ff */
[----:B------:R0:W-:Y:S01]  /*f5d0*/  @!P2 ST.E.64 desc[UR6][R10.64], R34 ;  /* 0x000000220a00a985 */ /* 0x0001e2000c101b06 */
[----:B------:R-:W-:Y:S02]  /*f5e0*/  ISETP.GE.AND P2, PT, R14, UR4, PT ;  /* 0x000000040e007c0c */ /* 0x000fe4000bf46270 */
[----:B------:R-:W-:Y:S01]  /*f5f0*/  @!P4 LEA.HI R16, R16, R16, RZ, 0x1 ;  /* 0x000000101010c211 */ /* 0x000fe200078f08ff */
[----:B------:R-:W-:Y:S01]  /*f600*/  @!P5 IMAD.WIDE R6, R7, 0x4, R4 ;  /* 0x000000040706d825 */ /* 0x000fe200078e0204 */
[----:B------:R-:W-:-:S02]  /*f610*/  @!P0 LEA.HI R0, R0, R0, RZ, 0x1 ;  /* 0x0000000000008211 */ /* 0x000fc400078f08ff */
[----:B------:R-:W-:Y:S01]  /*f620*/  @!P4 LOP3.LUT R19, R16, 0xfffffffe, RZ, 0xc0, !PT ;  /* 0xfffffffe1013c812 */ /* 0x000fe200078ec0ff */
[----:B------:R-:W-:Y:S01]  /*f630*/  VIADD R16, R3, 0x70 ;  /* 0x0000007003107836 */ /* 0x000fe20000000000 */
[----:B------:R2:W-:Y:S01]  /*f640*/  @!P5 ST.E.64 desc[UR6][R6.64], R38 ;  /* 0x000000260600d985 */ /* 0x0005e2000c101b06 */
[----:B-1----:R-:W-:Y:S02]  /*f650*/  @!P6 LOP3.LUT R9, R13, 0xfffffffe, RZ, 0xc0, !PT ;  /* 0xfffffffe0d09e812 */ /* 0x002fe400078ec0ff */
[----:B------:R-:W-:Y:S02]  /*f660*/  @!P1 LEA.HI R2, R2, R2, RZ, 0x1 ;  /* 0x0000000202029211 */ /* 0x000fe400078f08ff */
[----:B------:R-:W-:Y:S01]  /*f670*/  @!P2 LEA.HI R14, R14, R14, RZ, 0x1 ;  /* 0x0000000e0e0ea211 */ /* 0x000fe200078f08ff */
[--C-:B------:R-:W-:Y:S01]  /*f680*/  @!P6 IMAD.WIDE R8, R9, 0x4, R4.reuse ;  /* 0x000000040908e825 */ /* 0x100fe200078e0204 */
[----:B0-----:R-:W-:Y:S02]  /*f690*/  @!P3 LEA.HI R10, R15, R15, RZ, 0x1 ;  /* 0x0000000f0f0ab211 */ /* 0x001fe400078f08ff */
[----:B------:R-:W-:Y:S01]  /*f6a0*/  @!P0 LOP3.LUT R11, R0, 0xfffffffe, RZ, 0xc0, !PT ;  /* 0xfffffffe000b8812 */ /* 0x000fe200078ec0ff */
[----:B------:R-:W-:Y:S01]  /*f6b0*/  VIADD R0, R3, 0x60 ;  /* 0x0000006003007836 */ /* 0x000fe20000000000 */
[----:B------:R-:W-:Y:S01]  /*f6c0*/  @!P1 LOP3.LUT R13, R2, 0xfffffffe, RZ, 0xc0, !PT ;  /* 0xfffffffe020d9812 */ /* 0x000fe200078ec0ff */
[----:B------:R0:W-:Y:S01]  /*f6d0*/  @!P6 ST.E.64 desc[UR6][R8.64], R42 ;  /* 0x0000002a0800e985 */ /* 0x0001e2000c101b06 */
[----:B------:R-:W-:Y:S01]  /*f6e0*/  @!P2 LOP3.LUT R15, R14, 0xfffffffe, RZ, 0xc0, !PT ;  /* 0xfffffffe0e0fa812 */ /* 0x000fe200078ec0ff */
[----:B--2---:R-:W-:Y:S01]  /*f6f0*/  @!P0 IMAD.WIDE R6, R11, 0x4, R4 ;  /* 0x000000040b068825 */ /* 0x004fe200078e0204 */
[----:B------:R-:W-:-:S02]  /*f700*/  @!P3 LOP3.LUT R17, R10, 0xfffffffe, RZ, 0xc0, !PT ;  /* 0xfffffffe0a11b812 */ /* 0x000fc400078ec0ff */
[----:B------:R-:W-:Y:S01]  /*f710*/  IADD3 R18, R3, 0x50, RZ ;  /* 0x0000005003127810 */ /* 0x000fe20007ffe0ff */
[--C-:B------:R-:W-:Y:S01]  /*f720*/  @!P2 IMAD.WIDE R10, R15, 0x4, R4.reuse ;  /* 0x000000040f0aa825 */ /* 0x100fe200078e0204 */
[----:B------:R-:W-:Y:S01]  /*f730*/  ISETP.GE.AND P6, PT, R20, UR4, PT ;  /* 0x0000000414007c0c */ /* 0x000fe2000bfc6270 */
[----:B------:R-:W-:Y:S01]  /*f740*/  @!P0 ST.E.64 desc[UR6][R6.64], R46 ;  /* 0x0000002e06008985 */ /* 0x000fe2000c101b06 */
[----:B------:R-:W-:Y:S01]  /*f750*/  ISETP.GE.AND P5, PT, R18, UR4, PT ;  /* 0x0000000412007c0c */ /* 0x000fe2000bfa6270 */
[----:B------:R-:W-:Y:S01]  /*f760*/  @!P4 IMAD.WIDE R14, R19, 0x4, R4 ;  /* 0x00000004130ec825 */ /* 0x000fe200078e0204 */
[----:B------:R-:W-:-:S03]  /*f770*/  IADD3 R19, R3, 0x80, RZ ;  /* 0x0000008003137810 */ /* 0x000fc60007ffe0ff */
[----:B0-----:R-:W-:Y:S01]  /*f780*/  @!P1 IMAD.WIDE R8, R13, 0x4, R4 ;  /* 0x000000040d089825 */ /* 0x001fe200078e0204 */
[----:B------:R-:W-:-:S03]  /*f790*/  ISETP.GE.AND P0, PT, R19, UR4, PT ;  /* 0x0000000413007c0c */ /* 0x000fc6000bf06270 */
[----:B------:R-:W-:Y:S01]  /*f7a0*/  @!P3 IMAD.WIDE R12, R17, 0x4, R4 ;  /* 0x00000004110cb825 */ /* 0x000fe200078e0204 */
[----:B------:R0:W-:Y:S01]  /*f7b0*/  @!P1 ST.E.64 desc[UR6][R8.64], R50 ;  /* 0x0000003208009985 */ /* 0x0001e2000c101b06 */
[----:B------:R-:W-:Y:S02]  /*f7c0*/  @!P6 LEA.HI R20, R20, R20, RZ, 0x1 ;  /* 0x000000141414e211 */ /* 0x000fe400078f08ff */
[C---:B------:R-:W-:Y:S01]  /*f7d0*/  VIADD R2, R3.reuse, 0x68 ;  /* 0x0000006803027836 */ /* 0x040fe20000000000 */
[----:B------:R1:W-:Y:S01]  /*f7e0*/  @!P2 ST.E.64 desc[UR6][R10.64], R54 ;  /* 0x000000360a00a985 */ /* 0x0003e2000c101b06 */
[----:B------:R-:W-:Y:S01]  /*f7f0*/  VIADD R17, R3, 0x78 ;  /* 0x0000007803117836 */ /* 0x000fe20000000000 */
[----:B------:R-:W-:Y:S02]  /*f800*/  ISETP.GE.AND P2, PT, R16, UR4, PT ;  /* 0x0000000410007c0c */ /* 0x000fe4000bf46270 */
[----:B------:R2:W-:Y:S01]  /*f810*/  @!P3 ST.E.64 desc[UR6][R12.64], R58 ;  /* 0x0000003a0c00b985 */ /* 0x0005e2000c101b06 */
[----:B------:R-:W-:-:S02]  /*f820*/  ISETP.GE.AND P3, PT, R2, UR4, PT ;  /* 0x0000000402007c0c */ /* 0x000fc4000bf66270 */
[----:B------:R-:W-:Y:S01]  /*f830*/  ISETP.GE.AND P1, PT, R17, UR4, PT ;  /* 0x0000000411007c0c */ /* 0x000fe2000bf26270 */
[----:B------:R3:W-:Y:S01]  /*f840*/  @!P4 ST.E.64 desc[UR6][R14.64], R62 ;  /* 0x0000003e0e00c985 */ /* 0x0007e2000c101b06 */
[----:B------:R-:W-:Y:S02]  /*f850*/  ISETP.GE.AND P4, PT, R0, UR4, PT ;  /* 0x0000000400007c0c */ /* 0x000fe4000bf86270 */
[----:B------:R-:W-:Y:S02]  /*f860*/  @!P5 LEA.HI R18, R18, R18, RZ, 0x1 ;  /* 0x000000121212d211 */ /* 0x000fe400078f08ff */
[----:B0-----:R-:W-:Y:S01]  /*f870*/  @!P6 LOP3.LUT R9, R20, 0xfffffffe, RZ, 0xc0, !PT ;  /* 0xfffffffe1409e812 */ /* 0x001fe200078ec0ff */
[C---:B------:R-:W-:Y:S01]  /*f880*/  VIADD R20, R3.reuse, 0x90 ;  /* 0x0000009003147836 */ /* 0x040fe20000000000 */
[----:B------:R-:W-:Y:S01]  /*f890*/  @!P5 LOP3.LUT R7, R18, 0xfffffffe, RZ, 0xc0, !PT ;  /* 0xfffffffe1207d812 */ /* 0x000fe200078ec0ff */
[----:B------:R-:W-:Y:S01]  /*f8a0*/  VIADD R18, R3, 0x88 ;  /* 0x0000008803127836 */ /* 0x000fe20000000000 */
[----:B------:R-:W-:Y:S01]  /*f8b0*/  @!P2 LEA.HI R16, R16, R16, RZ, 0x1 ;  /* 0x000000101010a211 */ /* 0x000fe200078f08ff */
[----:B------:R-:W-:Y:S01]  /*f8c0*/  @!P6 IMAD.WIDE R8, R9, 0x4, R4 ;  /* 0x000000040908e825 */ /* 0x000fe200078e0204 */
[----:B------:R-:W-:-:S02]  /*f8d0*/  @!P3 LEA.HI R2, R2, R2, RZ, 0x1 ;  /* 0x000000020202b211 */ /* 0x000fc400078f08ff */
[----:B------:R-:W-:Y:S01]  /*f8e0*/  @!P1 LEA.HI R17, R17, R17, RZ, 0x1 ;  /* 0x0000001111119211 */ /* 0x000fe200078f08ff */
[----:B------:R-:W-:Y:S01]  /*f8f0*/  @!P5 IMAD.WIDE R6, R7, 0x4, R4 ;  /* 0x000000040706d825 */ /* 0x000fe200078e0204 */
[----:B------:R-:W-:Y:S02]  /*f900*/  @!P4 LEA.HI R0, R0, R0, RZ, 0x1 ;  /* 0x000000000000c211 */ /* 0x000fe400078f08ff */
[----:B------:R-:W-:Y:S02]  /*f910*/  @!P0 LEA.HI R19, R19, R19, RZ, 0x1 ;  /* 0x0000001313138211 */ /* 0x000fe400078f08ff */
[----:B-1----:R-:W-:Y:S01]  /*f920*/  @!P4 LOP3.LUT R11, R0, 0xfffffffe, RZ, 0xc0, !PT ;  /* 0xfffffffe000bc812 */ /* 0x002fe200078ec0ff */
[----:B------:R0:W-:Y:S01]  /*f930*/  @!P5 ST.E.64 desc[UR6][R6.64], R66 ;  /* 0x000000420600d985 */ /* 0x0001e2000c101b06 */
[----:B--2---:R-:W-:Y:S01]  /*f940*/  @!P3 LOP3.LUT R13, R2, 0xfffffffe, RZ, 0xc0, !PT ;  /* 0xfffffffe020db812 */ /* 0x004fe200078ec0ff */
[----:B------:R-:W-:Y:S01]  /*f950*/  VIADD R0, R3, 0x98 ;  /* 0x0000009803007836 */ /* 0x000fe20000000000 */
[----:B---3--:R-:W-:Y:S01]  /*f960*/  @!P2 LOP3.LUT R15, R16, 0xfffffffe, RZ, 0xc0, !PT ;  /* 0xfffffffe100fa812 */ /* 0x008fe200078ec0ff */
[----:B------:R1:W-:Y:S01]  /*f970*/  @!P6 ST.E.64 desc[UR6][R8.64], R70 ;  /* 0x000000460800e985 */ /* 0x0003e2000c101b06 */
[----:B------:R-:W-:Y:S01]  /*f980*/  @!P1 LOP3.LUT R17, R17, 0xfffffffe, RZ, 0xc0, !PT ;  /* 0xfffffffe11119812 */ /* 0x000fe200078ec0ff */
[----:B------:R-:W-:Y:S01]  /*f990*/  VIADD R2, R3, 0xa0 ;  /* 0x000000a003027836 */ /* 0x000fe20000000000 */
[----:B------:R-:W-:Y:S01]  /*f9a0*/  @!P0 LOP3.LUT R19, R19, 0xfffffffe, RZ, 0xc0, !PT ;  /* 0xfffffffe13138812 */ /* 0x000fe200078ec0ff */
[----:B------:R-:W-:Y:S01]  /*f9b0*/  VIADD R16, R3, 0xa8 ;  /* 0x000000a803107836 */ /* 0x000fe20000000000 */
[----:B------:R-:W-:-:S02]  /*f9c0*/  ISETP.GE.AND P6, PT, R18, UR4, PT ;  /* 0x0000000412007c0c */ /* 0x000fc4000bfc6270 */
[----:B------:R-:W-:Y:S01]  /*f9d0*/  ISETP.GE.AND P5, PT, R20, UR4, PT ;  /* 0x0000000414007c0c */ /* 0x000fe2000bfa6270 */
[----:B0-----:R-:W-:-:S04]  /*f9e0*/  @!P4 IMAD.WIDE R6, R11, 0x4, R4 ;  /* 0x000000040b06c825 */ /* 0x001fc800078e0204 */
[--C-:B-1----:R-:W-:Y:S01]  /*f9f0*/  @!P3 IMAD.WIDE R8, R13, 0x4, R4.reuse ;  /* 0x000000040d08b825 */ /* 0x102fe200078e0204 */
[----:B------:R0:W-:Y:S01]  /*fa00*/  @!P4 ST.E.64 desc[UR6][R6.64], R74 ;  /* 0x0000004a0600c985 */ /* 0x0001e2000c101b06 */
[----:B------:R-:W-:Y:S02]  /*fa10*/  ISETP.GE.AND P4, PT, R2, UR4, PT ;  /* 0x0000000402007c0c */ /* 0x000fe4000bf86270 */
[--C-:B------:R-:W-:Y:S01]  /*fa20*/  @!P2 IMAD.WIDE R10, R15, 0x4, R4.reuse ;  /* 0x000000040f0aa825 */ /* 0x100fe200078e0204 */
[----:B------:R1:W-:Y:S01]  /*fa30*/  @!P3 ST.E.64 desc[UR6][R8.64], R78 ;  /* 0x0000004e0800b985 */ /* 0x0003e2000c101b06 */
[----:B------:R-:W-:Y:S02]  /*fa40*/  @!P6 LEA.HI R18, R18, R18, RZ, 0x1 ;  /* 0x000000121212e211 */ /* 0x000fe400078f08ff */
[----:B------:R-:W-:Y:S01]  /*fa50*/  @!P1 IMAD.WIDE R12, R17, 0x4, R4 ;  /* 0x00000004110c9825 */ /* 0x000fe200078e0204 */
[----:B------:R2:W-:Y:S01]  /*fa60*/  @!P2 ST.E.64 desc[UR6][R10.64], R82 ;  /* 0x000000520a00a985 */ /* 0x0005e2000c101b06 */
[----:B------:R-:W-:-:S02]  /*fa70*/  IADD3 R17, R3, 0xb0, RZ ;  /* 0x000000b003117810 */ /* 0x000fc40007ffe0ff */
[----:B------:R-:W-:Y:S01]  /*fa80*/  @!P0 IMAD.WIDE R14, R19, 0x4, R4 ;  /* 0x00000004130e8825 */ /* 0x000fe200078e0204 */
[----:B------:R3:W-:Y:S01]  /*fa90*/  @!P1 ST.E.64 desc[UR6][R12.64], R86 ;  /* 0x000000560c009985 */ /* 0x0007e2000c101b06 */
[----:B------:R-:W-:Y:S02]  /*faa0*/  @!P5 LEA.HI R20, R20, R20, RZ, 0x1 ;  /* 0x000000141414d211 */ /* 0x000fe400078f08ff */
[----:B------:R-:W-:Y:S01]  /*fab0*/  VIADD R19, R3, 0xb8 ;  /* 0x000000b803137836 */ /* 0x000fe20000000000 */
[----:B------:R4:W-:Y:S01]  /*fac0*/  @!P0 ST.E.64 desc[UR6][R14.64], R90 ;  /* 0x0000005a0e008985 */ /* 0x0009e2000c101b06 */
[----:B------:R-:W-:Y:S02]  /*fad0*/  ISETP.GE.AND P0, PT, R0, UR4, PT ;  /* 0x0000000400007c0c */ /* 0x000fe4000bf06270 */
[----:B------:R-:W-:Y:S02]  /*fae0*/  ISETP.GE.AND P3, PT, R16, UR4, PT ;  /* 0x0000000410007c0c */ /* 0x000fe4000bf66270 */
[----:B------:R-:W-:-:S02]  /*faf0*/  ISETP.GE.AND P2, PT, R17, UR4, PT ;  /* 0x0000000411007c0c */ /* 0x000fc4000bf46270 */
[----:B0-----:R-:W-:Y:S01]  /*fb00*/  @!P6 LOP3.LUT R7, R18, 0xfffffffe, RZ, 0xc0, !PT ;  /* 0xfffffffe1207e812 */ /* 0x001fe200078ec0ff */
[----:B------:R-:W-:Y:S01]  /*fb10*/  VIADD R18, R3, 0xc0 ;  /* 0x000000c003127836 */ /* 0x000fe20000000000 */
[----:B------:R-:W-:Y:S02]  /*fb20*/  ISETP.GE.AND P1, PT, R19, UR4, PT ;  /* 0x0000000413007c0c */ /* 0x000fe4000bf26270 */
[----:B-1----:R-:W-:Y:S01]  /*fb30*/  @!P5 LOP3.LUT R9, R20, 0xfffffffe, RZ, 0xc0, !PT ;  /* 0xfffffffe1409d812 */ /* 0x002fe200078ec0ff */
[--C-:B------:R-:W-:Y:S01]  /*fb40*/  @!P6 IMAD.WIDE R6, R7, 0x4, R4.reuse ;  /* 0x000000040706e825 */ /* 0x100fe200078e0204 */
[----:B------:R-:W-:Y:S02]  /*fb50*/  @!P4 LEA.HI R2, R2, R2, RZ, 0x1 ;  /* 0x000000020202c211 */ /* 0x000fe400078f08ff */
[----:B------:R-:W-:Y:S01]  /*fb60*/  @!P0 LEA.HI R0, R0, R0, RZ, 0x1 ;  /* 0x0000000000008211 */ /* 0x000fe200078f08ff */
[----:B------:R-:W-:Y:S01]  /*fb70*/  @!P5 IMAD.WIDE R8, R9, 0x4, R4 ;  /* 0x000000040908d825 */ /* 0x000fe200078e0204 */
[----:B------:R0:W-:Y:S01]  /*fb80*/  @!P6 ST.E.64 desc[UR6][R6.64], R94 ;  /* 0x0000005e0600e985 */ /* 0x0001e2000c101b06 */
[----:B------:R-:W-:-:S02]  /*fb90*/  @!P3 LEA.HI R16, R16, R16, RZ, 0x1 ;  /* 0x000000101010b211 */ /* 0x000fc400078f08ff */
[----:B--2---:R-:W-:Y:S01]  /*fba0*/  @!P0 LOP3.LUT R11, R0, 0xfffffffe, RZ, 0xc0, !PT ;  /* 0xfffffffe000b8812 */ /* 0x004fe200078ec0ff */
[----:B------:R1:W-:Y:S01]  /*fbb0*/  @!P5 ST.E.64 desc[UR6][R8.64], R98 ;  /* 0x000000620800d985 */ /* 0x0003e2000c101b06 */
[C---:B------:R-:W-:Y:S01]  /*fbc0*/  VIADD R20, R3.reuse, 0xc8 ;  /* 0x000000c803147836 */ /* 0x040fe20000000000 */
[----:B------:R-:W-:Y:S01]  /*fbd0*/  ISETP.GE.AND P5, PT, R18, UR4, PT ;  /* 0x0000000412007c0c */ /* 0x000fe2000bfa6270 */
[----:B------:R-:W-:Y:S01]  /*fbe0*/  VIADD R0, R3, 0xd0 ;  /* 0x000000d003007836 */ /* 0x000fe20000000000 */
[----:B------:R-:W-:Y:S02]  /*fbf0*/  @!P2 LEA.HI R17, R17, R17, RZ, 0x1 ;  /* 0x000000111111a211 */ /* 0x000fe400078f08ff */
[----:B------:R-:W-:Y:S02]  /*fc00*/  @!P1 LEA.HI R19, R19, R19, RZ, 0x1 ;  /* 0x0000001313139211 */ /* 0x000fe400078f08ff */
[----:B---3--:R-:W-:Y:S01]  /*fc10*/  @!P4 LOP3.LUT R13, R2, 0xfffffffe, RZ, 0xc0, !PT ;  /* 0xfffffffe020dc812 */ /* 0x008fe200078ec0ff */
[----:B------:R-:W-:Y:S01]  /*fc20*/  VIADD R2, R3, 0xd8 ;  /* 0x000000d803027836 */ /* 0x000fe20000000000 */
[----:B----4-:R-:W-:Y:S01]  /*fc30*/  @!P3 LOP3.LUT R15, R16, 0xfffffffe, RZ, 0xc0, !PT ;  /* 0xfffffffe100fb812 */ /* 0x010fe200078ec0ff */
[----:B0-----:R-:W-:Y:S01]  /*fc40*/  @!P0 IMAD.WIDE R6, R11, 0x4, R4 ;  /* 0x000000040b068825 */ /* 0x001fe200078e0204 */
[----:B------:R-:W-:-:S02]  /*fc50*/  @!P2 LOP3.LUT R17, R17, 0xfffffffe, RZ, 0xc0, !PT ;  /* 0xfffffffe1111a812 */ /* 0x000fc400078ec0ff */
[----:B------:R-:W-:Y:S01]  /*fc60*/  ISETP.GE.AND P6, PT, R20, UR4, PT ;  /* 0x0000000414007c0c */ /* 0x000fe2000bfc6270 */
[--C-:B-1----:R-:W-:Y:S01]  /*fc70*/  @!P4 IMAD.WIDE R8, R13, 0x4, R4.reuse ;  /* 0x000000040d08c825 */ /* 0x102fe200078e0204 */
[----:B------:R-:W-:Y:S01]  /*fc80*/  @!P1 LOP3.LUT R19, R19, 0xfffffffe, RZ, 0xc0, !PT ;  /* 0xfffffffe13139812 */ /* 0x000fe200078ec0ff */
[----:B------:R0:W-:Y:S01]  /*fc90*/  @!P0 ST.E.64 desc[UR6][R6.64], R102 ;  /* 0x0000006606008985 */ /* 0x0001e2000c101b06 */
[----:B------:R-:W-:Y:S01]  /*fca0*/  ISETP.GE.AND P0, PT, R0, UR4, PT ;  /* 0x0000000400007c0c */ /* 0x000fe2000bf06270 */
[--C-:B------:R-:W-:Y:S01]  /*fcb0*/  @!P3 IMAD.WIDE R10, R15, 0x4, R4.reuse ;  /* 0x000000040f0ab825 */ /* 0x100fe200078e0204 */
[----:B------:R-:W-:Y:S01]  /*fcc0*/  IADD3 R16, R3, 0xe0, RZ ;  /* 0x000000e003107810 */ /* 0x000fe20007ffe0ff */
[----:B------:R1:W-:Y:S01]  /*fcd0*/  @!P4 ST.E.64 desc[UR6][R8.64], R106 ;  /* 0x0000006a0800c985 */ /* 0x0003e2000c101b06 */
[----:B------:R-:W-:Y:S01]  /*fce0*/  @!P5 LEA.HI R18, R18, R18, RZ, 0x1 ;  /* 0x000000121212d211 */ /* 0x000fe200078f08ff */
[--C-:B------:R-:W-:Y:S02]  /*fcf0*/  @!P2 IMAD.WIDE R12, R17, 0x4, R4.reuse ;  /* 0x00000004110ca825 */ /* 0x100fe400078e0204 */
[----:B------:R2:W-:Y:S02]  /*fd00*/  @!P3 ST.E.64 desc[UR6][R10.64], R110 ;  /* 0x0000006e0a00b985 */ /* 0x0005e4000c101b06 */
[--C-:B------:R-:W-:Y:S01]  /*fd10*/  @!P1 IMAD.WIDE R14, R19, 0x4, R4.reuse ;  /* 0x00000004130e9825 */ /* 0x100fe200078e0204 */
[----:B------:R-:W-:Y:S01]  /*fd20*/  @!P6 LEA.HI R20, R20, R20, RZ, 0x1 ;  /* 0x000000141414e211 */ /* 0x000fe200078f08ff */
[----:B------:R3:W-:Y:S01]  /*fd30*/  @!P2 ST.E.64 desc[UR6][R12.64], R114 ;  /* 0x000000720c00a985 */ /* 0x0007e2000c101b06 */
[----:B------:R-:W-:Y:S01]  /*fd40*/  ISETP.GE.AND P2, PT, R16, UR4, PT ;  /* 0x0000000410007c0c */ /* 0x000fe2000bf46270 */
[C---:B------:R-:W-:Y:S01]  /*fd50*/  VIADD R17, R3.reuse, 0xe8 ;  /* 0x000000e803117836 */ /* 0x040fe20000000000 */
[----:B0-----:R-:W-:Y:S01]  /*fd60*/  @!P5 LOP3.LUT R7, R18, 0xfffffffe, RZ, 0xc0, !PT ;  /* 0xfffffffe1207d812 */ /* 0x001fe200078ec0ff */
[C---:B------:R-:W-:Y:S01]  /*fd70*/  VIADD R19, R3.reuse, 0xf0 ;  /* 0x000000f003137836 */ /* 0x040fe20000000000 */
[----:B------:R-:W-:Y:S01]  /*fd80*/  @!P1 ST.E.64 desc[UR6][R14.64], R118 ;  /* 0x000000760e009985 */ /* 0x000fe2000c101b06 */
[----:B------:R-:W-:Y:S01]  /*fd90*/  ISETP.GE.AND P1, PT, R2, UR4, PT ;  /* 0x0000000402007c0c */ /* 0x000fe2000bf26270 */
[----:B------:R-:W-:Y:S01]  /*fda0*/  VIADD R3, R3, 0xf8 ;  /* 0x000000f803037836 */ /* 0x000fe20000000000 */
[----:B------:R-:W-:Y:S01]  /*fdb0*/  ISETP.GE.AND P3, PT, R17, UR4, PT ;  /* 0x0000000411007c0c */ /* 0x000fe2000bf66270 */
[----:B------:R-:W-:Y:S01]  /*fdc0*/  @!P5 IMAD.WIDE R6, R7, 0x4, R4 ;  /* 0x000000040706d825 */ /* 0x000fe200078e0204 */
[----:B------:R-:W-:-:S02]  /*fdd0*/  ISETP.GE.AND P4, PT, R19, UR4, PT ;  /* 0x0000000413007c0c */ /* 0x000fc4000bf86270 */
[----:B------:R-:W-:Y:S02]  /*fde0*/  @!P0 LEA.HI R0, R0, R0, RZ, 0x1 ;  /* 0x0000000000008211 */ /* 0x000fe400078f08ff */
[----:B-1----:R-:W-:Y:S01]  /*fdf0*/  @!P6 LOP3.LUT R9, R20, 0xfffffffe, RZ, 0xc0, !PT ;  /* 0xfffffffe1409e812 */ /* 0x002fe200078ec0ff */
[----:B------:R0:W-:Y:S01]  /*fe00*/  @!P5 ST.E.64 desc[UR6][R6.64], R122 ;  /* 0x0000007a0600d985 */ /* 0x0001e2000c101b06 */
[----:B--2---:R-:W-:Y:S02]  /*fe10*/  @!P0 LOP3.LUT R11, R0, 0xfffffffe, RZ, 0xc0, !PT ;  /* 0xfffffffe000b8812 */ /* 0x004fe400078ec0ff */
[----:B------:R-:W-:Y:S01]  /*fe20*/  @!P2 LEA.HI R16, R16, R16, RZ, 0x1 ;  /* 0x000000101010a211 */ /* 0x000fe200078f08ff */
[----:B------:R-:W-:Y:S01]  /*fe30*/  @!P6 IMAD.WIDE R8, R9, 0x4, R4 ;  /* 0x000000040908e825 */ /* 0x000fe200078e0204 */
[----:B------:R-:W-:Y:S02]  /*fe40*/  @!P1 LEA.HI R2, R2, R2, RZ, 0x1 ;  /* 0x0000000202029211 */ /* 0x000fe400078f08ff */
[----:B------:R-:W-:-:S02]  /*fe50*/  @!P3 LEA.HI R17, R17, R17, RZ, 0x1 ;  /* 0x000000111111b211 */ /* 0x000fc400078f08ff */
[----:B------:R1:W-:Y:S01]  /*fe60*/  @!P6 ST.E.64 desc[UR6][R8.64], R126 ;  /* 0x0000007e0800e985 */ /* 0x0003e2000c101b06 */
[----:B------:R-:W-:Y:S02]  /*fe70*/  @!P4 LEA.HI R19, R19, R19, RZ, 0x1 ;  /* 0x000000131313c211 */ /* 0x000fe400078f08ff */
[----:B---3--:R-:W-:Y:S01]  /*fe80*/  @!P1 LOP3.LUT R13, R2, 0xfffffffe, RZ, 0xc0, !PT ;  /* 0xfffffffe020d9812 */ /* 0x008fe200078ec0ff */
[--C-:B0-----:R-:W-:Y:S01]  /*fe90*/  @!P0 IMAD.WIDE R6, R11, 0x4, R4.reuse ;  /* 0x000000040b068825 */ /* 0x101fe200078e0204 */
[----:B------:R-:W-:Y:S02]  /*fea0*/  @!P2 LOP3.LUT R15, R16, 0xfffffffe, RZ, 0xc0, !PT ;  /* 0xfffffffe100fa812 */ /* 0x000fe400078ec0ff */
[----:B------:R-:W-:Y:S02]  /*feb0*/  @!P3 LOP3.LUT R17, R17, 0xfffffffe, RZ, 0xc0, !PT ;  /* 0xfffffffe1111b812 */ /* 0x000fe400078ec0ff */
[----:B------:R0:W-:Y:S01]  /*fec0*/  @!P0 ST.E.64 desc[UR6][R6.64], R130 ;  /* 0x0000008206008985 */ /* 0x0001e2000c101b06 */
[----:B------:R-:W-:Y:S01]  /*fed0*/  ISETP.GE.AND P0, PT, R3, UR4, PT ;  /* 0x0000000403007c0c */ /* 0x000fe2000bf06270 */
[----:B------:R-:W-:Y:S01]  /*fee0*/  @!P2 IMAD.WIDE R10, R15, 0x4, R4 ;  /* 0x000000040f0aa825 */ /* 0x000fe200078e0204 */
[----:B------:R-:W-:-:S03]  /*fef0*/  @!P4 LOP3.LUT R19, R19, 0xfffffffe, RZ, 0xc0, !PT ;  /* 0xfffffffe1313c812 */ /* 0x000fc600078ec0ff */
[----:B-1----:R-:W-:-:S04]  /*ff00*/  @!P1 IMAD.WIDE R8, R13, 0x4, R4 ;  /* 0x000000040d089825 */ /* 0x002fc800078e0204 */
[--C-:B------:R-:W-:Y:S01]  /*ff10*/  @!P3 IMAD.WIDE R12, R17, 0x4, R4.reuse ;  /* 0x00000004110cb825 */ /* 0x100fe200078e0204 */
[----:B------:R0:W-:Y:S03]  /*ff20*/  @!P1 ST.E.64 desc[UR6][R8.64], R134 ;  /* 0x0000008608009985 */ /* 0x0001e6000c101b06 */
[----:B------:R-:W-:Y:S01]  /*ff30*/  @!P4 IMAD.WIDE R14, R19, 0x4, R4 ;  /* 0x00000004130ec825 */ /* 0x000fe200078e0204 */
[----:B------:R0:W-:Y:S04]  /*ff40*/  @!P2 ST.E.64 desc[UR6][R10.64], R138 ;  /* 0x0000008a0a00a985 */ /* 0x0001e8000c101b06 */
        /* <DEDUP_REMOVED lines=9> */
.L_x_1040:
        /* <DEDUP_REMOVED lines=12> */
[----:B------:R-:W2:Y:S01]  /*100a0*/  LDL R4, [R1] ;  /* 0x0000000001047983 */ /* 0x000ea20000100800 */
[----:B------:R-:W-:Y:S01]  /*100b0*/  ISETP.NE.AND P0, PT, R6, 0x1, PT ;  /* 0x000000010600780c */ /* 0x000fe20003f05270 */
[----:B------:R-:W-:Y:S01]  /*100c0*/  S2UR UR7, SR_CTAID.Z ;  /* 0x00000000000779c3 */ /* 0x000fe20000002700 */
[----:B------:R-:W-:Y:S01]  /*100d0*/  ULDC.64 UR8, c[0x0][0xbd0] ;  /* 0x0002f40000087ab9 */ /* 0x000fe20000000a00 */
[----:B------:R-:W-:Y:S01]  /*100e0*/  IMAD.MOV.U32 R5, RZ, RZ, R0 ;  /* 0x000000ffff057224 */ /* 0x000fe200078e0000 */
[----:B------:R-:W-:-:S05]  /*100f0*/  ULDC.64 UR12, c[0x0][0x208] ;  /* 0x00008200000c7ab9 */ /* 0x000fca0000000a00 */
[----:B------:R-:W0:Y:S08]  /*10100*/  LDC.64 R10, c[0x0][0xbd8] ;  /* 0x0002f600ff0a7b82 */ /* 0x000e300000000a00 */
[----:B------:R-:W1:Y:S08]  /*10110*/  @P0 LDC R7, c[0x0][0xbec] ;  /* 0x0002fb00ff070b82 */ /* 0x000e700000000800 */
[----:B------:R-:W3:Y:S08]  /*10120*/  @P0 LDC R9, c[0x0][0xbf0] ;  /* 0x0002fc00ff090b82 */ /* 0x000ef00000000800 */
[----:B------:R-:W4:Y:S08]  /*10130*/  S2UR UR10, SR_CTAID.Y ;  /* 0x00000000000a79c3 */ /* 0x000f300000002600 */
[----:B------:R-:W4:Y:S01]  /*10140*/  LDC R8, c[0x0][0xc50] ;  /* 0x00031400ff087b82 */ /* 0x000f220000000800 */
[----:B--2---:R-:W-:Y:S01]  /*10150*/  R2UR UR11, R4 ;  /* 0x00000000040b72ca */ /* 0x004fe200000e0000 */
[----:B-1----:R-:W-:-:S05]  /*10160*/  @P0 IMAD.HI.U32 R4, R0, R7, RZ ;  /* 0x0000000700040227 */ /* 0x002fca00078e00ff */
[----:B---3--:R-:W-:-:S07]  /*10170*/  @P0 SHF.R.U32.HI R5, RZ, R9, R4 ;  /* 0x00000009ff050219 */ /* 0x008fce0000011604 */
[----:B------:R-:W-:Y:S02]  /*10180*/  USHF.R.S32.HI UR6, URZ, 0x1f, UR11 ;  /* 0x0000001f3f067899 */ /* 0x000fe4000801140b */
[----:B------:R-:W-:Y:S01]  /*10190*/  IMAD R7, RZ, RZ, -UR11 ;  /* 0x8000000bff077e24 */ /* 0x000fe2000f8e02ff */
[----:B------:R-:W-:Y:S02]  /*101a0*/  UIMAD.WIDE.U32 UR4, UR11, UR8, URZ ;  /* 0x000000080b0472a5 */ /* 0x000fe4000f8e003f */
[----:B------:R-:W-:Y:S01]  /*101b0*/  UIMAD UR6, UR6, UR8, URZ ;  /* 0x00000008060672a4 */ /* 0x000fe2000f8e023f */
[----:B----4-:R-:W-:Y:S01]  /*101c0*/  IMAD R9, R8, R7, UR10 ;  /* 0x0000000a08097e24 */ /* 0x010fe2000f8e0207 */
[----:B------:R-:W-:Y:S01]  /*101d0*/  USHF.R.S32.HI UR8, URZ, 0x1f, UR7 ;  /* 0x0000001f3f087899 */ /* 0x000fe20008011407 */
[----:B------:R-:W-:Y:S01]  /*101e0*/  IADD3 R7, -R5, RZ, RZ ;  /* 0x000000ff05077210 */ /* 0x000fe20007ffe1ff */
[----:B------:R-:W-:Y:S01]  /*101f0*/  UIMAD UR6, UR11, UR9, UR6 ;  /* 0x000000090b0672a4 */ /* 0x000fe2000f8e0206 */
[----:B------:R-:W-:Y:S01]  /*10200*/  IMAD.U32 R3, RZ, RZ, UR5 ;  /* 0x00000005ff037e24 */ /* 0x000fe2000f8e00ff */
[----:B------:R-:W-:Y:S01]  /*10210*/  SHF.R.S32.HI R4, RZ, 0x1f, R9 ;  /* 0x0000001fff047819 */ /* 0x000fe20000011409 */
[----:B------:R-:W-:Y:S01]  /*10220*/  IMAD.U32 R2, RZ, RZ, UR4 ;  /* 0x00000004ff027e24 */ /* 0x000fe2000f8e00ff */
[----:B------:R-:W-:Y:S01]  /*10230*/  UIADD3 UR6, UR5, UR6, URZ ;  /* 0x0000000605067290 */ /* 0x000fe2000fffe03f */
[----:B0-----:R-:W-:-:S02]  /*10240*/  IMAD R12, R10, UR8, RZ ;  /* 0x000000080a0c7c24 */ /* 0x001fc4000f8e02ff */
[----:B------:R-:W-:Y:S01]  /*10250*/  ULDC.64 UR4, c[0x0][0xbe0] ;  /* 0x0002f80000047ab9 */ /* 0x000fe20000000a00 */
[----:B------:R-:W-:Y:S02]  /*10260*/  IMAD R7, R6, R7, R0 ;  /* 0x0000000706077224 */ /* 0x000fe400078e0200 */
[----:B------:R-:W-:Y:S02]  /*10270*/  IMAD.U32 R3, RZ, RZ, UR6 ;  /* 0x00000006ff037e24 */ /* 0x000fe4000f8e00ff */
[----:B------:R-:W-:Y:S01]  /*10280*/  IMAD R11, R11, UR7, R12 ;  /* 0x000000070b0b7c24 */ /* 0x000fe2000f8e020c */
[----:B------:R-:W-:Y:S01]  /*10290*/  SHF.R.S32.HI R0, RZ, 0x1f, R7 ;  /* 0x0000001fff007819 */ /* 0x000fe20000011407 */
[----:B------:R-:W-:-:S04]  /*102a0*/  IMAD.WIDE.U32 R2, R10, UR7, R2 ;  /* 0x000000070a027c25 */ /* 0x000fc8000f8e0002 */
[----:B------:R-:W-:Y:S02]  /*102b0*/  IMAD.IADD R3, R11, 0x1, R3 ;  /* 0x000000010b037824 */ /* 0x000fe400078e0203 */
[----:B------:R-:W-:Y:S02]  /*102c0*/  IMAD R4, R4, UR4, RZ ;  /* 0x0000000404047c24 */ /* 0x000fe4000f8e02ff */
[----:B------:R-:W-:-:S04]  /*102d0*/  IMAD.WIDE.U32 R2, R9, UR4, R2 ;  /* 0x0000000409027c25 */ /* 0x000fc8000f8e0002 */
[----:B------:R-:W-:Y:S01]  /*102e0*/  IMAD R4, R9, UR5, R4 ;  /* 0x0000000509047c24 */ /* 0x000fe2000f8e0204 */
[----:B------:R-:W-:Y:S01]  /*102f0*/  SHF.R.S32.HI R9, RZ, 0x1f, R5 ;  /* 0x0000001fff097819 */ /* 0x000fe20000011405 */
[----:B------:R-:W-:Y:S01]  /*10300*/  ULDC.64 UR4, c[0x0][0xbc8] ;  /* 0x0002f20000047ab9 */ /* 0x000fe20000000a00 */
[----:B------:R-:W-:Y:S01]  /*10310*/  IADD3 R2, P0, R5, R2, RZ ;  /* 0x0000000205027210 */ /* 0x000fe20007f1e0ff */
[----:B------:R-:W-:-:S03]  /*10320*/  IMAD R0, R0, UR4, RZ ;  /* 0x0000000400007c24 */ /* 0x000fc6000f8e02ff */
[----:B------:R-:W-:Y:S01]  /*10330*/  IADD3.X R3, R9, R3, R4, P0, !PT ;  /* 0x0000000309037210 */ /* 0x000fe200007fe404 */
[C---:B------:R-:W-:Y:S02]  /*10340*/  IMAD R5, R7.reuse, UR5, R0 ;  /* 0x0000000507057c24 */ /* 0x040fe4000f8e0200 */
[----:B------:R-:W-:Y:S01]  /*10350*/  IMAD.WIDE.U32 R2, R7, UR4, R2 ;  /* 0x0000000407027c25 */ /* 0x000fe2000f8e0002 */
[----:B------:R-:W-:-:S03]  /*10360*/  ULDC.64 UR4, c[0x0][0xba8] ;  /* 0x0002ea0000047ab9 */ /* 0x000fc60000000a00 */
[----:B------:R-:W-:Y:S01]  /*10370*/  IMAD.IADD R3, R3, 0x1, R5 ;  /* 0x0000000103037824 */ /* 0x000fe200078e0205 */
[----:B------:R-:W-:-:S04]  /*10380*/  LEA R4, P0, R2, UR4, 0x2 ;  /* 0x0000000402047c11 */ /* 0x000fc8000f8010ff */
[----:B------:R-:W-:Y:S01]  /*10390*/  LEA.HI.X R5, R2, UR5, R3, 0x2, P0 ;  /* 0x0000000502057c11 */ /* 0x000fe200080f1403 */
[----:B------:R-:W-:-:S05]  /*103a0*/  IMAD.MOV.U32 R3, RZ, RZ, -0x800000 ;  /* 0xff800000ff037424 */ /* 0x000fca00078e00ff */
[----:B------:R4:W-:Y:S01]  /*103b0*/  STG.E desc[UR12][R4.64], R3 ;  /* 0x0000000304007986 */ /* 0x0009e2000c10190c */
[----:B------:R-:W-:Y:S05]  /*103c0*/  BRA `(.L_x_961) ;  /* 0x0000004c002c7947 */ /* 0x000fea0003800000 */
.L_x_959:
        /* <DEDUP_REMOVED lines=18> */
.L_x_1043:
[----:B------:R-:W-:Y:S01]  /*104f0*/  ULDC UR7, c[0x0][0xc50] ;  /* 0x0003140000077ab9 */ /* 0x000fe20000000800 */
[----:B------:R-:W-:Y:S01]  /*10500*/  UMOV UR36, UR6 ;  /* 0x0000000600247c82 */ /* 0x000fe20008000000 */
[----:B------:R-:W-:-:S11]  /*10510*/  UISETP.NE.AND UP0, UPT, UR7, 0x1, UPT ;  /* 0x000000010700788c */ /* 0x000fd6000bf05270 */
[----:B------:R-:W-:Y:S01]  /*10520*/  @UP0 ULDC UR4, c[0x0][0xc54] ;  /* 0x0003150000040ab9 */ /* 0x000fe20000000800 */
[----:B------:R-:W-:Y:S01]  /*10530*/  @UP0 ULDC UR8, c[0x0][0xc58] ;  /* 0x0003160000080ab9 */ /* 0x000fe20000000800 */
[----:B------:R-:W-:-:S04]  /*10540*/  UIMAD.WIDE.U32 UR4, UR6, UR4, URZ ;  /* 0x00000004060472a5 */ /* 0x000fc8000f8e003f */
[----:B------:R-:W-:-:S12]  /*10550*/  @UP0 USHF.R.U32.HI UR36, URZ, UR8, UR5 ;  /* 0x000000083f240299 */ /* 0x000fd80008011605 */
.L_x_1044:
[----:B------:R-:W-:Y:S01]  /*10560*/  ISETP.GE.AND P0, PT, R18, RZ, PT ;  /* 0x000000ff1200720c */ /* 0x000fe20003f06270 */
[----:B------:R-:W-:Y:S01]  /*10570*/  UIADD3 UR44, -UR36, URZ, URZ ;  /* 0x0000003f242c7290 */ /* 0x000fe2000fffe13f */
[----:B------:R-:W-:Y:S01]  /*10580*/  IMAD.MOV.U32 R9, RZ, RZ, 0x1 ;  /* 0x00000001ff097424 */ /* 0x000fe200078e00ff */
[----:B------:R-:W-:Y:S01]  /*10590*/  MOV R3, 0x1 ;  /* 0x0000000100037802 */ /* 0x000fe20000000f00 */
[----:B------:R-:W-:Y:S01]  /*105a0*/  IMAD.MOV.U32 R0, RZ, RZ, RZ ;  /* 0x000000ffff007224 */ /* 0x000fe200078e00ff */
[----:B------:R-:W-:-:S08]  /*105b0*/  UIMAD UR44, UR7, UR44, UR6 ;  /* 0x0000002c072c72a4 */ /* 0x000fd0000f8e0206 */
[----:B------:R-:W-:Y:S05]  /*105c0*/  @!P0 BRA `(.L_x_1045) ;  /* 0x0000004400e48947 */ /* 0x000fea0003800000 */
[----:B------:R-:W0:Y:S01]  /*105d0*/  S2UR UR45, SR_CTAID.X ;  /* 0x00000000002d79c3 */ /* 0x000e220000002500 */
[----:B------:R-:W-:Y:S01]  /*105e0*/  ULDC.64 UR4, c[0x0][0x418] ;  /* 0x0001060000047ab9 */ /* 0x000fe20000000a00 */
[----:B------:R-:W-:Y:S01]  /*105f0*/  ULDC UR6, c[0x0][0x448] ;  /* 0x0001120000067ab9 */ /* 0x000fe20000000800 */
[----:B------:R-:W-:Y:S02]  /*10600*/  UISETP.NE.U32.AND UP0, UPT, UR4, URZ, UPT ;  /* 0x0000003f0400728c */ /* 0x000fe4000bf05070 */
[----:B------:R-:W-:Y:S02]  /*10610*/  UISETP.NE.AND UP1, UPT, UR6, 0x1, UPT ;  /* 0x000000010600788c */ /* 0x000fe4000bf25270 */
[----:B------:R-:W-:Y:S01]  /*10620*/  UISETP.NE.AND.EX UP0, UPT, UR5, URZ, UPT, UP0 ;  /* 0x0000003f0500728c */ /* 0x000fe2000bf05300 */
[----:B------:R-:W-:Y:S02]  /*10630*/  ULDC UR6, c[0x0][0x424] ;  /* 0x0001090000067ab9 */ /* 0x000fe40000000800 */
[----:B------:R-:W-:Y:S01]  /*10640*/  ULDC.64 UR4, c[0x0][0x9e0] ;  /* 0x0002780000047ab9 */ /* 0x000fe20000000a00 */
[----:B------:R-:W-:-:S02]  /*10650*/  USEL UR9, UR6, 0x1, UP0 ;  /* 0x0000000106097887 */ /* 0x000fc40008000000 */
[----:B------:R-:W-:Y:S01]  /*10660*/  UISETP.GE.AND UP0, UPT, UR5, 0x1, UPT ;  /* 0x000000010500788c */ /* 0x000fe2000bf06270 */
[----:B------:R-:W-:Y:S02]  /*10670*/  ULDC UR10, c[0x0][0x288] ;  /* 0x0000a200000a7ab9 */ /* 0x000fe40000000800 */
[----:B------:R-:W-:Y:S01]  /*10680*/  @UP1 ULDC UR7, c[0x0][0x44c] ;  /* 0x0001130000071ab9 */ /* 0x000fe20000000800 */
[----:B------:R-:W-:Y:S01]  /*10690*/  ULDC UR12, c[0x0][0x2f0] ;  /* 0x0000bc00000c7ab9 */ /* 0x000fe20000000800 */
[----:B------:R-:W-:Y:S01]  /*106a0*/  UIADD3 UR11, -UR10, 0x1, URZ ;  /* 0x000000010a0b7890 */ /* 0x000fe2000fffe13f */
[----:B------:R-:W-:Y:S01]  /*106b0*/  PLOP3.LUT P1, PT, PT, PT, UP0, 0x80, 0x0 ;  /* 0x000000000000781c */ /* 0x000fe20003f2f008 */
[----:B------:R-:W-:Y:S01]  /*106c0*/  UIMAD UR13, UR9, UR12, 0x3f ;  /* 0x0000003f090d74a4 */ /* 0x000fe2000f8e020c */
[----:B------:R-:W-:Y:S01]  /*106d0*/  @UP1 ULDC UR14, c[0x0][0x450] ;  /* 0x00011400000e1ab9 */ /* 0x000fe20000000800 */
[----:B------:R-:W-:Y:S02]  /*106e0*/  UIMAD UR11, UR9, UR12, UR11 ;  /* 0x0000000c090b72a4 */ /* 0x000fe4000f8e020b */
[----:B0-----:R-:W-:-:S04]  /*106f0*/  USHF.L.U32 UR45, UR45, 0x7, URZ ;  /* 0x000000072d2d7899 */ /* 0x001fc8000800063f */
[----:B------:R-:W-:-:S04]  /*10700*/  UIADD3 UR8, UR45, 0x7f, URZ ;  /* 0x0000007f2d087890 */ /* 0x000fc8000fffe03f */
[----:B------:R-:W-:-:S04]  /*10710*/  UIMAD.WIDE.U32 UR6, UR8, UR7, URZ ;  /* 0x00000007080672a5 */ /* 0x000fc8000f8e003f */
[----:B------:R-:W-:Y:S02]  /*10720*/  @UP1 USHF.R.U32.HI UR8, URZ, UR14, UR7 ;  /* 0x0000000e3f081299 */ /* 0x000fe40008011607 */
[----:B------:R-:W-:Y:S02]  /*10730*/  USHF.R.S32.HI UR7, URZ, 0x1f, UR13 ;  /* 0x0000001f3f077899 */ /* 0x000fe4000801140d */
[----:B------:R-:W-:Y:S02]  /*10740*/  UIADD3 UR6, UR11, UR8, URZ ;  /* 0x000000080b067290 */ /* 0x000fe4000fffe03f */
[----:B------:R-:W-:Y:S02]  /*10750*/  ULEA.HI UR7, UR7, UR13, URZ, 0x6 ;  /* 0x0000000d07077291 */ /* 0x000fe4000f8f303f */
[----:B------:R-:W-:Y:S02]  /*10760*/  UIADD3 UR4, UR6, UR4, URZ ;  /* 0x0000000406047290 */ /* 0x000fe4000fffe03f */
[----:B------:R-:W-:Y:S01]  /*10770*/  USHF.R.S32.HI UR43, URZ, 0x6, UR7 ;  /* 0x000000063f2b7899 */ /* 0x000fe20008011407 */
        /* <DEDUP_REMOVED lines=11> */
.L_x_1047:
[----:B------:R-:W-:-:S11]  /*10830*/  UISETP.NE.AND UP0, UPT, UR5, 0x1, UPT ;  /* 0x000000010500788c */ /* 0x000fd6000bf05270 */
[----:B------:R-:W-:Y:S02]  /*10840*/  @UP0 ULDC.64 UR14, c[0x0][0x9e8] ;  /* 0x00027a00000e0ab9 */ /* 0x000fe40000000a00 */
[----:B------:R-:W-:-:S04]  /*10850*/  UIMAD.WIDE.U32 UR6, UR8, UR14, URZ ;  /* 0x0000000e080672a5 */ /* 0x000fc8000f8e003f */
[----:B------:R-:W-:-:S12]  /*10860*/  @UP0 USHF.R.U32.HI UR8, URZ, UR15, UR7 ;  /* 0x0000000f3f080299 */ /* 0x000fd80008011607 */
.L_x_1048:
[----:B------:R-:W-:-:S04]  /*10870*/  UIMAD UR8, UR8, UR5, UR5 ;  /* 0x00000005080872a4 */ /* 0x000fc8000f8e0205 */
[----:B------:R-:W-:-:S04]  /*10880*/  UISETP.LT.AND UP0, UPT, UR4, UR8, UPT ;  /* 0x000000080400728c */ /* 0x000fc8000bf01270 */
[----:B------:R-:W-:-:S12]  /*10890*/  USEL UR4, UR4, UR8, UP0 ;  /* 0x0000000804047287 */ /* 0x000fd80008000000 */
.L_x_1046:
[----:B------:R-:W-:Y:S01]  /*108a0*/  UIADD3 UR4, UR4, 0x3f, URZ ;  /* 0x0000003f04047890 */ /* 0x000fe2000fffe03f */
[----:B------:R-:W-:Y:S01]  /*108b0*/  @UP1 ULDC UR6, c[0x0][0x44c] ;  /* 0x0001130000061ab9 */ /* 0x000fe20000000800 */
[----:B------:R-:W-:Y:S02]  /*108c0*/  @UP1 ULDC UR11, c[0x0][0x450] ;  /* 0x00011400000b1ab9 */ /* 0x000fe40000000800 */
[----:B------:R-:W-:Y:S02]  /*108d0*/  USHF.R.S32.HI UR8, URZ, 0x1f, UR4 ;  /* 0x0000001f3f087899 */ /* 0x000fe40008011404 */
[----:B------:R-:W-:Y:S02]  /*108e0*/  UIMAD.WIDE.U32 UR6, UR45, UR6, URZ ;  /* 0x000000062d0672a5 */ /* 0x000fe4000f8e003f */
[----:B------:R-:W-:Y:S02]  /*108f0*/  ULEA.HI UR8, UR8, UR4, URZ, 0x6 ;  /* 0x0000000408087291 */ /* 0x000fe4000f8f303f */
[----:B------:R-:W-:Y:S01]  /*10900*/  UIMAD UR9, UR9, UR12, -UR10 ;  /* 0x0000000c090972a4 */ /* 0x000fe2000f8e0a0a */
[----:B------:R-:W-:Y:S01]  /*10910*/  UMOV UR4, UR45 ;  /* 0x0000002d00047c82 */ /* 0x000fe20008000000 */
[----:B------:R-:W-:-:S02]  /*10920*/  USHF.R.S32.HI UR42, URZ, 0x6, UR8 ;  /* 0x000000063f2a7899 */ /* 0x000fc40008011408 */
[----:B------:R-:W-:Y:S02]  /*10930*/  @UP1 USHF.R.U32.HI UR4, URZ, UR11, UR7 ;  /* 0x0000000b3f041299 */ /* 0x000fe40008011607 */
[----:B------:R-:W-:Y:S02]  /*10940*/  UISETP.LT.AND UP0, UPT, UR43, UR42, UPT ;  /* 0x0000002a2b00728c */ /* 0x000fe4000bf01270 */
[----:B------:R-:W-:Y:S01]  /*10950*/  UIADD3 UR4, UR9, UR4, URZ ;  /* 0x0000000409047290 */ /* 0x000fe2000fffe03f */
[----:B------:R-:W-:Y:S01]  /*10960*/  ULDC UR8, c[0x0][0x9dc] ;  /* 0x0002770000087ab9 */ /* 0x000fe20000000800 */
        /* <DEDUP_REMOVED lines=13> */
.L_x_1050:
[----:B------:R-:W-:-:S11]  /*10a40*/  UISETP.NE.AND UP0, UPT, UR5, 0x1, UPT ;  /* 0x000000010500788c */ /* 0x000fd6000bf05270 */
[----:B------:R-:W-:Y:S02]  /*10a50*/  @UP0 ULDC.64 UR10, c[0x0][0x9e8] ;  /* 0x00027a00000a0ab9 */ /* 0x000fe40000000a00 */
[----:B------:R-:W-:-:S04]  /*10a60*/  UIMAD.WIDE.U32 UR6, UR4, UR10, URZ ;  /* 0x0000000a040672a5 */ /* 0x000fc8000f8e003f */
[----:B------:R-:W-:-:S12]  /*10a70*/  @UP0 USHF.R.U32.HI UR4, URZ, UR11, UR7 ;  /* 0x0000000b3f040299 */ /* 0x000fd80008011607 */
.L_x_1051:
[----:B------:R-:W-:-:S04]  /*10a80*/  UIMAD UR4, UR4, UR5, URZ ;  /* 0x00000005040472a4 */ /* 0x000fc8000f8e023f */
[----:B------:R-:W-:-:S04]  /*10a90*/  UISETP.LT.AND UP0, UPT, UR8, UR4, UPT ;  /* 0x000000040800728c */ /* 0x000fc8000bf01270 */
[----:B------:R-:W-:-:S12]  /*10aa0*/  USEL UR8, UR8, UR4, !UP0 ;  /* 0x0000000408087287 */ /* 0x000fd8000c000000 */
.L_x_1049:
        /* <DEDUP_REMOVED lines=13> */
[----:B------:R-:W-:Y:S01]  /*10b80*/  IMAD.U32 R3, RZ, RZ, UR10 ;  /* 0x0000000aff037e24 */ /* 0x000fe2000f8e00ff */
[----:B------:R-:W-:-:S04]  /*10b90*/  UIADD3 UR4, UR10, -0x1, UR12 ;  /* 0xffffffff0a047890 */ /* 0x000fc8000fffe00c */
[-C--:B------:R-:W-:Y:S01]  /*10ba0*/  IABS R0, R3.reuse ;  /* 0x0000000300007213 */ /* 0x080fe20000000000 */
[----:B------:R-:W-:Y:S01]  /*10bb0*/  UIADD3 UR6, -UR40, UR4, URZ ;  /* 0x0000000428067290 */ /* 0x000fe2000fffe13f */
[----:B------:R-:W-:Y:S02]  /*10bc0*/  IABS R3, R3 ;  /* 0x0000000300037213 */ /* 0x000fe40000000000 */
[----:B------:R-:W-:Y:S01]  /*10bd0*/  R2UR UR11, R0 ;  /* 0x00000000000b72ca */ /* 0x000fe200000e0000 */
[----:B------:R-:W-:Y:S02]  /*10be0*/  UMOV UR4, URZ ;  /* 0x0000003f00047c82 */ /* 0x000fe40008000000 */
[----:B------:R-:W-:-:S05]  /*10bf0*/  IMAD.MOV R3, RZ, RZ, -R3 ;  /* 0x000000ffff037224 */ /* 0x000fca00078e0a03 */
[----:B------:R-:W-:-:S05]  /*10c00*/  R2UR UR9, R3 ;  /* 0x00000000030972ca */ /* 0x000fca00000e0000 */
[----:B------:R-:W0:Y:S08]  /*10c10*/  I2F.RP R0, UR11 ;  /* 0x0000000b00007d06 */ /* 0x000e300008209400 */
[----:B0-----:R-:W0:Y:S02]  /*10c20*/  MUFU.RCP R0, R0 ;  /* 0x0000000000007308 */ /* 0x001e240000001000 */
[----:B0-----:R-:W-:Y:S01]  /*10c30*/  VIADD R2, R0, 0xffffffe ;  /* 0x0ffffffe00027836 */ /* 0x001fe20000000000 */
[----:B------:R-:W-:Y:S01]  /*10c40*/  IABS R0, UR6 ;  /* 0x0000000600007c13 */ /* 0x000fe20008000000 */
[----:B------:R-:W-:-:S03]  /*10c50*/  ULOP3.LUT UR6, UR6, UR10, URZ, 0x3c, !UPT ;  /* 0x0000000a06067292 */ /* 0x000fc6000f8e3c3f */
[----:B------:R-:W-:Y:S01]  /*10c60*/  R2UR UR8, R0 ;  /* 0x00000000000872ca */ /* 0x000fe200000e0000 */
[----:B------:R-:W0:Y:S02]  /*10c70*/  F2I.FTZ.U32.TRUNC.NTZ R2, R2 ;  /* 0x0000000200027305 */ /* 0x000e24000021f000 */
[----:B0-----:R-:W-:-:S13]  /*10c80*/  R2UR UR5, R2 ;  /* 0x00000000020572ca */ /* 0x001fda00000e0000 */
[----:B------:R-:W-:-:S04]  /*10c90*/  UIADD3 UR7, URZ, -UR5, URZ ;  /* 0x800000053f077290 */ /* 0x000fc8000fffe03f */
[----:B------:R-:W-:-:S04]  /*10ca0*/  UIMAD UR7, UR7, UR11, URZ ;  /* 0x0000000b070772a4 */ /* 0x000fc8000f8e023f */
[----:B------:R-:W-:-:S04]  /*10cb0*/  UIMAD.WIDE.U32 UR4, UR5, UR7, UR4 ;  /* 0x00000007050472a5 */ /* 0x000fc8000f8e0004 */
[----:B------:R-:W-:-:S04]  /*10cc0*/  UIMAD.WIDE.U32 UR4, UR5, UR8, URZ ;  /* 0x00000008050472a5 */ /* 0x000fc8000f8e003f */
[----:B------:R-:W-:-:S04]  /*10cd0*/  UIMAD UR4, UR5, UR9, UR8 ;  /* 0x00000009050472a4 */ /* 0x000fc8000f8e0208 */
[----:B------:R-:W-:-:S11]  /*10ce0*/  UISETP.GT.U32.AND UP1, UPT, UR11, UR4, UPT ;  /* 0x000000040b00728c */ /* 0x000fd6000bf24070 */
[----:B------:R-:W-:Y:S02]  /*10cf0*/  @!UP1 UIADD3 UR4, UR4, -UR11, URZ ;  /* 0x8000000b04049290 */ /* 0x000fe4000fffe03f */
[----:B------:R-:W-:Y:S02]  /*10d00*/  @!UP1 UIADD3 UR5, UR5, 0x1, URZ ;  /* 0x0000000105059890 */ /* 0x000fe4000fffe03f */
[----:B------:R-:W-:Y:S02]  /*10d10*/  UISETP.GE.U32.AND UP0, UPT, UR4, UR11, UPT ;  /* 0x0000000b0400728c */ /* 0x000fe4000bf06070 */
[----:B------:R-:W-:-:S09]  /*10d20*/  UISETP.GE.AND UP1, UPT, UR6, URZ, UPT ;  /* 0x0000003f0600728c */ /* 0x000fd2000bf26270 */
[----:B------:R-:W-:Y:S02]  /*10d30*/  @UP0 UIADD3 UR5, UR5, 0x1, URZ ;  /* 0x0000000105050890 */ /* 0x000fe4000fffe03f */
[----:B------:R-:W-:Y:S02]  /*10d40*/  UISETP.NE.AND UP0, UPT, UR10, URZ, UPT ;  /* 0x0000003f0a00728c */ /* 0x000fe4000bf05270 */
[----:B------:R-:W-:-:S09]  /*10d50*/  @!UP1 UIADD3 UR5, -UR5, URZ, URZ ;  /* 0x0000003f05059290 */ /* 0x000fd2000fffe13f */
[----:B------:R-:W-:-:S07]  /*10d60*/  @!UP0 ULOP3.LUT UR5, URZ, UR10, URZ, 0x33, !UPT ;  /* 0x0000000a3f058292 */ /* 0x000fce000f8e333f */
[----:B------:R-:W-:-:S05]  /*10d70*/  UMOV UR41, UR5 ;  /* 0x0000000500297c82 */ /* 0x000fca0008000000 */
.L_x_1052:
[----:B------:R-:W-:Y:S01]  /*10d80*/  UIMAD UR39, UR44, UR41, UR40 ;  /* 0x000000292c2772a4 */ /* 0x000fe2000f8e0228 */
[----:B------:R-:W-:Y:S02]  /*10d90*/  IMAD.U32 R0, RZ, RZ, UR12 ;  /* 0x0000000cff007e24 */ /* 0x000fe4000f8e00ff */
[----:B------:R-:W-:-:S03]  /*10da0*/  IMAD.MOV.U32 R9, RZ, RZ, 0x1 ;  /* 0x00000001ff097424 */ /* 0x000fc600078e00ff */
[----:B------:R-:W-:-:S05]  /*10db0*/  IMAD.U32 R3, RZ, RZ, UR39 ;  /* 0x00000027ff037e24 */ /* 0x000fca000f8e00ff */
[----:B------:R-:W-:Y:S01]  /*10dc0*/  VIADDMNMX R17, R3, UR41, R0, PT ;  /* 0x0000002903117c46 */ /* 0x000fe2000b800100 */
[----:B------:R-:W-:Y:S01]  /*10dd0*/  IMAD.MOV.U32 R3, RZ, RZ, 0x1 ;  /* 0x00000001ff037424 */ /* 0x000fe200078e00ff */
[----:B------:R-:W-:Y:S02]  /*10de0*/  MOV R0, RZ ;  /* 0x000000ff00007202 */ /* 0x000fe40000000f00 */
[----:B------:R-:W-:Y:S01]  /*10df0*/  ISETP.GT.AND P0, PT, R17, UR39, PT ;  /* 0x0000002711007c0c */ /* 0x000fe2000bf04270 */
[----:B------:R0:W-:-:S12]  /*10e00*/  STL [R1+0x8], R17 ;  /* 0x0000081101007387 */ /* 0x0001d80000100800 */
[----:B0-----:R-:W-:Y:S05]  /*10e10*/  @!P0 BRA `(.L_x_1045) ;  /* 0x0000003c00d08947 */ /* 0x001fea0003800000 */
        /* <DEDUP_REMOVED lines=14> */
[----:B------:R-:W-:Y:S02]  /*10f00*/  IMAD.U32 R5, RZ, RZ, UR7 ;  /* 0x00000007ff057e24 */ /* 0x000fe4000f8e00ff */
[----:B------:R-:W-:Y:S02]  /*10f10*/  IMAD.U32 R6, RZ, RZ, UR8 ;  /* 0x00000008ff067e24 */ /* 0x000fe4000f8e00ff */
[----:B------:R-:W-:-:S02]  /*10f20*/  IMAD.U32 R10, RZ, RZ, UR4 ;  /* 0x00000004ff0a7e24 */ /* 0x000fc4000f8e00ff */
[----:B------:R-:W-:Y:S02]  /*10f30*/  IMAD.U32 R11, RZ, RZ, UR5 ;  /* 0x00000005ff0b7e24 */ /* 0x000fe4000f8e00ff */
[----:B------:R-:W-:Y:S02]  /*10f40*/  IMAD.MOV.U32 R8, RZ, RZ, 0x70 ;  /* 0x00000070ff087424 */ /* 0x000fe400078e00ff */
[----:B------:R-:W-:Y:S02]  /*10f50*/  IMAD.MOV.U32 R12, RZ, RZ, 0x1 ;  /* 0x00000001ff0c7424 */ /* 0x000fe400078e00ff */
[----:B------:R-:W-:-:S07]  /*10f60*/  IMAD.MOV.U32 R13, RZ, RZ, RZ ;  /* 0x000000ffff0d7224 */ /* 0x000fce00078e00ff */
[----:B------:R-:W-:-:S07]  /*10f70*/  LEPC R20, `(.L_x_1053) ;  /* 0x000000001014794e */ /* 0x000fce0000000000 */
[----:B0-----:R-:W-:Y:S05]  /*10f80*/  CALL.ABS.NOINC R2 ;  /* 0x0000000002007343 */ /* 0x001fea0003c00000 */
.L_x_1053:
        /* <DEDUP_REMOVED lines=11> */
[----:B------:R-:W-:Y:S01]  /*11040*/  MOV R8, 0x70 ;  /* 0x0000007000087802 */ /* 0x000fe20000000f00 */
[----:B------:R-:W-:Y:S02]  /*11050*/  IMAD.U32 R6, RZ, RZ, UR8 ;  /* 0x00000008ff067e24 */ /* 0x000fe4000f8e00ff */
[----:B------:R-:W-:-:S02]  /*11060*/  IMAD.U32 R7, RZ, RZ, UR9 ;  /* 0x00000009ff077e24 */ /* 0x000fc4000f8e00ff */
[----:B------:R-:W-:Y:S02]  /*11070*/  IMAD.U32 R10, RZ, RZ, UR4 ;  /* 0x00000004ff0a7e24 */ /* 0x000fe4000f8e00ff */
[----:B------:R-:W-:Y:S02]  /*11080*/  IMAD.U32 R11, RZ, RZ, UR5 ;  /* 0x00000005ff0b7e24 */ /* 0x000fe4000f8e00ff */
[----:B------:R-:W-:Y:S02]  /*11090*/  IMAD.MOV.U32 R12, RZ, RZ, 0x1 ;  /* 0x00000001ff0c7424 */ /* 0x000fe400078e00ff */
[----:B0-----:R-:W-:-:S07]  /*110a0*/  IMAD.MOV.U32 R13, RZ, RZ, RZ ;  /* 0x000000ffff0d7224 */ /* 0x001fce00078e00ff */
[----:B------:R-:W-:-:S07]  /*110b0*/  LEPC R20, `(.L_x_1055) ;  /* 0x000000001014794e */ /* 0x000fce0000000000 */
[----:B-1----:R-:W-:Y:S05]  /*110c0*/  CALL.ABS.NOINC R2 ;  /* 0x0000000002007343 */ /* 0x002fea0003c00000 */
.L_x_1055:
[----:B------:R0:W1:Y:S01]  /*110d0*/  LDC.64 R2, c[0x4][R16] ;  /* 0x0100000010027b82 */ /* 0x0000620000000a00 */
[----:B------:R-:W-:Y:S01]  /*110e0*/  ULDC.64 UR6, c[0x4][0xa8] ;  /* 0x01002a0000067ab9 */ /* 0x000fe20000000a00 */
[----:B------:R-:W-:Y:S01]  /*110f0*/  ULDC.64 UR8, c[0x4][0xb0] ;  /* 0x01002c0000087ab9 */ /* 0x000fe20000000a00 */
[----:B------:R-:W-:Y:S01]  /*11100*/  ULDC.64 UR4, c[0x4][0x40] ;  /* 0x0100100000047ab9 */ /* 0x000fe20000000a00 */
[----:B------:R-:W-:Y:S01]  /*11110*/  IMAD.U32 R4, RZ, RZ, UR6 ;  /* 0x00000006ff047e24 */ /* 0x000fe2000f8e00ff */
[----:B------:R-:W-:Y:S01]  /*11120*/  MOV R7, UR9 ;  /* 0x0000000900077c02 */ /* 0x000fe20008000f00 */
        /* <DEDUP_REMOVED lines=9> */
.L_x_1054:
        /* <DEDUP_REMOVED lines=8> */
[----:B------:R-:W-:Y:S01]  /*11240*/  IADD3 R17, R17, -0x1, RZ ;  /* 0xffffffff11117810 */ /* 0x000fe20007ffe0ff */
        /* <DEDUP_REMOVED lines=12> */
.L_x_1147:
        /* <DEDUP_REMOVED lines=8> */
.L_x_1150:
[----:B------:R-:W-:Y:S05]  /*11390*/  @!P6 BRA `(.L_x_1057) ;  /* 0x000000040020e947 */ /* 0x000fea0003800000 */
[----:B------:R-:W-:Y:S01]  /*113a0*/  IMAD.MOV.U32 R16, RZ, RZ, R18 ;  /* 0x000000ffff107224 */ /* 0x000fe200078e0012 */
[----:B------:R-:W-:Y:S06]  /*113b0*/  @!P1 BRA `(.L_x_1059) ;  /* 0x00000000004c9947 */ /* 0x000fec0003800000 */
[----:B------:R-:W1:Y:S01]  /*113c0*/  LDC R6, c[0x0][0x43c] ;  /* 0x00010f00ff067b82 */ /* 0x000e620000000800 */
[----:B0-----:R-:W-:Y:S01]  /*113d0*/  IMAD.MOV.U32 R0, RZ, RZ, R17 ;  /* 0x000000ffff007224 */ /* 0x001fe200078e0011 */
[----:B------:R-:W-:Y:S01]  /*113e0*/  ULDC.64 UR4, c[0x0][0x428] ;  /* 0x00010a0000047ab9 */ /* 0x000fe20000000a00 */
[----:B------:R-:W-:Y:S01]  /*113f0*/  ULDC.64 UR6, c[0x0][0x208] ;  /* 0x0000820000067ab9 */ /* 0x000fe20000000a00 */
[----:B------:R-:W-:-:S04]  /*11400*/  IMAD R7, R19, UR4, RZ ;  /* 0x0000000413077c24 */ /* 0x000fc8000f8e02ff */
[----:B------:R-:W-:Y:S01]  /*11410*/  IMAD R7, R18, UR5, R7 ;  /* 0x0000000512077c24 */ /* 0x000fe2000f8e0207 */
[----:B-1----:R-:W-:-:S13]  /*11420*/  ISETP.NE.AND P0, PT, R6, 0x1, PT ;  /* 0x000000010600780c */ /* 0x002fda0003f05270 */
[----:B------:R-:W0:Y:S02]  /*11430*/  @P0 LDC.64 R4, c[0x0][0x440] ;  /* 0x00011000ff040b82 */ /* 0x000e240000000a00 */
[----:B0-----:R-:W-:-:S05]  /*11440*/  @P0 IMAD.HI.U32 R4, R17, R4, RZ ;  /* 0x0000000411040227 */ /* 0x001fca00078e00ff */
[----:B------:R-:W-:-:S04]  /*11450*/  @P0 SHF.R.U32.HI R0, RZ, R5, R4 ;  /* 0x00000005ff000219 */ /* 0x000fc80000011604 */
[--C-:B------:R-:W-:Y:S01]  /*11460*/  SHF.R.S32.HI R5, RZ, 0x1f, R0.reuse ;  /* 0x0000001fff057819 */ /* 0x100fe20000011400 */
[----:B------:R-:W-:-:S04]  /*11470*/  IMAD.MOV.U32 R4, RZ, RZ, R0 ;  /* 0x000000ffff047224 */ /* 0x000fc800078e0000 */
[----:B------:R-:W-:-:S04]  /*11480*/  IMAD.WIDE.U32 R4, R18, UR4, R4 ;  /* 0x0000000412047c25 */ /* 0x000fc8000f8e0004 */
[----:B------:R-:W-:Y:S01]  /*11490*/  IMAD.IADD R5, R5, 0x1, R7 ;  /* 0x0000000105057824 */ /* 0x000fe200078e0207 */
[----:B------:R-:W-:-:S04]  /*114a0*/  LEA R2, P0, R4, R2, 0x2 ;  /* 0x0000000204027211 */ /* 0x000fc800078010ff */
[----:B------:R-:W-:-:S05]  /*114b0*/  LEA.HI.X R3, R4, R3, R5, 0x2, P0 ;  /* 0x0000000304037211 */ /* 0x000fca00000f1405 */
[----:B------:R1:W5:Y:S01]  /*114c0*/  LDG.E R16, desc[UR6][R2.64] ;  /* 0x0000000602107981 */ /* 0x000362000c1e1900 */
[----:B------:R-:W-:-:S04]  /*114d0*/  IMAD.MOV R0, RZ, RZ, -R0 ;  /* 0x000000ffff007224 */ /* 0x000fc800078e0a00 */
[----:B------:R-:W-:-:S07]  /*114e0*/  IMAD R17, R6, R0, R17 ;  /* 0x0000000006117224 */ /* 0x000fce00078e0211 */
.L_x_1059:
[----:B0-----:R-:W-:Y:S01]  /*114f0*/  MOV R0, 0x1 ;  /* 0x0000000100007802 */ /* 0x001fe20000000f00 */
[----:B------:R-:W1:Y:S03]  /*11500*/  S2R R8, SR_TID.X ;  /* 0x0000000000087919 */ /* 0x000e660000002100 */
[----:B------:R-:W-:-:S04]  /*11510*/  SHF.L.U32 R0, R0, 0x1f, RZ ;  /* 0x0000001f00007819 */ /* 0x000fc800000006ff */
[----:B------:R-:W0:Y:S01]  /*11520*/  SYNCS.PHASECHK.TRANS64.TRYWAIT P0, [UR38+0x30840], R0 ;  /* 0x03084000ff0075a7 */ /* 0x000e220008000166 */
[----:B-1----:R-:W-:-:S04]  /*11530*/  LOP3.LUT R2, R8, 0x7f, RZ, 0xc0, !PT ;  /* 0x0000007f08027812 */ /* 0x002fc800078ec0ff */
[----:B------:R-:W-:Y:S01]  /*11540*/  ISETP.NE.AND P1, PT, R2, RZ, PT ;  /* 0x000000ff0200720c */ /* 0x000fe20003f25270 */
[----:B0-----:R-:W-:-:S12]  /*11550*/  @!P0 BRA `(.L_x_1060) ;  /* 0x0000003c00f08947 */ /* 0x001fd80003800000 */
.L_x_1151:
[----:B------:R-:W-:Y:S05]  /*11560*/  @P1 BRA `(.L_x_1061) ;  /* 0x0000000000181947 */ /* 0x000fea0003800000 */
[----:B------:R-:W1:Y:S01]  /*11570*/  S2R R2, SR_TID.X ;  /* 0x0000000000027919 */ /* 0x000e620000002100 */
[----:B0-----:R-:W-:-:S04]  /*11580*/  IMAD.MOV.U32 R0, RZ, RZ, 0x8000 ;  /* 0x00008000ff007424 */ /* 0x001fc800078e00ff */
[----:B------:R2:W-:Y:S01]  /*11590*/  SYNCS.ARRIVE.TRANS64 RZ, [UR38+0x30830], R0 ;  /* 0x03083000ffff79a7 */ /* 0x0005e20008000026 */
[----:B-1----:R-:W-:-:S13]  /*115a0*/  LOP3.LUT P0, RZ, R2, 0x1f, RZ, 0xc0, !PT ;  /* 0x0000001f02ff7812 */ /* 0x002fda000780c0ff */
[----:B--2---:R-:W-:Y:S05]  /*115b0*/  @!P0 BRA `(.L_x_1061) ;  /* 0x0000000000048947 */ /* 0x004fea0003800000 */
[----:B------:R-:W-:Y:S01]  /*115c0*/  BPT.TRAP 0x1 ;  /* 0x000000040000795c */ /* 0x000fe20000300000 */
.L_x_1061:
        /* <DEDUP_REMOVED lines=10> */
[----:B------:R-:W-:Y:S01]  /*11670*/  USHF.L.U32 UR11, UR11, 0x6, URZ ;  /* 0x000000060b0b7899 */ /* 0x000fe2000800063f */
        /* <DEDUP_REMOVED lines=26> */
.L_x_1057:
        /* <DEDUP_REMOVED lines=21> */
[----:B01----:R-:W-:Y:S05]  /*11970*/  CALL.ABS.NOINC R2 ;  /* 0x0000000002007343 */ /* 0x003fea0003c00000 */
.L_x_1062:
[----:B------:R-:W1:Y:S01]  /*11980*/  LDC R6, c[0x0][0x448] ;  /* 0x00011200ff067b82 */ /* 0x000e620000000800 */
[----:B------:R-:W2:Y:S01]  /*11990*/  S2R R11, SR_TID.X ;  /* 0x00000000000b7919 */ /* 0x000ea20000002100 */
[----:B------:R-:W-:Y:S01]  /*119a0*/  USHF.R.S32.HI UR4, URZ, 0x1f, UR36 ;  /* 0x0000001f3f047899 */ /* 0x000fe20008011424 */
[----:B------:R-:W-:Y:S01]  /*119b0*/  ULDC.64 UR8, c[0x0][0x2d8] ;  /* 0x0000b60000087ab9 */ /* 0x000fe20000000a00 */
[----:B------:R-:W3:Y:S02]  /*119c0*/  S2R R10, SR_CTAID.Z ;  /* 0x00000000000a7919 */ /* 0x000ee40000002700 */
[----:B------:R-:W-:Y:S02]  /*119d0*/  UIMAD UR6, UR4, UR8, URZ ;  /* 0x00000008040672a4 */ /* 0x000fe4000f8e023f */
[----:B------:R-:W-:Y:S02]  /*119e0*/  UIMAD.WIDE.U32 UR4, UR36, UR8, URZ ;  /* 0x00000008240472a5 */ /* 0x000fe4000f8e003f */
[----:B------:R-:W-:-:S04]  /*119f0*/  UIMAD UR6, UR36, UR9, UR6 ;  /* 0x00000009240672a4 */ /* 0x000fc8000f8e0206 */
[----:B------:R-:W-:Y:S01]  /*11a00*/  UIADD3 UR5, UR5, UR6, URZ ;  /* 0x0000000605057290 */ /* 0x000fe2000fffe03f */
[----:B-1----:R-:W-:Y:S02]  /*11a10*/  ISETP.NE.AND P0, PT, R6, 0x1, PT ;  /* 0x000000010600780c */ /* 0x002fe40003f05270 */
[C---:B--2---:R-:W-:Y:S02]  /*11a20*/  LOP3.LUT R9, R11.reuse, 0x7f, RZ, 0xc0, !PT ;  /* 0x0000007f0b097812 */ /* 0x044fe400078ec0ff */
[----:B------:R-:W-:-:S09]  /*11a30*/  SHF.L.U32 R3, R11, 0x4, RZ ;  /* 0x000000040b037819 */ /* 0x000fd200000006ff */
[----:B------:R-:W1:Y:S01]  /*11a40*/  @P0 LDC R5, c[0x0][0x44c] ;  /* 0x00011300ff050b82 */ /* 0x000e620000000800 */
[----:B0-----:R-:W-:Y:S01]  /*11a50*/  SHF.R.U32.HI R0, RZ, 0x3, R9 ;  /* 0x00000003ff007819 */ /* 0x001fe20000011609 */
[----:B------:R-:W-:-:S03]  /*11a60*/  IMAD.SHL.U32 R9, R9, 0x8, RZ ;  /* 0x0000000809097824 */ /* 0x000fc600078e00ff */
[----:B------:R-:W-:-:S03]  /*11a70*/  LOP3.LUT R3, R0, 0x70, R3, 0xf8, !PT ;  /* 0x0000007000037812 */ /* 0x000fc600078ef803 */
[----:B------:R-:W0:Y:S02]  /*11a80*/  @P0 LDC R7, c[0x0][0x450] ;  /* 0x00011400ff070b82 */ /* 0x000e240000000800 */
[----:B------:R-:W-:-:S06]  /*11a90*/  VIADD R4, R3, UR45 ;  /* 0x0000002d03047c36 */ /* 0x000fcc0008000000 */
[----:B------:R-:W2:Y:S01]  /*11aa0*/  LDC.64 R2, c[0x0][0x2e0] ;  /* 0x0000b800ff027b82 */ /* 0x000ea20000000a00 */
[----:B-1----:R-:W-:-:S04]  /*11ab0*/  @P0 IMAD.HI.U32 R8, R4, R5, RZ ;  /* 0x0000000504080227 */ /* 0x002fc800078e00ff */
[----:B------:R-:W-:Y:S01]  /*11ac0*/  IMAD.MOV.U32 R5, RZ, RZ, R4 ;  /* 0x000000ffff057224 */ /* 0x000fe200078e0004 */
[----:B0-----:R-:W-:Y:S02]  /*11ad0*/  @P0 SHF.R.U32.HI R5, RZ, R7, R8 ;  /* 0x00000007ff050219 */ /* 0x001fe40000011608 */
[----:B---3--:R-:W-:-:S05]  /*11ae0*/  SHF.R.S32.HI R7, RZ, 0x1f, R10 ;  /* 0x0000001fff077819 */ /* 0x008fca000001140a */
[----:B--2---:R-:W-:-:S04]  /*11af0*/  IMAD R8, R7, R2, RZ ;  /* 0x0000000207087224 */ /* 0x004fc800078e02ff */
[C---:B------:R-:W-:Y:S01]  /*11b00*/  IMAD R7, R10.reuse, R3, R8 ;  /* 0x000000030a077224 */ /* 0x040fe200078e0208 */
[----:B------:R-:W-:Y:S01]  /*11b10*/  SHF.R.S32.HI R8, RZ, 0x1f, R5 ;  /* 0x0000001fff087819 */ /* 0x000fe20000011405 */
[----:B------:R-:W-:Y:S01]  /*11b20*/  IMAD.WIDE.U32 R2, R10, R2, UR4 ;  /* 0x000000040a027e25 */ /* 0x000fe2000f8e0002 */
[----:B------:R-:W-:-:S03]  /*11b30*/  ULDC.64 UR4, c[0x0][0x2d0] ;  /* 0x0000b40000047ab9 */ /* 0x000fc60000000a00 */
[----:B------:R-:W-:Y:S02]  /*11b40*/  IMAD.IADD R3, R3, 0x1, R7 ;  /* 0x0000000103037824 */ /* 0x000fe400078e0207 */
[----:B------:R-:W-:Y:S02]  /*11b50*/  IMAD.MOV R7, RZ, RZ, -R5 ;  /* 0x000000ffff077224 */ /* 0x000fe400078e0a05 */
[----:B------:R-:W-:Y:S02]  /*11b60*/  IMAD R8, R8, UR4, RZ ;  /* 0x0000000408087c24 */ /* 0x000fe4000f8e02ff */
[----:B------:R-:W-:Y:S02]  /*11b70*/  IMAD R4, R6, R7, R4 ;  /* 0x0000000706047224 */ /* 0x000fe400078e0204 */
[C---:B------:R-:W-:Y:S02]  /*11b80*/  IMAD R7, R5.reuse, UR5, R8 ;  /* 0x0000000505077c24 */ /* 0x040fe4000f8e0208 */
[----:B------:R-:W-:Y:S01]  /*11b90*/  IMAD.WIDE.U32 R2, R5, UR4, R2 ;  /* 0x0000000405027c25 */ /* 0x000fe2000f8e0002 */
[----:B------:R-:W-:Y:S01]  /*11ba0*/  SHF.R.S32.HI R5, RZ, 0x1f, R4 ;  /* 0x0000001fff057819 */ /* 0x000fe20000011404 */
[----:B------:R-:W-:-:S03]  /*11bb0*/  ULDC.64 UR4, c[0x0][0x2c8] ;  /* 0x0000b20000047ab9 */ /* 0x000fc60000000a00 */
[----:B------:R-:W-:Y:S01]  /*11bc0*/  IADD3 R3, R3, R7, RZ ;  /* 0x0000000703037210 */ /* 0x000fe20007ffe0ff */
[----:B------:R-:W-:-:S04]  /*11bd0*/  IMAD R5, R5, UR4, RZ ;  /* 0x0000000405057c24 */ /* 0x000fc8000f8e02ff */
[C---:B------:R-:W-:Y:S02]  /*11be0*/  IMAD R5, R4.reuse, UR5, R5 ;  /* 0x0000000504057c24 */ /* 0x040fe4000f8e0205 */
[----:B------:R-:W-:Y:S01]  /*11bf0*/  IMAD.WIDE.U32 R2, R4, UR4, R2 ;  /* 0x0000000404027c25 */ /* 0x000fe2000f8e0002 */
[----:B------:R-:W-:-:S03]  /*11c00*/  ULDC.64 UR4, c[0x0][0x280] ;  /* 0x0000a00000047ab9 */ /* 0x000fc60000000a00 */
[----:B------:R-:W-:Y:S01]  /*11c10*/  IMAD.IADD R7, R3, 0x1, R5 ;  /* 0x0000000103077824 */ /* 0x000fe200078e0205 */
[----:B------:R-:W-:Y:S01]  /*11c20*/  LEA R8, P0, R2, UR4, 0x1 ;  /* 0x0000000402087c11 */ /* 0x000fe2000f8008ff */
[----:B------:R-:W-:-:S03]  /*11c30*/  ULDC UR4, c[0x0][0x2b8] ;  /* 0x0000ae0000047ab9 */ /* 0x000fc60000000800 */
[----:B------:R-:W-:Y:S01]  /*11c40*/  LEA.HI.X R7, R2, UR5, R7, 0x1, P0 ;  /* 0x0000000502077c11 */ /* 0x000fe200080f0c07 */
[----:B------:R-:W-:-:S05]  /*11c50*/  IMAD.SHL.U32 R2, R11, 0x8, RZ ;  /* 0x000000080b027824 */ /* 0x000fca00078e00ff */
[C---:B------:R-:W-:Y:S02]  /*11c60*/  LOP3.LUT R3, R2.reuse, 0x1c0, RZ, 0xc0, !PT ;  /* 0x000001c002037812 */ /* 0x040fe400078ec0ff */
[----:B------:R-:W-:Y:S02]  /*11c70*/  LOP3.LUT R10, R2, 0x38, RZ, 0xc0, !PT ;  /* 0x00000038020a7812 */ /* 0x000fe400078ec0ff */
[----:B------:R-:W-:Y:S02]  /*11c80*/  LOP3.LUT R3, R3, 0x38, R2, 0xf8, !PT ;  /* 0x0000003803037812 */ /* 0x000fe400078ef802 */
[C---:B------:R-:W-:Y:S02]  /*11c90*/  LOP3.LUT R2, R10.reuse, 0x40, RZ, 0xfc, !PT ;  /* 0x000000400a027812 */ /* 0x040fe400078efcff */
[----:B------:R-:W-:Y:S02]  /*11ca0*/  ISETP.GE.AND P4, PT, R10, UR4, PT ;  /* 0x000000040a007c0c */ /* 0x000fe4000bf86270 */
[----:B------:R-:W-:-:S02]  /*11cb0*/  ISETP.GE.AND P2, PT, R2, UR4, PT ;  /* 0x0000000402007c0c */ /* 0x000fc4000bf46270 */
[----:B------:R-:W-:-:S04]  /*11cc0*/  LOP3.LUT R2, R10, 0x80, RZ, 0xfc, !PT ;  /* 0x000000800a027812 */ /* 0x000fc800078efcff */
[----:B------:R-:W-:Y:S02]  /*11cd0*/  ISETP.GE.AND P1, PT, R2, UR4, PT ;  /* 0x0000000402007c0c */ /* 0x000fe4000bf26270 */
[----:B------:R-:W-:-:S04]  /*11ce0*/  LOP3.LUT R2, R10, 0xc0, RZ, 0xfc, !PT ;  /* 0x000000c00a027812 */ /* 0x000fc800078efcff */
[----:B------:R-:W-:Y:S01]  /*11cf0*/  ISETP.GE.AND P0, PT, R2, UR4, PT ;  /* 0x0000000402007c0c */ /* 0x000fe2000bf06270 */
[----:B------:R-:W-:Y:S01]  /*11d00*/  UMOV UR4, 0xffffffff ;  /* 0xffffffff00047882 */ /* 0x000fe20000000000 */
[----:B------:R-:W-:-:S04]  /*11d10*/  LOP3.LUT R2, R3, 0x38, R11, 0x78, !PT ;  /* 0x0000003803027812 */ /* 0x000fc800078e780b */
[----:B------:R-:W-:Y:S01]  /*11d20*/  LOP3.LUT R9, R2, 0x200, R9, 0xf8, !PT ;  /* 0x0000020002097812 */ /* 0x000fe200078ef809 */
[----:B------:R-:W-:Y:S06]  /*11d30*/  BRA.DIV UR4, `(.L_x_1063) ;  /* 0x0000003a04107947 */ /* 0x000fec000b800000 */
[----:B------:R-:W0:Y:S01]  /*11d40*/  SHFL.IDX PT, R2, R7, RZ, 0x181f ;  /* 0x00181fff07027589 */ /* 0x000e2200000e0000 */
[----:B------:R-:W-:Y:S01]  /*11d50*/  ULDC UR4, c[0x0][0x288] ;  /* 0x0000a20000047ab9 */ /* 0x000fe20000000800 */
[----:B------:R-:W-:Y:S01]  /*11d60*/  VIADD R0, R0, UR45 ;  /* 0x0000002d00007c36 */ /* 0x000fe20008000000 */
[----:B------:R-:W-:Y:S01]  /*11d70*/  ULDC.64 UR6, c[0x0][0x208] ;  /* 0x0000820000067ab9 */ /* 0x000fe20000000a00 */
[----:B------:R-:W1:Y:S01]  /*11d80*/  SHFL.IDX PT, R14, R8, RZ, 0x181f ;  /* 0x00181fff080e7589 */ /* 0x000e6200000e0000 */
[----:B------:R-:W-:Y:S02]  /*11d90*/  IMAD R6, R6, UR4, RZ ;  /* 0x0000000406067c24 */ /* 0x000fe4000f8e02ff */
[C---:B------:R-:W-:Y:S01]  /*11da0*/  VIADD R11, R0.reuse, 0x10 ;  /* 0x00000010000b7836 */ /* 0x040fe20000000000 */
[----:B------:R-:W-:Y:S02]  /*11db0*/  SHFL.IDX PT, R5, R7, 0x1, 0x181f ;  /* 0x00381f0007057f89 */ /* 0x000fe400000e0000 */
[----:B------:R-:W-:-:S02]  /*11dc0*/  ISETP.GE.AND P3, PT, R0, R6, PT ;  /* 0x000000060000720c */ /* 0x000fc40003f66270 */
[----:B------:R-:W2:Y:S11]  /*11dd0*/  SHFL.IDX PT, R4, R8, 0x1, 0x181f ;  /* 0x00381f0008047f89 */ /* 0x000eb600000e0000 */
[----:B------:R-:W-:-:S02]  /*11de0*/  @!P3 LEA R21, R9, UR38, 0x1 ;  /* 0x000000260915bc11 */ /* 0x000fc4000f8e08ff */
[----:B0-----:R-:W-:Y:S01]  /*11df0*/  MOV R3, R2 ;  /* 0x0000000200037202 */ /* 0x001fe20000000f00 */
[----:B-1----:R-:W-:Y:S02]  /*11e00*/  IMAD.MOV.U32 R2, RZ, RZ, R14 ;  /* 0x000000ffff027224 */ /* 0x002fe400078e000e */
[----:B------:R-:W-:Y:S02]  /*11e10*/  SHFL.IDX PT, R14, R8, 0x7, 0x181f ;  /* 0x00f81f00080e7f89 */ /* 0x000fe400000e0000 */
[----:B------:R-:W-:-:S05]  /*11e20*/  @!P3 IMAD.WIDE.U32 R2, R10, 0x2, R2 ;  /* 0x000000020a02b825 */ /* 0x000fca00078e0002 */
[----:B------:R-:W-:Y:S04]  /*11e30*/  @!P3 LDGSTS.E.BYPASS.LTC128B.128 [R21+0x10400], desc[UR6][R2.64], !P4 ;  /* 0x104000000215bfae */ /* 0x000fe8000e101d46 */
[----:B------:R-:W-:Y:S04]  /*11e40*/  @!P3 LDGSTS.E.BYPASS.LTC128B.128 [R21+0x14400], desc[UR6][R2.64+0x80], !P2 ;  /* 0x144000800215bfae */ /* 0x000fe8000d101d46 */
[----:B------:R-:W-:Y:S04]  /*11e50*/  @!P3 LDGSTS.E.BYPASS.LTC128B.128 [R21+0x18400], desc[UR6][R2.64+0x100], !P1 ;  /* 0x184001000215bfae */ /* 0x000fe8000c901d46 */
[----:B------:R0:W-:Y:S01]  /*11e60*/  @!P3 LDGSTS.E.BYPASS.LTC128B.128 [R21+0x1c400], desc[UR6][R2.64+0x180], !P0 ;  /* 0x1c4001800215bfae */ /* 0x0001e2000c101d46 */
[----:B------:R-:W-:Y:S01]  /*11e70*/  ISETP.GE.AND P3, PT, R11, R6, PT ;  /* 0x000000060b00720c */ /* 0x000fe20003f66270 */
[----:B------:R-:W-:-:S02]  /*11e80*/  VIADD R11, R0, 0x20 ;  /* 0x00000020000b7836 */ /* 0x000fc40000000000 */
[----:B0-----:R-:W-:Y:S10]  /*11e90*/  SHFL.IDX PT, R3, R7, 0x2, 0x181f ;  /* 0x00581f0007037f89 */ /* 0x001ff400000e0000 */
[----:B--2---:R-:W-:Y:S01]  /*11ea0*/  @!P3 IMAD.WIDE.U32 R4, R10, 0x2, R4 ;  /* 0x000000020a04b825 */ /* 0x004fe200078e0004 */
[----:B------:R-:W-:Y:S01]  /*11eb0*/  @!P3 LEA R20, R9, UR38, 0x1 ;  /* 0x000000260914bc11 */ /* 0x000fe2000f8e08ff */
[----:B------:R-:W0:Y:S04]  /*11ec0*/  SHFL.IDX PT, R2, R8, 0x2, 0x181f ;  /* 0x00581f0008027f89 */ /* 0x000e2800000e0000 */
[----:B------:R-:W-:Y:S04]  /*11ed0*/  @!P3 LDGSTS.E.BYPASS.LTC128B.128 [R20+0x10c00], desc[UR6][R4.64], !P4 ;  /* 0x10c000000414bfae */ /* 0x000fe8000e101d46 */
[----:B------:R-:W-:Y:S04]  /*11ee0*/  @!P3 LDGSTS.E.BYPASS.LTC128B.128 [R20+0x14c00], desc[UR6][R4.64+0x80], !P2 ;  /* 0x14c000800414bfae */ /* 0x000fe8000d101d46 */
[----:B------:R-:W-:Y:S04]  /*11ef0*/  @!P3 LDGSTS.E.BYPASS.LTC128B.128 [R20+0x18c00], desc[UR6][R4.64+0x100], !P1 ;  /* 0x18c001000414bfae */ /* 0x000fe8000c901d46 */
[----:B------:R1:W-:Y:S01]  /*11f00*/  @!P3 LDGSTS.E.BYPASS.LTC128B.128 [R20+0x1cc00], desc[UR6][R4.64+0x180], !P0 ;  /* 0x1cc001800414bfae */ /* 0x0003e2000c101d46 */
[----:B------:R-:W-:Y:S01]  /*11f10*/  ISETP.GE.AND P3, PT, R11, R6, PT ;  /* 0x000000060b00720c */ /* 0x000fe20003f66270 */
[----:B------:R-:W-:-:S02]  /*11f20*/  VIADD R11, R0, 0x30 ;  /* 0x00000030000b7836 */ /* 0x000fc40000000000 */
[----:B-1----:R-:W-:Y:S10]  /*11f30*/  SHFL.IDX PT, R5, R7, 0x3, 0x181f ;  /* 0x00781f0007057f89 */ /* 0x002ff400000e0000 */
[----:B0-----:R-:W-:Y:S01]  /*11f40*/  @!P3 IMAD.WIDE.U32 R2, R10, 0x2, R2 ;  /* 0x000000020a02b825 */ /* 0x001fe200078e0002 */
[----:B------:R-:W-:Y:S01]  /*11f50*/  @!P3 LEA R21, R9, UR38, 0x1 ;  /* 0x000000260915bc11 */ /* 0x000fe2000f8e08ff */
[----:B------:R-:W0:Y:S04]  /*11f60*/  SHFL.IDX PT, R4, R8, 0x3, 0x181f ;  /* 0x00781f0008047f89 */ /* 0x000e2800000e0000 */
[----:B------:R-:W-:Y:S04]  /*11f70*/  @!P3 LDGSTS.E.BYPASS.LTC128B.128 [R21+0x11400], desc[UR6][R2.64], !P4 ;  /* 0x114000000215bfae */ /* 0x000fe8000e101d46 */
[----:B------:R-:W-:Y:S04]  /*11f80*/  @!P3 LDGSTS.E.BYPASS.LTC128B.128 [R21+0x15400], desc[UR6][R2.64+0x80], !P2 ;  /* 0x154000800215bfae */ /* 0x000fe8000d101d46 */
[----:B------:R-:W-:Y:S04]  /*11f90*/  @!P3 LDGSTS.E.BYPASS.LTC128B.128 [R21+0x19400], desc[UR6][R2.64+0x100], !P1 ;  /* 0x194001000215bfae */ /* 0x000fe8000c901d46 */
[----:B------:R1:W-:Y:S01]  /*11fa0*/  @!P3 LDGSTS.E.BYPASS.LTC128B.128 [R21+0x1d400], desc[UR6][R2.64+0x180], !P0 ;  /* 0x1d4001800215bfae */ /* 0x0003e2000c101d46 */
[----:B------:R-:W-:-:S02]  /*11fb0*/  ISETP.GE.AND P3, PT, R11, R6, PT ;  /* 0x000000060b00720c */ /* 0x000fc40003f66270 */
[----:B------:R-:W-:Y:S01]  /*11fc0*/  IADD3 R11, R0, 0x40, RZ ;  /* 0x00000040000b7810 */ /* 0x000fe20007ffe0ff */
        /* <DEDUP_REMOVED lines=24> */
[----:B------:R1:W-:Y:S04]  /*12150*/  @!P3 LDGSTS.E.BYPASS.LTC128B.128 [R20+0x12c00], desc[UR6][R4.64], !P4 ;  /* 0x12c000000414bfae */ /* 0x0003e8000e101d46 */
[----:B------:R1:W-:Y:S04]  /*12160*/  @!P3 LDGSTS.E.BYPASS.LTC128B.128 [R20+0x16c00], desc[UR6][R4.64+0x80], !P2 ;  /* 0x16c000800414bfae */ /* 0x0003e8000d101d46 */
[----:B------:R1:W-:Y:S04]  /*12170*/  @!P3 LDGSTS.E.BYPASS.LTC128B.128 [R20+0x1ac00], desc[UR6][R4.64+0x100], !P1 ;  /* 0x1ac001000414bfae */ /* 0x0003e8000c901d46 */
[----:B------:R1:W-:Y:S01]  /*12180*/  @!P3 LDGSTS.E.BYPASS.LTC128B.128 [R20+0x1ec00], desc[UR6][R4.64+0x180], !P0 ;  /* 0x1ec001800414bfae */ /* 0x0003e2000c101d46 */
[----:B------:R-:W-:-:S03]  /*12190*/  ISETP.GE.AND P3, PT, R11, R6, PT ;  /* 0x000000060b00720c */ /* 0x000fc60003f66270 */
[----:B------:R-:W2:Y:S10]  /*121a0*/  SHFL.IDX PT, R7, R7, 0x7, 0x181f ;  /* 0x00f81f0007077f89 */ /* 0x000eb400000e0000 */
[----:B0-----:R-:W-:Y:S01]  /*121b0*/  @!P3 IMAD.WIDE.U32 R2, R10, 0x2, R2 ;  /* 0x000000020a02b825 */ /* 0x001fe200078e0002 */
[----:B------:R-:W-:-:S05]  /*121c0*/  @!P3 LEA R21, R9, UR38, 0x1 ;  /* 0x000000260915bc11 */ /* 0x000fca000f8e08ff */
[----:B------:R1:W-:Y:S04]  /*121d0*/  @!P3 LDGSTS.E.BYPASS.LTC128B.128 [R21+0x13400], desc[UR6][R2.64], !P4 ;  /* 0x134000000215bfae */ /* 0x0003e8000e101d46 */
[----:B------:R1:W-:Y:S04]  /*121e0*/  @!P3 LDGSTS.E.BYPASS.LTC128B.128 [R21+0x17400], desc[UR6][R2.64+0x80], !P2 ;  /* 0x174000800215bfae */ /* 0x0003e8000d101d46 */
[----:B------:R1:W-:Y:S04]  /*121f0*/  @!P3 LDGSTS.E.BYPASS.LTC128B.128 [R21+0x1b400], desc[UR6][R2.64+0x100], !P1 ;  /* 0x1b4001000215bfae */ /* 0x0003e8000c901d46 */
[----:B--2---:R1:W-:Y:S02]  /*12200*/  @!P3 LDGSTS.E.BYPASS.LTC128B.128 [R21+0x1f400], desc[UR6][R2.64+0x180], !P0 ;  /* 0x1f4001800215bfae */ /* 0x0043e4000c101d46 */
.L_x_1168:
[----:B-1----:R-:W-:Y:S01]  /*12210*/  VIADD R3, R0, 0x70 ;  /* 0x0000007000037836 */ /* 0x002fe20000000000 */
        /* <DEDUP_REMOVED lines=15> */
.L_x_1065:
[----:B------:R-:W-:Y:S05]  /*12310*/  BSYNC B0 ;  /* 0x0000000000007941 */ /* 0x000fea0003800000 */
.L_x_1064:
[----:B------:R-:W-:Y:S01]  /*12320*/  NOP ;  /* 0x0000000000007918 */ /* 0x000fe20000000000 */
[----:B------:R-:W-:Y:S01]  /*12330*/  SYNCS.ARRIVE.TRANS64.RED.A0T1 RZ, [UR38+0x30800], RZ ;  /* 0x030800ffffff79a7 */ /* 0x000fe20008200426 */
[----:B------:R-:W-:Y:S01]  /*12340*/  IMAD.MOV.U32 R2, RZ, RZ, 0x1 ;  /* 0x00000001ff027424 */ /* 0x000fe200078e00ff */
[----:B------:R-:W-:Y:S04]  /*12350*/  ARRIVES.LDGSTSBAR.64.TRANSCNT [UR38+0x30800] ;  /* 0x03080000ff0079b0 */ /* 0x000fe80008000aa6 */
[----:B------:R-:W-:Y:S01]  /*12360*/  SHF.L.U32 R2, R2, 0x1f, RZ ;  /* 0x0000001f02027819 */ /* 0x000fe200000006ff */
[----:B------:R-:W-:Y:S01]  /*12370*/  NOP ;  /* 0x0000000000007918 */ /* 0x000fe20000000000 */
[----:B------:R-:W2:Y:S01]  /*12380*/  LDL.LU R3, [R1+0x8] ;  /* 0x0000080001037983 */ /* 0x000ea20000300800 */
[----:B------:R-:W-:Y:S01]  /*12390*/  SYNCS.ARRIVE.TRANS64.A1T0 RZ, [UR38+0x30800], RZ ;  /* 0x030800ffffff79a7 */ /* 0x000fe20008100026 */
[----:B------:R-:W1:Y:S01]  /*123a0*/  SYNCS.PHASECHK.TRANS64.TRYWAIT P0, [UR38+0x30820], R2 ;  /* 0x03082002ff0075a7 */ /* 0x000e620008000166 */
[----:B--2---:R-:W-:-:S05]  /*123b0*/  VIADD R0, R3, 0xfffffffe ;  /* 0xfffffffe03007836 */ /* 0x004fca0000000000 */
[----:B------:R-:W-:Y:S01]  /*123c0*/  ISETP.GE.AND P1, PT, R0, UR39, PT ;  /* 0x0000002700007c0c */ /* 0x000fe2000bf26270 */
[----:B-1----:R-:W-:-:S12]  /*123d0*/  @!P0 BRA `(.L_x_1066) ;  /* 0x0000003c002c8947 */ /* 0x002fd80003800000 */
.L_x_1169:
[----:B0-----:R-:W-:Y:S02]  /*123e0*/  IMAD.MOV.U32 R9, RZ, RZ, 0x1 ;  /* 0x00000001ff097424 */ /* 0x001fe400078e00ff */
[----:B------:R-:W-:Y:S01]  /*123f0*/  IMAD.MOV.U32 R8, RZ, RZ, RZ ;  /* 0x000000ffff087224 */ /* 0x000fe200078e00ff */
[----:B------:R-:W-:Y:S06]  /*12400*/  @!P1 BRA `(.L_x_1067) ;  /* 0x0000002000f09947 */ /* 0x000fec0003800000 */
[----:B------:R-:W-:Y:S01]  /*12410*/  UIADD3 UR4, UR44, 0x1, URZ ;  /* 0x000000012c047890 */ /* 0x000fe2000fffe03f */
[----:B------:R-:W0:Y:S01]  /*12420*/  S2R R4, SR_TID.X ;  /* 0x0000000000047919 */ /* 0x000e220000002100 */
[----:B------:R-:W-:Y:S01]  /*12430*/  ULOP3.LUT UR5, URZ, UR42, URZ, 0x33, !UPT ;  /* 0x0000002a3f057292 */ /* 0x000fe2000f8e333f */
[----:B------:R-:W-:Y:S01]  /*12440*/  IMAD.MOV.U32 R9, RZ, RZ, 0x1 ;  /* 0x00000001ff097424 */ /* 0x000fe200078e00ff */
[----:B------:R-:W-:-:S04]  /*12450*/  UIMAD UR4, UR4, UR41, URZ ;  /* 0x00000029040472a4 */ /* 0x000fc8000f8e023f */
[----:B-1----:R-:W-:Y:S01]  /*12460*/  MOV R3, UR5 ;  /* 0x0000000500037c02 */ /* 0x002fe20008000f00 */
[----:B------:R-:W-:Y:S01]  /*12470*/  ULOP3.LUT UR5, URZ, UR39, URZ, 0x33, !UPT ;  /* 0x000000273f057292 */ /* 0x000fe2000f8e333f */
[----:B------:R-:W-:Y:S01]  /*12480*/  LOP3.LUT R2, RZ, UR4, RZ, 0x33, !PT ;  /* 0x00000004ff027c12 */ /* 0x000fe2000f8e33ff */
[----:B------:R-:W-:-:S03]  /*12490*/  ULOP3.LUT UR4, URZ, UR43, URZ, 0x33, !UPT ;  /* 0x0000002b3f047292 */ /* 0x000fc6000f8e333f */
[----:B------:R-:W-:Y:S01]  /*124a0*/  VIADDMNMX R2, R2, -UR40, R3, !PT ;  /* 0x8000002802027c46 */ /* 0x000fe2000f800103 */
[----:B------:R-:W-:-:S03]  /*124b0*/  IMAD.MOV.U32 R3, RZ, RZ, 0x2 ;  /* 0x00000002ff037424 */ /* 0x000fc600078e00ff */
[----:B------:R-:W-:-:S04]  /*124c0*/  VIMNMX R2, R2, UR4, !PT ;  /* 0x0000000402027c48 */ /* 0x000fc8000ffe0100 */
[----:B------:R-:W-:-:S05]  /*124d0*/  VIADDMNMX R3, R2, R3, UR5, !PT ;  /* 0x0000000502037e46 */ /* 0x000fca000f800103 */
[----:B------:R-:W-:-:S05]  /*124e0*/  VIADD R5, R3, 0xfffffffe ;  /* 0xfffffffe03057836 */ /* 0x000fca0000000000 */
[-C--:B------:R-:W-:Y:S02]  /*124f0*/  ISETP.NE.AND P0, PT, R5, R2.reuse, PT ;  /* 0x000000020500720c */ /* 0x080fe40003f05270 */
[----:B------:R-:W-:Y:S02]  /*12500*/  LOP3.LUT R2, RZ, R2, RZ, 0x33, !PT ;  /* 0x00000002ff027212 */ /* 0x000fe400078e33ff */
[----:B0-----:R-:W-:Y:S02]  /*12510*/  LOP3.LUT R10, R4, 0x1f, RZ, 0xc0, !PT ;  /* 0x0000001f040a7812 */ /* 0x001fe400078ec0ff */
[----:B------:R-:W-:Y:S01]  /*12520*/  MOV R4, R16 ;  /* 0x0000001000047202 */ /* 0x000fe20000000f00 */
[----:B------:R-:W-:-:S05]  /*12530*/  IMAD.IADD R3, R3, 0x1, R2 ;  /* 0x0000000103037824 */ /* 0x000fca00078e0202 */
[----:B------:R-:W-:Y:S01]  /*12540*/  LOP3.LUT R12, R3, 0x1, RZ, 0xc0, !PT ;  /* 0x00000001030c7812 */ /* 0x000fe200078ec0ff */
[----:B------:R-:W-:Y:S06]  /*12550*/  @!P0 BRA `(.L_x_1068) ;  /* 0x0000001400c88947 */ /* 0x000fec0003800000 */
[----:B------:R-:W-:Y:S01]  /*12560*/  BSSY B0, `(.L_x_1068) ;  /* 0x0000171000007945 */ /* 0x000fe20003800000 */
[----:B------:R-:W-:Y:S02]  /*12570*/  IMAD.IADD R6, R3, 0x1, -R12 ;  /* 0x0000000103067824 */ /* 0x000fe400078e0a0c */
[----:B------:R-:W-:Y:S02]  /*12580*/  IMAD.MOV.U32 R7, RZ, RZ, 0x1 ;  /* 0x00000001ff077424 */ /* 0x000fe400078e00ff */
[----:B------:R-:W-:-:S07]  /*12590*/  IMAD.MOV.U32 R4, RZ, RZ, R16 ;  /* 0x000000ffff047224 */ /* 0x000fce00078e0010 */
.L_x_1107:
[----:B------:R-:W2:Y:S01]  /*125a0*/  LDL R2, [R1] ;  /* 0x0000000001027983 */ /* 0x000ea20000100800 */
[----:B------:R-:W-:Y:S01]  /*125b0*/  VIADD R6, R6, 0xfffffffe ;  /* 0xfffffffe06067836 */ /* 0x000fe20000000000 */
[----:B------:R-:W-:Y:S04]  /*125c0*/  BSSY B1, `(.L_x_1069) ;  /* 0x00000b3000017945 */ /* 0x000fe80003800000 */
[----:B------:R-:W-:Y:S02]  /*125d0*/  ISETP.NE.AND P2, PT, R6, RZ, PT ;  /* 0x000000ff0600720c */ /* 0x000fe40003f45270 */
[----:B--2---:R-:W-:-:S13]  /*125e0*/  ISETP.NE.AND P0, PT, R2, RZ, PT ;  /* 0x000000ff0200720c */ /* 0x004fda0003f05270 */
[----:B------:R-:W-:Y:S05]  /*125f0*/  @!P0 BRA `(.L_x_1070) ;  /* 0x0000000800bc8947 */ /* 0x000fea0003800000 */
[----:B------:R-:W2:Y:S01]  /*12600*/  LDL R2, [R1+0x4] ;  /* 0x0000040001027983 */ /* 0x000ea20000100800 */
[----:B------:R-:W-:Y:S02]  /*12610*/  MOV R9, R0 ;  /* 0x0000000000097202 */ /* 0x000fe40000000f00 */
        /* <DEDUP_REMOVED lines=12> */
[--C-:B------:R-:W-:Y:S01]  /*126e0*/  SHF.R.S32.HI R3, RZ, 0x1f, R2.reuse ;  /* 0x0000001fff037819 */ /* 0x100fe20000011402 */
[--C-:B------:R-:W-:Y:S02]  /*126f0*/  IMAD.MOV R5, RZ, RZ, -R2.reuse ;  /* 0x000000ffff057224 */ /* 0x100fe400078e0a02 */
[----:B------:R-:W-:Y:S01]  /*12700*/  IMAD.WIDE.U32 R2, R18, UR4, R2 ;  /* 0x0000000412027c25 */ /* 0x000fe2000f8e0002 */
[----:B------:R-:W-:-:S03]  /*12710*/  ULDC.64 UR4, c[0x0][0x418] ;  /* 0x0001060000047ab9 */ /* 0x000fc60000000a00 */
[----:B------:R-:W-:Y:S01]  /*12720*/  IMAD.IADD R3, R4, 0x1, R3 ;  /* 0x0000000104037824 */ /* 0x000fe200078e0203 */
[----:B------:R-:W-:Y:S01]  /*12730*/  LEA R4, P0, R2, UR4, 0x2 ;  /* 0x0000000402047c11 */ /* 0x000fe2000f8010ff */
[----:B------:R-:W-:-:S03]  /*12740*/  IMAD R9, R9, R5, R0 ;  /* 0x0000000509097224 */ /* 0x000fc600078e0200 */
[----:B------:R-:W-:-:S05]  /*12750*/  LEA.HI.X R5, R2, UR5, R3, 0x2, P0 ;  /* 0x0000000502057c11 */ /* 0x000fca00080f1403 */
[----:B------:R0:W5:Y:S04]  /*12760*/  LDG.E R4, desc[UR6][R4.64] ;  /* 0x0000000604047981 */ /* 0x000168000c1e1900 */
.L_x_1071:
[----:B------:R-:W1:Y:S01]  /*12770*/  S2R R2, SR_TID.X ;  /* 0x0000000000027919 */ /* 0x000e620000002100 */
[----:B------:R-:W-:Y:S01]  /*12780*/  BSSY B2, `(.L_x_1072) ;  /* 0x0000006000027945 */ /* 0x000fe20003800000 */
[----:B-1----:R-:W-:Y:S02]  /*12790*/  LOP3.LUT R3, R2, 0x7f, RZ, 0xc0, !PT ;  /* 0x0000007f02037812 */ /* 0x002fe400078ec0ff */
[----:B------:R-:W-:Y:S02]  /*127a0*/  SHF.L.U32 R2, R7, 0x1f, RZ ;  /* 0x0000001f07027819 */ /* 0x000fe400000006ff */
[----:B------:R-:W-:Y:S02]  /*127b0*/  ISETP.NE.AND P1, PT, R3, RZ, PT ;  /* 0x000000ff0300720c */ /* 0x000fe40003f25270 */
[----:B------:R-:W1:Y:S02]  /*127c0*/  SYNCS.PHASECHK.TRANS64.TRYWAIT P0, [UR38+0x30848], R2 ;  /* 0x03084802ff0075a7 */ /* 0x000e640008000166 */
[----:B-1----:R-:W-:Y:S09]  /*127d0*/  @!P0 BRA `(.L_x_1073) ;  /* 0x0000003800448947 */ /* 0x002ff20003800000 */
.L_x_1170:
[----:B------:R-:W-:Y:S05]  /*127e0*/  BSYNC B2 ;  /* 0x0000000000027941 */ /* 0x000fea0003800000 */
.L_x_1072:
[----:B------:R-:W-:Y:S04]  /*127f0*/  BSSY B2, `(.L_x_1074) ;  /* 0x0000007000027945 */ /* 0x000fe80003800000 */
[----:B------:R-:W-:Y:S05]  /*12800*/  @P1 BRA `(.L_x_1075) ;  /* 0x0000000000141947 */ /* 0x000fea0003800000 */
[----:B------:R-:W-:Y:S01]  /*12810*/  ISETP.NE.AND P0, PT, R10, RZ, PT ;  /* 0x000000ff0a00720c */ /* 0x000fe20003f05270 */
[----:B-1----:R-:W-:-:S04]  /*12820*/  IMAD.MOV.U32 R3, RZ, RZ, 0x8000 ;  /* 0x00008000ff037424 */ /* 0x002fc800078e00ff */
[----:B------:R2:W-:Y:S08]  /*12830*/  SYNCS.ARRIVE.TRANS64 RZ, [UR38+0x30838], R3 ;  /* 0x03083803ffff79a7 */ /* 0x0005f00008000026 */
[----:B--2---:R-:W-:Y:S05]  /*12840*/  @!P0 BRA `(.L_x_1075) ;  /* 0x0000000000048947 */ /* 0x004fea0003800000 */
[----:B------:R-:W-:Y:S01]  /*12850*/  BPT.TRAP 0x1 ;  /* 0x000000040000795c */ /* 0x000fe20000300000 */
.L_x_1075:
[----:B------:R-:W-:Y:S05]  /*12860*/  BSYNC B2 ;  /* 0x0000000000027941 */ /* 0x000fea0003800000 */
.L_x_1074:
[----:B------:R-:W-:Y:S01]  /*12870*/  MOV R14, RZ ;  /* 0x000000ff000e7202 */ /* 0x000fe20000000f00 */
[----:B------:R-:W-:Y:S01]  /*12880*/  ULDC.64 UR4, c[0x0][0x198] ;  /* 0x0000660000047ab9 */ /* 0x000fe20000000a00 */
[----:B------:R-:W-:Y:S01]  /*12890*/  PLOP3.LUT P0, PT, PT, PT, PT, 0x80, 0x0 ;  /* 0x000000000000781c */ /* 0x000fe20003f0f070 */
[----:B------:R-:W-:Y:S01]  /*128a0*/  UIADD3 UR4, UP0, UR4, 0x370, URZ ;  /* 0x0000037004047890 */ /* 0x000fe2000ff1e03f */
[----:B------:R-:W-:Y:S01]  /*128b0*/  R2UR UR34, R14 ;  /* 0x000000000e2272ca */ /* 0x000fe200000e0000 */
[----:B-1----:R-:W-:Y:S01]  /*128c0*/  IMAD.SHL.U32 R3, R9, 0x40, RZ ;  /* 0x0000004009037824 */ /* 0x002fe200078e00ff */
[----:B------:R-:W-:Y:S02]  /*128d0*/  UIADD3 UR32, UR38, 0x28400, URZ ;  /* 0x0002840026207890 */ /* 0x000fe4000fffe03f */
[----:B------:R-:W-:Y:S02]  /*128e0*/  UIADD3 UR33, UR38, 0x30838, URZ ;  /* 0x0003083826217890 */ /* 0x000fe4000fffe03f */
[----:B------:R-:W-:Y:S01]  /*128f0*/  UIADD3.X UR5, URZ, UR5, URZ, UP0, !UPT ;  /* 0x000000053f057290 */ /* 0x000fe200087fe43f */
[----:B------:R-:W-:Y:S01]  /*12900*/  UMOV UR6, 0x0 ;  /* 0x0000000000067882 */ /* 0x000fe20000000000 */
[----:B------:R-:W-:-:S10]  /*12910*/  UMOV UR7, 0x14f00000 ;  /* 0x14f0000000077882 */ /* 0x000fd40000000000 */
.L_x_1076:
[----:B------:R-:W-:-:S13]  /*12920*/  @P0 ELECT P3, URZ, PT ;  /* 0x00000000003f082f */ /* 0x000fda0003860000 */
[----:B-----5:R-:W-:Y:S02]  /*12930*/  @P3 R2UR UR37, R4 ;  /* 0x00000000042532ca */ /* 0x020fe400000e0000 */
        /* <DEDUP_REMOVED lines=11> */
.L_x_1077:
        /* <DEDUP_REMOVED lines=15> */
.L_x_1078:
        /* <DEDUP_REMOVED lines=15> */
.L_x_1079:
        /* <DEDUP_REMOVED lines=12> */
.L_x_1171:
[----:B------:R-:W-:Y:S05]  /*12c90*/  BSYNC B2 ;  /* 0x0000000000027941 */ /* 0x000fea0003800000 */
.L_x_1080:
[----:B------:R-:W-:Y:S01]  /*12ca0*/  BSSY B2, `(.L_x_1082) ;  /* 0x0000009000027945 */ /* 0x000fe20003800000 */
[----:B0-----:R-:W-:Y:S01]  /*12cb0*/  MOV R2, 0x0 ;  /* 0x0000000000027802 */ /* 0x001fe20000000f00 */
[----:B------:R-:W-:Y:S02]  /*12cc0*/  IMAD.MOV.U32 R3, RZ, RZ, 0x14f00000 ;  /* 0x14f00000ff037424 */ /* 0x000fe400078e00ff */
[----:B------:R-:W-:Y:S05]  /*12cd0*/  @P1 BRA `(.L_x_1083) ;  /* 0x0000000000141947 */ /* 0x000fea0003800000 */
[----:B------:R-:W-:Y:S01]  /*12ce0*/  ISETP.NE.AND P0, PT, R10, RZ, PT ;  /* 0x000000ff0a00720c */ /* 0x000fe20003f05270 */
[----:B------:R-:W-:-:S04]  /*12cf0*/  IMAD.MOV.U32 R15, RZ, RZ, 0x8000 ;  /* 0x00008000ff0f7424 */ /* 0x000fc800078e00ff */
[----:B------:R0:W-:Y:S08]  /*12d00*/  SYNCS.ARRIVE.TRANS64 RZ, [UR38+0x30850], R15 ;  /* 0x0308500fffff79a7 */ /* 0x0001f00008000026 */
[----:B0-----:R-:W-:Y:S05]  /*12d10*/  @!P0 BRA `(.L_x_1083) ;  /* 0x0000000000048947 */ /* 0x001fea0003800000 */
[----:B------:R-:W-:Y:S01]  /*12d20*/  BPT.TRAP 0x1 ;  /* 0x000000040000795c */ /* 0x000fe20000300000 */
.L_x_1083:
[----:B------:R-:W-:Y:S05]  /*12d30*/  BSYNC B2 ;  /* 0x0000000000027941 */ /* 0x000fea0003800000 */
.L_x_1082:
[----:B------:R-:W-:Y:S01]  /*12d40*/  R2UR UR6, R2 ;  /* 0x00000000020672ca */ /* 0x000fe200000e0000 */
[----:B------:R-:W-:Y:S01]  /*12d50*/  ULDC.64 UR4, c[0x0][0x198] ;  /* 0x0000660000047ab9 */ /* 0x000fe20000000a00 */
[----:B------:R-:W-:Y:S01]  /*12d60*/  R2UR UR7, R3 ;  /* 0x00000000030772ca */ /* 0x000fe200000e0000 */
[----:B------:R-:W-:Y:S01]  /*12d70*/  UIADD3 UR4, UP0, UR4, 0x470, URZ ;  /* 0x0000047004047890 */ /* 0x000fe2000ff1e03f */
[----:B------:R-:W-:Y:S01]  /*12d80*/  R2UR UR10, R14 ;  /* 0x000000000e0a72ca */ /* 0x000fe200000e0000 */
[----:B------:R-:W-:Y:S01]  /*12d90*/  IMAD.SHL.U32 R14, R17, 0x40, RZ ;  /* 0x00000040110e7824 */ /* 0x000fe200078e00ff */
[----:B------:R-:W-:Y:S01]  /*12da0*/  PLOP3.LUT P0, PT, PT, PT, PT, 0x80, 0x0 ;  /* 0x000000000000781c */ /* 0x000fe20003f0f070 */
[----:B------:R-:W-:Y:S02]  /*12db0*/  UIADD3 UR8, UR38, 0x400, URZ ;  /* 0x0000040026087890 */ /* 0x000fe4000fffe03f */
[----:B------:R-:W-:Y:S02]  /*12dc0*/  UIADD3 UR9, UR38, 0x30850, URZ ;  /* 0x0003085026097890 */ /* 0x000fe4000fffe03f */
[----:B------:R-:W-:-:S12]  /*12dd0*/  UIADD3.X UR5, URZ, UR5, URZ, UP0, !UPT ;  /* 0x000000053f057290 */ /* 0x000fd800087fe43f */
.L_x_1084:
        /* <DEDUP_REMOVED lines=13> */
.L_x_1085:
        /* <DEDUP_REMOVED lines=13> */
.L_x_1086:
        /* <DEDUP_REMOVED lines=13> */
.L_x_1087:
        /* <DEDUP_REMOVED lines=8> */
[----:B------:R-:W-:Y:S01]  /*130d0*/  IMAD.MOV.U32 R17, RZ, RZ, R9 ;  /* 0x000000ffff117224 */ /* 0x000fe200078e0009 */
[----:B------:R-:W-:-:S07]  /*130e0*/  MOV R16, R4 ;  /* 0x0000000400107202 */ /* 0x000fce0000000f00 */
.L_x_1070:
[----:B------:R-:W-:Y:S05]  /*130f0*/  BSYNC B1 ;  /* 0x0000000000017941 */ /* 0x000fea0003800000 */
.L_x_1069:
[----:B------:R-:W2:Y:S01]  /*13100*/  LDL R2, [R1] ;  /* 0x0000000001027983 */ /* 0x000ea20000100800 */
[----:B------:R-:W-:Y:S01]  /*13110*/  BSSY B1, `(.L_x_1088) ;  /* 0x00000b2000017945 */ /* 0x000fe20003800000 */
[----:B------:R-:W-:Y:S02]  /*13120*/  LOP3.LUT R9, R7, 0x1, RZ, 0x3c, !PT ;  /* 0x0000000107097812 */ /* 0x000fe400078e3cff */
[----:B--2---:R-:W-:-:S13]  /*13130*/  ISETP.NE.AND P0, PT, R2, RZ, PT ;  /* 0x000000ff0200720c */ /* 0x004fda0003f05270 */
[----:B------:R-:W-:Y:S05]  /*13140*/  @!P0 BRA `(.L_x_1089) ;  /* 0x0000000800b88947 */ /* 0x000fea0003800000 */
[----:B------:R-:W2:Y:S01]  /*13150*/  LDL R2, [R1+0x4] ;  /* 0x0000040001027983 */ /* 0x000ea20000100800 */
[----:B------:R-:W-:Y:S01]  /*13160*/  VIADD R11, R0, 0xffffffff ;  /* 0xffffffff000b7836 */ /* 0x000fe20000000000 */
        /* <DEDUP_REMOVED lines=21> */
.L_x_1090:
[----:B------:R-:W1:Y:S01]  /*132c0*/  S2R R2, SR_TID.X ;  /* 0x0000000000027919 */ /* 0x000e620000002100 */
[----:B------:R-:W-:Y:S01]  /*132d0*/  BSSY B2, `(.L_x_1091) ;  /* 0x0000006000027945 */ /* 0x000fe20003800000 */
[----:B-1----:R-:W-:Y:S02]  /*132e0*/  LOP3.LUT R3, R2, 0x7f, RZ, 0xc0, !PT ;  /* 0x0000007f02037812 */ /* 0x002fe400078ec0ff */
[----:B------:R-:W-:Y:S02]  /*132f0*/  SHF.L.U32 R2, R9, 0x1f, RZ ;  /* 0x0000001f09027819 */ /* 0x000fe400000006ff */
[----:B------:R-:W-:Y:S02]  /*13300*/  ISETP.NE.AND P1, PT, R3, RZ, PT ;  /* 0x000000ff0300720c */ /* 0x000fe40003f25270 */
[----:B------:R-:W1:Y:S02]  /*13310*/  SYNCS.PHASECHK.TRANS64.TRYWAIT P0, [UR38+0x30840], R2 ;  /* 0x03084002ff0075a7 */ /* 0x000e640008000166 */
[----:B-1----:R-:W-:Y:S09]  /*13320*/  @!P0 BRA `(.L_x_1092) ;  /* 0x0000002c00a08947 */ /* 0x002ff20003800000 */
.L_x_1172:
[----:B------:R-:W-:Y:S05]  /*13330*/  BSYNC B2 ;  /* 0x0000000000027941 */ /* 0x000fea0003800000 */
.L_x_1091:
[----:B------:R-:W-:Y:S04]  /*13340*/  BSSY B2, `(.L_x_1093) ;  /* 0x0000007000027945 */ /* 0x000fe80003800000 */
[----:B------:R-:W-:Y:S05]  /*13350*/  @P1 BRA `(.L_x_1094) ;  /* 0x0000000000141947 */ /* 0x000fea0003800000 */
[----:B------:R-:W-:Y:S02]  /*13360*/  ISETP.NE.AND P0, PT, R10, RZ, PT ;  /* 0x000000ff0a00720c */ /* 0x000fe40003f05270 */
[----:B-1----:R-:W-:-:S04]  /*13370*/  MOV R2, 0x8000 ;  /* 0x0000800000027802 */ /* 0x002fc80000000f00 */
[----:B------:R2:W-:Y:S07]  /*13380*/  SYNCS.ARRIVE.TRANS64 RZ, [UR38+0x30830], R2 ;  /* 0x03083002ffff79a7 */ /* 0x0005ee0008000026 */
[----:B------:R-:W-:Y:S05]  /*13390*/  @!P0 BRA `(.L_x_1094) ;  /* 0x0000000000048947 */ /* 0x000fea0003800000 */
[----:B------:R-:W-:Y:S01]  /*133a0*/  BPT.TRAP 0x1 ;  /* 0x000000040000795c */ /* 0x000fe20000300000 */
.L_x_1094:
[----:B------:R-:W-:Y:S05]  /*133b0*/  BSYNC B2 ;  /* 0x0000000000027941 */ /* 0x000fea0003800000 */
.L_x_1093:
[----:B------:R-:W-:Y:S01]  /*133c0*/  IMAD.MOV.U32 R15, RZ, RZ, RZ ;  /* 0x000000ffff0f7224 */ /* 0x000fe200078e00ff */
[----:B------:R-:W-:Y:S01]  /*133d0*/  ULDC.64 UR4, c[0x0][0x198] ;  /* 0x0000660000047ab9 */ /* 0x000fe20000000a00 */
[----:B------:R-:W-:Y:S01]  /*133e0*/  PLOP3.LUT P0, PT, PT, PT, PT, 0x80, 0x0 ;  /* 0x000000000000781c */ /* 0x000fe20003f0f070 */
[----:B------:R-:W-:Y:S01]  /*133f0*/  UIADD3 UR4, UP0, UR4, 0x370, URZ ;  /* 0x0000037004047890 */ /* 0x000fe2000ff1e03f */
[----:B-12---:R-:W-:Y:S01]  /*13400*/  IMAD.SHL.U32 R2, R11, 0x40, RZ ;  /* 0x000000400b027824 */ /* 0x006fe200078e00ff */
[----:B------:R-:W-:Y:S01]  /*13410*/  R2UR UR10, R15 ;  /* 0x000000000f0a72ca */ /* 0x000fe200000e0000 */
[----:B------:R-:W-:Y:S02]  /*13420*/  UIADD3 UR8, UR38, 0x20400, URZ ;  /* 0x0002040026087890 */ /* 0x000fe4000fffe03f */
[----:B------:R-:W-:Y:S02]  /*13430*/  UIADD3 UR9, UR38, 0x30830, URZ ;  /* 0x0003083026097890 */ /* 0x000fe4000fffe03f */
[----:B------:R-:W-:Y:S01]  /*13440*/  UIADD3.X UR5, URZ, UR5, URZ, UP0, !UPT ;  /* 0x000000053f057290 */ /* 0x000fe200087fe43f */
[----:B------:R-:W-:Y:S01]  /*13450*/  UMOV UR6, 0x0 ;  /* 0x0000000000067882 */ /* 0x000fe20000000000 */
[----:B------:R-:W-:-:S10]  /*13460*/  UMOV UR7, 0x14f00000 ;  /* 0x14f0000000077882 */ /* 0x000fd40000000000 */
.L_x_1095:
        /* <DEDUP_REMOVED lines=14> */
.L_x_1096:
        /* <DEDUP_REMOVED lines=14> */
.L_x_1097:
        /* <DEDUP_REMOVED lines=14> */
.L_x_1098:
        /* <DEDUP_REMOVED lines=12> */
.L_x_1173:
[----:B------:R-:W-:Y:S05]  /*137d0*/  BSYNC B2 ;  /* 0x0000000000027941 */ /* 0x000fea0003800000 */
.L_x_1099:
        /* <DEDUP_REMOVED lines=9> */
.L_x_1102:
[----:B------:R-:W-:Y:S05]  /*13870*/  BSYNC B2 ;  /* 0x0000000000027941 */ /* 0x000fea0003800000 */
.L_x_1101:
        /* <DEDUP_REMOVED lines=10> */
.L_x_1103:
        /* <DEDUP_REMOVED lines=13> */
.L_x_1104:
        /* <DEDUP_REMOVED lines=13> */
.L_x_1105:
        /* <DEDUP_REMOVED lines=13> */
.L_x_1106:
        /* <DEDUP_REMOVED lines=10> */
.L_x_1089:
[----:B------:R-:W-:Y:S05]  /*13c30*/  BSYNC B1 ;  /* 0x0000000000017941 */ /* 0x000fea0003800000 */
.L_x_1088:
[----:B------:R-:W-:Y:S02]  /*13c40*/  VIADD R0, R0, 0xfffffffe ;  /* 0xfffffffe00007836 */ /* 0x000fe40000000000 */
[----:B------:R-:W-:Y:S01]  /*13c50*/  IMAD.MOV.U32 R7, RZ, RZ, R9 ;  /* 0x000000ffff077224 */ /* 0x000fe200078e0009 */
[----:B------:R-:W-:Y:S06]  /*13c60*/  @P2 BRA `(.L_x_1107) ;  /* 0xffffffe8004c2947 */ /* 0x000fec000383ffff */
[----:B------:R-:W-:Y:S05]  /*13c70*/  BSYNC B0 ;  /* 0x0000000000007941 */ /* 0x000fea0003800000 */
.L_x_1068:
[----:B------:R-:W-:Y:S01]  /*13c80*/  ISETP.NE.AND P0, PT, R12, RZ, PT ;  /* 0x000000ff0c00720c */ /* 0x000fe20003f05270 */
[----:B------:R-:W-:-:S12]  /*13c90*/  BSSY B0, `(.L_x_1067) ;  /* 0x00000b3000007945 */ /* 0x000fd80003800000 */
[----:B------:R-:W-:Y:S05]  /*13ca0*/  @!P0 BRA `(.L_x_1108) ;  /* 0x0000000800c48947 */ /* 0x000fea0003800000 */
[----:B------:R-:W2:Y:S01]  /*13cb0*/  LDL R2, [R1] ;  /* 0x0000000001027983 */ /* 0x000ea20000100800 */
[----:B------:R-:W-:Y:S01]  /*13cc0*/  IMAD.MOV.U32 R8, RZ, RZ, 0x1 ;  /* 0x00000001ff087424 */ /* 0x000fe200078e00ff */
[----:B--2---:R-:W-:-:S13]  /*13cd0*/  ISETP.NE.AND P1, PT, R2, RZ, PT ;  /* 0x000000ff0200720c */ /* 0x004fda0003f25270 */
[----:B------:R-:W-:Y:S05]  /*13ce0*/  @!P1 BRA `(.L_x_1108) ;  /* 0x0000000800b49947 */ /* 0x000fea0003800000 */
[----:B------:R-:W2:Y:S02]  /*13cf0*/  LDL.LU R2, [R1+0x4] ;  /* 0x0000040001027983 */ /* 0x000ea40000300800 */
[----:B--2---:R-:W-:-:S13]  /*13d00*/  ISETP.NE.AND P1, PT, R2, RZ, PT ;  /* 0x000000ff0200720c */ /* 0x004fda0003f25270 */
[----:B------:R-:W-:Y:S05]  /*13d10*/  @!P1 BRA `(.L_x_1109) ;  /* 0x0000000000509947 */ /* 0x000fea0003800000 */
[----:B------:R-:W0:Y:S01]  /*13d20*/  LDC R7, c[0x0][0x43c] ;  /* 0x00010f00ff077b82 */ /* 0x000e220000000800 */
[----:B------:R-:W-:Y:S01]  /*13d30*/  MOV R6, R0 ;  /* 0x0000000000067202 */ /* 0x000fe20000000f00 */
        /* <DEDUP_REMOVED lines=16> */
[----:B------:R-:W-:-:S04]  /*13e40*/  IMAD.MOV R2, RZ, RZ, -R6 ;  /* 0x000000ffff027224 */ /* 0x000fc800078e0a06 */
[----:B------:R-:W-:-:S07]  /*13e50*/  IMAD R0, R7, R2, R0 ;  /* 0x0000000207007224 */ /* 0x000fce00078e0200 */
.L_x_1109:
[----:B------:R-:W1:Y:S01]  /*13e60*/  S2R R2, SR_TID.X ;  /* 0x0000000000027919 */ /* 0x000e620000002100 */
[----:B------:R-:W-:Y:S01]  /*13e70*/  BSSY B1, `(.L_x_1110) ;  /* 0x0000006000017945 */ /* 0x000fe20003800000 */
[----:B-1----:R-:W-:Y:S02]  /*13e80*/  LOP3.LUT R3, R2, 0x7f, RZ, 0xc0, !PT ;  /* 0x0000007f02037812 */ /* 0x002fe400078ec0ff */
[----:B------:R-:W-:Y:S02]  /*13e90*/  SHF.L.U32 R2, R9, 0x1f, RZ ;  /* 0x0000001f09027819 */ /* 0x000fe400000006ff */
[----:B------:R-:W-:Y:S02]  /*13ea0*/  ISETP.NE.AND P1, PT, R3, RZ, PT ;  /* 0x000000ff0300720c */ /* 0x000fe40003f25270 */
[----:B------:R-:W1:Y:S02]  /*13eb0*/  SYNCS.PHASECHK.TRANS64.TRYWAIT P0, [UR38+0x30848], R2 ;  /* 0x03084802ff0075a7 */ /* 0x000e640008000166 */
[----:B-1----:R-:W-:Y:S09]  /*13ec0*/  @!P0 BRA `(.L_x_1111) ;  /* 0x0000002000e88947 */ /* 0x002ff20003800000 */
.L_x_1174:
[----:B------:R-:W-:Y:S05]  /*13ed0*/  BSYNC B1 ;  /* 0x0000000000017941 */ /* 0x000fea0003800000 */
.L_x_1110:
[----:B------:R-:W-:Y:S04]  /*13ee0*/  BSSY B1, `(.L_x_1112) ;  /* 0x0000007000017945 */ /* 0x000fe80003800000 */
[----:B------:R-:W-:Y:S05]  /*13ef0*/  @P1 BRA `(.L_x_1113) ;  /* 0x0000000000141947 */ /* 0x000fea0003800000 */
[----:B------:R-:W-:Y:S01]  /*13f00*/  ISETP.NE.AND P0, PT, R10, RZ, PT ;  /* 0x000000ff0a00720c */ /* 0x000fe20003f05270 */
[----:B-1----:R-:W-:-:S04]  /*13f10*/  IMAD.MOV.U32 R3, RZ, RZ, 0x8000 ;  /* 0x00008000ff037424 */ /* 0x002fc800078e00ff */
[----:B------:R2:W-:Y:S08]  /*13f20*/  SYNCS.ARRIVE.TRANS64 RZ, [UR38+0x30838], R3 ;  /* 0x03083803ffff79a7 */ /* 0x0005f00008000026 */
[----:B--2---:R-:W-:Y:S05]  /*13f30*/  @!P0 BRA `(.L_x_1113) ;  /* 0x0000000000048947 */ /* 0x004fea0003800000 */
[----:B------:R-:W-:Y:S01]  /*13f40*/  BPT.TRAP 0x1 ;  /* 0x000000040000795c */ /* 0x000fe20000300000 */
.L_x_1113:
[----:B------:R-:W-:Y:S05]  /*13f50*/  BSYNC B1 ;  /* 0x0000000000017941 */ /* 0x000fea0003800000 */
.L_x_1112:
[----:B0-----:R-:W-:Y:S01]  /*13f60*/  MOV R5, RZ ;  /* 0x000000ff00057202 */ /* 0x001fe20000000f00 */
        /* <DEDUP_REMOVED lines=10> */
.L_x_1114:
        /* <DEDUP_REMOVED lines=14> */
.L_x_1115:
        /* <DEDUP_REMOVED lines=14> */
.L_x_1116:
        /* <DEDUP_REMOVED lines=14> */
.L_x_1117:
        /* <DEDUP_REMOVED lines=11> */
.L_x_1175:
[----:B------:R-:W-:Y:S05]  /*14360*/  BSYNC B1 ;  /* 0x0000000000017941 */ /* 0x000fea0003800000 */
.L_x_1118:
        /* <DEDUP_REMOVED lines=9> */
.L_x_1121:
[----:B------:R-:W-:Y:S05]  /*14400*/  BSYNC B1 ;  /* 0x0000000000017941 */ /* 0x000fea0003800000 */
.L_x_1120:
        /* <DEDUP_REMOVED lines=10> */
.L_x_1122:
        /* <DEDUP_REMOVED lines=13> */
.L_x_1123:
        /* <DEDUP_REMOVED lines=13> */
.L_x_1124:
        /* <DEDUP_REMOVED lines=13> */
.L_x_1125:
        /* <DEDUP_REMOVED lines=10> */
.L_x_1108:
[----:B------:R-:W-:Y:S05]  /*147c0*/  BSYNC B0 ;  /* 0x0000000000007941 */ /* 0x000fea0003800000 */
.L_x_1067:
[----:B------:R-:W2:Y:S01]  /*147d0*/  LDL.LU R0, [R1] ;  /* 0x0000000001007983 */ /* 0x000ea20000300800 */
[----:B------:R-:W-:Y:S01]  /*147e0*/  BSSY B0, `(.L_x_1126) ;  /* 0x0000051000007945 */ /* 0x000fe20003800000 */
[----:B--2---:R-:W-:-:S13]  /*147f0*/  ISETP.NE.AND P0, PT, R0, RZ, PT ;  /* 0x000000ff0000720c */ /* 0x004fda0003f05270 */
[----:B------:R-:W-:Y:S05]  /*14800*/  @!P0 BRA `(.L_x_1127) ;  /* 0x0000000400388947 */ /* 0x000fea0003800000 */
[----:B------:R-:W0:Y:S01]  /*14810*/  S2R R0, SR_TID.X ;  /* 0x0000000000007919 */ /* 0x000e220000002100 */
[----:B-1----:R-:W-:Y:S01]  /*14820*/  LEA R3, R8, UR38, 0x3 ;  /* 0x0000002608037c11 */ /* 0x002fe2000f8e18ff */
[----:B------:R-:W-:Y:S01]  /*14830*/  BSSY B1, `(.L_x_1128) ;  /* 0x0000006000017945 */ /* 0x000fe20003800000 */
[----:B0-----:R-:W-:Y:S02]  /*14840*/  LOP3.LUT R2, R0, 0x7f, RZ, 0xc0, !PT ;  /* 0x0000007f00027812 */ /* 0x001fe400078ec0ff */
[----:B------:R-:W-:Y:S02]  /*14850*/  SHF.L.U32 R0, R9, 0x1f, RZ ;  /* 0x0000001f09007819 */ /* 0x000fe400000006ff */
[----:B------:R-:W-:Y:S02]  /*14860*/  ISETP.NE.AND P1, PT, R2, RZ, PT ;  /* 0x000000ff0200720c */ /* 0x000fe40003f25270 */
[----:B------:R-:W0:Y:S02]  /*14870*/  SYNCS.PHASECHK.TRANS64.TRYWAIT P0, [R3+URZ+0x30860], R0 ;  /* 0x03086000030075a7 */ /* 0x000e24000800017f */
[----:B0-----:R-:W-:Y:S09]  /*14880*/  @!P0 BRA `(.L_x_1129) ;  /* 0x0000001800a88947 */ /* 0x001ff20003800000 */
.L_x_1176:
[----:B------:R-:W-:Y:S05]  /*14890*/  BSYNC B1 ;  /* 0x0000000000017941 */ /* 0x000fea0003800000 */
.L_x_1128:
[----:B------:R-:W-:Y:S04]  /*148a0*/  BSSY B1, `(.L_x_1130) ;  /* 0x0000008000017945 */ /* 0x000fe80003800000 */
[----:B------:R-:W-:Y:S05]  /*148b0*/  @P1 BRA `(.L_x_1131) ;  /* 0x0000000000181947 */ /* 0x000fea0003800000 */
[----:B------:R-:W1:Y:S01]  /*148c0*/  S2R R2, SR_TID.X ;  /* 0x0000000000027919 */ /* 0x000e620000002100 */
[----:B0-----:R-:W-:-:S04]  /*148d0*/  IMAD.MOV.U32 R0, RZ, RZ, 0x8000 ;  /* 0x00008000ff007424 */ /* 0x001fc800078e00ff */
[----:B------:R2:W-:Y:S01]  /*148e0*/  SYNCS.ARRIVE.TRANS64 RZ, [R3+URZ+0x30850], R0 ;  /* 0x0308500003ff79a7 */ /* 0x0005e2000800003f */
[----:B-1----:R-:W-:-:S13]  /*148f0*/  LOP3.LUT P0, RZ, R2, 0x1f, RZ, 0xc0, !PT ;  /* 0x0000001f02ff7812 */ /* 0x002fda000780c0ff */
[----:B--2---:R-:W-:Y:S05]  /*14900*/  @!P0 BRA `(.L_x_1131) ;  /* 0x0000000000048947 */ /* 0x004fea0003800000 */
[----:B------:R-:W-:Y:S01]  /*14910*/  BPT.TRAP 0x1 ;  /* 0x000000040000795c */ /* 0x000fe20000300000 */
.L_x_1131:
[----:B------:R-:W-:Y:S05]  /*14920*/  BSYNC B1 ;  /* 0x0000000000017941 */ /* 0x000fea0003800000 */
.L_x_1130:
[----:B------:R-:W-:Y:S01]  /*14930*/  R2UR UR4, R8 ;  /* 0x00000000080472ca */ /* 0x000fe200000e0000 */
[----:B------:R-:W-:Y:S01]  /*14940*/  ULDC.64 UR6, c[0x0][0x198] ;  /* 0x0000660000067ab9 */ /* 0x000fe20000000a00 */
[----:B------:R-:W-:Y:S01]  /*14950*/  R2UR UR9, R3 ;  /* 0x00000000030972ca */ /* 0x000fe200000e0000 */
[----:B------:R-:W-:Y:S01]  /*14960*/  UIADD3 UR6, UP0, UR6, 0x470, URZ ;  /* 0x0000047006067890 */ /* 0x000fe2000ff1e03f */
[----:B------:R-:W-:Y:S01]  /*14970*/  PLOP3.LUT P0, PT, PT, PT, PT, 0x80, 0x0 ;  /* 0x000000000000781c */ /* 0x000fe20003f0f070 */
[----:B------:R-:W-:Y:S01]  /*14980*/  IMAD.SHL.U32 R17, R17, 0x40, RZ ;  /* 0x0000004011117824 */ /* 0x000fe200078e00ff */
[----:B------:R-:W-:Y:S01]  /*14990*/  UMOV UR14, 0x0 ;  /* 0x00000000000e7882 */ /* 0x000fe20000000000 */
[----:B------:R-:W-:Y:S01]  /*149a0*/  UIADD3.X UR7, URZ, UR7, URZ, UP0, !UPT ;  /* 0x000000073f077290 */ /* 0x000fe200087fe43f */
[----:B------:R-:W-:Y:S01]  /*149b0*/  UMOV UR15, 0x14f00000 ;  /* 0x14f00000000f7882 */ /* 0x000fe20000000000 */
[----:B------:R-:W-:-:S04]  /*149c0*/  UMOV UR10, URZ ;  /* 0x0000003f000a7c82 */ /* 0x000fc80008000000 */
[----:B------:R-:W-:Y:S02]  /*149d0*/  ULEA UR4, UR4, UR38, 0xf ;  /* 0x0000002604047291 */ /* 0x000fe4000f8e783f */
[----:B------:R-:W-:Y:S02]  /*149e0*/  UIADD3 UR9, UR9, 0x30850, URZ ;  /* 0x0003085009097890 */ /* 0x000fe4000fffe03f */
[----:B------:R-:W-:-:S12]  /*149f0*/  UIADD3 UR8, UR4, 0x400, URZ ;  /* 0x0000040004087890 */ /* 0x000fd8000fffe03f */
.L_x_1132:
        /* <DEDUP_REMOVED lines=8> */
[----:B------:R-:W-:Y:S01]  /*14a80*/  PLOP3.LUT P0, PT, PT, PT, PT, 0x80, 0x0 ;  /* 0x000000000000781c */ /* 0x000fe20003f0f070 */
[----:B------:R-:W-:Y:S01]  /*14a90*/  UIADD3 UR8, UR4, 0x2400, URZ ;  /* 0x0000240004087890 */ /* 0x000fe2000fffe03f */
[----:B------:R-:W-:Y:S01]  /*14aa0*/  UMOV UR14, 0x0 ;  /* 0x00000000000e7882 */ /* 0x000fe20000000000 */
[----:B------:R-:W-:Y:S01]  /*14ab0*/  UMOV UR15, 0x14f00000 ;  /* 0x14f00000000f7882 */ /* 0x000fe20000000000 */
[----:B------:R-:W-:-:S09]  /*14ac0*/  UMOV UR10, 0x40 ;  /* 0x00000040000a7882 */ /* 0x000fd20000000000 */
.L_x_1133:
        /* <DEDUP_REMOVED lines=13> */
.L_x_1134:
        /* <DEDUP_REMOVED lines=10> */
[----:B------:R-:W-:Y:S02]  /*14c40*/  UMOV UR5, 0x14f00000 ;  /* 0x14f0000000057882 */ /* 0x000fe40000000000 */
[----:B------:R-:W-:Y:S01]  /*14c50*/  UMOV UR4, 0x0 ;  /* 0x0000000000047882 */ /* 0x000fe20000000000 */
[----:B------:R-:W-:-:S08]  /*14c60*/  UMOV UR10, 0xc0 ;  /* 0x000000c0000a7882 */ /* 0x000fd00000000000 */
.L_x_1135:
        /* <DEDUP_REMOVED lines=8> */
.L_x_1127:
[----:B------:R-:W-:Y:S05]  /*14cf0*/  BSYNC B0 ;  /* 0x0000000000007941 */ /* 0x000fea0003800000 */
.L_x_1126:
[----:B0-----:R-:W-:Y:S02]  /*14d00*/  VIADD R0, R8, 0x1 ;  /* 0x0000000108007836 */ /* 0x001fe40000000000 */
[----:B-1----:R-:W-:-:S03]  /*14d10*/  IMAD.MOV.U32 R3, RZ, RZ, RZ ;  /* 0x000000ffff037224 */ /* 0x002fc600078e00ff */
[----:B------:R-:W-:-:S04]  /*14d20*/  ISETP.NE.AND P0, PT, R0, 0x2, PT ;  /* 0x000000020000780c */ /* 0x000fc80003f05270 */
[----:B------:R-:W-:Y:S02]  /*14d30*/  SEL R2, RZ, 0x1, P0 ;  /* 0x00000001ff027807 */ /* 0x000fe40000000000 */
[----:B------:R-:W-:Y:S02]  /*14d40*/  SEL R0, R0, RZ, P0 ;  /* 0x000000ff00007207 */ /* 0x000fe40000000000 */
[----:B------:R-:W-:-:S07]  /*14d50*/  LOP3.LUT R9, R9, R2, RZ, 0x3c, !PT ;  /* 0x0000000209097212 */ /* 0x000fce00078e3cff */
.L_x_1045:
[----:B------:R-:W0:Y:S01]  /*14d60*/  S2R R5, SR_CgaCtaId ;  /* 0x0000000000057919 */ /* 0x000e220000008800 */
[----:B------:R-:W-:Y:S02]  /*14d70*/  MOV R2, 0x400 ;  /* 0x0000040000027802 */ /* 0x000fe40000000f00 */
[----:B------:R-:W-:Y:S02]  /*14d80*/  SHF.L.U32 R3, R3, 0x1f, RZ ;  /* 0x0000001f03037819 */ /* 0x000fe400000006ff */
[----:B0-----:R-:W-:-:S04]  /*14d90*/  LEA R2, R5, R2, 0x18 ;  /* 0x0000000205027211 */ /* 0x001fc800078ec0ff */
[----:B------:R-:W0:Y:S02]  /*14da0*/  SYNCS.PHASECHK.TRANS64.TRYWAIT P0, [R2+URZ+0x30820], R3 ;  /* 0x03082003020075a7 */ /* 0x000e24000800017f */
[----:B0-----:R-:W-:Y:S05]  /*14db0*/  @!P0 BRA `(.L_x_1136) ;  /* 0x0000001400708947 */ /* 0x001fea0003800000 */
.L_x_1177:
[----:B------:R-:W-:-:S03]  /*14dc0*/  UMOV UR4, 0xffffffff ;  /* 0xffffffff00047882 */ /* 0x000fc60000000000 */
[----:B------:R-:W-:Y:S05]  /*14dd0*/  BRA.DIV UR4, `(.L_x_1137) ;  /* 0x00000016047c7947 */ /* 0x000fea000b800000 */
[----:B0-----:R-:W0:Y:S02]  /*14de0*/  S2R R3, SR_TID.X ;  /* 0x0000000000037919 */ /* 0x001e240000002100 */
[----:B0-----:R-:W-:-:S04]  /*14df0*/  SHF.R.U32.HI R3, RZ, 0x5, R3 ;  /* 0x00000005ff037819 */ /* 0x001fc80000011603 */
[----:B------:R-:W-:-:S05]  /*14e00*/  LOP3.LUT R3, R3, 0x3, RZ, 0xc0, !PT ;  /* 0x0000000303037812 */ /* 0x000fca00078ec0ff */
[----:B------:R0:W1:Y:S02]  /*14e10*/  SHFL.IDX PT, R14, R3, RZ, 0x1f ;  /* 0x00001fff030e7589 */ /* 0x00006400000e0000 */
.L_x_1180:
[----:B-1----:R-:W-:-:S13]  /*14e20*/  ISETP.NE.AND P0, PT, R14, RZ, PT ;  /* 0x000000ff0e00720c */ /* 0x002fda0003f05270 */
[----:B------:R-:W-:Y:S05]  /*14e30*/  @P0 BRA `(.L_x_961) ;  /* 0x0000000000900947 */ /* 0x000fea0003800000 */
[----:B------:R-:W-:-:S03]  /*14e40*/  UMOV UR4, 0xffffffff ;  /* 0xffffffff00047882 */ /* 0x000fc60000000000 */
[----:B------:R-:W-:Y:S05]  /*14e50*/  BRA.DIV UR4, `(.L_x_1138) ;  /* 0x0000001604907947 */ /* 0x000fea000b800000 */
[----:B------:R-:W-:-:S13]  /*14e60*/  ELECT P6, URZ, PT ;  /* 0x00000000003f782f */ /* 0x000fda00038c0000 */
.L_x_1183:
[----:B------:R-:W-:Y:S05]  /*14e70*/  @!P6 BRA `(.L_x_961) ;  /* 0x000000000080e947 */ /* 0x000fea0003800000 */
[----:B0-----:R-:W2:Y:S02]  /*14e80*/  LDL R3, [R1+0xc] ;  /* 0x00000c0001037983 */ /* 0x001ea40000100800 */
[----:B--2---:R-:W-:-:S13]  /*14e90*/  R2UR UR4, R3 ;  /* 0x00000000030472ca */ /* 0x004fda00000e0000 */
[----:B------:R-:W-:-:S06]  /*14ea0*/  ULOP3.LUT UR4, UR4, 0x2, URZ, 0xfc, !UPT ;  /* 0x0000000204047892 */ /* 0x000fcc000f8efc3f */
[----:B------:R-:W-:-:S04]  /*14eb0*/  MOV R3, UR4 ;  /* 0x0000000400037c02 */ /* 0x000fc80008000f00 */
[----:B------:R-:W-:-:S13]  /*14ec0*/  ISETP.NE.AND P2, PT, R3, 0x3, PT ;  /* 0x000000030300780c */ /* 0x000fda0003f45270 */
[----:B------:R-:W-:Y:S05]  /*14ed0*/  @!P2 BRA `(.L_x_1139) ;  /* 0x000000000004a947 */ /* 0x000fea0003800000 */
[----:B------:R-:W-:Y:S01]  /*14ee0*/  BPT.TRAP 0x1 ;  /* 0x000000040000795c */ /* 0x000fe20000300000 */
.L_x_1139:
[----:B------:R-:W-:Y:S01]  /*14ef0*/  VIADD R7, R2, 0x30840 ;  /* 0x0003084002077836 */ /* 0x000fe20000000000 */
[----:B------:R-:W-:Y:S01]  /*14f00*/  SHF.L.U32 R5, R9, 0x1f, RZ ;  /* 0x0000001f09057819 */ /* 0x000fe200000006ff */
[C---:B------:R-:W-:Y:S02]  /*14f10*/  VIADD R3, R0.reuse, 0x1 ;  /* 0x0000000100037836 */ /* 0x040fe40000000000 */
[----:B------:R-:W-:-:S03]  /*14f20*/  IMAD R6, R0, 0x8, R7 ;  /* 0x0000000800067824 */ /* 0x000fc600078e0207 */
[C---:B------:R-:W-:Y:S01]  /*14f30*/  ISETP.NE.AND P1, PT, R3.reuse, 0x2, PT ;  /* 0x000000020300780c */ /* 0x040fe20003f25270 */
[----:B------:R-:W0:Y:S03]  /*14f40*/  SYNCS.PHASECHK.TRANS64.TRYWAIT P0, [R6+URZ], R5 ;  /* 0x00000005060075a7 */ /* 0x000e26000800017f */
[----:B------:R-:W-:Y:S02]  /*14f50*/  SEL R4, RZ, 0x1, P1 ;  /* 0x00000001ff047807 */ /* 0x000fe40000800000 */
[----:B------:R-:W-:Y:S02]  /*14f60*/  SEL R8, R3, RZ, P1 ;  /* 0x000000ff03087207 */ /* 0x000fe40000800000 */
[----:B------:R-:W-:-:S03]  /*14f70*/  LOP3.LUT R4, R9, R4, RZ, 0x3c, !PT ;  /* 0x0000000409047212 */ /* 0x000fc600078e3cff */
[----:B------:R-:W-:Y:S01]  /*14f80*/  IMAD R3, R8, 0x8, R7 ;  /* 0x0000000808037824 */ /* 0x000fe200078e0207 */
[----:B------:R-:W-:Y:S01]  /*14f90*/  SHF.L.U32 R4, R4, 0x1f, RZ ;  /* 0x0000001f04047819 */ /* 0x000fe200000006ff */
[----:B0-----:R-:W-:Y:S06]  /*14fa0*/  @!P0 BRA `(.L_x_1140) ;  /* 0x00000014005c8947 */ /* 0x001fec0003800000 */
.L_x_1184:
[----:B------:R-:W1:Y:S02]  /*14fb0*/  SYNCS.PHASECHK.TRANS64.TRYWAIT P0, [R3+URZ], R4 ;  /* 0x00000004030075a7 */ /* 0x000e64000800017f */
[----:B-1----:R-:W-:Y:S05]  /*14fc0*/  @!P0 BRA `(.L_x_1141) ;  /* 0x0000001400688947 */ /* 0x002fea0003800000 */
.L_x_1185:
[----:B------:R-:W-:Y:S05]  /*14fd0*/  @!P2 BRA `(.L_x_1142) ;  /* 0x000000000004a947 */ /* 0x000fea0003800000 */
[----:B------:R-:W-:Y:S01]  /*14fe0*/  BPT.TRAP 0x1 ;  /* 0x000000040000795c */ /* 0x000fe20000300000 */
.L_x_1142:
[----:B-1----:R-:W-:-:S05]  /*14ff0*/  IADD3 R3, R2, 0x30860, RZ ;  /* 0x0003086002037810 */ /* 0x002fca0007ffe0ff */
[----:B------:R-:W-:-:S04]  /*15000*/  IMAD R0, R0, 0x8, R3 ;  /* 0x0000000800007824 */ /* 0x000fc800078e0203 */
[----:B------:R-:W1:Y:S02]  /*15010*/  SYNCS.PHASECHK.TRANS64.TRYWAIT P0, [R0+URZ], R5 ;  /* 0x00000005000075a7 */ /* 0x000e64000800017f */
[----:B-1----:R-:W-:Y:S05]  /*15020*/  @!P0 BRA `(.L_x_1143) ;  /* 0x0000001400648947 */ /* 0x002fea0003800000 */
.L_x_1186:
[----:B------:R-:W-:-:S07]  /*15030*/  IMAD R3, R8, 0x8, R3 ;  /* 0x0000000808037824 */ /* 0x000fce00078e0203 */
.L_x_1144:
[----:B--2---:R2:W3:Y:S02]  /*15040*/  SYNCS.PHASECHK.TRANS64.TRYWAIT P0, [R3+URZ], R4 ;  /* 0x00000004030075a7 */ /* 0x0044e4000800017f */
[----:B---3--:R-:W-:Y:S05]  /*15050*/  @!P0 NANOSLEEP.SYNCS 0x989680 ;  /* 0x009896800000895d */ /* 0x008fea0003900000 */
[----:B------:R-:W3:Y:S02]  /*15060*/  @!P0 SYNCS.PHASECHK.TRANS64 P0, [R3+URZ], R4 ;  /* 0x00000004030085a7 */ /* 0x000ee4000800007f */
[----:B---3--:R-:W-:Y:S05]  /*15070*/  @!P0 BRA `(.L_x_1144) ;  /* 0xfffffffc00f08947 */ /* 0x008fea000383ffff */
.L_x_961:
[----:B------:R-:W-:Y:S05]  /*15080*/  BSYNC B6 ;  /* 0x0000000000067941 */ /* 0x000fea0003800000 */
.L_x_958:
[----:B------:R-:W-:Y:S05]  /*15090*/  EXIT ;  /* 0x000000000000794d */ /* 0x000fea0003800000 */
.L_x_971:
[----:B------:R-:W-:-:S13]  /*150a0*/  R2UR UR4, R16 ;  /* 0x00000000100472ca */ /* 0x000fda00000e0000 */
[----:B0-----:R-:W-:-:S04]  /*150b0*/  IMAD.U32 R3, RZ, RZ, UR4 ;  /* 0x00000004ff037e24 */ /* 0x001fc8000f8e00ff */
[----:B------:R0:W1:Y:S03]  /*150c0*/  SYNCS.PHASECHK.TRANS64.TRYWAIT P0, [R3+URZ+0x30800], R0 ;  /* 0x03080000030075a7 */ /* 0x000066000800017f */
[----:B-1----:R-:W-:Y:S05]  /*150d0*/  @!P0 NANOSLEEP.SYNCS 0x989680 ;  /* 0x009896800000895d */ /* 0x002fea0003900000 */
[----:B------:R-:W1:Y:S02]  /*150e0*/  @!P0 SYNCS.PHASECHK.TRANS64 P0, [R3+URZ+0x30800], R0 ;  /* 0x03080000030085a7 */ /* 0x000e64000800007f */
[----:B-1----:R-:W-:Y:S05]  /*150f0*/  @!P0 BRA `(.L_x_971) ;  /* 0xfffffffc00e88947 */ /* 0x002fea000383ffff */
[----:B------:R-:W-:Y:S05]  /*15100*/  BRA `(.L_x_1145) ;  /* 0xfffffec800447947 */ /* 0x000fea000383ffff */
.L_x_975:
[----:B------:R-:W-:-:S13]  /*15110*/  R2UR UR4, R16 ;  /* 0x00000000100472ca */ /* 0x000fda00000e0000 */
[----:B0-----:R-:W-:-:S04]  /*15120*/  IMAD.U32 R3, RZ, RZ, UR4 ;  /* 0x00000004ff037e24 */ /* 0x001fc8000f8e00ff */
[----:B------:R0:W2:Y:S03]  /*15130*/  SYNCS.PHASECHK.TRANS64.TRYWAIT P0, [R3+URZ+0x30830], R0 ;  /* 0x03083000030075a7 */ /* 0x0000a6000800017f */
[----:B--2---:R-:W-:Y:S05]  /*15140*/  @!P0 NANOSLEEP.SYNCS 0x989680 ;  /* 0x009896800000895d */ /* 0x004fea0003900000 */
[----:B------:R-:W2:Y:S02]  /*15150*/  @!P0 SYNCS.PHASECHK.TRANS64 P0, [R3+URZ+0x30830], R0 ;  /* 0x03083000030085a7 */ /* 0x000ea4000800007f */
[----:B--2---:R-:W-:Y:S05]  /*15160*/  @!P0 BRA `(.L_x_975) ;  /* 0xfffffffc00e88947 */ /* 0x004fea000383ffff */
[----:B------:R-:W-:Y:S05]  /*15170*/  BRA `(.L_x_974) ;  /* 0xfffffec800787947 */ /* 0x000fea000383ffff */
.L_x_991:
[----:B-1----:R-:W-:-:S04]  /*15180*/  MOV R153, UR61 ;  /* 0x0000003d00997c02 */ /* 0x002fc80008000f00 */
[----:B------:R1:W2:Y:S03]  /*15190*/  SYNCS.PHASECHK.TRANS64.TRYWAIT P0, [R153+URZ+0x30830], R152 ;  /* 0x03083098990075a7 */ /* 0x0002a6000800017f */
[----:B--2---:R-:W-:Y:S05]  /*151a0*/  @!P0 NANOSLEEP.SYNCS 0x989680 ;  /* 0x009896800000895d */ /* 0x004fea0003900000 */
[----:B------:R-:W2:Y:S02]  /*151b0*/  @!P0 SYNCS.PHASECHK.TRANS64 P0, [R153+URZ+0x30830], R152 ;  /* 0x03083098990085a7 */ /* 0x000ea4000800007f */
[----:B--2---:R-:W-:Y:S05]  /*151c0*/  @!P0 BRA `(.L_x_991) ;  /* 0xfffffffc00ec8947 */ /* 0x004fea000383ffff */
[----:B------:R-:W-:Y:S05]  /*151d0*/  BRA `(.L_x_990) ;  /* 0xfffffef800c87947 */ /* 0x000fea000383ffff */
.L_x_995:
[----:B-1----:R-:W-:-:S04]  /*151e0*/  IMAD.U32 R201, RZ, RZ, UR14 ;  /* 0x0000000effc97e24 */ /* 0x002fc8000f8e00ff */
[----:B------:R1:W2:Y:S03]  /*151f0*/  SYNCS.PHASECHK.TRANS64.TRYWAIT P0, [R201+URZ+0x30850], R0 ;  /* 0x03085000c90075a7 */ /* 0x0002a6000800017f */
[----:B--2---:R-:W-:Y:S05]  /*15200*/  @!P0 NANOSLEEP.SYNCS 0x989680 ;  /* 0x009896800000895d */ /* 0x004fea0003900000 */
[----:B------:R-:W2:Y:S02]  /*15210*/  @!P0 SYNCS.PHASECHK.TRANS64 P0, [R201+URZ+0x30850], R0 ;  /* 0x03085000c90085a7 */ /* 0x000ea4000800007f */
[----:B--2---:R-:W-:Y:S05]  /*15220*/  @!P0 BRA `(.L_x_995) ;  /* 0xfffffffc00ec8947 */ /* 0x004fea000383ffff */
[----:B------:R-:W-:Y:S05]  /*15230*/  BRA `(.L_x_994) ;  /* 0xffffff0800687947 */ /* 0x000fea000383ffff */
.L_x_1012:
[----:B-1----:R-:W-:-:S04]  /*15240*/  IMAD.U32 R4, RZ, RZ, UR60 ;  /* 0x0000003cff047e24 */ /* 0x002fc8000f8e00ff */
[----:B------:R1:W2:Y:S03]  /*15250*/  SYNCS.PHASECHK.TRANS64.TRYWAIT P0, [R4+URZ+0x30830], R3 ;  /* 0x03083003040075a7 */ /* 0x0002a6000800017f */
[----:B--2---:R-:W-:Y:S05]  /*15260*/  @!P0 NANOSLEEP.SYNCS 0x989680 ;  /* 0x009896800000895d */ /* 0x004fea0003900000 */
[----:B------:R-:W2:Y:S02]  /*15270*/  @!P0 SYNCS.PHASECHK.TRANS64 P0, [R4+URZ+0x30830], R3 ;  /* 0x03083003040085a7 */ /* 0x000ea4000800007f */
[----:B--2---:R-:W-:Y:S05]  /*15280*/  @!P0 BRA `(.L_x_1012) ;  /* 0xfffffffc00ec8947 */ /* 0x004fea000383ffff */
[----:B------:R-:W-:Y:S05]  /*15290*/  BRA `(.L_x_1011) ;  /* 0xffffff2800a47947 */ /* 0x000fea000383ffff */
.L_x_1016:
[----:B01----:R-:W-:-:S04]  /*152a0*/  IMAD.U32 R3, RZ, RZ, UR14 ;  /* 0x0000000eff037e24 */ /* 0x003fc8000f8e00ff */
[----:B------:R0:W1:Y:S03]  /*152b0*/  SYNCS.PHASECHK.TRANS64.TRYWAIT P0, [R3+URZ+0x30850], R0 ;  /* 0x03085000030075a7 */ /* 0x000066000800017f */
[----:B-1----:R-:W-:Y:S05]  /*152c0*/  @!P0 NANOSLEEP.SYNCS 0x989680 ;  /* 0x009896800000895d */ /* 0x002fea0003900000 */
[----:B------:R-:W1:Y:S02]  /*152d0*/  @!P0 SYNCS.PHASECHK.TRANS64 P0, [R3+URZ+0x30850], R0 ;  /* 0x03085000030085a7 */ /* 0x000e64000800007f */
[----:B-1----:R-:W-:Y:S05]  /*152e0*/  @!P0 BRA `(.L_x_1016) ;  /* 0xfffffffc00ec8947 */ /* 0x002fea000383ffff */
[----:B------:R-:W-:Y:S05]  /*152f0*/  BRA `(.L_x_1015) ;  /* 0xffffff3800247947 */ /* 0x000fea000383ffff */
.L_x_1022:
[----:B-1----:R-:W-:-:S04]  /*15300*/  IMAD.U32 R4, RZ, RZ, UR61 ;  /* 0x0000003dff047e24 */ /* 0x002fc8000f8e00ff */
[----:B------:R1:W2:Y:S03]  /*15310*/  SYNCS.PHASECHK.TRANS64.TRYWAIT P0, [R4+URZ+0x30830], R3 ;  /* 0x03083003040075a7 */ /* 0x0002a6000800017f */
[----:B--2---:R-:W-:Y:S05]  /*15320*/  @!P0 NANOSLEEP.SYNCS 0x989680 ;  /* 0x009896800000895d */ /* 0x004fea0003900000 */
[----:B------:R-:W2:Y:S02]  /*15330*/  @!P0 SYNCS.PHASECHK.TRANS64 P0, [R4+URZ+0x30830], R3 ;  /* 0x03083003040085a7 */ /* 0x000ea4000800007f */
[----:B--2---:R-:W-:Y:S05]  /*15340*/  @!P0 BRA `(.L_x_1022) ;  /* 0xfffffffc00ec8947 */ /* 0x004fea000383ffff */
[----:B------:R-:W-:Y:S05]  /*15350*/  BRA `(.L_x_1021) ;  /* 0xffffff4800cc7947 */ /* 0x000fea000383ffff */
.L_x_1026:
[----:B01----:R-:W-:-:S04]  /*15360*/  MOV R3, UR14 ;  /* 0x0000000e00037c02 */ /* 0x003fc80008000f00 */
[----:B------:R0:W1:Y:S03]  /*15370*/  SYNCS.PHASECHK.TRANS64.TRYWAIT P0, [R3+URZ+0x30850], R0 ;  /* 0x03085000030075a7 */ /* 0x000066000800017f */
[----:B-1----:R-:W-:Y:S05]  /*15380*/  @!P0 NANOSLEEP.SYNCS 0x989680 ;  /* 0x009896800000895d */ /* 0x002fea0003900000 */
[----:B------:R-:W1:Y:S02]  /*15390*/  @!P0 SYNCS.PHASECHK.TRANS64 P0, [R3+URZ+0x30850], R0 ;  /* 0x03085000030085a7 */ /* 0x000e64000800007f */
[----:B-1----:R-:W-:Y:S05]  /*153a0*/  @!P0 BRA `(.L_x_1026) ;  /* 0xfffffffc00ec8947 */ /* 0x002fea000383ffff */
[----:B------:R-:W-:Y:S05]  /*153b0*/  BRA `(.L_x_1025) ;  /* 0xffffff5800507947 */ /* 0x000fea000383ffff */
.L_x_1039:
[----:B-1----:R-:W-:-:S04]  /*153c0*/  IMAD.U32 R5, RZ, RZ, UR7 ;  /* 0x00000007ff057e24 */ /* 0x002fc8000f8e00ff */
[----:B------:R1:W2:Y:S03]  /*153d0*/  SYNCS.PHASECHK.TRANS64.TRYWAIT P0, [R5+URZ+0x30850], R0 ;  /* 0x03085000050075a7 */ /* 0x0002a6000800017f */
[----:B--2---:R-:W-:Y:S05]  /*153e0*/  @!P0 NANOSLEEP.SYNCS 0x989680 ;  /* 0x009896800000895d */ /* 0x004fea0003900000 */
[----:B------:R-:W2:Y:S02]  /*153f0*/  @!P0 SYNCS.PHASECHK.TRANS64 P0, [R5+URZ+0x30850], R0 ;  /* 0x03085000050085a7 */ /* 0x000ea4000800007f */
[----:B--2---:R-:W-:Y:S05]  /*15400*/  @!P0 BRA `(.L_x_1039) ;  /* 0xfffffffc00ec8947 */ /* 0x004fea000383ffff */
[----:B------:R-:W-:Y:S05]  /*15410*/  BRA `(.L_x_1038) ;  /* 0xffffff7c00907947 */ /* 0x000fea000383ffff */
.L_x_1056:
[----:B------:R-:W-:Y:S01]  /*15420*/  IMAD.MOV.U32 R13, RZ, RZ, R0 ;  /* 0x000000ffff0d7224 */ /* 0x000fe200078e0000 */
[----:B------:R-:W-:Y:S01]  /*15430*/  MOV R15, 0xffffffff ;  /* 0xffffffff000f7802 */ /* 0x000fe20000000f00 */
[----:B------:R-:W-:Y:S02]  /*15440*/  IMAD.MOV.U32 R12, RZ, RZ, RZ ;  /* 0x000000ffff0c7224 */ /* 0x000fe400078e00ff */
[----:B------:R-:W-:-:S07]  /*15450*/  IMAD.MOV.U32 R11, RZ, RZ, 0x1f ;  /* 0x0000001fff0b7424 */ /* 0x000fce00078e00ff */
[----:B------:R-:W-:Y:S05]  /*15460*/  WARPSYNC.COLLECTIVE R15, `(.L_x_1146) ;  /* 0x000000000f087348 */ /* 0x000fea0003c00000 */
[----:B------:R0:W1:Y:S02]  /*15470*/  SHFL.IDX P6, R14, R13, R12, R11 ;  /* 0x0000000c0d0e7389 */ /* 0x00006400000c000b */
[----:B01----:R-:W-:Y:S01]  /*15480*/  ENDCOLLECTIVE ;  /* 0x000000000000791b */ /* 0x003fe20003800000 */
.L_x_1146:
[----:B------:R-:W-:Y:S05]  /*15490*/  BRA `(.L_x_1147) ;  /* 0xffffffbc009c7947 */ /* 0x000fea000383ffff */
.L_x_1058:
[----:B------:R-:W-:Y:S01]  /*154a0*/  BSSY B0, `(.L_x_1148) ;  /* 0x0000006000007945 */ /* 0x000fe20003800000 */
[----:B------:R-:W-:-:S07]  /*154b0*/  IMAD.MOV.U32 R15, RZ, RZ, -0x1 ;  /* 0xffffffffff0f7424 */ /* 0x000fce00078e00ff */
[----:B0-----:R-:W-:Y:S05]  /*154c0*/  WARPSYNC.COLLECTIVE R15, `(.L_x_1149) ;  /* 0x000000000f0c7348 */ /* 0x001fea0003c00000 */
[----:B------:R-:W-:Y:S02]  /*154d0*/  ELECT P6, UR62, PT ;  /* 0x00000000003e782f */ /* 0x000fe400038c0000 */
[----:B------:R-:W-:Y:S01]  /*154e0*/  MOV R14, UR62 ;  /* 0x0000003e000e7c02 */ /* 0x000fe20008000f00 */
[----:B0-----:R-:W-:Y:S10]  /*154f0*/  ENDCOLLECTIVE ;  /* 0x000000000000791b */ /* 0x001ff40003800000 */
.L_x_1149:
[----:B------:R-:W-:Y:S05]  /*15500*/  BSYNC B0 ;  /* 0x0000000000007941 */ /* 0x000fea0003800000 */
.L_x_1148:
[----:B------:R-:W-:Y:S05]  /*15510*/  BRA `(.L_x_1150) ;  /* 0xffffffbc009c7947 */ /* 0x000fea000383ffff */
.L_x_1060:
[----:B0-----:R-:W-:-:S04]  /*15520*/  IMAD.U32 R3, RZ, RZ, UR38 ;  /* 0x00000026ff037e24 */ /* 0x001fc8000f8e00ff */
[----:B------:R0:W1:Y:S03]  /*15530*/  SYNCS.PHASECHK.TRANS64.TRYWAIT P0, [R3+URZ+0x30840], R0 ;  /* 0x03084000030075a7 */ /* 0x000066000800017f */
[----:B-1----:R-:W-:Y:S05]  /*15540*/  @!P0 NANOSLEEP.SYNCS 0x989680 ;  /* 0x009896800000895d */ /* 0x002fea0003900000 */
[----:B------:R-:W1:Y:S02]  /*15550*/  @!P0 SYNCS.PHASECHK.TRANS64 P0, [R3+URZ+0x30840], R0 ;  /* 0x03084000030085a7 */ /* 0x000e64000800007f */
[----:B-1----:R-:W-:Y:S05]  /*15560*/  @!P0 BRA `(.L_x_1060) ;  /* 0xfffffffc00ec8947 */ /* 0x002fea000383ffff */
[----:B------:R-:W-:Y:S05]  /*15570*/  BRA `(.L_x_1151) ;  /* 0xffffffbc00f87947 */ /* 0x000fea000383ffff */
.L_x_1063:
[----:B------:R-:W-:Y:S01]  /*15580*/  IMAD.MOV.U32 R13, RZ, RZ, R7 ;  /* 0x000000ffff0d7224 */ /* 0x000fe200078e0007 */
[----:B------:R-:W-:Y:S01]  /*15590*/  MOV R11, 0x181f ;  /* 0x0000181f000b7802 */ /* 0x000fe20000000f00 */
[----:B------:R-:W-:Y:S02]  /*155a0*/  IMAD.MOV.U32 R12, RZ, RZ, RZ ;  /* 0x000000ffff0c7224 */ /* 0x000fe400078e00ff */
[----:B------:R-:W-:Y:S02]  /*155b0*/  IMAD.MOV.U32 R15, RZ, RZ, -0x1 ;  /* 0xffffffffff0f7424 */ /* 0x000fe400078e00ff */
[----:B------:R-:W-:-:S07]  /*155c0*/  VIADD R0, R0, UR45 ;  /* 0x0000002d00007c36 */ /* 0x000fce0008000000 */
[----:B------:R-:W-:Y:S05]  /*155d0*/  WARPSYNC.COLLECTIVE R15, `(.L_x_1152) ;  /* 0x000000000f087348 */ /* 0x000fea0003c00000 */
[----:B------:R0:W1:Y:S02]  /*155e0*/  SHFL.IDX P6, R14, R13, R12, R11 ;  /* 0x0000000c0d0e7389 */ /* 0x00006400000c000b */
[----:B01----:R-:W-:Y:S01]  /*155f0*/  ENDCOLLECTIVE ;  /* 0x000000000000791b */ /* 0x003fe20003800000 */
.L_x_1152:
[----:B------:R-:W-:Y:S02]  /*15600*/  VIADD R5, R0, 0x10 ;  /* 0x0000001000057836 */ /* 0x000fe40000000000 */
[----:B------:R-:W-:Y:S02]  /*15610*/  IMAD.MOV.U32 R13, RZ, RZ, R8 ;  /* 0x000000ffff0d7224 */ /* 0x000fe400078e0008 */
[----:B------:R-:W-:-:S07]  /*15620*/  IMAD.MOV.U32 R2, RZ, RZ, R14 ;  /* 0x000000ffff027224 */ /* 0x000fce00078e000e */
[----:B------:R-:W-:Y:S05]  /*15630*/  WARPSYNC.COLLECTIVE R15, `(.L_x_1153) ;  /* 0x000000000f087348 */ /* 0x000fea0003c00000 */
[----:B------:R0:W1:Y:S02]  /*15640*/  SHFL.IDX P6, R14, R13, R12, R11 ;  /* 0x0000000c0d0e7389 */ /* 0x00006400000c000b */
[----:B01----:R-:W-:Y:S01]  /*15650*/  ENDCOLLECTIVE ;  /* 0x000000000000791b */ /* 0x003fe20003800000 */
.L_x_1153:
[----:B------:R-:W-:Y:S01]  /*15660*/  ULDC UR4, c[0x0][0x288] ;  /* 0x0000a20000047ab9 */ /* 0x000fe20000000800 */
[----:B------:R-:W-:Y:S01]  /*15670*/  ULDC.64 UR6, c[0x0][0x208] ;  /* 0x0000820000067ab9 */ /* 0x000fe20000000a00 */
[----:B------:R-:W-:Y:S01]  /*15680*/  IMAD R6, R6, UR4, RZ ;  /* 0x0000000406067c24 */ /* 0x000fe2000f8e02ff */
[----:B------:R-:W-:-:S04]  /*15690*/  MOV R3, R2 ;  /* 0x0000000200037202 */ /* 0x000fc80000000f00 */
[----:B------:R-:W-:Y:S01]  /*156a0*/  ISETP.GE.AND P3, PT, R0, R6, PT ;  /* 0x000000060000720c */ /* 0x000fe20003f66270 */
[----:B------:R-:W-:Y:S02]  /*156b0*/  IMAD.MOV.U32 R13, RZ, RZ, R7 ;  /* 0x000000ffff0d7224 */ /* 0x000fe400078e0007 */
[----:B------:R-:W-:-:S10]  /*156c0*/  IMAD.MOV.U32 R12, RZ, RZ, 0x1 ;  /* 0x00000001ff0c7424 */ /* 0x000fd400078e00ff */
[----:B------:R-:W-:Y:S01]  /*156d0*/  @!P3 LEA R21, R9, UR38, 0x1 ;  /* 0x000000260915bc11 */ /* 0x000fe2000f8e08ff */
        /* <DEDUP_REMOVED lines=13> */
.L_x_1154:
[----:B------:R-:W-:Y:S01]  /*157b0*/  VIADD R3, R0, 0x20 ;  /* 0x0000002000037836 */ /* 0x000fe20000000000 */
[----:B------:R-:W-:Y:S01]  /*157c0*/  @!P3 LEA R20, R9, UR38, 0x1 ;  /* 0x000000260914bc11 */ /* 0x000fe2000f8e08ff */
[----:B------:R-:W-:Y:S01]  /*157d0*/  IMAD.MOV.U32 R13, RZ, RZ, R8 ;  /* 0x000000ffff0d7224 */ /* 0x000fe200078e0008 */
[----:B------:R-:W-:-:S07]  /*157e0*/  MOV R5, R14 ;  /* 0x0000000e00057202 */ /* 0x000fce0000000f00 */
[----:B------:R-:W-:Y:S05]  /*157f0*/  WARPSYNC.COLLECTIVE R15, `(.L_x_1155) ;  /* 0x000000000f087348 */ /* 0x000fea0003c00000 */
[----:B------:R0:W1:Y:S02]  /*15800*/  SHFL.IDX P6, R14, R13, R12, R11 ;  /* 0x0000000c0d0e7389 */ /* 0x00006400000c000b */
[----:B01----:R-:W-:Y:S01]  /*15810*/  ENDCOLLECTIVE ;  /* 0x000000000000791b */ /* 0x003fe20003800000 */
.L_x_1155:
        /* <DEDUP_REMOVED lines=16> */
.L_x_1156:
[----:B------:R-:W-:Y:S01]  /*15920*/  VIADD R5, R0, 0x30 ;  /* 0x0000003000057836 */ /* 0x000fe20000000000 */
[----:B------:R-:W-:Y:S01]  /*15930*/  @!P3 LEA R21, R9, UR38, 0x1 ;  /* 0x000000260915bc11 */ /* 0x000fe2000f8e08ff */
[----:B------:R-:W-:Y:S02]  /*15940*/  IMAD.MOV.U32 R13, RZ, RZ, R8 ;  /* 0x000000ffff0d7224 */ /* 0x000fe400078e0008 */
[----:B------:R-:W-:-:S07]  /*15950*/  IMAD.MOV.U32 R3, RZ, RZ, R14 ;  /* 0x000000ffff037224 */ /* 0x000fce00078e000e */
[----:B------:R-:W-:Y:S05]  /*15960*/  WARPSYNC.COLLECTIVE R15, `(.L_x_1157) ;  /* 0x000000000f087348 */ /* 0x000fea0003c00000 */
[----:B------:R0:W1:Y:S02]  /*15970*/  SHFL.IDX P6, R14, R13, R12, R11 ;  /* 0x0000000c0d0e7389 */ /* 0x00006400000c000b */
[----:B01----:R-:W-:Y:S01]  /*15980*/  ENDCOLLECTIVE ;  /* 0x000000000000791b */ /* 0x003fe20003800000 */
.L_x_1157:
        /* <DEDUP_REMOVED lines=16> */
.L_x_1158:
[----:B------:R-:W-:Y:S02]  /*15a90*/  IADD3 R3, R0, 0x40, RZ ;  /* 0x0000004000037810 */ /* 0x000fe40007ffe0ff */
[----:B------:R-:W-:Y:S01]  /*15aa0*/  @!P3 LEA R20, R9, UR38, 0x1 ;  /* 0x000000260914bc11 */ /* 0x000fe2000f8e08ff */
[----:B------:R-:W-:Y:S02]  /*15ab0*/  IMAD.MOV.U32 R13, RZ, RZ, R8 ;  /* 0x000000ffff0d7224 */ /* 0x000fe400078e0008 */
[----:B------:R-:W-:-:S07]  /*15ac0*/  IMAD.MOV.U32 R5, RZ, RZ, R14 ;  /* 0x000000ffff057224 */ /* 0x000fce00078e000e */
[----:B------:R-:W-:Y:S05]  /*15ad0*/  WARPSYNC.COLLECTIVE R15, `(.L_x_1159) ;  /* 0x000000000f087348 */ /* 0x000fea0003c00000 */
[----:B------:R0:W1:Y:S02]  /*15ae0*/  SHFL.IDX P6, R14, R13, R12, R11 ;  /* 0x0000000c0d0e7389 */ /* 0x00006400000c000b */
[----:B01----:R-:W-:Y:S01]  /*15af0*/  ENDCOLLECTIVE ;  /* 0x000000000000791b */ /* 0x003fe20003800000 */
.L_x_1159:
[----:B------:R-:W-:Y:S01]  /*15b00*/  ULDC.64 UR4, c[0x0][0x208] ;  /* 0x0000820000047ab9 */ /* 0x000fe20000000a00 */
[----:B------:R-:W-:Y:S02]  /*15b10*/  IMAD.MOV.U32 R13, RZ, RZ, R7 ;  /* 0x000000ffff0d7224 */ /* 0x000fe400078e0007 */
        /* <DEDUP_REMOVED lines=14> */
.L_x_1160:
[----:B------:R-:W-:Y:S01]  /*15c00*/  VIADD R5, R0, 0x50 ;  /* 0x0000005000057836 */ /* 0x000fe20000000000 */
[----:B------:R-:W-:Y:S01]  /*15c10*/  @!P3 LEA R21, R9, UR38, 0x1 ;  /* 0x000000260915bc11 */ /* 0x000fe2000f8e08ff */
[----:B------:R-:W-:Y:S02]  /*15c20*/  IMAD.MOV.U32 R13, RZ, RZ, R8 ;  /* 0x000000ffff0d7224 */ /* 0x000fe400078e0008 */
[----:B------:R-:W-:-:S07]  /*15c30*/  IMAD.MOV.U32 R3, RZ, RZ, R14 ;  /* 0x000000ffff037224 */ /* 0x000fce00078e000e */
[----:B------:R-:W-:Y:S05]  /*15c40*/  WARPSYNC.COLLECTIVE R15, `(.L_x_1161) ;  /* 0x000000000f087348 */ /* 0x000fea0003c00000 */
[----:B------:R0:W1:Y:S02]  /*15c50*/  SHFL.IDX P6, R14, R13, R12, R11 ;  /* 0x0000000c0d0e7389 */ /* 0x00006400000c000b */
[----:B01----:R-:W-:Y:S01]  /*15c60*/  ENDCOLLECTIVE ;  /* 0x000000000000791b */ /* 0x003fe20003800000 */
.L_x_1161:
        /* <DEDUP_REMOVED lines=16> */
.L_x_1162:
[----:B------:R-:W-:Y:S01]  /*15d70*/  VIADD R3, R0, 0x60 ;  /* 0x0000006000037836 */ /* 0x000fe20000000000 */
[----:B------:R-:W-:Y:S02]  /*15d80*/  @!P3 LEA R20, R9, UR38, 0x1 ;  /* 0x000000260914bc11 */ /* 0x000fe4000f8e08ff */
[----:B------:R-:W-:Y:S01]  /*15d90*/  MOV R13, R8 ;  /* 0x00000008000d7202 */ /* 0x000fe20000000f00 */
[----:B------:R-:W-:-:S07]  /*15da0*/  IMAD.MOV.U32 R5, RZ, RZ, R14 ;  /* 0x000000ffff057224 */ /* 0x000fce00078e000e */
[----:B------:R-:W-:Y:S05]  /*15db0*/  WARPSYNC.COLLECTIVE R15, `(.L_x_1163) ;  /* 0x000000000f087348 */ /* 0x000fea0003c00000 */
[----:B------:R0:W1:Y:S02]  /*15dc0*/  SHFL.IDX P6, R14, R13, R12, R11 ;  /* 0x0000000c0d0e7389 */ /* 0x00006400000c000b */
[----:B01----:R-:W-:Y:S01]  /*15dd0*/  ENDCOLLECTIVE ;  /* 0x000000000000791b */ /* 0x003fe20003800000 */
.L_x_1163:
        /* <DEDUP_REMOVED lines=16> */
.L_x_1164:
[----:B------:R-:W-:Y:S01]  /*15ee0*/  @!P3 LEA R21, R9, UR38, 0x1 ;  /* 0x000000260915bc11 */ /* 0x000fe2000f8e08ff */
[----:B------:R-:W-:Y:S01]  /*15ef0*/  IMAD.MOV.U32 R13, RZ, RZ, R8 ;  /* 0x000000ffff0d7224 */ /* 0x000fe200078e0008 */
[----:B------:R-:W-:-:S07]  /*15f00*/  MOV R3, R14 ;  /* 0x0000000e00037202 */ /* 0x000fce0000000f00 */
[----:B------:R-:W-:Y:S05]  /*15f10*/  WARPSYNC.COLLECTIVE R15, `(.L_x_1165) ;  /* 0x000000000f087348 */ /* 0x000fea0003c00000 */
[----:B------:R0:W1:Y:S02]  /*15f20*/  SHFL.IDX P6, R14, R13, R12, R11 ;  /* 0x0000000c0d0e7389 */ /* 0x00006400000c000b */
[----:B01----:R-:W-:Y:S01]  /*15f30*/  ENDCOLLECTIVE ;  /* 0x000000000000791b */ /* 0x003fe20003800000 */
.L_x_1165:
        /* <DEDUP_REMOVED lines=15> */
.L_x_1166:
[----:B------:R-:W-:Y:S01]  /*16030*/  IMAD.MOV.U32 R13, RZ, RZ, R8 ;  /* 0x000000ffff0d7224 */ /* 0x000fe200078e0008 */
[----:B------:R-:W-:-:S07]  /*16040*/  MOV R7, R14 ;  /* 0x0000000e00077202 */ /* 0x000fce0000000f00 */
[----:B------:R-:W-:Y:S05]  /*16050*/  WARPSYNC.COLLECTIVE R15, `(.L_x_1167) ;  /* 0x000000000f087348 */ /* 0x000fea0003c00000 */
[----:B------:R0:W1:Y:S02]  /*16060*/  SHFL.IDX P6, R14, R13, R12, R11 ;  /* 0x0000000c0d0e7389 */ /* 0x00006400000c000b */
[----:B01----:R-:W-:Y:S01]  /*16070*/  ENDCOLLECTIVE ;  /* 0x000000000000791b */ /* 0x003fe20003800000 */
.L_x_1167:
[----:B------:R-:W-:Y:S05]  /*16080*/  BRA `(.L_x_1168) ;  /* 0xffffffc000607947 */ /* 0x000fea000383ffff */
.L_x_1066:
[----:B-1----:R-:W-:-:S04]  /*16090*/  IMAD.U32 R3, RZ, RZ, UR38 ;  /* 0x00000026ff037e24 */ /* 0x002fc8000f8e00ff */
[----:B------:R1:W2:Y:S03]  /*160a0*/  SYNCS.PHASECHK.TRANS64.TRYWAIT P0, [R3+URZ+0x30820], R2 ;  /* 0x03082002030075a7 */ /* 0x0002a6000800017f */
[----:B--2---:R-:W-:Y:S05]  /*160b0*/  @!P0 NANOSLEEP.SYNCS 0x989680 ;  /* 0x009896800000895d */ /* 0x004fea0003900000 */
[----:B------:R-:W2:Y:S02]  /*160c0*/  @!P0 SYNCS.PHASECHK.TRANS64 P0, [R3+URZ+0x30820], R2 ;  /* 0x03082002030085a7 */ /* 0x000ea4000800007f */
[----:B--2---:R-:W-:Y:S05]  /*160d0*/  @!P0 BRA `(.L_x_1066) ;  /* 0xfffffffc00ec8947 */ /* 0x004fea000383ffff */
[----:B------:R-:W-:Y:S05]  /*160e0*/  BRA `(.L_x_1169) ;  /* 0xffffffc000bc7947 */ /* 0x000fea000383ffff */
.L_x_1073:
[----:B-1----:R-:W-:-:S04]  /*160f0*/  IMAD.U32 R3, RZ, RZ, UR38 ;  /* 0x00000026ff037e24 */ /* 0x002fc8000f8e00ff */
[----:B------:R1:W2:Y:S03]  /*16100*/  SYNCS.PHASECHK.TRANS64.TRYWAIT P0, [R3+URZ+0x30848], R2 ;  /* 0x03084802030075a7 */ /* 0x0002a6000800017f */
[----:B--2---:R-:W-:Y:S05]  /*16110*/  @!P0 NANOSLEEP.SYNCS 0x989680 ;  /* 0x009896800000895d */ /* 0x004fea0003900000 */
[----:B------:R-:W2:Y:S02]  /*16120*/  @!P0 SYNCS.PHASECHK.TRANS64 P0, [R3+URZ+0x30848], R2 ;  /* 0x03084802030085a7 */ /* 0x000ea4000800007f */
[----:B--2---:R-:W-:Y:S05]  /*16130*/  @!P0 BRA `(.L_x_1073) ;  /* 0xfffffffc00ec8947 */ /* 0x004fea000383ffff */
[----:B------:R-:W-:Y:S05]  /*16140*/  BRA `(.L_x_1170) ;  /* 0xffffffc400a47947 */ /* 0x000fea000383ffff */
.L_x_1081:
[----:B0-----:R-:W-:-:S04]  /*16150*/  IMAD.U32 R3, RZ, RZ, UR38 ;  /* 0x00000026ff037e24 */ /* 0x001fc8000f8e00ff */
[----:B------:R0:W1:Y:S03]  /*16160*/  SYNCS.PHASECHK.TRANS64.TRYWAIT P0, [R3+URZ+0x30860], R2 ;  /* 0x03086002030075a7 */ /* 0x000066000800017f */
[----:B-1----:R-:W-:Y:S05]  /*16170*/  @!P0 NANOSLEEP.SYNCS 0x989680 ;  /* 0x009896800000895d */ /* 0x002fea0003900000 */
[----:B------:R-:W1:Y:S02]  /*16180*/  @!P0 SYNCS.PHASECHK.TRANS64 P0, [R3+URZ+0x30860], R2 ;  /* 0x03086002030085a7 */ /* 0x000e64000800007f */
[----:B-1----:R-:W-:Y:S05]  /*16190*/  @!P0 BRA `(.L_x_1081) ;  /* 0xfffffffc00ec8947 */ /* 0x002fea000383ffff */
[----:B------:R-:W-:Y:S05]  /*161a0*/  BRA `(.L_x_1171) ;  /* 0xffffffc800b87947 */ /* 0x000fea000383ffff */
.L_x_1092:
[----:B-1----:R-:W-:-:S04]  /*161b0*/  MOV R3, UR38 ;  /* 0x0000002600037c02 */ /* 0x002fc80008000f00 */
[----:B------:R1:W2:Y:S03]  /*161c0*/  SYNCS.PHASECHK.TRANS64.TRYWAIT P0, [R3+URZ+0x30840], R2 ;  /* 0x03084002030075a7 */ /* 0x0002a6000800017f */
[----:B--2---:R-:W-:Y:S05]  /*161d0*/  @!P0 NANOSLEEP.SYNCS 0x989680 ;  /* 0x009896800000895d */ /* 0x004fea0003900000 */
[----:B------:R-:W2:Y:S02]  /*161e0*/  @!P0 SYNCS.PHASECHK.TRANS64 P0, [R3+URZ+0x30840], R2 ;  /* 0x03084002030085a7 */ /* 0x000ea4000800007f */
[----:B--2---:R-:W-:Y:S05]  /*161f0*/  @!P0 BRA `(.L_x_1092) ;  /* 0xfffffffc00ec8947 */ /* 0x004fea000383ffff */
[----:B------:R-:W-:Y:S05]  /*16200*/  BRA `(.L_x_1172) ;  /* 0xffffffd000487947 */ /* 0x000fea000383ffff */
.L_x_1100:
[----:B0-----:R-:W-:-:S04]  /*16210*/  IMAD.U32 R3, RZ, RZ, UR38 ;  /* 0x00000026ff037e24 */ /* 0x001fc8000f8e00ff */
[----:B------:R0:W1:Y:S03]  /*16220*/  SYNCS.PHASECHK.TRANS64.TRYWAIT P0, [R3+URZ+0x30868], R2 ;  /* 0x03086802030075a7 */ /* 0x000066000800017f */
[----:B-1----:R-:W-:Y:S05]  /*16230*/  @!P0 NANOSLEEP.SYNCS 0x989680 ;  /* 0x009896800000895d */ /* 0x002fea0003900000 */
[----:B------:R-:W1:Y:S02]  /*16240*/  @!P0 SYNCS.PHASECHK.TRANS64 P0, [R3+URZ+0x30868], R2 ;  /* 0x03086802030085a7 */ /* 0x000e64000800007f */
[----:B-1----:R-:W-:Y:S05]  /*16250*/  @!P0 BRA `(.L_x_1100) ;  /* 0xfffffffc00ec8947 */ /* 0x002fea000383ffff */
[----:B------:R-:W-:Y:S05]  /*16260*/  BRA `(.L_x_1173) ;  /* 0xffffffd400587947 */ /* 0x000fea000383ffff */
.L_x_1111:
[----:B-1----:R-:W-:-:S04]  /*16270*/  IMAD.U32 R3, RZ, RZ, UR38 ;  /* 0x00000026ff037e24 */ /* 0x002fc8000f8e00ff */
[----:B------:R1:W2:Y:S03]  /*16280*/  SYNCS.PHASECHK.TRANS64.TRYWAIT P0, [R3+URZ+0x30848], R2 ;  /* 0x03084802030075a7 */ /* 0x0002a6000800017f */
[----:B--2---:R-:W-:Y:S05]  /*16290*/  @!P0 NANOSLEEP.SYNCS 0x989680 ;  /* 0x009896800000895d */ /* 0x004fea0003900000 */
[----:B------:R-:W2:Y:S02]  /*162a0*/  @!P0 SYNCS.PHASECHK.TRANS64 P0, [R3+URZ+0x30848], R2 ;  /* 0x03084802030085a7 */ /* 0x000ea4000800007f */
[----:B--2---:R-:W-:Y:S05]  /*162b0*/  @!P0 BRA `(.L_x_1111) ;  /* 0xfffffffc00ec8947 */ /* 0x004fea000383ffff */
[----:B------:R-:W-:Y:S05]  /*162c0*/  BRA `(.L_x_1174) ;  /* 0xffffffdc00007947 */ /* 0x000fea000383ffff */
.L_x_1119:
[----:B0-----:R-:W-:-:S04]  /*162d0*/  IMAD.U32 R3, RZ, RZ, UR38 ;  /* 0x00000026ff037e24 */ /* 0x001fc8000f8e00ff */
[----:B------:R0:W1:Y:S03]  /*162e0*/  SYNCS.PHASECHK.TRANS64.TRYWAIT P0, [R3+URZ+0x30860], R2 ;  /* 0x03086002030075a7 */ /* 0x000066000800017f */
[----:B-1----:R-:W-:Y:S05]  /*162f0*/  @!P0 NANOSLEEP.SYNCS 0x989680 ;  /* 0x009896800000895d */ /* 0x002fea0003900000 */
[----:B------:R-:W1:Y:S02]  /*16300*/  @!P0 SYNCS.PHASECHK.TRANS64 P0, [R3+URZ+0x30860], R2 ;  /* 0x03086002030085a7 */ /* 0x000e64000800007f */
[----:B-1----:R-:W-:Y:S05]  /*16310*/  @!P0 BRA `(.L_x_1119) ;  /* 0xfffffffc00ec8947 */ /* 0x002fea000383ffff */
[----:B------:R-:W-:Y:S05]  /*16320*/  BRA `(.L_x_1175) ;  /* 0xffffffe0000c7947 */ /* 0x000fea000383ffff */
.L_x_1129:
[----:B0-----:R0:W1:Y:S02]  /*16330*/  SYNCS.PHASECHK.TRANS64.TRYWAIT P0, [R3+URZ+0x30860], R0 ;  /* 0x03086000030075a7 */ /* 0x001064000800017f */
[----:B-1----:R-:W-:Y:S05]  /*16340*/  @!P0 NANOSLEEP.SYNCS 0x989680 ;  /* 0x009896800000895d */ /* 0x002fea0003900000 */
[----:B------:R-:W1:Y:S02]  /*16350*/  @!P0 SYNCS.PHASECHK.TRANS64 P0, [R3+URZ+0x30860], R0 ;  /* 0x03086000030085a7 */ /* 0x000e64000800007f */
[----:B-1----:R-:W-:Y:S05]  /*16360*/  @!P0 BRA `(.L_x_1129) ;  /* 0xfffffffc00f08947 */ /* 0x002fea000383ffff */
[----:B------:R-:W-:Y:S05]  /*16370*/  BRA `(.L_x_1176) ;  /* 0xffffffe400447947 */ /* 0x000fea000383ffff */
.L_x_1136:
[----:B0-----:R0:W1:Y:S02]  /*16380*/  SYNCS.PHASECHK.TRANS64.TRYWAIT P0, [R2+URZ+0x30820], R3 ;  /* 0x03082003020075a7 */ /* 0x001064000800017f */
[----:B-1----:R-:W-:Y:S05]  /*16390*/  @!P0 NANOSLEEP.SYNCS 0x989680 ;  /* 0x009896800000895d */ /* 0x002fea0003900000 */
[----:B------:R-:W1:Y:S02]  /*163a0*/  @!P0 SYNCS.PHASECHK.TRANS64 P0, [R2+URZ+0x30820], R3 ;  /* 0x03082003020085a7 */ /* 0x000e64000800007f */
[----:B-1----:R-:W-:Y:S05]  /*163b0*/  @!P0 BRA `(.L_x_1136) ;  /* 0xfffffffc00f08947 */ /* 0x002fea000383ffff */
[----:B------:R-:W-:Y:S05]  /*163c0*/  BRA `(.L_x_1177) ;  /* 0xffffffe8007c7947 */ /* 0x000fea000383ffff */
.L_x_1137:
[----:B------:R-:W1:Y:S01]  /*163d0*/  S2R R4, SR_TID.X ;  /* 0x0000000000047919 */ /* 0x000e620000002100 */
[----:B------:R-:W-:Y:S01]  /*163e0*/  BSSY B0, `(.L_x_1178) ;  /* 0x000000a000007945 */ /* 0x000fe20003800000 */
[----:B------:R-:W-:Y:S01]  /*163f0*/  MOV R12, RZ ;  /* 0x000000ff000c7202 */ /* 0x000fe20000000f00 */
        /* <DEDUP_REMOVED lines=8> */
.L_x_1179:
[----:B------:R-:W-:Y:S05]  /*16480*/  BSYNC B0 ;  /* 0x0000000000007941 */ /* 0x000fea0003800000 */
.L_x_1178:
[----:B------:R-:W-:Y:S05]  /*16490*/  BRA `(.L_x_1180) ;  /* 0xffffffe800607947 */ /* 0x000fea000383ffff */
.L_x_1138:
[----:B------:R-:W-:Y:S01]  /*164a0*/  BSSY B0, `(.L_x_1181) ;  /* 0x0000006000007945 */ /* 0x000fe20003800000 */
[----:B------:R-:W-:-:S07]  /*164b0*/  IMAD.MOV.U32 R15, RZ, RZ, -0x1 ;  /* 0xffffffffff0f7424 */ /* 0x000fce00078e00ff */
[----:B0-----:R-:W-:Y:S05]  /*164c0*/  WARPSYNC.COLLECTIVE R15, `(.L_x_1182) ;  /* 0x000000000f0c7348 */ /* 0x001fea0003c00000 */
[----:B------:R-:W-:Y:S02]  /*164d0*/  ELECT P6, UR62, PT ;  /* 0x00000000003e782f */ /* 0x000fe400038c0000 */
[----:B------:R-:W-:Y:S01]  /*164e0*/  MOV R14, UR62 ;  /* 0x0000003e000e7c02 */ /* 0x000fe20008000f00 */
[----:B0-----:R-:W-:Y:S10]  /*164f0*/  ENDCOLLECTIVE ;  /* 0x000000000000791b */ /* 0x001ff40003800000 */
.L_x_1182:
[----:B------:R-:W-:Y:S05]  /*16500*/  BSYNC B0 ;  /* 0x0000000000007941 */ /* 0x000fea0003800000 */
.L_x_1181:
[----:B------:R-:W-:Y:S05]  /*16510*/  BRA `(.L_x_1183) ;  /* 0xffffffe800547947 */ /* 0x000fea000383ffff */
.L_x_1140:
[----:B0-----:R0:W1:Y:S02]  /*16520*/  SYNCS.PHASECHK.TRANS64.TRYWAIT P0, [R6+URZ], R5 ;  /* 0x00000005060075a7 */ /* 0x001064000800017f */
[----:B-1----:R-:W-:Y:S05]  /*16530*/  @!P0 NANOSLEEP.SYNCS 0x989680 ;  /* 0x009896800000895d */ /* 0x002fea0003900000 */
[----:B------:R-:W1:Y:S02]  /*16540*/  @!P0 SYNCS.PHASECHK.TRANS64 P0, [R6+URZ], R5 ;  /* 0x00000005060085a7 */ /* 0x000e64000800007f */
[----:B-1----:R-:W-:Y:S05]  /*16550*/  @!P0 BRA `(.L_x_1140) ;  /* 0xfffffffc00f08947 */ /* 0x002fea000383ffff */
[----:B------:R-:W-:Y:S05]  /*16560*/  BRA `(.L_x_1184) ;  /* 0xffffffe800907947 */ /* 0x000fea000383ffff */
.L_x_1141:
[----:B-1----:R1:W2:Y:S02]  /*16570*/  SYNCS.PHASECHK.TRANS64.TRYWAIT P0, [R3+URZ], R4 ;  /* 0x00000004030075a7 */ /* 0x0022a4000800017f */
[----:B--2---:R-:W-:Y:S05]  /*16580*/  @!P0 NANOSLEEP.SYNCS 0x989680 ;  /* 0x009896800000895d */ /* 0x004fea0003900000 */
[----:B------:R-:W2:Y:S02]  /*16590*/  @!P0 SYNCS.PHASECHK.TRANS64 P0, [R3+URZ], R4 ;  /* 0x00000004030085a7 */ /* 0x000ea4000800007f */
[----:B--2---:R-:W-:Y:S05]  /*165a0*/  @!P0 BRA `(.L_x_1141) ;  /* 0xfffffffc00f08947 */ /* 0x004fea000383ffff */
[----:B------:R-:W-:Y:S05]  /*165b0*/  BRA `(.L_x_1185) ;  /* 0xffffffe800847947 */ /* 0x000fea000383ffff */
.L_x_1143:
[----:B-1----:R1:W2:Y:S02]  /*165c0*/  SYNCS.PHASECHK.TRANS64.TRYWAIT P0, [R0+URZ], R5 ;  /* 0x00000005000075a7 */ /* 0x0022a4000800017f */
[----:B--2---:R-:W-:Y:S05]  /*165d0*/  @!P0 NANOSLEEP.SYNCS 0x989680 ;  /* 0x009896800000895d */ /* 0x004fea0003900000 */
[----:B------:R-:W2:Y:S02]  /*165e0*/  @!P0 SYNCS.PHASECHK.TRANS64 P0, [R0+URZ], R5 ;  /* 0x00000005000085a7 */ /* 0x000ea4000800007f */
[----:B--2---:R-:W-:Y:S05]  /*165f0*/  @!P0 BRA `(.L_x_1143) ;  /* 0xfffffffc00f08947 */ /* 0x004fea000383ffff */
[----:B------:R-:W-:Y:S05]  /*16600*/  BRA `(.L_x_1186) ;  /* 0xffffffe800887947 */ /* 0x000fea000383ffff */
.L_x_1187:
        /* <DEDUP_REMOVED lines=15> */
.L_x_3203:


//--------------------- .text._ZN7cutlass13device_kernelIN5flash11enable_sm90INS1_16FlashAttnFwdSm90INS1_25CollectiveMainloopFwdSm90ILi2EN4cute5tupleIJNS5_1CILi1EEES8_S8_EEENS6_IJNS7_ILi128EEENS7_ILi64EEENS7_ILi256EEEEEELi256ENS_6half_tEfNS_4arch4Sm90ELb0ELb1ELb1ELb1ELb0ELb0ELb0ELb1ELb1ELb1ELb1ELb0EEENS1_21CollectiveEpilogueFwdINS6_IJSA_SC_SB_EEES9_SE_SG_Li256ELb1ELb1ELb1ELb0EEENS1_36VarlenDynamicPersistentTileSchedulerILi128ELi64ELi256ELi128ELb1ELb1ELb1ELb1ELb0ELb1EEEEEEEEEvNT_6ParamsE --------------------------
	.section	.text._ZN7cutlass13device_kernelIN5flash11enable_sm90INS1_16FlashAttnFwdSm90INS1_25CollectiveMainloopFwdSm90ILi2EN4cute5tupleIJNS5_1CILi1EEES8_S8_EEENS6_IJNS7_ILi128EEENS7_ILi64EEENS7_ILi256EEEEEELi256ENS_6half_tEfNS_4arch4Sm90ELb0ELb1ELb1ELb1ELb0ELb0ELb0ELb1ELb1ELb1ELb1ELb0EEENS1_21CollectiveEpilogueFwdINS6_IJSA_SC_SB_EEES9_SE_SG_Li256ELb1ELb1ELb1ELb0EEENS1_36VarlenDynamicPersistentTileSchedulerILi128ELi64ELi256ELi128ELb1ELb1ELb1ELb1ELb0ELb1EEEEEEEEEvNT_6ParamsE,"ax",@progbits
	.align	128
.text._ZN7cutlass13device_kernelIN5flash11enable_sm90INS1_16FlashAttnFwdSm90INS1_25CollectiveMainloopFwdSm90ILi2EN4cute5tupleIJNS5_1CILi1EEES8_S8_EEENS6_IJNS7_ILi128EEENS7_ILi64EEENS7_ILi256EEEEEELi256ENS_6half_tEfNS_4arch4Sm90ELb0ELb1ELb1ELb1ELb0ELb0ELb0ELb1ELb1ELb1ELb1ELb0EEENS1_21CollectiveEpilogueFwdINS6_IJSA_SC_SB_EEES9_SE_SG_Li256ELb1ELb1ELb1ELb0EEENS1_36VarlenDynamicPersistentTileSchedulerILi128ELi64ELi256ELi128ELb1ELb1ELb1ELb1ELb0ELb1EEEEEEEEEvNT_6ParamsE:
        .type           _ZN7cutlass13device_kernelIN5flash11enable_sm90INS1_16FlashAttnFwdSm90INS1_25CollectiveMainloopFwdSm90ILi2EN4cute5tupleIJNS5_1CILi1EEES8_S8_EEENS6_IJNS7_ILi128EEENS7_ILi64EEENS7_ILi256EEEEEELi256ENS_6half_tEfNS_4arch4Sm90ELb0ELb1ELb1ELb1ELb0ELb0ELb0ELb1ELb1ELb1ELb1ELb0EEENS1_21CollectiveEpilogueFwdINS6_IJSA_SC_SB_EEES9_SE_SG_Li256ELb1ELb1ELb1ELb0EEENS1_36VarlenDynamicPersistentTileSchedulerILi128ELi64ELi256ELi128ELb1ELb1ELb1ELb1ELb0ELb1EEEEEEEEEvNT_6ParamsE,@function
        .size           _ZN7cutlass13device_kernelIN5flash11enable_sm90INS1_16FlashAttnFwdSm90INS1_25CollectiveMainloopFwdSm90ILi2EN4cute5tupleIJNS5_1CILi1EEES8_S8_EEENS6_IJNS7_ILi128EEENS7_ILi64EEENS7_ILi256EEEEEELi256ENS_6half_tEfNS_4arch4Sm90ELb0ELb1ELb1ELb1ELb0ELb0ELb0ELb1ELb1ELb1ELb1ELb0EEENS1_21CollectiveEpilogueFwdINS6_IJSA_SC_SB_EEES9_SE_SG_Li256ELb1ELb1ELb1ELb0EEENS1_36VarlenDynamicPersistentTileSchedulerILi128ELi64ELi256ELi128ELb1ELb1ELb1ELb1ELb0ELb1EEEEEEEEEvNT_6ParamsE,(.L_x_3204 - _ZN7cutlass13device_kernelIN5flash11enable_sm90INS1_16FlashAttnFwdSm90INS1_25CollectiveMainloopFwdSm90ILi2EN4cute5tupleIJNS5_1CILi1EEES8_S8_EEENS6_IJNS7_ILi128EEENS7_ILi64EEENS7_ILi256EEEEEELi256ENS_6half_tEfNS_4arch4Sm90ELb0ELb1ELb1ELb1ELb0ELb0ELb0ELb1ELb1ELb1ELb1ELb0EEENS1_21CollectiveEpilogueFwdINS6_IJSA_SC_SB_EEES9_SE_SG_Li256ELb1ELb1ELb1ELb0EEENS1_36VarlenDynamicPersistentTileSchedulerILi128ELi64ELi256ELi128ELb1ELb1ELb1ELb1ELb0ELb1EEEEEEEEEvNT_6ParamsE)
        .other          _ZN7cutlass13device_kernelIN5flash11enable_sm90INS1_16FlashAttnFwdSm90INS1_25CollectiveMainloopFwdSm90ILi2EN4cute5tupleIJNS5_1CILi1EEES8_S8_EEENS6_IJNS7_ILi128EEENS7_ILi64EEENS7_ILi256EEEEEELi256ENS_6half_tEfNS_4arch4Sm90ELb0ELb1ELb1ELb1ELb0ELb0ELb0ELb1ELb1ELb1ELb1ELb0EEENS1_21CollectiveEpilogueFwdINS6_IJSA_SC_SB_EEES9_SE_SG_Li256ELb1ELb1ELb1ELb0EEENS1_36VarlenDynamicPersistentTileSchedulerILi128ELi64ELi256ELi128ELb1ELb1ELb1ELb1ELb0ELb1EEEEEEEEEvNT_6ParamsE,@"STO_CUDA_ENTRY STV_DEFAULT"
_ZN7cutlass13device_kernelIN5flash11enable_sm90INS1_16FlashAttnFwdSm90INS1_25CollectiveMainloopFwdSm90ILi2EN4cute5tupleIJNS5_1CILi1EEES8_S8_EEENS6_IJNS7_ILi128EEENS7_ILi64EEENS7_ILi256EEEEEELi256ENS_6half_tEfNS_4arch4Sm90ELb0ELb1ELb1ELb1ELb0ELb0ELb0ELb1ELb1ELb1ELb1ELb0EEENS1_21CollectiveEpilogueFwdINS6_IJSA_SC_SB_EEES9_SE_SG_Li256ELb1ELb1ELb1ELb0EEENS1_36VarlenDynamicPersistentTileSchedulerILi128ELi64ELi256ELi128ELb1ELb1ELb1ELb1ELb0ELb1EEEEEEEEEvNT_6ParamsE:
        /* <DEDUP_REMOVED lines=18> */
.L_x_1189:
[----:B------:R-:W-:Y:S05]  /*0120*/  BSYNC B0 ;  /* 0x0000000000007941 */ /* 0x000fea0003800000 */
.L_x_1188:
        /* <DEDUP_REMOVED lines=41> */
.L_x_1190:
        /* <DEDUP_REMOVED lines=22> */
.L_x_1191:
        /* <DEDUP_REMOVED lines=18> */
.L_x_1192:
        /* <DEDUP_REMOVED lines=22> */
.L_x_1193:
        /* <DEDUP_REMOVED lines=22> */
.L_x_1194:
        /* <DEDUP_REMOVED lines=8> */
.L_x_1196:
        /* <DEDUP_REMOVED lines=16> */
[----:B------:R-:W-:Y:S01]  /*0a80*/  R2UR UR5, R9 ;  /* 0x00000000090572ca */ /* 0x000fe200000e0000 */
[----:B------:R-:W-:Y:S01]  /*0a90*/  UMOV UR38, URZ ;  /* 0x0000003f00267c82 */ /* 0x000fe20008000000 */
[----:B------:R-:W-:Y:S01]  /*0aa0*/  R2UR UR7, R10 ;  /* 0x000000000a0772ca */ /* 0x000fe200000e0000 */
[----:B------:R-:W-:Y:S01]  /*0ab0*/  UMOV UR36, URZ ;  /* 0x0000003f00247c82 */ /* 0x000fe20008000000 */
[----:B------:R-:W-:Y:S02]  /*0ac0*/  SHF.R.S32.HI R3, RZ, 0x1f, R6 ;  /* 0x0000001fff037819 */ /* 0x000fe40000011406 */
[----:B------:R-:W-:Y:S02]  /*0ad0*/  R2UR UR6, R11 ;  /* 0x000000000b0672ca */ /* 0x000fe400000e0000 */
[----:B0-----:R-:W-:-:S02]  /*0ae0*/  LEA.HI R2, R3, R6, RZ, 0x5 ;  /* 0x0000000603027211 */ /* 0x001fc400078f28ff */
[----:B------:R-:W-:-:S03]  /*0af0*/  LEA.HI R4, R3, R6, RZ, 0x2 ;  /* 0x0000000603047211 */ /* 0x000fc600078f10ff */
[----:B------:R-:W-:Y:S01]  /*0b00*/  IMAD.SHL.U32 R7, R2, 0x20, RZ ;  /* 0x0000002002077824 */ /* 0x000fe200078e00ff */
[----:B------:R-:W-:-:S05]  /*0b10*/  LOP3.LUT R13, R4, 0xfffffffc, RZ, 0xc0, !PT ;  /* 0xfffffffc040d7812 */ /* 0x000fca00078ec0ff */
[----:B------:R-:W-:Y:S01]  /*0b20*/  IMAD.IADD R13, R6, 0x1, -R13 ;  /* 0x00000001060d7824 */ /* 0x000fe200078e0a0d */
[----:B--2---:R-:W-:Y:S02]  /*0b30*/  R2UR UR4, R0 ;  /* 0x00000000000472ca */ /* 0x004fe400000e0000 */
[CC--:B------:R-:W-:Y:S02]  /*0b40*/  LEA.HI R0, R3.reuse, R6.reuse, RZ, 0x7 ;  /* 0x0000000603007211 */ /* 0x0c0fe400078f38ff */
[----:B------:R-:W-:Y:S02]  /*0b50*/  LEA.HI R3, R3, R6, RZ, 0x4 ;  /* 0x0000000603037211 */ /* 0x000fe400078f20ff */
[----:B------:R-:W-:Y:S02]  /*0b60*/  LOP3.LUT R231, R0, 0xffffff80, RZ, 0xc0, !PT ;  /* 0xffffff8000e77812 */ /* 0x000fe400078ec0ff */
[----:B------:R-:W-:Y:S02]  /*0b70*/  SHF.R.S32.HI R2, RZ, 0x4, R3 ;  /* 0x00000004ff027819 */ /* 0x000fe40000011403 */
[C---:B------:R-:W-:Y:S01]  /*0b80*/  LOP3.LUT R5, R3.reuse, 0x3fffff0, RZ, 0xc0, !PT ;  /* 0x03fffff003057812 */ /* 0x040fe200078ec0ff */
[C---:B------:R-:W-:Y:S01]  /*0b90*/  IMAD.IADD R231, R6.reuse, 0x1, -R231 ;  /* 0x0000000106e77824 */ /* 0x040fe200078e0ae7 */
[----:B------:R-:W-:Y:S01]  /*0ba0*/  LEA.HI R4, R3, R2, RZ, 0x1 ;  /* 0x0000000203047211 */ /* 0x000fe200078f08ff */
[----:B------:R-:W-:Y:S01]  /*0bb0*/  ULOP3.LUT UR8, UR4, 0x1, URZ, 0xfc, !UPT ;  /* 0x0000000104087892 */ /* 0x000fe2000f8efc3f */
[----:B------:R-:W-:Y:S01]  /*0bc0*/  SHF.R.S32.HI R3, RZ, 0x7, R0 ;  /* 0x00000007ff037819 */ /* 0x000fe20000011400 */
[----:B------:R-:W-:Y:S01]  /*0bd0*/  IMAD.IADD R5, R6, 0x1, -R5 ;  /* 0x0000000106057824 */ /* 0x000fe200078e0a05 */
[----:B------:R-:W-:Y:S01]  /*0be0*/  SHF.R.S32.HI R8, RZ, 0x1f, R231 ;  /* 0x0000001fff087819 */ /* 0x000fe200000114e7 */
[----:B------:R-:W-:Y:S01]  /*0bf0*/  UMOV UR4, URZ ;  /* 0x0000003f00047c82 */ /* 0x000fe20008000000 */
[----:B------:R-:W-:Y:S01]  /*0c00*/  LOP3.LUT R6, R7, 0xfffffc00, RZ, 0xc0, !PT ;  /* 0xfffffc0007067812 */ /* 0x000fe200078ec0ff */
[----:B------:R-:W-:Y:S01]  /*0c10*/  IMAD.U32 R230, RZ, RZ, UR4 ;  /* 0x00000004ffe67e24 */ /* 0x000fe2000f8e00ff */
[----:B------:R-:W-:-:S02]  /*0c20*/  LEA.HI R9, R8, R231, RZ, 0x2 ;  /* 0x000000e708097211 */ /* 0x000fc400078f10ff */
[----:B------:R-:W-:Y:S01]  /*0c30*/  LEA.HI R0, R0, R3, RZ, 0x1 ;  /* 0x0000000300007211 */ /* 0x000fe200078f08ff */
[----:B------:R-:W-:Y:S01]  /*0c40*/  IMAD R6, R5, 0x40, R6 ;  /* 0x0000004005067824 */ /* 0x000fe200078e0206 */
[--C-:B------:R-:W-:Y:S02]  /*0c50*/  SHF.R.S32.HI R10, RZ, 0x2, R9.reuse ;  /* 0x00000002ff0a7819 */ /* 0x100fe40000011409 */
[----:B------:R-:W-:Y:S02]  /*0c60*/  SHF.R.S32.HI R11, RZ, 0x1f, R9 ;  /* 0x0000001fff0b7819 */ /* 0x000fe40000011409 */
[----:B------:R-:W-:Y:S02]  /*0c70*/  LOP3.LUT R7, R4, 0x1ffffffe, RZ, 0xc0, !PT ;  /* 0x1ffffffe04077812 */ /* 0x000fe400078ec0ff */
[----:B------:R-:W-:Y:S02]  /*0c80*/  LEA.HI R11, R11, R10, RZ, 0x3 ;  /* 0x0000000a0b0b7211 */ /* 0x000fe400078f18ff */
[----:B------:R-:W-:Y:S01]  /*0c90*/  LEA.HI R8, R8, R231, RZ, 0x5 ;  /* 0x000000e708087211 */ /* 0x000fe200078f28ff */
[----:B------:R-:W-:Y:S01]  /*0ca0*/  IMAD.IADD R7, R2, 0x1, -R7 ;  /* 0x0000000102077824 */ /* 0x000fe200078e0a07 */
[----:B------:R-:W-:-:S02]  /*0cb0*/  LOP3.LUT R11, R11, 0xfffffff8, RZ, 0xc0, !PT ;  /* 0xfffffff80b0b7812 */ /* 0x000fc400078ec0ff */
[----:B------:R-:W-:Y:S02]  /*0cc0*/  LOP3.LUT R0, R0, 0x3fffffe, RZ, 0xc0, !PT ;  /* 0x03fffffe00007812 */ /* 0x000fe400078ec0ff */
[----:B------:R-:W-:Y:S01]  /*0cd0*/  LOP3.LUT R4, R9, 0x7ffffffc, RZ, 0xc0, !PT ;  /* 0x7ffffffc09047812 */ /* 0x000fe200078ec0ff */
[----:B------:R-:W-:Y:S01]  /*0ce0*/  IMAD.IADD R11, R10, 0x1, -R11 ;  /* 0x000000010a0b7824 */ /* 0x000fe200078e0a0b */
[----:B------:R-:W-:Y:S01]  /*0cf0*/  SHF.R.S32.HI R8, RZ, 0x5, R8 ;  /* 0x00000005ff087819 */ /* 0x000fe20000011408 */
[----:B------:R-:W-:Y:S01]  /*0d00*/  IMAD.IADD R0, R3, 0x1, -R0 ;  /* 0x0000000103007824 */ /* 0x000fe200078e0a00 */
[----:B------:R-:W-:Y:S01]  /*0d10*/  LEA.HI R2, R13, R13, RZ, 0x1 ;  /* 0x0000000d0d027211 */ /* 0x000fe200078f08ff */
[----:B------:R-:W-:Y:S02]  /*0d20*/  IMAD.IADD R4, R231, 0x1, -R4 ;  /* 0x00000001e7047824 */ /* 0x000fe400078e0a04 */
[----:B------:R-:W-:Y:S01]  /*0d30*/  IMAD R3, R7, 0x8, R6 ;  /* 0x0000000807037824 */ /* 0x000fe200078e0206 */
[----:B------:R-:W-:Y:S01]  /*0d40*/  LOP3.LUT R2, R2, 0x1ffffffe, RZ, 0xc0, !PT ;  /* 0x1ffffffe02027812 */ /* 0x000fe200078ec0ff */
[----:B------:R-:W-:-:S02]  /*0d50*/  IMAD R11, R8, 0x10, R11 ;  /* 0x00000010080b7824 */ /* 0x000fc400078e020b */
[----:B------:R-:W-:Y:S01]  /*0d60*/  IMAD.SHL.U32 R16, R4, 0x2, RZ ;  /* 0x0000000204107824 */ /* 0x000fe200078e00ff */
[----:B------:R0:W-:Y:S01]  /*0d70*/  STL [R1+0x60], R3 ;  /* 0x0000600301007387 */ /* 0x0001e20000100800 */
[----:B------:R-:W-:Y:S02]  /*0d80*/  IMAD R0, R0, 0x40, R11 ;  /* 0x0000004000007824 */ /* 0x000fe400078e020b */
[C---:B------:R-:W-:Y:S01]  /*0d90*/  VIADD R228, R16.reuse, 0x8 ;  /* 0x0000000810e47836 */ /* 0x040fe20000000000 */
[----:B------:R-:W-:Y:S01]  /*0da0*/  SHF.R.S32.HI R4, RZ, 0x1f, R16 ;  /* 0x0000001fff047819 */ /* 0x000fe20000011410 */
[C---:B------:R-:W-:Y:S01]  /*0db0*/  VIADD R227, R16.reuse, 0x10 ;  /* 0x0000001010e37836 */ /* 0x040fe20000000000 */
[----:B------:R-:W-:Y:S01]  /*0dc0*/  STL [R1+0x5c], R0 ;  /* 0x00005c0001007387 */ /* 0x000fe20000100800 */
[C---:B------:R-:W-:Y:S02]  /*0dd0*/  VIADD R226, R16.reuse, 0x18 ;  /* 0x0000001810e27836 */ /* 0x040fe40000000000 */
[C---:B------:R-:W-:Y:S01]  /*0de0*/  VIADD R225, R16.reuse, 0x20 ;  /* 0x0000002010e17836 */ /* 0x040fe20000000000 */
[----:B------:R-:W-:Y:S01]  /*0df0*/  SHF.R.S32.HI R5, RZ, 0x1f, R227 ;  /* 0x0000001fff057819 */ /* 0x000fe200000114e3 */
[----:B0-----:R-:W-:Y:S01]  /*0e00*/  IMAD.U32 R3, RZ, RZ, UR8 ;  /* 0x00000008ff037e24 */ /* 0x001fe2000f8e00ff */
[----:B------:R-:W-:Y:S01]  /*0e10*/  SHF.R.S32.HI R4, RZ, 0x1f, R226 ;  /* 0x0000001fff047819 */ /* 0x000fe200000114e2 */
[----:B------:R-:W-:-:S02]  /*0e20*/  VIADD R224, R16, 0x28 ;  /* 0x0000002810e07836 */ /* 0x000fc40000000000 */
[C---:B------:R-:W-:Y:S01]  /*0e30*/  VIADD R223, R16.reuse, 0x30 ;  /* 0x0000003010df7836 */ /* 0x040fe20000000000 */
[----:B------:R0:W-:Y:S01]  /*0e40*/  STL [R1+0x64], R3 ;  /* 0x0000640301007387 */ /* 0x0001e20000100800 */
[C---:B------:R-:W-:Y:S01]  /*0e50*/  VIADD R222, R16.reuse, 0x38 ;  /* 0x0000003810de7836 */ /* 0x040fe20000000000 */
[----:B------:R-:W-:Y:S01]  /*0e60*/  SHF.R.S32.HI R5, RZ, 0x1f, R224 ;  /* 0x0000001fff057819 */ /* 0x000fe200000114e0 */
[C---:B------:R-:W-:Y:S01]  /*0e70*/  VIADD R221, R16.reuse, 0x40 ;  /* 0x0000004010dd7836 */ /* 0x040fe20000000000 */
[----:B------:R-:W-:Y:S01]  /*0e80*/  SHF.R.S32.HI R4, RZ, 0x1f, R223 ;  /* 0x0000001fff047819 */ /* 0x000fe200000114df */
[C---:B------:R-:W-:Y:S02]  /*0e90*/  VIADD R220, R16.reuse, 0x48 ;  /* 0x0000004810dc7836 */ /* 0x040fe40000000000 */
[C---:B------:R-:W-:Y:S01]  /*0ea0*/  VIADD R219, R16.reuse, 0x50 ;  /* 0x0000005010db7836 */ /* 0x040fe20000000000 */
[----:B------:R-:W-:Y:S01]  /*0eb0*/  SHF.R.S32.HI R5, RZ, 0x1f, R221 ;  /* 0x0000001fff057819 */ /* 0x000fe200000114dd */
[C---:B------:R-:W-:Y:S01]  /*0ec0*/  VIADD R218, R16.reuse, 0x58 ;  /* 0x0000005810da7836 */ /* 0x040fe20000000000 */
[----:B0-----:R-:W-:Y:S01]  /*0ed0*/  SHF.R.S32.HI R3, RZ, 0x1f, R228 ;  /* 0x0000001fff037819 */ /* 0x001fe200000114e4 */
        /* <DEDUP_REMOVED lines=32> */
[----:B------:R-:W-:Y:S01]  /*10e0*/  IMAD.IADD R2, R13, 0x1, -R2 ;  /* 0x000000010d027824 */ /* 0x000fe200078e0a02 */
[----:B------:R-:W-:Y:S01]  /*10f0*/  SHF.R.S32.HI R237, RZ, 0x1f, R206 ;  /* 0x0000001fffed7819 */ /* 0x000fe200000114ce */
[----:B------:R-:W-:Y:S01]  /*1100*/  VIADD R23, R16, 0xe0 ;  /* 0x000000e010177836 */ /* 0x000fe20000000000 */
[----:B------:R-:W-:Y:S01]  /*1110*/  SHF.R.S32.HI R235, RZ, 0x1f, R205 ;  /* 0x0000001fffeb7819 */ /* 0x000fe200000114cd */
[----:B------:R-:W-:Y:S01]  /*1120*/  IMAD R18, R2, 0x8, R0 ;  /* 0x0000000802127824 */ /* 0x000fe200078e0200 */
[----:B------:R-:W-:-:S02]  /*1130*/  SHF.R.S32.HI R234, RZ, 0x1f, R204 ;  /* 0x0000001fffea7819 */ /* 0x000fc400000114cc */
[----:B------:R-:W-:Y:S02]  /*1140*/  SHF.R.S32.HI R233, RZ, 0x1f, R203 ;  /* 0x0000001fffe97819 */ /* 0x000fe400000114cb */
[----:B------:R-:W-:-:S07]  /*1150*/  SHF.R.S32.HI R232, RZ, 0x1f, R202 ;  /* 0x0000001fffe87819 */ /* 0x000fce00000114ca */
.L_x_1300:
[----:B------:R-:W-:Y:S01]  /*1160*/  ULDC.64 UR8, c[0x0][0xa28] ;  /* 0x00028a0000087ab9 */ /* 0x000fe20000000a00 */
[----:B------:R-:W-:Y:S01]  /*1170*/  ULDC.64 UR12, c[0x0][0x208] ;  /* 0x00008200000c7ab9 */ /* 0x000fe20000000a00 */
[----:B------:R-:W-:-:S04]  /*1180*/  UISETP.NE.U32.AND UP0, UPT, UR8, URZ, UPT ;  /* 0x0000003f0800728c */ /* 0x000fc8000bf05070 */
[----:B------:R-:W-:-:S03]  /*1190*/  UISETP.NE.AND.EX UP0, UPT, UR9, URZ, UPT, UP0 ;  /* 0x0000003f0900728c */ /* 0x000fc6000bf05300 */
[----:B------:R-:W-:Y:S02]  /*11a0*/  ULDC.64 UR8, c[0x0][0xa18] ;  /* 0x0002860000087ab9 */ /* 0x000fe40000000a00 */
[----:B------:R-:W-:Y:S01]  /*11b0*/  UISETP.NE.U32.AND UP1, UPT, UR8, URZ, UPT ;  /* 0x0000003f0800728c */ /* 0x000fe2000bf25070 */
[----:B------:R-:W-:-:S03]  /*11c0*/  PLOP3.LUT P0, PT, PT, PT, UP0, 0x80, 0x0 ;  /* 0x000000000000781c */ /* 0x000fc60003f0f008 */
[----:B------:R-:W-:-:S03]  /*11d0*/  UISETP.NE.AND.EX UP1, UPT, UR9, URZ, UPT, UP1 ;  /* 0x0000003f0900728c */ /* 0x000fc6000bf25310 */
[----:B------:R-:W-:Y:S02]  /*11e0*/  @UP0 ULDC.64 UR8, c[0x0][0xa28] ;  /* 0x00028a0000080ab9 */ /* 0x000fe40000000a00 */
[----:B------:R-:W-:Y:S01]  /*11f0*/  @UP0 UIMAD.WIDE UR8, UR6, 0x4, UR8 ;  /* 0x00000004060808a5 */ /* 0x000fe2000f8e0208 */
[----:B------:R-:W-:-:S05]  /*1200*/  PLOP3.LUT P2, PT, PT, PT, UP1, 0x80, 0x0 ;  /* 0x000000000000781c */ /* 0x000fca0003f4f018 */
[----:B------:R-:W-:Y:S01]  /*1210*/  @UP1 ULDC.64 UR10, c[0x0][0xa18] ;  /* 0x00028600000a1ab9 */ /* 0x000fe20000000a00 */
[----:B01-3--:R-:W-:Y:S02]  /*1220*/  IMAD.U32 R2, RZ, RZ, UR8 ;  /* 0x00000008ff027e24 */ /* 0x00bfe4000f8e00ff */
[----:B------:R-:W-:Y:S01]  /*1230*/  IMAD.U32 R3, RZ, RZ, UR9 ;  /* 0x00000009ff037e24 */ /* 0x000fe2000f8e00ff */
[----:B------:R-:W-:Y:S02]  /*1240*/  @UP1 UIMAD.WIDE UR8, UR6, 0x4, UR10 ;  /* 0x00000004060818a5 */ /* 0x000fe4000f8e020a */
[----:B------:R-:W-:Y:S02]  /*1250*/  ULOP3.LUT UR4, UR7, 0xff0000, URZ, 0xc0, !UPT ;  /* 0x00ff000007047892 */ /* 0x000fe4000f8ec03f */
[----:B--2---:R-:W2:Y:S01]  /*1260*/  @P0 LDG.E R2, desc[UR12][R2.64] ;  /* 0x0000000c02020981 */ /* 0x004ea2000c1e1900 */
[----:B------:R-:W-:Y:S01]  /*1270*/  ULDC UR10, c[0x0][0x2f0] ;  /* 0x0000bc00000a7ab9 */ /* 0x000fe20000000800 */
[----:B------:R-:W-:-:S02]  /*1280*/  IMAD.U32 R4, RZ, RZ, UR8 ;  /* 0x00000008ff047e24 */ /* 0x000fc4000f8e00ff */
[----:B------:R-:W-:Y:S01]  /*1290*/  IMAD.U32 R5, RZ, RZ, UR9 ;  /* 0x00000009ff057e24 */ /* 0x000fe2000f8e00ff */
[----:B------:R-:W-:-:S04]  /*12a0*/  ULDC.64 UR8, c[0x0][0x418] ;  /* 0x0001060000087ab9 */ /* 0x000fc80000000a00 */
[----:B------:R-:W3:Y:S01]  /*12b0*/  @P2 LDG.E R4, desc[UR12][R4.64] ;  /* 0x0000000c04042981 */ /* 0x000ee2000c1e1900 */
[----:B------:R-:W-:Y:S02]  /*12c0*/  UISETP.NE.U32.AND UP0, UPT, UR8, URZ, UPT ;  /* 0x0000003f0800728c */ /* 0x000fe4000bf05070 */
[----:B------:R-:W-:Y:S02]  /*12d0*/  ULOP3.LUT UR8, UR7, 0xff000000, URZ, 0xc0, !UPT ;  /* 0xff00000007087892 */ /* 0x000fe4000f8ec03f */
[----:B------:R-:W-:Y:S01]  /*12e0*/  UISETP.NE.AND.EX UP0, UPT, UR9, URZ, UPT, UP0 ;  /* 0x0000003f0900728c */ /* 0x000fe2000bf05300 */
[----:B------:R-:W-:Y:S02]  /*12f0*/  ULDC.64 UR12, c[0x0][0xa20] ;  /* 0x00028800000c7ab9 */ /* 0x000fe40000000a00 */
[----:B------:R-:W-:Y:S01]  /*1300*/  ULDC UR9, c[0x0][0x424] ;  /* 0x0001090000097ab9 */ /* 0x000fe20000000800 */
[----:B------:R-:W-:Y:S01]  /*1310*/  ULOP3.LUT UR7, UR7, 0xffff, URZ, 0xc0, !UPT ;  /* 0x0000ffff07077892 */ /* 0x000fe2000f8ec03f */
[----:B------:R-:W-:Y:S01]  /*1320*/  ISETP.NE.U32.AND P1, PT, RZ, UR12, PT ;  /* 0x0000000cff007c0c */ /* 0x000fe2000bf25070 */
[----:B------:R-:W-:-:S02]  /*1330*/  USHF.R.U32.HI UR8, URZ, 0x8, UR8 ;  /* 0x000000083f087899 */ /* 0x000fc40008011608 */
[----:B------:R-:W-:Y:S01]  /*1340*/  USEL UR9, UR9, 0x1, UP0 ;  /* 0x0000000109097887 */ /* 0x000fe20008000000 */
[----:B------:R-:W-:Y:S01]  /*1350*/  ISETP.NE.AND.EX P1, PT, RZ, UR13, PT, P1 ;  /* 0x0000000dff007c0c */ /* 0x000fe2000bf25310 */
[----:B------:R-:W-:Y:S01]  /*1360*/  UMOV UR60, URZ ;  /* 0x0000003f003c7c82 */ /* 0x000fe20008000000 */
[----:B------:R-:W-:Y:S01]  /*1370*/  ULDC UR39, c[0x0][0x288] ;  /* 0x0000a20000277ab9 */ /* 0x000fe20000000800 */
[----:B------:R-:W-:Y:S01]  /*1380*/  ULEA.HI UR4, UR4, UR8, URZ, 0x10 ;  /* 0x0000000804047291 */ /* 0x000fe2000f8f803f */
[----:B------:R-:W-:Y:S01]  /*1390*/  IMAD.U32 R201, RZ, RZ, UR7 ;  /* 0x00000007ffc97e24 */ /* 0x000fe2000f8e00ff */
[----:B------:R-:W-:Y:S01]  /*13a0*/  UIMAD UR10, UR9, UR10, URZ ;  /* 0x0000000a090a72a4 */ /* 0x000fe2000f8e023f */
[----:B--2---:R-:W-:Y:S02]  /*13b0*/  @P0 R2UR UR60, R2 ;  /* 0x00000000023c02ca */ /* 0x004fe400000e0000 */
[----:B---3--:R-:W-:Y:S01]  /*13c0*/  @P2 R2UR UR39, R4 ;  /* 0x00000000042722ca */ /* 0x008fe200000e0000 */
[----:B----45:R-:W-:-:S14]  /*13d0*/  @P2 BRA `(.L_x_1197) ;  /* 0x0000000000382947 */ /* 0x030fdc0003800000 */
[----:B------:R-:W-:Y:S02]  /*13e0*/  ULDC.64 UR8, c[0x0][0xa00] ;  /* 0x0002800000087ab9 */ /* 0x000fe40000000a00 */
[----:B------:R-:W-:-:S04]  /*13f0*/  ISETP.NE.U32.AND P0, PT, RZ, UR8, PT ;  /* 0x00000008ff007c0c */ /* 0x000fc8000bf05070 */
[----:B------:R-:W-:-:S13]  /*1400*/  ISETP.NE.AND.EX P0, PT, RZ, UR9, PT, P0 ;  /* 0x00000009ff007c0c */ /* 0x000fda000bf05300 */
[----:B------:R-:W-:Y:S05]  /*1410*/  @!P0 BRA `(.L_x_1197) ;  /* 0x0000000000288947 */ /* 0x000fea0003800000 */
[----:B------:R-:W-:Y:S01]  /*1420*/  ULDC.64 UR8, c[0x0][0xa00] ;  /* 0x0002800000087ab9 */ /* 0x000fe20000000a00 */
[----:B------:R-:W-:Y:S01]  /*1430*/  ULDC.64 UR12, c[0x0][0x208] ;  /* 0x00008200000c7ab9 */ /* 0x000fe20000000a00 */
        /* <DEDUP_REMOVED lines=8> */
.L_x_1197:
[----:B------:R-:W-:Y:S01]  /*14c0*/  IMAD.U32 R229, RZ, RZ, UR6 ;  /* 0x00000006ffe57e24 */ /* 0x000fe2000f8e00ff */
[----:B------:R-:W-:Y:S06]  /*14d0*/  @!P1 BRA `(.L_x_1198) ;  /* 0x0000000000209947 */ /* 0x000fec0003800000 */
[----:B------:R-:W-:Y:S01]  /*14e0*/  ULDC.64 UR8, c[0x0][0xa20] ;  /* 0x0002880000087ab9 */ /* 0x000fe20000000a00 */
[----:B------:R-:W-:Y:S01]  /*14f0*/  ULDC.64 UR10, c[0x0][0x208] ;  /* 0x00008200000a7ab9 */ /* 0x000fe20000000a00 */
[----:B------:R-:W-:-:S06]  /*1500*/  UIMAD.WIDE UR6, UR6, 0x4, UR8 ;  /* 0x00000004060678a5 */ /* 0x000fcc000f8e0208 */
[----:B------:R-:W-:Y:S02]  /*1510*/  IMAD.U32 R2, RZ, RZ, UR6 ;  /* 0x00000006ff027e24 */ /* 0x000fe4000f8e00ff */
[----:B------:R-:W-:-:S05]  /*1520*/  IMAD.U32 R3, RZ, RZ, UR7 ;  /* 0x00000007ff037e24 */ /* 0x000fca000f8e00ff */
[----:B------:R-:W2:Y:S02]  /*1530*/  LDG.E R2, desc[UR10][R2.64] ;  /* 0x0000000a02027981 */ /* 0x000ea4000c1e1900 */
[----:B--2---:R-:W-:Y:S01]  /*1540*/  R2UR UR10, R2 ;  /* 0x00000000020a72ca */ /* 0x004fe200000e0000 */
[----:B------:R-:W-:-:S14]  /*1550*/  BRA `(.L_x_1199) ;  /* 0x0000000000387947 */ /* 0x000fdc0003800000 */
.L_x_1198:
        /* <DEDUP_REMOVED lines=14> */
.L_x_1199:
[----:B------:R-:W-:Y:S01]  /*1640*/  ULDC UR6, c[0x0][0x448] ;  /* 0x0001120000067ab9 */ /* 0x000fe20000000800 */
[----:B------:R-:W-:Y:S02]  /*1650*/  USHF.L.U32 UR61, UR5, 0x7, URZ ;  /* 0x00000007053d7899 */ /* 0x000fe4000800063f */
[----:B------:R-:W-:Y:S02]  /*1660*/  UISETP.NE.AND UP0, UPT, UR6, 0x1, UPT ;  /* 0x000000010600788c */ /* 0x000fe4000bf05270 */
[----:B------:R-:W-:Y:S01]  /*1670*/  UIADD3 UR5, UR61, 0x7f, URZ ;  /* 0x0000007f3d057890 */ /* 0x000fe2000fffe03f */
[----:B------:R-:W-:Y:S01]  /*1680*/  ULDC.64 UR6, c[0x0][0x9e0] ;  /* 0x0002780000067ab9 */ /* 0x000fe20000000a00 */
[----:B------:R-:W-:Y:S02]  /*1690*/  UIADD3 UR60, -UR60, UR10, URZ ;  /* 0x0000000a3c3c7290 */ /* 0x000fe4000fffe13f */
[----:B------:R-:W-:Y:S02]  /*16a0*/  UISETP.GE.AND UP1, UPT, UR7, 0x1, UPT ;  /* 0x000000010700788c */ /* 0x000fe4000bf26270 */
[----:B------:R-:W-:-:S03]  /*16b0*/  UIADD3 UR10, UR60, 0x1, -UR39 ;  /* 0x000000013c0a7890 */ /* 0x000fc6000fffe827 */
[----:B------:R-:W-:Y:S01]  /*16c0*/  @UP0 ULDC UR8, c[0x0][0x44c] ;  /* 0x0001130000080ab9 */ /* 0x000fe20000000800 */
[----:B------:R-:W-:Y:S01]  /*16d0*/  @UP0 ULDC UR11, c[0x0][0x450] ;  /* 0x00011400000b0ab9 */ /* 0x000fe20000000800 */
[----:B------:R-:W-:Y:S01]  /*16e0*/  UIMAD.WIDE.U32 UR8, UR5, UR8, URZ ;  /* 0x00000008050872a5 */ /* 0x000fe2000f8e003f */
[----:B------:R-:W-:-:S03]  /*16f0*/  PLOP3.LUT P1, PT, PT, PT, UP1, 0x80, 0x0 ;  /* 0x000000000000781c */ /* 0x000fc60003f2f018 */
[----:B------:R-:W-:-:S04]  /*1700*/  @UP0 USHF.R.U32.HI UR5, URZ, UR11, UR9 ;  /* 0x0000000b3f050299 */ /* 0x000fc80008011609 */
[----:B------:R-:W-:-:S04]  /*1710*/  UIADD3 UR10, UR10, UR5, URZ ;  /* 0x000000050a0a7290 */ /* 0x000fc8000fffe03f */
[----:B------:R-:W-:Y:S02]  /*1720*/  UIADD3 UR6, UR10, UR6, URZ ;  /* 0x000000060a067290 */ /* 0x000fe4000fffe03f */
[----:B------:R-:W-:Y:S10]  /*1730*/  @!P1 BRA `(.L_x_1200) ;  /* 0x0000000000449947 */ /* 0x000ff40003800000 */
        /* <DEDUP_REMOVED lines=10> */
.L_x_1201:
[----:B------:R-:W-:-:S11]  /*17e0*/  UISETP.NE.AND UP1, UPT, UR7, 0x1, UPT ;  /* 0x000000010700788c */ /* 0x000fd6000bf25270 */
[----:B------:R-:W-:Y:S02]  /*17f0*/  @UP1 ULDC.64 UR10, c[0x0][0x9e8] ;  /* 0x00027a00000a1ab9 */ /* 0x000fe40000000a00 */
[----:B------:R-:W-:-:S04]  /*1800*/  UIMAD.WIDE.U32 UR8, UR5, UR10, URZ ;  /* 0x0000000a050872a5 */ /* 0x000fc8000f8e003f */
[----:B------:R-:W-:-:S12]  /*1810*/  @UP1 USHF.R.U32.HI UR5, URZ, UR11, UR9 ;  /* 0x0000000b3f051299 */ /* 0x000fd80008011609 */
.L_x_1202:
[----:B------:R-:W-:-:S04]  /*1820*/  UIMAD UR5, UR5, UR7, UR7 ;  /* 0x00000007050572a4 */ /* 0x000fc8000f8e0207 */
[----:B------:R-:W-:-:S04]  /*1830*/  UISETP.LT.AND UP1, UPT, UR6, UR5, UPT ;  /* 0x000000050600728c */ /* 0x000fc8000bf21270 */
[----:B------:R-:W-:-:S12]  /*1840*/  USEL UR6, UR6, UR5, UP1 ;  /* 0x0000000506067287 */ /* 0x000fd80008800000 */
.L_x_1200:
[----:B------:R-:W-:Y:S02]  /*1850*/  UIADD3 UR5, UR60, 0x3f, URZ ;  /* 0x0000003f3c057890 */ /* 0x000fe4000fffe03f */
[----:B------:R-:W-:Y:S02]  /*1860*/  UIADD3 UR10, UR6, 0x3f, URZ ;  /* 0x0000003f060a7890 */ /* 0x000fe4000fffe03f */
[----:B------:R-:W-:Y:S02]  /*1870*/  USHF.R.S32.HI UR6, URZ, 0x1f, UR5 ;  /* 0x0000001f3f067899 */ /* 0x000fe40008011405 */
[----:B------:R-:W-:Y:S01]  /*1880*/  USHF.R.S32.HI UR11, URZ, 0x1f, UR10 ;  /* 0x0000001f3f0b7899 */ /* 0x000fe2000801140a */
[----:B------:R-:W-:Y:S01]  /*1890*/  @UP0 ULDC UR8, c[0x0][0x44c] ;  /* 0x0001130000080ab9 */ /* 0x000fe20000000800 */
[----:B------:R-:W-:Y:S02]  /*18a0*/  ULEA.HI UR6, UR6, UR5, URZ, 0x6 ;  /* 0x0000000506067291 */ /* 0x000fe4000f8f303f */
[----:B------:R-:W-:-:S02]  /*18b0*/  UIMAD.WIDE.U32 UR8, UR61, UR8, URZ ;  /* 0x000000083d0872a5 */ /* 0x000fc4000f8e003f */
[----:B------:R-:W-:Y:S01]  /*18c0*/  ULEA.HI UR11, UR11, UR10, URZ, 0x6 ;  /* 0x0000000a0b0b7291 */ /* 0x000fe2000f8f303f */
[----:B------:R-:W-:Y:S01]  /*18d0*/  @UP0 ULDC UR13, c[0x0][0x450] ;  /* 0x00011400000d0ab9 */ /* 0x000fe20000000800 */
[----:B------:R-:W-:Y:S01]  /*18e0*/  UMOV UR12, UR61 ;  /* 0x0000003d000c7c82 */ /* 0x000fe20008000000 */
[----:B------:R-:W-:Y:S02]  /*18f0*/  UIADD3 UR48, UR60, -UR39, URZ ;  /* 0x800000273c307290 */ /* 0x000fe4000fffe03f */
[----:B------:R-:W-:Y:S02]  /*1900*/  USHF.R.S32.HI UR6, URZ, 0x6, UR6 ;  /* 0x000000063f067899 */ /* 0x000fe40008011406 */
[----:B------:R-:W-:Y:S02]  /*1910*/  USHF.R.S32.HI UR11, URZ, 0x6, UR11 ;  /* 0x000000063f0b7899 */ /* 0x000fe4000801140b */
[----:B------:R-:W-:Y:S02]  /*1920*/  @UP0 USHF.R.U32.HI UR12, URZ, UR13, UR9 ;  /* 0x0000000d3f0c0299 */ /* 0x000fe40008011609 */
[----:B------:R-:W-:-:S02]  /*1930*/  UISETP.LT.AND UP0, UPT, UR6, UR11, UPT ;  /* 0x0000000b0600728c */ /* 0x000fc4000bf01270 */
        /* <DEDUP_REMOVED lines=15> */
.L_x_1204:
[----:B------:R-:W-:-:S11]  /*1a30*/  UISETP.NE.AND UP0, UPT, UR7, 0x1, UPT ;  /* 0x000000010700788c */ /* 0x000fd6000bf05270 */
[----:B------:R-:W-:Y:S02]  /*1a40*/  @UP0 ULDC.64 UR12, c[0x0][0x9e8] ;  /* 0x00027a00000c0ab9 */ /* 0x000fe40000000a00 */
[----:B------:R-:W-:-:S04]  /*1a50*/  UIMAD.WIDE.U32 UR8, UR5, UR12, URZ ;  /* 0x0000000c050872a5 */ /* 0x000fc8000f8e003f */
[----:B------:R-:W-:-:S12]  /*1a60*/  @UP0 USHF.R.U32.HI UR5, URZ, UR13, UR9 ;  /* 0x0000000d3f050299 */ /* 0x000fd80008011609 */
.L_x_1205:
[----:B------:R-:W-:-:S04]  /*1a70*/  UIMAD UR5, UR5, UR7, URZ ;  /* 0x00000007050572a4 */ /* 0x000fc8000f8e023f */
[----:B------:R-:W-:-:S04]  /*1a80*/  UISETP.LT.AND UP0, UPT, UR10, UR5, UPT ;  /* 0x000000050a00728c */ /* 0x000fc8000bf01270 */
[----:B------:R-:W-:-:S12]  /*1a90*/  USEL UR10, UR10, UR5, !UP0 ;  /* 0x000000050a0a7287 */ /* 0x000fd8000c000000 */
.L_x_1203:
[----:B------:R-:W-:Y:S02]  /*1aa0*/  USHF.R.S32.HI UR5, URZ, 0x1f, UR10 ;  /* 0x0000001f3f057899 */ /* 0x000fe4000801140a */
[----:B------:R-:W-:Y:S02]  /*1ab0*/  ULOP3.LUT UR7, UR4, 0xff, URZ, 0xc0, !UPT ;  /* 0x000000ff04077892 */ /* 0x000fe4000f8ec03f */
[----:B------:R-:W-:-:S04]  /*1ac0*/  ULEA.HI UR5, UR5, UR10, URZ, 0x6 ;  /* 0x0000000a05057291 */ /* 0x000fc8000f8f303f */
[----:B------:R-:W-:Y:S01]  /*1ad0*/  USHF.R.S32.HI UR5, URZ, 0x6, UR5 ;  /* 0x000000063f057899 */ /* 0x000fe20008011405 */
[----:B------:R-:W-:-:S03]  /*1ae0*/  IMAD.U32 R200, RZ, RZ, UR7 ;  /* 0x00000007ffc87e24 */ /* 0x000fc6000f8e00ff */
[----:B------:R-:W-:-:S04]  /*1af0*/  UISETP.LT.AND UP0, UPT, URZ, UR5, UPT ;  /* 0x000000053f00728c */ /* 0x000fc8000bf01270 */
[----:B------:R-:W-:Y:S02]  /*1b00*/  USEL UR10, URZ, UR5, !UP0 ;  /* 0x000000053f0a7287 */ /* 0x000fe4000c000000 */
[----:B------:R-:W-:Y:S02]  /*1b10*/  USHF.R.U32.HI UR5, URZ, 0x10, UR4 ;  /* 0x000000103f057899 */ /* 0x000fe40008011604 */
[----:B------:R-:W-:Y:S01]  /*1b20*/  UISETP.GT.AND UP0, UPT, UR6, UR10, UPT ;  /* 0x0000000a0600728c */ /* 0x000fe2000bf04270 */
[----:B------:R-:W-:-:S03]  /*1b30*/  UMOV UR4, URZ ;  /* 0x0000003f00047c82 */ /* 0x000fc60008000000 */
[----:B------:R-:W-:Y:S02]  /*1b40*/  IMAD.U32 R22, RZ, RZ, UR5 ;  /* 0x00000005ff167e24 */ /* 0x000fe4000f8e00ff */
[----:B------:R-:W-:-:S13]  /*1b50*/  PLOP3.LUT P0, PT, PT, PT, UP0, 0x80, 0x0 ;  /* 0x000000000000781c */ /* 0x000fda0003f0f008 */
[----:B------:R-:W-:Y:S05]  /*1b60*/  @!P0 BRA `(.L_x_1206) ;  /* 0x0000000000988947 */ /* 0x000fea0003800000 */
[----:B------:R-:W-:Y:S01]  /*1b70*/  R2UR UR5, R22 ;  /* 0x00000000160572ca */ /* 0x000fe200000e0000 */
[----:B------:R-:W-:-:S12]  /*1b80*/  ULDC UR4, c[0x0][0x9f0] ;  /* 0x00027c0000047ab9 */ /* 0x000fd80000000800 */
[----:B------:R-:W-:-:S04]  /*1b90*/  UISETP.NE.AND UP0, UPT, UR5, URZ, UPT ;  /* 0x0000003f0500728c */ /* 0x000fc8000bf05270 */
[----:B------:R-:W-:-:S04]  /*1ba0*/  USEL UR11, UR5, UR4, UP0 ;  /* 0x00000004050b7287 */ /* 0x000fc80008000000 */
[----:B------:R-:W-:Y:S02]  /*1bb0*/  UIADD3 UR4, UR11, -0x1, UR6 ;  /* 0xffffffff0b047890 */ /* 0x000fe4000fffe006 */
[----:B------:R-:W-:Y:S02]  /*1bc0*/  IMAD.U32 R3, RZ, RZ, UR11 ;  /* 0x0000000bff037e24 */ /* 0x000fe4000f8e00ff */
[----:B------:R-:W-:-:S03]  /*1bd0*/  UIADD3 UR7, -UR10, UR4, URZ ;  /* 0x000000040a077290 */ /* 0x000fc6000fffe13f */
[-C--:B------:R-:W-:Y:S01]  /*1be0*/  IABS R0, R3.reuse ;  /* 0x0000000300007213 */ /* 0x080fe20000000000 */
[----:B------:R-:W-:Y:S01]  /*1bf0*/  UMOV UR4, URZ ;  /* 0x0000003f00047c82 */ /* 0x000fe20008000000 */
[----:B------:R-:W-:Y:S01]  /*1c00*/  IABS R5, R3 ;  /* 0x0000000300057213 */ /* 0x000fe20000000000 */
[----:B------:R-:W-:Y:S01]  /*1c10*/  IMAD.U32 R4, RZ, RZ, UR7 ;  /* 0x00000007ff047e24 */ /* 0x000fe2000f8e00ff */
[----:B------:R-:W-:Y:S01]  /*1c20*/  R2UR UR12, R0 ;  /* 0x00000000000c72ca */ /* 0x000fe200000e0000 */
[----:B------:R-:W-:-:S03]  /*1c30*/  ULOP3.LUT UR7, UR7, UR11, URZ, 0x3c, !UPT ;  /* 0x0000000b07077292 */ /* 0x000fc6000f8e3c3f */
[----:B------:R-:W-:-:S05]  /*1c40*/  IABS R4, R4 ;  /* 0x0000000400047213 */ /* 0x000fca0000000000 */
[----:B------:R-:W-:-:S04]  /*1c50*/  IMAD.MOV.U32 R3, RZ, RZ, R4 ;  /* 0x000000ffff037224 */ /* 0x000fc800078e0004 */
[----:B------:R-:W0:Y:S01]  /*1c60*/  I2F.RP R0, UR12 ;  /* 0x0000000c00007d06 */ /* 0x000e220008209400 */
[----:B------:R-:W-:-:S07]  /*1c70*/  R2UR UR9, R3 ;  /* 0x00000000030972ca */ /* 0x000fce00000e0000 */
[----:B0-----:R-:W0:Y:S02]  /*1c80*/  MUFU.RCP R0, R0 ;  /* 0x0000000000007308 */ /* 0x001e240000001000 */
        /* <DEDUP_REMOVED lines=20> */
.L_x_1206:
[----:B------:R-:W-:Y:S01]  /*1dd0*/  R2UR UR5, R200 ;  /* 0x00000000c80572ca */ /* 0x000fe200000e0000 */
[----:B------:R-:W-:Y:S01]  /*1de0*/  IMAD.U32 R152, RZ, RZ, UR6 ;  /* 0x00000006ff987e24 */ /* 0x000fe2000f8e00ff */
[----:B------:R-:W-:Y:S01]  /*1df0*/  PLOP3.LUT P0, PT, PT, PT, PT, 0x80, 0x0 ;  /* 0x000000000000781c */ /* 0x000fe20003f0f070 */
[----:B------:R-:W-:Y:S01]  /*1e00*/  IMAD.U32 R3, RZ, RZ, UR4 ;  /* 0x00000004ff037e24 */ /* 0x000fe2000f8e00ff */
[----:B------:R-:W-:Y:S01]  /*1e10*/  CS2R R150, SRZ ;  /* 0x0000000000967805 */ /* 0x000fe2000001ff00 */
[----:B------:R-:W-:Y:S01]  /*1e20*/  IMAD.MOV.U32 R0, RZ, RZ, RZ ;  /* 0x000000ffff007224 */ /* 0x000fe200078e00ff */
[----:B------:R-:W-:Y:S01]  /*1e30*/  CS2R R148, SRZ ;  /* 0x0000000000947805 */ /* 0x000fe2000001ff00 */
[----:B------:R-:W-:Y:S01]  /*1e40*/  IMAD.MOV.U32 R4, RZ, RZ, RZ ;  /* 0x000000ffff047224 */ /* 0x000fe200078e00ff */
[----:B------:R-:W-:Y:S02]  /*1e50*/  CS2R R146, SRZ ;  /* 0x0000000000927805 */ /* 0x000fe4000001ff00 */
[----:B------:R-:W-:-:S02]  /*1e60*/  CS2R R144, SRZ ;  /* 0x0000000000907805 */ /* 0x000fc4000001ff00 */
[----:B------:R-:W-:Y:S02]  /*1e70*/  CS2R R142, SRZ ;  /* 0x00000000008e7805 */ /* 0x000fe4000001ff00 */
[----:B------:R-:W-:Y:S02]  /*1e80*/  CS2R R140, SRZ ;  /* 0x00000000008c7805 */ /* 0x000fe4000001ff00 */
[----:B------:R-:W-:Y:S01]  /*1e90*/  CS2R R138, SRZ ;  /* 0x00000000008a7805 */ /* 0x000fe2000001ff00 */
[----:B------:R-:W-:Y:S01]  /*1ea0*/  UIMAD UR5, UR5, UR4, UR10 ;  /* 0x00000004050572a4 */ /* 0x000fe2000f8e020a */
[----:B------:R-:W-:Y:S02]  /*1eb0*/  CS2R R136, SRZ ;  /* 0x0000000000887805 */ /* 0x000fe4000001ff00 */
[----:B------:R-:W-:Y:S02]  /*1ec0*/  CS2R R134, SRZ ;  /* 0x0000000000867805 */ /* 0x000fe4000001ff00 */
[----:B------:R-:W-:-:S02]  /*1ed0*/  CS2R R132, SRZ ;  /* 0x0000000000847805 */ /* 0x000fc4000001ff00 */
[----:B------:R-:W-:Y:S02]  /*1ee0*/  CS2R R130, SRZ ;  /* 0x0000000000827805 */ /* 0x000fe4000001ff00 */
[----:B------:R-:W-:Y:S02]  /*1ef0*/  CS2R R128, SRZ ;  /* 0x0000000000807805 */ /* 0x000fe4000001ff00 */
[----:B------:R-:W-:Y:S01]  /*1f00*/  VIADDMNMX R152, R3, UR5, R152, PT ;  /* 0x0000000503987c46 */ /* 0x000fe2000b800198 */
[----:B------:R-:W-:Y:S01]  /*1f10*/  IMAD.U32 R19, RZ, RZ, UR5 ;  /* 0x00000005ff137e24 */ /* 0x000fe2000f8e00ff */
[----:B------:R-:W-:Y:S02]  /*1f20*/  CS2R R126, SRZ ;  /* 0x00000000007e7805 */ /* 0x000fe4000001ff00 */
[----:B------:R-:W-:Y:S02]  /*1f30*/  CS2R R124, SRZ ;  /* 0x00000000007c7805 */ /* 0x000fe4000001ff00 */
[----:B------:R-:W-:-:S02]  /*1f40*/  ISETP.GT.AND P1, PT, R152, UR5, PT ;  /* 0x0000000598007c0c */ /* 0x000fc4000bf24270 */
        /* <DEDUP_REMOVED lines=87> */
.L_x_1208:
[----:B------:R-:W2:Y:S01]  /*24c0*/  LDL R2, [R1+0x64] ;  /* 0x0000640001027983 */ /* 0x000ea20000100800 */
[----:B------:R-:W-:-:S13]  /*24d0*/  R2UR UR6, R230 ;  /* 0x00000000e60672ca */ /* 0x000fda00000e0000 */
[----:B------:R-:W-:-:S04]  /*24e0*/  ULEA.HI UR4, UR6, UR6, URZ, 0x1 ;  /* 0x0000000606047291 */ /* 0x000fc8000f8f083f */
[----:B------:R-:W-:-:S04]  /*24f0*/  ULOP3.LUT UR4, UR4, 0xfffffffe, URZ, 0xc0, !UPT ;  /* 0xfffffffe04047892 */ /* 0x000fc8000f8ec03f */
[----:B------:R-:W-:-:S06]  /*2500*/  UIADD3 UR4, UR6, -UR4, URZ ;  /* 0x8000000406047290 */ /* 0x000fcc000fffe03f */
[----:B------:R-:W-:-:S05]  /*2510*/  IMAD.U32 R0, RZ, RZ, UR4 ;  /* 0x00000004ff007e24 */ /* 0x000fca000f8e00ff */
[----:B------:R-:W-:-:S04]  /*2520*/  SHF.L.U32 R0, R0, 0x1f, RZ ;  /* 0x0000001f00007819 */ /* 0x000fc800000006ff */
[----:B------:R-:W0:Y:S01]  /*2530*/  SYNCS.PHASECHK.TRANS64.TRYWAIT P1, [UR37+0x30800], R0 ;  /* 0x03080000ff0075a7 */ /* 0x000e220008020165 */
[----:B--2---:R-:W-:-:S13]  /*2540*/  R2UR UR5, R2 ;  /* 0x00000000020572ca */ /* 0x004fda00000e0000 */
[----:B------:R-:W-:-:S05]  /*2550*/  IMAD.U32 R2, RZ, RZ, UR5 ;  /* 0x00000005ff027e24 */ /* 0x000fca000f8e00ff */
[----:B------:R-:W-:Y:S01]  /*2560*/  ISETP.NE.AND P0, PT, R2, 0x3, PT ;  /* 0x000000030200780c */ /* 0x000fe20003f05270 */
[----:B0-----:R-:W-:-:S12]  /*2570*/  @!P1 BRA `(.L_x_1209) ;  /* 0x0000018400ac9947 */ /* 0x001fd80003800000 */
.L_x_1446:
[----:B------:R-:W-:Y:S05]  /*2580*/  @!P0 BRA `(.L_x_1210) ;  /* 0x0000000000048947 */ /* 0x000fea0003800000 */
[----:B------:R-:W-:Y:S01]  /*2590*/  BPT.TRAP 0x1 ;  /* 0x000000040000795c */ /* 0x000fe20000300000 */
.L_x_1210:
[----:B------:R-:W-:Y:S02]  /*25a0*/  IMAD.U32 R15, RZ, RZ, UR36 ;  /* 0x00000024ff0f7e24 */ /* 0x000fe4000f8e00ff */
[----:B0-----:R-:W-:-:S03]  /*25b0*/  IMAD.U32 R0, RZ, RZ, UR38 ;  /* 0x00000026ff007e24 */ /* 0x001fc6000f8e00ff */
[----:B------:R-:W-:Y:S02]  /*25c0*/  LEA R15, R15, UR37, 0x3 ;  /* 0x000000250f0f7c11 */ /* 0x000fe4000f8e18ff */
[----:B------:R-:W-:-:S04]  /*25d0*/  SHF.L.U32 R0, R0, 0x1f, RZ ;  /* 0x0000001f00007819 */ /* 0x000fc800000006ff */
[----:B------:R0:W1:Y:S01]  /*25e0*/  SYNCS.PHASECHK.TRANS64.TRYWAIT P2, [R15+URZ+0x30830], R0 ;  /* 0x030830000f0075a7 */ /* 0x000062000804017f */
[----:B------:R-:W-:Y:S05]  /*25f0*/  @!P0 BRA `(.L_x_1211) ;  /* 0x0000000000048947 */ /* 0x000fea0003800000 */
[----:B------:R-:W-:Y:S01]  /*2600*/  BPT.TRAP 0x1 ;  /* 0x000000040000795c */ /* 0x000fe20000300000 */
.L_x_1211:
[----:B------:R-:W2:Y:S02]  /*2610*/  S2R R2, SR_TID.X ;  /* 0x0000000000027919 */ /* 0x000ea40000002100 */
[----:B--2---:R-:W-:-:S04]  /*2620*/  LOP3.LUT R2, R2, 0x7f, RZ, 0xc0, !PT ;  /* 0x0000007f02027812 */ /* 0x004fc800078ec0ff */
[----:B------:R-:W-:Y:S01]  /*2630*/  ISETP.NE.AND P1, PT, R2, RZ, PT ;  /* 0x000000ff0200720c */ /* 0x000fe20003f25270 */
[----:B-1----:R-:W-:-:S12]  /*2640*/  @P2 BRA `(.L_x_1212) ;  /* 0x0000000000082947 */ /* 0x002fd80003800000 */
[----:B------:R-:W1:Y:S02]  /*2650*/  SYNCS.PHASECHK.TRANS64.TRYWAIT P2, [R15+URZ+0x30830], R0 ;  /* 0x030830000f0075a7 */ /* 0x000e64000804017f */
[----:B-1----:R-:W-:Y:S05]  /*2660*/  @!P2 BRA `(.L_x_1213) ;  /* 0x000001840088a947 */ /* 0x002fea0003800000 */
.L_x_1212:
[----:B------:R-:W-:Y:S05]  /*2670*/  WARPSYNC.ALL ;  /* 0x0000000000007948 */ /* 0x000fea0003800000 */
[----:B------:R-:W-:Y:S01]  /*2680*/  UIADD3 UR4, UR37, 0x20400, URZ ;  /* 0x0002040025047890 */ /* 0x000fe2000fffe03f */
[----:B------:R-:W-:Y:S01]  /*2690*/  WARPGROUP.ARRIVE ;  /* 0x00000000000079c5 */ /* 0x000fe20000000000 */
[----:B------:R-:W-:Y:S01]  /*26a0*/  UMOV UR9, 0x40000040 ;  /* 0x4000004000097882 */ /* 0x000fe20000000000 */
[----:B------:R-:W-:Y:S01]  /*26b0*/  UMOV UR11, 0x40000040 ;  /* 0x40000040000b7882 */ /* 0x000fe20000000000 */
[----:B------:R-:W-:Y:S01]  /*26c0*/  USHF.R.U32.HI UR4, URZ, 0x4, UR4 ;  /* 0x000000043f047899 */ /* 0x000fe20008011604 */
[----:B------:R-:W-:Y:S01]  /*26d0*/  IMAD.U32 R13, RZ, RZ, UR9 ;  /* 0x00000009ff0d7e24 */ /* 0x000fe2000f8e00ff */
[----:B------:R-:W-:Y:S01]  /*26e0*/  UMOV UR57, 0x40000040 ;  /* 0x4000004000397882 */ /* 0x000fe20000000000 */
[----:B------:R-:W-:Y:S01]  /*26f0*/  UMOV UR59, 0x40000040 ;  /* 0x40000040003b7882 */ /* 0x000fe20000000000 */
[----:B------:R-:W-:Y:S01]  /*2700*/  ULOP3.LUT UR4, UR4, 0x3fff, URZ, 0xc0, !UPT ;  /* 0x00003fff04047892 */ /* 0x000fe2000f8ec03f */
[----:B------:R-:W-:Y:S01]  /*2710*/  VIADD R2, R18, UR61 ;  /* 0x0000003d12027c36 */ /* 0x000fe20008000000 */
[----:B------:R-:W-:Y:S01]  /*2720*/  UMOV UR13, 0x40000040 ;  /* 0x40000040000d7882 */ /* 0x000fe20000000000 */
[----:B------:R-:W-:Y:S01]  /*2730*/  UMOV UR15, 0x40000040 ;  /* 0x40000040000f7882 */ /* 0x000fe20000000000 */
[----:B------:R-:W-:Y:S01]  /*2740*/  ULOP3.LUT UR5, UR4, 0x10000, URZ, 0xfc, !UPT ;  /* 0x0001000004057892 */ /* 0x000fe2000f8efc3f */
[----:B------:R-:W-:Y:S01]  /*2750*/  IMAD.MOV.U32 R3, RZ, RZ, R2 ;  /* 0x000000ffff037224 */ /* 0x000fe200078e0002 */
[----:B------:R-:W-:Y:S01]  /*2760*/  ULOP3.LUT UR4, UR40, 0x10000, URZ, 0xfc, !UPT ;  /* 0x0001000028047892 */ /* 0x000fe2000f8efc3f */
[----:B------:R-:W-:Y:S01]  /*2770*/  UMOV UR17, 0x40000040 ;  /* 0x4000004000117882 */ /* 0x000fe20000000000 */
[----:B------:R-:W-:-:S02]  /*2780*/  UMOV UR19, 0x40000040 ;  /* 0x4000004000137882 */ /* 0x000fc40000000000 */
[----:B------:R-:W-:Y:S01]  /*2790*/  IMAD.U32 R17, RZ, RZ, UR5 ;  /* 0x00000005ff117e24 */ /* 0x000fe2000f8e00ff */
[----:B------:R-:W-:Y:S02]  /*27a0*/  ULEA UR5, UR36, UR5, 0xb ;  /* 0x0000000524057291 */ /* 0x000fe4000f8e583f */
[----:B------:R-:W-:Y:S01]  /*27b0*/  UMOV UR8, UR4 ;  /* 0x0000000400087c82 */ /* 0x000fe20008000000 */
[----:B------:R-:W-:Y:S01]  /*27c0*/  UIADD3 UR6, UR4, 0x2, URZ ;  /* 0x0000000204067890 */ /* 0x000fe2000fffe03f */
[----:B------:R-:W-:Y:S01]  /*27d0*/  IMAD.U32 R12, RZ, RZ, UR8 ;  /* 0x00000008ff0c7e24 */ /* 0x000fe2000f8e00ff */
[----:B------:R-:W-:Y:S02]  /*27e0*/  UIADD3 UR7, UR5, 0x2, URZ ;  /* 0x0000000205077890 */ /* 0x000fe4000fffe03f */
[----:B------:R-:W-:Y:S01]  /*27f0*/  UMOV UR10, UR5 ;  /* 0x00000005000a7c82 */ /* 0x000fe20008000000 */
[----:B------:R-:W-:Y:S01]  /*2800*/  UIADD3 UR56, UR4, 0x402, URZ ;  /* 0x0000040204387890 */ /* 0x000fe2000fffe03f */
[----:B------:R-:W-:Y:S01]  /*2810*/  HGMMA.64x64x16.F32 R24, gdesc[UR8], RZ, !UPT, gsb0 ;  /* 0x00e00000081879f0 */ /* 0x000fe2000c0008ff */
[----:B------:R-:W-:Y:S01]  /*2820*/  UMOV UR8, UR6 ;  /* 0x0000000600087c82 */ /* 0x000fe20008000000 */
[----:B------:R-:W-:Y:S01]  /*2830*/  UMOV UR9, 0x40000040 ;  /* 0x4000004000097882 */ /* 0x000fe20000000000 */
[----:B------:R-:W-:Y:S01]  /*2840*/  UMOV UR10, UR7 ;  /* 0x00000007000a7c82 */ /* 0x000fe20008000000 */
[----:B------:R-:W-:Y:S01]  /*2850*/  UMOV UR11, 0x40000040 ;  /* 0x40000040000b7882 */ /* 0x000fe20000000000 */
[----:B------:R-:W-:Y:S01]  /*2860*/  UIADD3 UR6, UR4, 0x4, URZ ;  /* 0x0000000404067890 */ /* 0x000fe2000fffe03f */
[----:B------:R-:W-:Y:S01]  /*2870*/  IMAD.U32 R10, RZ, RZ, UR8 ;  /* 0x00000008ff0a7e24 */ /* 0x000fe2000f8e00ff */
[----:B------:R-:W-:Y:S01]  /*2880*/  UIADD3 UR7, UR5, 0x4, URZ ;  /* 0x0000000405077890 */ /* 0x000fe2000fffe03f */
[----:B------:R-:W-:Y:S01]  /*2890*/  IMAD.U32 R11, RZ, RZ, UR9 ;  /* 0x00000009ff0b7e24 */ /* 0x000fe2000f8e00ff */
[----:B------:R-:W-:-:S02]  /*28a0*/  UIADD3 UR58, UR5, 0x202, URZ ;  /* 0x00000202053a7890 */ /* 0x000fc4000fffe03f */
[----:B------:R-:W-:Y:S02]  /*28b0*/  UIADD3 UR12, UR4, 0x406, URZ ;  /* 0x00000406040c7890 */ /* 0x000fe4000fffe03f */
[----:B------:R-:W-:Y:S02]  /*28c0*/  UIADD3 UR14, UR5, 0x206, URZ ;  /* 0x00000206050e7890 */ /* 0x000fe4000fffe03f */
[----:B------:R-:W-:Y:S02]  /*28d0*/  UIADD3 UR16, UR4, 0x800, URZ ;  /* 0x0000080004107890 */ /* 0x000fe4000fffe03f */
[----:B------:R-:W-:Y:S02]  /*28e0*/  UIADD3 UR18, UR5, 0x400, URZ ;  /* 0x0000040005127890 */ /* 0x000fe4000fffe03f */
[----:B------:R-:W-:Y:S02]  /*28f0*/  UIADD3 UR20, UR4, 0x802, URZ ;  /* 0x0000080204147890 */ /* 0x000fe4000fffe03f */
[----:B------:R-:W-:Y:S01]  /*2900*/  UIADD3 UR22, UR5, 0x402, URZ ;  /* 0x0000040205167890 */ /* 0x000fe2000fffe03f */
[----:B------:R-:W-:Y:S01]  /*2910*/  UMOV UR21, 0x40000040 ;  /* 0x4000004000157882 */ /* 0x000fe20000000000 */
[----:B------:R-:W-:Y:S01]  /*2920*/  UMOV UR23, 0x40000040 ;  /* 0x4000004000177882 */ /* 0x000fe20000000000 */
[----:B------:R-:W-:-:S02]  /*2930*/  UIADD3 UR24, UR4, 0x804, URZ ;  /* 0x0000080404187890 */ /* 0x000fc4000fffe03f */
[----:B------:R-:W-:Y:S01]  /*2940*/  UIADD3 UR26, UR5, 0x404, URZ ;  /* 0x00000404051a7890 */ /* 0x000fe2000fffe03f */
[----:B------:R-:W-:Y:S01]  /*2950*/  UMOV UR25, 0x40000040 ;  /* 0x4000004000197882 */ /* 0x000fe20000000000 */
[----:B------:R-:W-:Y:S01]  /*2960*/  UMOV UR27, 0x40000040 ;  /* 0x40000040001b7882 */ /* 0x000fe20000000000 */
[----:B------:R-:W-:Y:S02]  /*2970*/  UIADD3 UR28, UR4, 0x806, URZ ;  /* 0x00000806041c7890 */ /* 0x000fe4000fffe03f */
[----:B------:R-:W-:Y:S01]  /*2980*/  UIADD3 UR30, UR5, 0x406, URZ ;  /* 0x00000406051e7890 */ /* 0x000fe2000fffe03f */
[----:B------:R-:W-:Y:S01]  /*2990*/  UMOV UR29, 0x40000040 ;  /* 0x40000040001d7882 */ /* 0x000fe20000000000 */
[----:B------:R-:W-:Y:S01]  /*29a0*/  UMOV UR31, 0x40000040 ;  /* 0x40000040001f7882 */ /* 0x000fe20000000000 */
        /* <DEDUP_REMOVED lines=16> */
[----:B------:R-:W-:-:S02]  /*2ab0*/  WARPGROUP.DEPBAR.LE gsb0, 0x0 ;  /* 0x00008000000079c5 */ /* 0x000fc40000010000 */
[----:B------:R-:W-:-:S06]  /*2ac0*/  WARPGROUP.ARRIVE ;  /* 0x00000000000079c5 */ /* 0x000fcc0000000000 */
[----:B------:R-:W-:Y:S01]  /*2ad0*/  HGMMA.64x64x16.F32 R24, gdesc[UR8], R24, gsb0 ;  /* 0x00e00000081879f0 */ /* 0x000fe20008000818 */
        /* <DEDUP_REMOVED lines=8> */
[----:B------:R-:W-:Y:S02]  /*2b60*/  WARPGROUP.DEPBAR.LE gsb0, 0x0 ;  /* 0x00008000000079c5 */ /* 0x000fe40000010000 */
        /* <DEDUP_REMOVED lines=17> */
[----:B------:R-:W-:Y:S02]  /*2c80*/  IMAD.U32 R4, RZ, RZ, UR8 ;  /* 0x00000008ff047e24 */ /* 0x000fe4000f8e00ff */
[----:B------:R-:W-:Y:S01]  /*2c90*/  IMAD.U32 R5, RZ, RZ, UR9 ;  /* 0x00000009ff057e24 */ /* 0x000fe2000f8e00ff */
[----:B------:R-:W-:Y:S02]  /*2ca0*/  WARPGROUP.DEPBAR.LE gsb0, 0x0 ;  /* 0x00008000000079c5 */ /* 0x000fe40000010000 */
[----:B------:R-:W-:-:S06]  /*2cb0*/  WARPGROUP.ARRIVE ;  /* 0x00000000000079c5 */ /* 0x000fcc0000000000 */
[----:B------:R-:W-:Y:S01]  /*2cc0*/  HGMMA.64x64x16.F32 R24, gdesc[UR8], R24, gsb0 ;  /* 0x00e00000081879f0 */ /* 0x000fe20008000818 */
[----:B------:R-:W-:Y:S02]  /*2cd0*/  UIADD3 UR8, UR4, 0x404, URZ ;  /* 0x0000040404087890 */ /* 0x000fe4000fffe03f */
[----:B------:R-:W-:Y:S01]  /*2ce0*/  UIADD3 UR10, UR5, 0x204, URZ ;  /* 0x00000204050a7890 */ /* 0x000fe2000fffe03f */
[----:B------:R-:W-:Y:S01]  /*2cf0*/  UMOV UR9, 0x40000040 ;  /* 0x4000004000097882 */ /* 0x000fe20000000000 */
[----:B------:R-:W-:Y:S01]  /*2d00*/  UMOV UR11, 0x40000040 ;  /* 0x40000040000b7882 */ /* 0x000fe20000000000 */
[----:B------:R-:W-:Y:S01]  /*2d10*/  ULDC UR5, c[0x0][0x448] ;  /* 0x0001120000057ab9 */ /* 0x000fe20000000800 */
[----:B------:R-:W-:Y:S01]  /*2d20*/  ULDC UR4, c[0x0][0x9d8] ;  /* 0x0002760000047ab9 */ /* 0x000fe20000000800 */
[----:B------:R-:W-:-:S06]  /*2d30*/  UISETP.NE.AND UP0, UPT, UR5, 0x1, UPT ;  /* 0x000000010500788c */ /* 0x000fcc000bf05270 */
[----:B------:R-:W-:Y:S02]  /*2d40*/  PLOP3.LUT P2, PT, PT, PT, UP0, 0x80, 0x0 ;  /* 0x000000000000781c */ /* 0x000fe40003f4f008 */
[----:B------:R-:W-:-:S03]  /*2d50*/  PLOP3.LUT P3, PT, PT, PT, UP0, 0x80, 0x0 ;  /* 0x000000000000781c */ /* 0x000fc60003f6f008 */
[----:B------:R-:W-:-:S08]  /*2d60*/  @UP0 ULDC UR5, c[0x0][0x44c] ;  /* 0x0001130000050ab9 */ /* 0x000fd00000000800 */
[----:B------:R-:W-:Y:S01]  /*2d70*/  @P2 IMAD.HI.U32 R14, R2, UR5, RZ ;  /* 0x00000005020e2c27 */ /* 0x000fe2000f8e00ff */
[----:B------:R-:W-:-:S03]  /*2d80*/  @UP0 ULDC UR5, c[0x0][0x450] ;  /* 0x0001140000050ab9 */ /* 0x000fc60000000800 */
[----:B------:R-:W-:Y:S01]  /*2d90*/  @!P1 VIADD R2, R15, 0x30840 ;  /* 0x000308400f029836 */ /* 0x000fe20000000000 */
[----:B------:R-:W-:Y:S01]  /*2da0*/  @P3 SHF.R.U32.HI R3, RZ, UR5, R14 ;  /* 0x00000005ff033c19 */ /* 0x000fe2000801160e */
[----:B01----:R-:W-:-:S03]  /*2db0*/  IMAD.MOV.U32 R15, RZ, RZ, -0x40 ;  /* 0xffffffc0ff0f7424 */ /* 0x003fc600078e00ff */
[----:B------:R-:W-:Y:S01]  /*2dc0*/  @!P1 PRMT R2, RZ, 0x654, R2 ;  /* 0x00000654ff029816 */ /* 0x000fe20000000002 */
[----:B------:R-:W0:Y:S01]  /*2dd0*/  SHFL.IDX PT, R59, R3, RZ, 0x1c1f ;  /* 0x001c1fff033b7589 */ /* 0x000e2200000e0000 */
[----:B------:R-:W-:Y:S02]  /*2de0*/  WARPGROUP.DEPBAR.LE gsb0, 0x0 ;  /* 0x00008000000079c5 */ /* 0x000fe40000010000 */
[----:B------:R-:W-:-:S06]  /*2df0*/  WARPGROUP.ARRIVE ;  /* 0x00000000000079c5 */ /* 0x000fcc0000000000 */
[----:B------:R-:W-:Y:S01]  /*2e00*/  HGMMA.64x64x16.F32 R24, gdesc[UR56], R24, gsb0 ;  /* 0x00e00000381879f0 */ /* 0x000fe20008000818 */
[----:B------:R-:W-:Y:S02]  /*2e10*/  ULDC UR58, c[0x0][0x9dc] ;  /* 0x00027700003a7ab9 */ /* 0x000fe40000000800 */
[----:B------:R-:W-:Y:S01]  /*2e20*/  ULOP3.LUT UR58, URZ, UR58, URZ, 0x33, !UPT ;  /* 0x0000003a3f3a7292 */ /* 0x000fe2000f8e333f */
        /* <DEDUP_REMOVED lines=63> */
[----:B------:R-:W-:Y:S01]  /*3220*/  ULDC.64 UR4, c[0x0][0x9e0] ;  /* 0x0002780000047ab9 */ /* 0x000fe20000000a00 */
[----:B------:R1:W2:Y:S01]  /*3230*/  MUFU.TANH R21, R31 ;  /* 0x0000001f00157308 */ /* 0x0002a20000002400 */
[----:B------:R-:W-:Y:S01]  /*3240*/  UISETP.GE.AND UP1, UPT, UR5, 0x1, UPT ;  /* 0x000000010500788c */ /* 0x000fe2000bf26270 */
[----:B------:R3:W-:Y:S05]  /*3250*/  @!P1 SYNCS.ARRIVE.TRANS64.RED.A1T0 RZ, [R2+URZ], RZ ;  /* 0x000000ff02ff99a7 */ /* 0x0007ea000810043f */
[----:B------:R-:W-:Y:S01]  /*3260*/  PLOP3.LUT P2, PT, PT, PT, UP1, 0x40, 0x0 ;  /* 0x000000000000781c */ /* 0x000fe20003f4e818 */
[----:B------:R-:W4:Y:S01]  /*3270*/  MUFU.TANH R24, R24 ;  /* 0x0000001800187308 */ /* 0x000f220000002400 */
[----:B-1----:R-:W-:-:S02]  /*3280*/  IMAD R31, R152, R15, 0x40 ;  /* 0x00000040981f7424 */ /* 0x002fc400078e020f */
[----:B------:R-:W-:-:S03]  /*3290*/  IMAD.U32 R15, RZ, RZ, UR39 ;  /* 0x00000027ff0f7e24 */ /* 0x000fc6000f8e00ff */
[----:B---3--:R-:W-:Y:S02]  /*32a0*/  IADD3 R2, -R16, 0x1, R31 ;  /* 0x0000000110027810 */ /* 0x008fe40007ffe11f */
[----:B------:R-:W1:Y:S02]  /*32b0*/  MUFU.TANH R25, R25 ;  /* 0x0000001900197308 */ /* 0x000e640000002400 */
[----:B------:R-:W-:-:S05]  /*32c0*/  IADD3 R2, -R15, UR60, R2 ;  /* 0x0000003c0f027c10 */ /* 0x000fca000fffe102 */
[C---:B------:R-:W-:Y:S01]  /*32d0*/  VIADD R57, R2.reuse, UR4 ;  /* 0x0000000402397c36 */ /* 0x040fe20008000000 */
[----:B------:R-:W3:Y:S01]  /*32e0*/  MUFU.TANH R0, R0 ;  /* 0x0000000000007308 */ /* 0x000ee20000002400 */
[----:B------:R-:W-:-:S04]  /*32f0*/  VIADD R56, R2, UR58 ;  /* 0x0000003a02387c36 */ /* 0x000fc80008000000 */
[----:B0-----:R-:W-:-:S03]  /*3300*/  IMAD.IADD R14, R56, 0x1, R59 ;  /* 0x00000001380e7824 */ /* 0x001fc600078e023b */
        /* <DEDUP_REMOVED lines=26> */
[----:B------:R5:W0:Y:S08]  /*34b0*/  MUFU.TANH R30, R46 ;  /* 0x0000002e001e7308 */ /* 0x000a300000002400 */
[----:B------:R2:W0:Y:S01]  /*34c0*/  MUFU.TANH R26, R38 ;  /* 0x00000026001a7308 */ /* 0x0004220000002400 */
[----:B-----5:R-:W-:-:S04]  /*34d0*/  IADD3 R46, -R16, UR60, R31 ;  /* 0x0000003c102e7c10 */ /* 0x020fc8000fffe11f */
[----:B------:R-:W-:Y:S02]  /*34e0*/  VIADDMNMX R2, R59, R57, R46, PT ;  /* 0x000000393b027246 */ /* 0x000fe4000380012e */
[----:B--2---:R-:W-:Y:S01]  /*34f0*/  LEA R38, R152, 0xffffffc0, 0x6 ;  /* 0xffffffc098267811 */ /* 0x004fe200078e30ff */
[----:B-1-34-:R-:W-:Y:S06]  /*3500*/  @P2 BRA `(.L_x_1214) ;  /* 0x00000000005c2947 */ /* 0x01afec0003800000 */
[----:B------:R-:W-:Y:S01]  /*3510*/  IMAD.U32 R58, RZ, RZ, UR39 ;  /* 0x00000027ff3a7e24 */ /* 0x000fe2000f8e00ff */
[----:B------:R-:W-:Y:S04]  /*3520*/  BSSY B0, `(.L_x_1215) ;  /* 0x0000011000007945 */ /* 0x000fe80003800000 */
[----:B------:R-:W-:-:S04]  /*3530*/  IADD3 R15, -R58, UR60, R59 ;  /* 0x0000003c3a0f7c10 */ /* 0x000fc8000fffe13b */
[----:B------:R-:W-:-:S13]  /*3540*/  ISETP.GT.AND P2, PT, R15, -0x1, PT ;  /* 0xffffffff0f00780c */ /* 0x000fda0003f44270 */
[----:B------:R-:W-:Y:S05]  /*3550*/  @P2 BRA `(.L_x_1216) ;  /* 0x0000000000202947 */ /* 0x000fea0003800000 */
[----:B------:R-:W-:Y:S01]  /*3560*/  UISETP.NE.AND UP2, UPT, UR5, 0x1, UPT ;  /* 0x000000010500788c */ /* 0x000fe2000bf45270 */
[----:B------:R-:W-:-:S05]  /*3570*/  LOP3.LUT R15, RZ, R15, RZ, 0x33, !PT ;  /* 0x0000000fff0f7212 */ /* 0x000fca00078e33ff */
[----:B------:R-:W-:-:S05]  /*3580*/  PLOP3.LUT P2, PT, PT, PT, UP2, 0x80, 0x0 ;  /* 0x000000000000781c */ /* 0x000fca0003f4f028 */
[----:B------:R-:W-:-:S08]  /*3590*/  @UP2 ULDC.64 UR6, c[0x0][0x9e8] ;  /* 0x00027a0000062ab9 */ /* 0x000fd00000000a00 */
[----:B------:R-:W-:-:S05]  /*35a0*/  @P2 IMAD.HI.U32 R58, R15, UR6, RZ ;  /* 0x000000060f3a2c27 */ /* 0x000fca000f8e00ff */
[----:B------:R-:W-:-:S04]  /*35b0*/  @P2 SHF.R.U32.HI R15, RZ, UR7, R58 ;  /* 0x00000007ff0f2c19 */ /* 0x000fc8000801163a */
[----:B------:R-:W-:Y:S01]  /*35c0*/  LOP3.LUT R15, RZ, R15, RZ, 0x33, !PT ;  /* 0x0000000fff0f7212 */ /* 0x000fe200078e33ff */
[----:B------:R-:W-:Y:S06]  /*35d0*/  BRA `(.L_x_1217) ;  /* 0x0000000000147947 */ /* 0x000fec0003800000 */
.L_x_1216:
[----:B------:R-:W-:-:S06]  /*35e0*/  UISETP.NE.AND UP2, UPT, UR5, 0x1, UPT ;  /* 0x000000010500788c */ /* 0x000fcc000bf45270 */
[----:B------:R-:W-:-:S05]  /*35f0*/  PLOP3.LUT P2, PT, PT, PT, UP2, 0x80, 0x0 ;  /* 0x000000000000781c */ /* 0x000fca0003f4f028 */
[----:B------:R-:W-:-:S08]  /*3600*/  @UP2 ULDC.64 UR6, c[0x0][0x9e8] ;  /* 0x00027a0000062ab9 */ /* 0x000fd00000000a00 */
[----:B------:R-:W-:-:S05]  /*3610*/  @P2 IMAD.HI.U32 R58, R15, UR6, RZ ;  /* 0x000000060f3a2c27 */ /* 0x000fca000f8e00ff */
[----:B------:R-:W-:-:S07]  /*3620*/  @P2 SHF.R.U32.HI R15, RZ, UR7, R58 ;  /* 0x00000007ff0f2c19 */ /* 0x000fce000801163a */
.L_x_1217:
[----:B------:R-:W-:Y:S05]  /*3630*/  BSYNC B0 ;  /* 0x0000000000007941 */ /* 0x000fea0003800000 */
.L_x_1215:
[----:B------:R-:W-:-:S04]  /*3640*/  IMAD R15, R15, UR5, -R38 ;  /* 0x000000050f0f7c24 */ /* 0x000fc8000f8e0a26 */
[----:B------:R-:W-:-:S05]  /*3650*/  IMAD.IADD R15, R15, 0x1, -R16 ;  /* 0x000000010f0f7824 */ /* 0x000fca00078e0a10 */
[----:B------:R-:W-:Y:S02]  /*3660*/  VIMNMX R14, R14, R15, !PT ;  /* 0x0000000f0e0e7248 */ /* 0x000fe40007fe0100 */
[----:B------:R-:W-:-:S07]  /*3670*/  VIADDMNMX R2, R15, UR5, R2, PT ;  /* 0x000000050f027c46 */ /* 0x000fce000b800102 */
.L_x_1214:
[C---:B------:R-:W-:Y:S01]  /*3680*/  ISETP.GE.AND P2, PT, R31.reuse, 0x2, PT ;  /* 0x000000021f00780c */ /* 0x040fe20003f46270 */
[----:B------:R-:W1:Y:S01]  /*3690*/  SHFL.IDX PT, R3, R3, 0x1, 0x1c1f ;  /* 0x003c1f0003037f89 */ /* 0x000e6200000e0000 */
[C---:B------:R-:W-:Y:S02]  /*36a0*/  ISETP.GE.AND P6, PT, R31.reuse, 0xa, PT ;  /* 0x0000000a1f00780c */ /* 0x040fe40003fc6270 */
[----:B------:R-:W-:Y:S02]  /*36b0*/  ISETP.GT.AND P4, PT, R14, 0x1, !P2 ;  /* 0x000000010e00780c */ /* 0x000fe40005784270 */
[----:B------:R-:W-:Y:S02]  /*36c0*/  ISETP.GE.AND P3, PT, R31, 0x9, PT ;  /* 0x000000091f00780c */ /* 0x000fe40003f66270 */
[----:B------:R-:W-:Y:S02]  /*36d0*/  ISETP.LT.OR P4, PT, R2, 0x2, P4 ;  /* 0x000000020200780c */ /* 0x000fe40002781670 */
[----:B------:R-:W-:-:S02]  /*36e0*/  ISETP.GT.AND P5, PT, R14, 0x8, !P3 ;  /* 0x000000080e00780c */ /* 0x000fc40005fa4270 */
[----:B------:R-:W-:Y:S02]  /*36f0*/  FSEL R58, R25, -INF , !P4 ;  /* 0xff800000193a7808 */ /* 0x000fe40006000000 */
[----:B------:R-:W-:Y:S02]  /*3700*/  ISETP.GT.AND P4, PT, R14, 0x9, !P6 ;  /* 0x000000090e00780c */ /* 0x000fe40007784270 */
[----:B------:R-:W-:Y:S02]  /*3710*/  P2R R25, PR, RZ, 0x40 ;  /* 0x00000040ff197803 */ /* 0x000fe40000000000 */
[----:B------:R-:W-:Y:S02]  /*3720*/  ISETP.LT.OR P4, PT, R2, 0xa, P4 ;  /* 0x0000000a0200780c */ /* 0x000fe40002781670 */
[----:B------:R-:W-:Y:S02]  /*3730*/  ISETP.GE.AND P6, PT, R31, 0x11, PT ;  /* 0x000000111f00780c */ /* 0x000fe40003fc6270 */
[----:B0-----:R-:W-:-:S02]  /*3740*/  FSEL R62, R29, -INF , !P4 ;  /* 0xff8000001d3e7808 */ /* 0x001fc40006000000 */
[----:B------:R-:W-:Y:S02]  /*3750*/  ISETP.LT.OR P5, PT, R2, 0x9, P5 ;  /* 0x000000090200780c */ /* 0x000fe40002fa1670 */
[----:B------:R-:W-:Y:S02]  /*3760*/  ISETP.GT.AND P4, PT, R14, 0x10, !P6 ;  /* 0x000000100e00780c */ /* 0x000fe40007784270 */
[----:B------:R-:W-:Y:S02]  /*3770*/  FSEL R60, R28, -INF , !P5 ;  /* 0xff8000001c3c7808 */ /* 0x000fe40006800000 */
[----:B------:R-:W-:Y:S02]  /*3780*/  ISETP.LT.OR P4, PT, R2, 0x11, P4 ;  /* 0x000000110200780c */ /* 0x000fe40002781670 */
[----:B------:R-:W-:Y:S02]  /*3790*/  ISETP.GE.AND P5, PT, R31, 0x12, PT ;  /* 0x000000121f00780c */ /* 0x000fe40003fa6270 */
[----:B------:R-:W-:-:S02]  /*37a0*/  FSEL R64, R32, -INF , !P4 ;  /* 0xff80000020407808 */ /* 0x000fc40006000000 */
[----:B------:R-:W-:Y:S02]  /*37b0*/  ISETP.GT.AND P4, PT, R14, 0x11, !P5 ;  /* 0x000000110e00780c */ /* 0x000fe40006f84270 */
[----:B------:R-:W-:Y:S02]  /*37c0*/  P2R R29, PR, RZ, 0x20 ;  /* 0x00000020ff1d7803 */ /* 0x000fe40000000000 */
[----:B------:R-:W-:Y:S02]  /*37d0*/  ISETP.LT.OR P4, PT, R2, 0x12, P4 ;  /* 0x000000120200780c */ /* 0x000fe40002781670 */
[----:B------:R-:W-:Y:S02]  /*37e0*/  ISETP.GE.AND P5, PT, R31, 0x19, PT ;  /* 0x000000191f00780c */ /* 0x000fe40003fa6270 */
[----:B------:R-:W-:Y:S02]  /*37f0*/  FSEL R66, R33, -INF , !P4 ;  /* 0xff80000021427808 */ /* 0x000fe40006000000 */
[----:B------:R-:W-:-:S02]  /*3800*/  ISETP.GT.AND P4, PT, R14, 0x18, !P5 ;  /* 0x000000180e00780c */ /* 0x000fc40006f84270 */
[----:B------:R-:W-:Y:S02]  /*3810*/  P2R R32, PR, RZ, 0x20 ;  /* 0x00000020ff207803 */ /* 0x000fe40000000000 */
[----:B------:R-:W-:Y:S02]  /*3820*/  ISETP.LT.OR P4, PT, R2, 0x19, P4 ;  /* 0x000000190200780c */ /* 0x000fe40002781670 */
[----:B------:R-:W-:Y:S02]  /*3830*/  ISETP.GE.AND P5, PT, R31, 0x1a, PT ;  /* 0x0000001a1f00780c */ /* 0x000fe40003fa6270 */
[----:B------:R-:W-:Y:S02]  /*3840*/  FSEL R68, R36, -INF , !P4 ;  /* 0xff80000024447808 */ /* 0x000fe40006000000 */
[----:B------:R-:W-:Y:S02]  /*3850*/  ISETP.GT.AND P4, PT, R14, 0x19, !P5 ;  /* 0x000000190e00780c */ /* 0x000fe40006f84270 */
[----:B------:R-:W-:-:S02]  /*3860*/  P2R R33, PR, RZ, 0x20 ;  /* 0x00000020ff217803 */ /* 0x000fc40000000000 */
[----:B------:R-:W-:Y:S02]  /*3870*/  ISETP.LT.OR P4, PT, R2, 0x1a, P4 ;  /* 0x0000001a0200780c */ /* 0x000fe40002781670 */
[----:B------:R-:W-:Y:S02]  /*3880*/  ISETP.GE.AND P5, PT, R31, 0x21, PT ;  /* 0x000000211f00780c */ /* 0x000fe40003fa6270 */
[----:B------:R-:W-:Y:S02]  /*3890*/  FSEL R70, R37, -INF , !P4 ;  /* 0xff80000025467808 */ /* 0x000fe40006000000 */
[----:B------:R-:W-:Y:S02]  /*38a0*/  ISETP.GT.AND P4, PT, R14, 0x20, !P5 ;  /* 0x000000200e00780c */ /* 0x000fe40006f84270 */
[----:B------:R-:W-:Y:S02]  /*38b0*/  P2R R37, PR, RZ, 0x20 ;  /* 0x00000020ff257803 */ /* 0x000fe40000000000 */
[----:B------:R-:W-:-:S02]  /*38c0*/  ISETP.LT.OR P4, PT, R2, 0x21, P4 ;  /* 0x000000210200780c */ /* 0x000fc40002781670 */
[C---:B------:R-:W-:Y:S02]  /*38d0*/  ISETP.GE.AND P5, PT, R31.reuse, 0x22, PT ;  /* 0x000000221f00780c */ /* 0x040fe40003fa6270 */
[----:B------:R-:W-:Y:S02]  /*38e0*/  FSEL R72, R40, -INF , !P4 ;  /* 0xff80000028487808 */ /* 0x000fe40006000000 */
[----:B------:R-:W-:Y:S02]  /*38f0*/  ISETP.GT.AND P4, PT, R14, 0x21, !P5 ;  /* 0x000000210e00780c */ /* 0x000fe40006f84270 */
[----:B------:R-:W-:Y:S02]  /*3900*/  P2R R40, PR, RZ, 0x20 ;  /* 0x00000020ff287803 */ /* 0x000fe40000000000 */
[----:B------:R-:W-:Y:S02]  /*3910*/  ISETP.LT.OR P4, PT, R2, 0x22, P4 ;  /* 0x000000220200780c */ /* 0x000fe40002781670 */
[----:B------:R-:W-:-:S02]  /*3920*/  ISETP.GE.AND P5, PT, R31, 0x29, PT ;  /* 0x000000291f00780c */ /* 0x000fc40003fa6270 */
[----:B------:R-:W-:Y:S02]  /*3930*/  FSEL R74, R41, -INF , !P4 ;  /* 0xff800000294a7808 */ /* 0x000fe40006000000 */
[----:B------:R-:W-:Y:S02]  /*3940*/  ISETP.GT.AND P4, PT, R14, 0x28, !P5 ;  /* 0x000000280e00780c */ /* 0x000fe40006f84270 */
[----:B------:R-:W-:Y:S02]  /*3950*/  P2R R41, PR, RZ, 0x20 ;  /* 0x00000020ff297803 */ /* 0x000fe40000000000 */
        /* <DEDUP_REMOVED lines=11> */
[----:B------:R-:W-:Y:S02]  /*3a10*/  P2R R28, PR, RZ, 0x40 ;  /* 0x00000040ff1c7803 */ /* 0x000fe40000000000 */
[----:B------:R-:W-:Y:S02]  /*3a20*/  FSEL R80, R48, -INF , !P4 ;  /* 0xff80000030507808 */ /* 0x000fe40006000000 */
[----:B------:R-:W-:-:S04]  /*3a30*/  ISETP.GE.AND P4, PT, R31, 0x32, PT ;  /* 0x000000321f00780c */ /* 0x000fc80003f86270 */
[----:B------:R-:W-:-:S04]  /*3a40*/  ISETP.GT.AND P5, PT, R14, 0x31, !P4 ;  /* 0x000000310e00780c */ /* 0x000fc800067a4270 */
[----:B------:R-:W-:-:S04]  /*3a50*/  ISETP.LT.OR P5, PT, R2, 0x32, P5 ;  /* 0x000000320200780c */ /* 0x000fc80002fa1670 */
[----:B------:R-:W-:Y:S02]  /*3a60*/  FSEL R82, R49, -INF , !P5 ;  /* 0xff80000031527808 */ /* 0x000fe40006800000 */
[----:B------:R-:W-:-:S04]  /*3a70*/  ISETP.GE.AND P5, PT, R31, 0x39, PT ;  /* 0x000000391f00780c */ /* 0x000fc80003fa6270 */
[----:B------:R-:W-:-:S04]  /*3a80*/  ISETP.GT.AND P6, PT, R14, 0x38, !P5 ;  /* 0x000000380e00780c */ /* 0x000fc80006fc4270 */
[----:B------:R-:W-:-:S04]  /*3a90*/  ISETP.LT.OR P6, PT, R2, 0x39, P6 ;  /* 0x000000390200780c */ /* 0x000fc800037c1670 */
[----:B------:R-:W-:Y:S02]  /*3aa0*/  FSEL R52, R52, -INF , !P6 ;  /* 0xff80000034347808 */ /* 0x000fe40007000000 */
[----:B------:R-:W-:-:S04]  /*3ab0*/  ISETP.GE.AND P6, PT, R31, 0x1, PT ;  /* 0x000000011f00780c */ /* 0x000fc80003fc6270 */
[----:B------:R-:W-:Y:S02]  /*3ac0*/  P2R R15, PR, RZ, 0x40 ;  /* 0x00000040ff0f7803 */ /* 0x000fe40000000000 */
[----:B------:R-:W-:-:S04]  /*3ad0*/  ISETP.GT.AND P6, PT, R14, RZ, !P6 ;  /* 0x000000ff0e00720c */ /* 0x000fc800077c4270 */
[----:B------:R-:W-:-:S04]  /*3ae0*/  ISETP.LT.OR P6, PT, R2, 0x1, P6 ;  /* 0x000000010200780c */ /* 0x000fc800037c1670 */
[----:B------:R-:W-:Y:S02]  /*3af0*/  FSEL R36, R24, -INF , !P6 ;  /* 0xff80000018247808 */ /* 0x000fe40007000000 */
[----:B------:R-:W-:-:S04]  /*3b00*/  ISETP.GE.AND P6, PT, R31, 0x3a, PT ;  /* 0x0000003a1f00780c */ /* 0x000fc80003fc6270 */
[----:B------:R-:W-:Y:S02]  /*3b10*/  P2R R31, PR, RZ, 0x40 ;  /* 0x00000040ff1f7803 */ /* 0x000fe40000000000 */
[----:B------:R-:W-:Y:S01]  /*3b20*/  ISETP.GT.AND P6, PT, R14, 0x39, !P6 ;  /* 0x000000390e00780c */ /* 0x000fe200077c4270 */
[----:B-1----:R-:W-:-:S03]  /*3b30*/  IMAD.IADD R14, R56, 0x1, R3 ;  /* 0x00000001380e7824 */ /* 0x002fc600078e0203 */
[----:B------:R-:W-:Y:S02]  /*3b40*/  ISETP.LT.OR P6, PT, R2, 0x3a, P6 ;  /* 0x0000003a0200780c */ /* 0x000fe400037c1670 */
[----:B------:R-:W-:Y:S02]  /*3b50*/  VIADDMNMX R2, R3, R57, R46, PT ;  /* 0x0000003903027246 */ /* 0x000fe4000380012e */
[----:B------:R-:W-:Y:S02]  /*3b60*/  FSEL R84, R53, -INF , !P6 ;  /* 0xff80000035547808 */ /* 0x000fe40007000000 */
[----:B------:R-:W-:-:S13]  /*3b70*/  PLOP3.LUT P6, PT, PT, PT, UP1, 0x40, 0x0 ;  /* 0x000000000000781c */ /* 0x000fda0003fce818 */
[----:B------:R-:W-:Y:S05]  /*3b80*/  @P6 BRA `(.L_x_1218) ;  /* 0x0000000000646947 */ /* 0x000fea0003800000 */
        /* <DEDUP_REMOVED lines=9> */
[----:B------:R-:W-:Y:S01]  /*3c20*/  @P6 IMAD.HI.U32 R24, R3, UR6, RZ ;  /* 0x0000000603186c27 */ /* 0x000fe2000f8e00ff */
[----:B------:R-:W-:-:S13]  /*3c30*/  PLOP3.LUT P6, PT, PT, PT, UP2, 0x80, 0x0 ;  /* 0x000000000000781c */ /* 0x000fda0003fcf028 */
[----:B------:R-:W-:-:S04]  /*3c40*/  @P6 SHF.R.U32.HI R3, RZ, UR7, R24 ;  /* 0x00000007ff036c19 */ /* 0x000fc80008011618 */
[----:B------:R-:W-:Y:S01]  /*3c50*/  LOP3.LUT R3, RZ, R3, RZ, 0x33, !PT ;  /* 0x00000003ff037212 */ /* 0x000fe200078e33ff */
[----:B------:R-:W-:Y:S06]  /*3c60*/  BRA `(.L_x_1221) ;  /* 0x0000000000187947 */ /* 0x000fec0003800000 */
.L_x_1220:
[----:B------:R-:W-:-:S06]  /*3c70*/  UISETP.NE.AND UP2, UPT, UR5, 0x1, UPT ;  /* 0x000000010500788c */ /* 0x000fcc000bf45270 */
[----:B------:R-:W-:-:S05]  /*3c80*/  PLOP3.LUT P6, PT, PT, PT, UP2, 0x80, 0x0 ;  /* 0x000000000000781c */ /* 0x000fca0003fcf028 */
[----:B------:R-:W-:-:S08]  /*3c90*/  @UP2 ULDC.64 UR6, c[0x0][0x9e8] ;  /* 0x00027a0000062ab9 */ /* 0x000fd00000000a00 */
[----:B------:R-:W-:Y:S01]  /*3ca0*/  @P6 IMAD.HI.U32 R24, R3, UR6, RZ ;  /* 0x0000000603186c27 */ /* 0x000fe2000f8e00ff */
[----:B------:R-:W-:-:S13]  /*3cb0*/  PLOP3.LUT P6, PT, PT, PT, UP2, 0x80, 0x0 ;  /* 0x000000000000781c */ /* 0x000fda0003fcf028 */
[----:B------:R-:W-:-:S07]  /*3cc0*/  @P6 SHF.R.U32.HI R3, RZ, UR7, R24 ;  /* 0x00000007ff036c19 */ /* 0x000fce0008011618 */
.L_x_1221:
[----:B------:R-:W-:Y:S05]  /*3cd0*/  BSYNC B0 ;  /* 0x0000000000007941 */ /* 0x000fea0003800000 */
.L_x_1219:
[----:B------:R-:W-:-:S04]  /*3ce0*/  IMAD R3, R3, UR5, -R38 ;  /* 0x0000000503037c24 */ /* 0x000fc8000f8e0a26 */
[----:B------:R-:W-:-:S05]  /*3cf0*/  IMAD.IADD R3, R3, 0x1, -R16 ;  /* 0x0000000103037824 */ /* 0x000fca00078e0a10 */
[----:B------:R-:W-:Y:S02]  /*3d00*/  VIMNMX R14, R14, R3, !PT ;  /* 0x000000030e0e7248 */ /* 0x000fe40007fe0100 */
[----:B------:R-:W-:-:S07]  /*3d10*/  VIADDMNMX R2, R3, UR5, R2, PT ;  /* 0x0000000503027c46 */ /* 0x000fce000b800102 */
.L_x_1218:
[----:B------:R-:W-:Y:S01]  /*3d20*/  ISETP.GT.AND P2, PT, R14, 0x1, !P2 ;  /* 0x000000010e00780c */ /* 0x000fe20005744270 */
[----:B------:R-:W-:Y:S01]  /*3d30*/  ULDC UR6, c[0x0][0x988] ;  /* 0x0002620000067ab9 */ /* 0x000fe20000000800 */
[----:B------:R-:W-:Y:S01]  /*3d40*/  ISETP.NE.AND P6, PT, R15, RZ, PT ;  /* 0x000000ff0f00720c */ /* 0x000fe20003fc5270 */
[----:B------:R-:W-:Y:S01]  /*3d50*/  @UP0 ULDC UR10, c[0x0][0x44c] ;  /* 0x00011300000a0ab9 */ /* 0x000fe20000000800 */
[----:B------:R-:W-:Y:S01]  /*3d60*/  ISETP.LT.OR P2, PT, R2, 0x2, P2 ;  /* 0x000000020200780c */ /* 0x000fe20001741670 */
[----:B------:R-:W-:Y:S01]  /*3d70*/  UIMAD.WIDE.U32 UR10, UR61, UR10, URZ ;  /* 0x0000000a3d0a72a5 */ /* 0x000fe2000f8e003f */
[----:B------:R-:W-:Y:S01]  /*3d80*/  FMNMX.FTZ R3, R36, R58, !PT ;  /* 0x0000003a24037209 */ /* 0x000fe20007810000 */
[----:B------:R-:W-:Y:S01]  /*3d90*/  @UP0 ULDC UR14, c[0x0][0x450] ;  /* 0x00011400000e0ab9 */ /* 0x000fe20000000800 */
[----:B------:R-:W-:Y:S01]  /*3da0*/  FSEL R15, R27, -INF , !P2 ;  /* 0xff8000001b0f7808 */ /* 0x000fe20005000000 */
[----:B------:R-:W-:Y:S01]  /*3db0*/  UMOV UR7, UR61 ;  /* 0x0000003d00077c82 */ /* 0x000fe20008000000 */
[----:B------:R-:W-:Y:S01]  /*3dc0*/  ISETP.NE.AND P2, PT, R25, RZ, PT ;  /* 0x000000ff1900720c */ /* 0x000fe20003f45270 */
[----:B------:R-:W-:Y:S01]  /*3dd0*/  @UP0 USHF.R.U32.HI UR7, URZ, UR14, UR11 ;  /* 0x0000000e3f070299 */ /* 0x000fe2000801160b */
[----:B------:R-:W-:-:S02]  /*3de0*/  FMNMX.FTZ R3, R60, R3, !PT ;  /* 0x000000033c037209 */ /* 0x000fc40007810000 */
[----:B------:R-:W-:Y:S01]  /*3df0*/  ISETP.GT.AND P2, PT, R14, 0x9, !P2 ;  /* 0x000000090e00780c */ /* 0x000fe20005744270 */
[----:B------:R-:W-:Y:S01]  /*3e00*/  UIADD3 UR48, UR48, UR7, URZ ;  /* 0x0000000730307290 */ /* 0x000fe2000fffe03f */
[----:B------:R-:W-:Y:S02]  /*3e10*/  FMNMX.FTZ R3, R62, R3, !PT ;  /* 0x000000033e037209 */ /* 0x000fe40007810000 */
[----:B------:R-:W-:Y:S01]  /*3e20*/  ISETP.LT.OR P2, PT, R2, 0xa, P2 ;  /* 0x0000000a0200780c */ /* 0x000fe20001741670 */
[----:B------:R-:W-:Y:S01]  /*3e30*/  UIADD3 UR4, UR48, UR4, URZ ;  /* 0x0000000430047290 */ /* 0x000fe2000fffe03f */
[----:B------:R-:W-:Y:S02]  /*3e40*/  FMNMX.FTZ R3, R64, R3, !PT ;  /* 0x0000000340037209 */ /* 0x000fe40007810000 */
[----:B------:R-:W-:Y:S02]  /*3e50*/  FSEL R21, R21, -INF , !P2 ;  /* 0xff80000015157808 */ /* 0x000fe40005000000 */
[----:B------:R-:W-:-:S02]  /*3e60*/  ISETP.NE.AND P2, PT, R28, RZ, PT ;  /* 0x000000ff1c00720c */ /* 0x000fc40003f45270 */
[----:B------:R-:W-:Y:S02]  /*3e70*/  FMNMX.FTZ R3, R66, R3, !PT ;  /* 0x0000000342037209 */ /* 0x000fe40007810000 */
[----:B------:R-:W-:Y:S02]  /*3e80*/  ISETP.GT.AND P2, PT, R14, 0x10, !P2 ;  /* 0x000000100e00780c */ /* 0x000fe40005744270 */
[----:B------:R-:W-:Y:S02]  /*3e90*/  FMNMX.FTZ R3, R68, R3, !PT ;  /* 0x0000000344037209 */ /* 0x000fe40007810000 */
[----:B------:R-:W-:Y:S02]  /*3ea0*/  ISETP.LT.OR P2, PT, R2, 0x11, P2 ;  /* 0x000000110200780c */ /* 0x000fe40001741670 */
[----:B------:R-:W-:Y:S02]  /*3eb0*/  FMNMX.FTZ R3, R70, R3, !PT ;  /* 0x0000000346037209 */ /* 0x000fe40007810000 */
[----:B------:R-:W-:-:S02]  /*3ec0*/  FSEL R24, R34, -INF , !P2 ;  /* 0xff80000022187808 */ /* 0x000fc40005000000 */
[----:B------:R-:W-:Y:S02]  /*3ed0*/  ISETP.NE.AND P2, PT, R29, RZ, PT ;  /* 0x000000ff1d00720c */ /* 0x000fe40003f45270 */
[----:B------:R-:W-:Y:S02]  /*3ee0*/  FMNMX.FTZ R3, R72, R3, !PT ;  /* 0x0000000348037209 */ /* 0x000fe40007810000 */
[----:B------:R-:W-:Y:S02]  /*3ef0*/  ISETP.GT.AND P2, PT, R14, 0x11, !P2 ;  /* 0x000000110e00780c */ /* 0x000fe40005744270 */
[----:B------:R-:W-:Y:S02]  /*3f00*/  FMNMX.FTZ R3, R74, R3, !PT ;  /* 0x000000034a037209 */ /* 0x000fe40007810000 */
[----:B------:R-:W-:Y:S02]  /*3f10*/  ISETP.LT.OR P2, PT, R2, 0x12, P2 ;  /* 0x000000120200780c */ /* 0x000fe40001741670 */
[----:B------:R-:W-:-:S02]  /*3f20*/  FMNMX.FTZ R3, R76, R3, !PT ;  /* 0x000000034c037209 */ /* 0x000fc40007810000 */
[----:B------:R-:W-:Y:S02]  /*3f30*/  FSEL R25, R35, -INF , !P2 ;  /* 0xff80000023197808 */ /* 0x000fe40005000000 */
[----:B------:R-:W-:Y:S02]  /*3f40*/  ISETP.NE.AND P2, PT, R32, RZ, PT ;  /* 0x000000ff2000720c */ /* 0x000fe40003f45270 */
[----:B------:R-:W-:Y:S02]  /*3f50*/  FMNMX.FTZ R3, R78, R3, !PT ;  /* 0x000000034e037209 */ /* 0x000fe40007810000 */
[----:B------:R-:W-:Y:S02]  /*3f60*/  ISETP.GT.AND P2, PT, R14, 0x18, !P2 ;  /* 0x000000180e00780c */ /* 0x000fe40005744270 */
[----:B------:R-:W-:Y:S02]  /*3f70*/  FMNMX.FTZ R3, R80, R3, !PT ;  /* 0x0000000350037209 */ /* 0x000fe40007810000 */
[----:B------:R-:W-:-:S02]  /*3f80*/  ISETP.LT.OR P2, PT, R2, 0x19, P2 ;  /* 0x000000190200780c */ /* 0x000fc40001741670 */
[----:B------:R-:W-:Y:S02]  /*3f90*/  FMNMX.FTZ R3, R82, R3, !PT ;  /* 0x0000000352037209 */ /* 0x000fe40007810000 */
[----:B------:R-:W-:Y:S02]  /*3fa0*/  FSEL R26, R26, -INF , !P2 ;  /* 0xff8000001a1a7808 */ /* 0x000fe40005000000 */
[----:B------:R-:W-:Y:S02]  /*3fb0*/  ISETP.NE.AND P2, PT, R33, RZ, PT ;  /* 0x000000ff2100720c */ /* 0x000fe40003f45270 */
[C---:B------:R-:W-:Y:S02]  /*3fc0*/  ISETP.GT.AND P3, PT, R14.reuse, 0x8, !P3 ;  /* 0x000000080e00780c */ /* 0x040fe40005f64270 */
[----:B------:R-:W-:Y:S02]  /*3fd0*/  ISETP.GT.AND P2, PT, R14, 0x19, !P2 ;  /* 0x000000190e00780c */ /* 0x000fe40005744270 */
[----:B------:R-:W-:-:S02]  /*3fe0*/  FMNMX.FTZ R3, R52, R3, !PT ;  /* 0x0000000334037209 */ /* 0x000fc40007810000 */
[C---:B------:R-:W-:Y:S02]  /*3ff0*/  ISETP.LT.OR P2, PT, R2.reuse, 0x1a, P2 ;  /* 0x0000001a0200780c */ /* 0x040fe40001741670 */
[----:B------:R-:W-:Y:S02]  /*4000*/  ISETP.LT.OR P3, PT, R2, 0x9, P3 ;  /* 0x000000090200780c */ /* 0x000fe40001f61670 */
[----:B------:R-:W-:Y:S02]  /*4010*/  FSEL R27, R39, -INF , !P2 ;  /* 0xff800000271b7808 */ /* 0x000fe40005000000 */
[----:B------:R-:W-:Y:S02]  /*4020*/  ISETP.NE.AND P2, PT, R37, RZ, PT ;  /* 0x000000ff2500720c */ /* 0x000fe40003f45270 */
[----:B------:R-:W-:Y:S02]  /*4030*/  FMNMX.FTZ R33, R84, R3, !PT ;  /* 0x0000000354217209 */ /* 0x000fe40007810000 */
[----:B------:R-:W-:-:S02]  /*4040*/  ISETP.GT.AND P2, PT, R14, 0x20, !P2 ;  /* 0x000000200e00780c */ /* 0x000fc40005744270 */
[----:B------:R-:W-:Y:S01]  /*4050*/  FSEL R20, R20, -INF , !P3 ;  /* 0xff80000014147808 */ /* 0x000fe20005800000 */
[----:B------:R-:W0:Y:S01]  /*4060*/  SHFL.BFLY PT, R32, R33, 0x2, 0x1f ;  /* 0x0c401f0021207f89 */ /* 0x000e2200000e0000 */
[----:B------:R-:W-:Y:S02]  /*4070*/  ISETP.LT.OR P2, PT, R2, 0x21, P2 ;  /* 0x000000210200780c */ /* 0x000fe40001741670 */
[----:B------:R-:W-:Y:S02]  /*4080*/  ISETP.NE.AND P3, PT, R41, RZ, PT ;  /* 0x000000ff2900720c */ /* 0x000fe40003f65270 */
[----:B------:R-:W-:Y:S02]  /*4090*/  FSEL R28, R42, -INF , !P2 ;  /* 0xff8000002a1c7808 */ /* 0x000fe40005000000 */
[----:B------:R-:W-:Y:S02]  /*40a0*/  ISETP.NE.AND P2, PT, R40, RZ, PT ;  /* 0x000000ff2800720c */ /* 0x000fe40003f45270 */
[----:B------:R-:W-:-:S02]  /*40b0*/  ISETP.GT.AND P4, PT, R14, 0x31, !P4 ;  /* 0x000000310e00780c */ /* 0x000fc40006784270 */
[C---:B------:R-:W-:Y:S02]  /*40c0*/  ISETP.GT.AND P2, PT, R14.reuse, 0x21, !P2 ;  /* 0x000000210e00780c */ /* 0x040fe40005744270 */
[----:B------:R-:W-:Y:S02]  /*40d0*/  ISETP.GT.AND P5, PT, R14, 0x38, !P5 ;  /* 0x000000380e00780c */ /* 0x000fe40006fa4270 */
[C---:B------:R-:W-:Y:S02]  /*40e0*/  ISETP.LT.OR P2, PT, R2.reuse, 0x22, P2 ;  /* 0x000000220200780c */ /* 0x040fe40001741670 */
[----:B------:R-:W-:Y:S02]  /*40f0*/  ISETP.LT.OR P4, PT, R2, 0x32, P4 ;  /* 0x000000320200780c */ /* 0x000fe40002781670 */
[----:B------:R-:W-:Y:S02]  /*4100*/  FSEL R29, R43, -INF , !P2 ;  /* 0xff8000002b1d7808 */ /* 0x000fe40005000000 */
[----:B------:R-:W-:-:S02]  /*4110*/  ISETP.GT.AND P2, PT, R14, 0x28, !P3 ;  /* 0x000000280e00780c */ /* 0x000fc40005f44270 */
[----:B------:R-:W-:Y:S02]  /*4120*/  ISETP.NE.AND P3, PT, R45, RZ, PT ;  /* 0x000000ff2d00720c */ /* 0x000fe40003f65270 */
[----:B------:R-:W-:Y:S02]  /*4130*/  ISETP.LT.OR P2, PT, R2, 0x29, P2 ;  /* 0x000000290200780c */ /* 0x000fe40001741670 */
[----:B0-----:R-:W-:Y:S02]  /*4140*/  FMNMX.FTZ R34, R33, R32, !PT ;  /* 0x0000002021227209 */ /* 0x001fe40007810000 */
[----:B------:R-:W-:Y:S02]  /*4150*/  FSEL R30, R30, -INF , !P2 ;  /* 0xff8000001e1e7808 */ /* 0x000fe40005000000 */
[----:B------:R-:W-:Y:S01]  /*4160*/  ISETP.GT.AND P2, PT, R14, RZ, !P6 ;  /* 0x000000ff0e00720c */ /* 0x000fe20007744270 */
[----:B------:R-:W0:Y:S01]  /*4170*/  SHFL.BFLY PT, R35, R34, 0x1, 0x1f ;  /* 0x0c201f0022237f89 */ /* 0x000e2200000e0000 */
[----:B------:R-:W-:-:S02]  /*4180*/  ISETP.NE.AND P6, PT, R31, RZ, PT ;  /* 0x000000ff1f00720c */ /* 0x000fc40003fc5270 */
[----:B------:R-:W-:Y:S02]  /*4190*/  ISETP.LT.OR P2, PT, R2, 0x1, P2 ;  /* 0x000000010200780c */ /* 0x000fe40001741670 */
[----:B------:R-:W-:Y:S02]  /*41a0*/  ISETP.GT.AND P3, PT, R14, 0x30, !P3 ;  /* 0x000000300e00780c */ /* 0x000fe40005f64270 */
[----:B------:R-:W-:Y:S02]  /*41b0*/  FSEL R0, R0, -INF , !P2 ;  /* 0xff80000000007808 */ /* 0x000fe40005000000 */
[----:B------:R-:W-:Y:S02]  /*41c0*/  ISETP.NE.AND P2, PT, R44, RZ, PT ;  /* 0x000000ff2c00720c */ /* 0x000fe40003f45270 */
[----:B------:R-:W-:Y:S02]  /*41d0*/  FMNMX.FTZ R3, R0, R15, !PT ;  /* 0x0000000f00037209 */ /* 0x000fe40007810000 */
[----:B------:R-:W-:-:S02]  /*41e0*/  ISETP.GT.AND P2, PT, R14, 0x29, !P2 ;  /* 0x000000290e00780c */ /* 0x000fc40005744270 */
[----:B------:R-:W-:Y:S02]  /*41f0*/  FMNMX.FTZ R32, R20, R3, !PT ;  /* 0x0000000314207209 */ /* 0x000fe40007810000 */
[C---:B------:R-:W-:Y:S02]  /*4200*/  ISETP.LT.OR P2, PT, R2.reuse, 0x2a, P2 ;  /* 0x0000002a0200780c */ /* 0x040fe40001741670 */
[----:B------:R-:W-:Y:S02]  /*4210*/  FMNMX.FTZ R3, R21, R32, !PT ;  /* 0x0000002015037209 */ /* 0x000fe40007810000 */
[----:B------:R-:W-:Y:S02]  /*4220*/  ISETP.LT.OR P3, PT, R2, 0x31, P3 ;  /* 0x000000310200780c */ /* 0x000fe40001f61670 */
[----:B------:R-:W-:Y:S02]  /*4230*/  FMNMX.FTZ R32, R24, R3, !PT ;  /* 0x0000000318207209 */ /* 0x000fe40007810000 */
[----:B0-----:R-:W-:-:S02]  /*4240*/  FMNMX.FTZ R3, R34, R35, !PT ;  /* 0x0000002322037209 */ /* 0x001fc40007810000 */
[----:B------:R-:W-:Y:S02]  /*4250*/  FMNMX.FTZ R31, R25, R32, !PT ;  /* 0x00000020191f7209 */ /* 0x000fe40007810000 */
[----:B------:R-:W-:Y:S01]  /*4260*/  ISETP.LT.OR P5, PT, R2, 0x39, P5 ;  /* 0x000000390200780c */ /* 0x000fe20002fa1670 */
[----:B------:R-:W-:Y:S01]  /*4270*/  FMUL.FTZ R34, R3, UR6 ;  /* 0x0000000603227c20 */ /* 0x000fe20008410000 */
[----:B------:R-:W-:Y:S02]  /*4280*/  FMNMX.FTZ R32, R26, R31, !PT ;  /* 0x0000001f1a207209 */ /* 0x000fe40007810000 */
[----:B------:R-:W-:Y:S02]  /*4290*/  FSEL R31, R47, -INF , !P2 ;  /* 0xff8000002f1f7808 */ /* 0x000fe40005000000 */
[----:B------:R-:W-:Y:S02]  /*42a0*/  FMNMX.FTZ R33, R27, R32, !PT ;  /* 0x000000201b217209 */ /* 0x000fe40007810000 */
[----:B------:R-:W-:-:S02]  /*42b0*/  FSETP.NEU.FTZ.AND P2, PT, R3, -INF , PT ;  /* 0xff8000000300780b */ /* 0x000fc40003f5d000 */
[----:B------:R-:W-:Y:S02]  /*42c0*/  FMNMX.FTZ R32, R28, R33, !PT ;  /* 0x000000211c207209 */ /* 0x000fe40007810000 */
[----:B------:R-:W-:Y:S02]  /*42d0*/  FSEL R37, R34, RZ, P2 ;  /* 0x000000ff22257208 */ /* 0x000fe40001000000 */
[----:B------:R-:W-:Y:S02]  /*42e0*/  FMNMX.FTZ R33, R29, R32, !PT ;  /* 0x000000201d217209 */ /* 0x000fe40007810000 */
[----:B------:R-:W-:Y:S01]  /*42f0*/  ISETP.GT.AND P2, PT, R14, 0x39, !P6 ;  /* 0x000000390e00780c */ /* 0x000fe20007744270 */
[--C-:B------:R-:W-:Y:S01]  /*4300*/  FFMA.FTZ R36, R36, UR6, -R37.reuse ;  /* 0x0000000624247c23 */ /* 0x100fe20008010825 */
[----:B------:R-:W-:Y:S01]  /*4310*/  FMNMX.FTZ R32, R30, R33, !PT ;  /* 0x000000211e207209 */ /* 0x000fe20007810000 */
[--C-:B------:R-:W-:Y:S01]  /*4320*/  FFMA.FTZ R38, R58, UR6, -R37.reuse ;  /* 0x000000063a267c23 */ /* 0x100fe20008010825 */
[----:B------:R-:W-:Y:S01]  /*4330*/  FSEL R14, R50, -INF , !P3 ;  /* 0xff800000320e7808 */ /* 0x000fe20005800000 */
[----:B------:R0:W-:Y:S01]  /*4340*/  MUFU.EX2 R196, R36 ;  /* 0x0000002400c47308 */ /* 0x0001e20000000800 */
[----:B------:R-:W-:Y:S01]  /*4350*/  FMNMX.FTZ R33, R31, R32, !PT ;  /* 0x000000201f217209 */ /* 0x000fe20007810000 */
[--C-:B------:R-:W-:Y:S01]  /*4360*/  FFMA.FTZ R40, R62, UR6, -R37.reuse ;  /* 0x000000063e287c23 */ /* 0x100fe20008010825 */
[----:B------:R-:W-:Y:S01]  /*4370*/  FSEL R32, R51, -INF , !P4 ;  /* 0xff80000033207808 */ /* 0x000fe20006000000 */
[--C-:B------:R-:W-:Y:S01]  /*4380*/  FFMA.FTZ R42, R64, UR6, -R37.reuse ;  /* 0x00000006402a7c23 */ /* 0x100fe20008010825 */
[----:B------:R-:W-:Y:S01]  /*4390*/  FMNMX.FTZ R35, R14, R33, !PT ;  /* 0x000000210e237209 */ /* 0x000fe20007810000 */
[--C-:B------:R-:W-:Y:S01]  /*43a0*/  FFMA.FTZ R44, R68, UR6, -R37.reuse ;  /* 0x00000006442c7c23 */ /* 0x100fe20008010825 */
[----:B------:R-:W-:Y:S01]  /*43b0*/  ISETP.LT.OR P2, PT, R2, 0x3a, P2 ;  /* 0x0000003a0200780c */ /* 0x000fe20001741670 */
[----:B------:R1:W-:Y:S01]  /*43c0*/  MUFU.EX2 R39, R38 ;  /* 0x0000002600277308 */ /* 0x0003e20000000800 */
[----:B------:R-:W-:Y:S01]  /*43d0*/  FSEL R33, R54, -INF , !P5 ;  /* 0xff80000036217808 */ /* 0x000fe20006800000 */
[--C-:B0-----:R-:W-:Y:S01]  /*43e0*/  FFMA.FTZ R36, R60, UR6, -R37.reuse ;  /* 0x000000063c247c23 */ /* 0x101fe20008010825 */
[----:B------:R-:W-:Y:S01]  /*43f0*/  FMNMX.FTZ R2, R32, R35, !PT ;  /* 0x0000002320027209 */ /* 0x000fe20007810000 */
[--C-:B------:R-:W-:Y:S01]  /*4400*/  FFMA.FTZ R45, R70, UR6, -R37.reuse ;  /* 0x00000006462d7c23 */ /* 0x100fe20008010825 */
[----:B------:R-:W-:Y:S01]  /*4410*/  FSEL R34, R55, -INF , !P2 ;  /* 0xff80000037227808 */ /* 0x000fe20005000000 */
[--C-:B------:R-:W-:Y:S01]  /*4420*/  FFMA.FTZ R46, R72, UR6, -R37.reuse ;  /* 0x00000006482e7c23 */ /* 0x100fe20008010825 */
[----:B------:R-:W-:Y:S01]  /*4430*/  FMNMX.FTZ R35, R33, R2, !PT ;  /* 0x0000000221237209 */ /* 0x000fe20007810000 */
[----:B------:R-:W-:Y:S01]  /*4440*/  MUFU.EX2 R198, R36 ;  /* 0x0000002400c67308 */ /* 0x000fe20000000800 */
[--C-:B-1----:R-:W-:Y:S01]  /*4450*/  FFMA.FTZ R38, R66, UR6, -R37.reuse ;  /* 0x0000000642267c23 */ /* 0x102fe20008010825 */
[--C-:B------:R-:W-:Y:S01]  /*4460*/  FFMA.FTZ R48, R78, UR6, -R37.reuse ;  /* 0x000000064e307c23 */ /* 0x100fe20008010825 */
[----:B------:R-:W-:Y:S01]  /*4470*/  FMNMX.FTZ R35, R34, R35, !PT ;  /* 0x0000002322237209 */ /* 0x000fe20007810000 */
[--C-:B------:R-:W-:Y:S01]  /*4480*/  FFMA.FTZ R50, R80, UR6, -R37.reuse ;  /* 0x0000000650327c23 */ /* 0x100fe20008010825 */
[----:B------:R-:W-:-:S03]  /*4490*/  FFMA.FTZ R51, R82, UR6, -R37 ;  /* 0x0000000652337c23 */ /* 0x000fc60008010825 */
[----:B------:R-:W0:Y:S01]  /*44a0*/  SHFL.BFLY PT, R2, R35, 0x2, 0x1f ;  /* 0x0c401f0023027f89 */ /* 0x000e2200000e0000 */
[----:B------:R1:W-:Y:S08]  /*44b0*/  MUFU.EX2 R41, R40 ;  /* 0x0000002800297308 */ /* 0x0003f00000000800 */
[----:B------:R-:W-:Y:S01]  /*44c0*/  MUFU.EX2 R42, R42 ;  /* 0x0000002a002a7308 */ /* 0x000fe20000000800 */
[----:B-1----:R-:W-:-:S07]  /*44d0*/  FFMA.FTZ R40, R74, UR6, -R37 ;  /* 0x000000064a287c23 */ /* 0x002fce0008010825 */
[----:B------:R1:W2:Y:S01]  /*44e0*/  MUFU.EX2 R43, R38 ;  /* 0x00000026002b7308 */ /* 0x0002a20000000800 */
[----:B0-----:R-:W-:-:S07]  /*44f0*/  FMNMX.FTZ R36, R35, R2, !PT ;  /* 0x0000000223247209 */ /* 0x001fce0007810000 */
[----:B------:R-:W-:Y:S01]  /*4500*/  MUFU.EX2 R44, R44 ;  /* 0x0000002c002c7308 */ /* 0x000fe20000000800 */
[----:B-1----:R-:W-:Y:S01]  /*4510*/  FFMA.FTZ R38, R76, UR6, -R37 ;  /* 0x000000064c267c23 */ /* 0x002fe20008010825 */
[----:B------:R-:W0:Y:S06]  /*4520*/  SHFL.BFLY PT, R35, R36, 0x1, 0x1f ;  /* 0x0c201f0024237f89 */ /* 0x000e2c00000e0000 */
[----:B------:R-:W1:Y:S01]  /*4530*/  MUFU.EX2 R45, R45 ;  /* 0x0000002d002d7308 */ /* 0x000e620000000800 */
[----:B--2---:R-:W-:-:S07]  /*4540*/  F2FP.F16.F32.PACK_AB R192, R43, R42 ;  /* 0x0000002a2bc0723e */ /* 0x004fce00000000ff */
[----:B------:R-:W-:Y:S08]  /*4550*/  MUFU.EX2 R46, R46 ;  /* 0x0000002e002e7308 */ /* 0x000ff00000000800 */
[----:B------:R-:W2:Y:S01]  /*4560*/  MUFU.EX2 R47, R40 ;  /* 0x00000028002f7308 */ /* 0x000ea20000000800 */
[----:B-1----:R-:W-:Y:S02]  /*4570*/  F2FP.F16.F32.PACK_AB R194, R45, R44 ;  /* 0x0000002c2dc2723e */ /* 0x002fe400000000ff */
[----:B0-----:R-:W-:Y:S01]  /*4580*/  FMNMX.FTZ R2, R36, R35, !PT ;  /* 0x0000002324027209 */ /* 0x001fe20007810000 */
[--C-:B------:R-:W-:Y:S01]  /*4590*/  FFMA.FTZ R35, R52, UR6, -R37.reuse ;  /* 0x0000000634237c23 */ /* 0x100fe20008010825 */
[----:B------:R-:W-:-:S02]  /*45a0*/  FFMA.FTZ R37, R84, UR6, -R37 ;  /* 0x0000000654257c23 */ /* 0x000fc40008010825 */
[C---:B------:R-:W-:Y:S01]  /*45b0*/  FSETP.NEU.FTZ.AND P2, PT, R2.reuse, -INF , PT ;  /* 0xff8000000200780b */ /* 0x040fe20003f5d000 */
[----:B------:R-:W-:Y:S01]  /*45c0*/  FMUL.FTZ R36, R2, UR6 ;  /* 0x0000000602247c20 */ /* 0x000fe20008410000 */
[----:B------:R-:W-:Y:S04]  /*45d0*/  MUFU.EX2 R186, R37 ;  /* 0x0000002500ba7308 */ /* 0x000fe80000000800 */
[----:B------:R-:W-:Y:S02]  /*45e0*/  FSEL R53, R36, RZ, P2 ;  /* 0x000000ff24357208 */ /* 0x000fe40001000000 */
[----:B------:R-:W-:Y:S02]  /*45f0*/  PLOP3.LUT P2, PT, PT, PT, UP1, 0x40, 0x0 ;  /* 0x000000000000781c */ /* 0x000fe40003f4e818 */
        /* <DEDUP_REMOVED lines=17> */
[----:B0-----:R-:W-:Y:S01]  /*4710*/  FADD.FTZ R15, R196, R39 ;  /* 0x00000027c40f7221 */ /* 0x001fe20000010000 */
[--C-:B------:R-:W-:Y:S01]  /*4720*/  FFMA.FTZ R33, R33, UR6, -R53.reuse ;  /* 0x0000000621217c23 */ /* 0x100fe20008010835 */
[----:B------:R-:W-:Y:S01]  /*4730*/  FFMA.FTZ R34, R34, UR6, -R53 ;  /* 0x0000000622227c23 */ /* 0x000fe20008010835 */
[----:B------:R-:W-:Y:S01]  /*4740*/  F2FP.F16.F32.PACK_AB R196, R39, R196 ;  /* 0x000000c427c4723e */ /* 0x000fe200000000ff */
[----:B------:R-:W-:Y:S01]  /*4750*/  FADD.FTZ R36, R198, R15 ;  /* 0x0000000fc6247221 */ /* 0x000fe20000010000 */
[----:B------:R-:W-:-:S02]  /*4760*/  F2FP.F16.F32.PACK_AB R198, R41, R198 ;  /* 0x000000c629c6723e */ /* 0x000fc400000000ff */
[----:B------:R-:W0:Y:S01]  /*4770*/  MUFU.EX2 R20, R20 ;  /* 0x0000001400147308 */ /* 0x000e220000000800 */
[----:B------:R-:W-:Y:S01]  /*4780*/  FADD.FTZ R15, R41, R36 ;  /* 0x00000024290f7221 */ /* 0x000fe20000010000 */
[----:B--2---:R-:W-:-:S03]  /*4790*/  F2FP.F16.F32.PACK_AB R188, R47, R46 ;  /* 0x0000002e2fbc723e */ /* 0x004fc600000000ff */
[----:B------:R-:W-:-:S03]  /*47a0*/  FADD.FTZ R36, R42, R15 ;  /* 0x0000000f2a247221 */ /* 0x000fc60000010000 */
[----:B------:R-:W2:Y:S01]  /*47b0*/  MUFU.EX2 R21, R21 ;  /* 0x0000001500157308 */ /* 0x000ea20000000800 */
[----:B------:R-:W-:-:S04]  /*47c0*/  FADD.FTZ R15, R43, R36 ;  /* 0x000000242b0f7221 */ /* 0x000fc80000010000 */
[----:B------:R-:W-:Y:S01]  /*47d0*/  FADD.FTZ R36, R44, R15 ;  /* 0x0000000f2c247221 */ /* 0x000fe20000010000 */
[----:B-1----:R-:W-:Y:S01]  /*47e0*/  FADD.FTZ R15, R0, R197 ;  /* 0x000000c5000f7221 */ /* 0x002fe20000010000 */
[----:B------:R-:W-:Y:S01]  /*47f0*/  F2FP.F16.F32.PACK_AB R197, R197, R0 ;  /* 0x00000000c5c5723e */ /* 0x000fe200000000ff */
[----:B------:R-:W1:Y:S01]  /*4800*/  MUFU.EX2 R24, R24 ;  /* 0x0000001800187308 */ /* 0x000e620000000800 */
[----:B------:R-:W-:Y:S01]  /*4810*/  FADD.FTZ R37, R45, R36 ;  /* 0x000000242d257221 */ /* 0x000fe20000010000 */
[----:B0-----:R-:W-:-:S03]  /*4820*/  FADD.FTZ R36, R20, R15 ;  /* 0x0000000f14247221 */ /* 0x001fc60000010000 */
[----:B------:R-:W-:-:S03]  /*4830*/  FADD.FTZ R40, R46, R37 ;  /* 0x000000252e287221 */ /* 0x000fc60000010000 */
[----:B------:R-:W0:Y:S01]  /*4840*/  MUFU.EX2 R25, R25 ;  /* 0x0000001900197308 */ /* 0x000e220000000800 */
[----:B--2---:R-:W-:Y:S01]  /*4850*/  FADD.FTZ R15, R21, R36 ;  /* 0x00000024150f7221 */ /* 0x004fe20000010000 */
[----:B------:R-:W-:Y:S01]  /*4860*/  FADD.FTZ R37, R47, R40 ;  /* 0x000000282f257221 */ /* 0x000fe20000010000 */
[----:B------:R-:W-:Y:S01]  /*4870*/  F2FP.F16.F32.PACK_AB R199, R21, R20 ;  /* 0x0000001415c7723e */ /* 0x000fe200000000ff */
[----:B------:R-:W-:Y:S02]  /*4880*/  VIADD R20, R152, 0xfffffffe ;  /* 0xfffffffe98147836 */ /* 0x000fe40000000000 */
[----:B------:R-:W-:Y:S02]  /*4890*/  FADD.FTZ R40, R38, R37 ;  /* 0x0000002526287221 */ /* 0x000fe40000010000 */
[----:B------:R-:W2:Y:S01]  /*48a0*/  MUFU.EX2 R26, R26 ;  /* 0x0000001a001a7308 */ /* 0x000ea20000000800 */
[----:B-1----:R-:W-:-:S07]  /*48b0*/  FADD.FTZ R36, R24, R15 ;  /* 0x0000000f18247221 */ /* 0x002fce0000010000 */
[----:B------:R-:W1:Y:S01]  /*48c0*/  MUFU.EX2 R27, R27 ;  /* 0x0000001b001b7308 */ /* 0x000e620000000800 */
[C---:B0-----:R-:W-:Y:S01]  /*48d0*/  FADD.FTZ R15, R25.reuse, R36 ;  /* 0x00000024190f7221 */ /* 0x041fe20000010000 */
[----:B------:R-:W-:-:S06]  /*48e0*/  F2FP.F16.F32.PACK_AB R193, R25, R24 ;  /* 0x0000001819c1723e */ /* 0x000fcc00000000ff */
[----:B------:R-:W0:Y:S01]  /*48f0*/  MUFU.EX2 R49, R48 ;  /* 0x0000003000317308 */ /* 0x000e220000000800 */
[----:B--2---:R-:W-:-:S07]  /*4900*/  FADD.FTZ R36, R26, R15 ;  /* 0x0000000f1a247221 */ /* 0x004fce0000010000 */
[----:B------:R-:W2:Y:S01]  /*4910*/  MUFU.EX2 R28, R28 ;  /* 0x0000001c001c7308 */ /* 0x000ea20000000800 */
[C---:B-1----:R-:W-:Y:S01]  /*4920*/  FADD.FTZ R15, R27.reuse, R36 ;  /* 0x000000241b0f7221 */ /* 0x042fe20000010000 */
[----:B------:R-:W-:-:S06]  /*4930*/  F2FP.F16.F32.PACK_AB R195, R27, R26 ;  /* 0x0000001a1bc3723e */ /* 0x000fcc00000000ff */
[----:B------:R-:W1:Y:S01]  /*4940*/  MUFU.EX2 R50, R50 ;  /* 0x0000003200327308 */ /* 0x000e620000000800 */
[C---:B0-----:R-:W-:Y:S01]  /*4950*/  FADD.FTZ R37, R49.reuse, R40 ;  /* 0x0000002831257221 */ /* 0x041fe20000010000 */
[----:B------:R-:W-:-:S06]  /*4960*/  F2FP.F16.F32.PACK_AB R190, R49, R38 ;  /* 0x0000002631be723e */ /* 0x000fcc00000000ff */
[----:B------:R-:W0:Y:S01]  /*4970*/  MUFU.EX2 R29, R29 ;  /* 0x0000001d001d7308 */ /* 0x000e220000000800 */
[----:B--2---:R-:W-:-:S07]  /*4980*/  FADD.FTZ R36, R28, R15 ;  /* 0x0000000f1c247221 */ /* 0x004fce0000010000 */
        /* <DEDUP_REMOVED lines=19> */
[----:B0-----:R-:W-:-:S04]  /*4ac0*/  FADD.FTZ R15, R35, R40 ;  /* 0x00000028230f7221 */ /* 0x001fc80000010000 */
[C---:B------:R-:W-:Y:S01]  /*4ad0*/  FADD.FTZ R15, R186.reuse, R15 ;  /* 0x0000000fba0f7221 */ /* 0x040fe20000010000 */
[----:B------:R-:W-:Y:S01]  /*4ae0*/  F2FP.F16.F32.PACK_AB R186, R186, R35 ;  /* 0x00000023baba723e */ /* 0x000fe200000000ff */
[----:B--2---:R-:W-:-:S04]  /*4af0*/  FADD.FTZ R21, R33, R0 ;  /* 0x0000000021157221 */ /* 0x004fc80000010000 */
[C---:B-1----:R-:W-:Y:S01]  /*4b00*/  FADD.FTZ R14, R34.reuse, R21 ;  /* 0x00000015220e7221 */ /* 0x042fe20000010000 */
[----:B------:R-:W-:Y:S01]  /*4b10*/  F2FP.F16.F32.PACK_AB R187, R34, R33 ;  /* 0x0000002122bb723e */ /* 0x000fe200000000ff */
[----:B------:R-:W-:Y:S06]  /*4b20*/  @P2 BRA `(.L_x_1222) ;  /* 0x0000000000442947 */ /* 0x000fec0003800000 */
        /* <DEDUP_REMOVED lines=10> */
.L_x_1223:
[----:B------:R-:W-:-:S11]  /*4bd0*/  UISETP.NE.AND UP2, UPT, UR5, 0x1, UPT ;  /* 0x000000010500788c */ /* 0x000fd6000bf45270 */
[----:B------:R-:W-:Y:S02]  /*4be0*/  @UP2 ULDC.64 UR10, c[0x0][0x9e8] ;  /* 0x00027a00000a2ab9 */ /* 0x000fe40000000a00 */
[----:B------:R-:W-:-:S04]  /*4bf0*/  UIMAD.WIDE.U32 UR14, UR7, UR10, URZ ;  /* 0x0000000a070e72a5 */ /* 0x000fc8000f8e003f */
[----:B------:R-:W-:-:S12]  /*4c00*/  @UP2 USHF.R.U32.HI UR7, URZ, UR11, UR15 ;  /* 0x0000000b3f072299 */ /* 0x000fd8000801160f */
.L_x_1224:
[----:B------:R-:W-:-:S04]  /*4c10*/  UIMAD UR5, UR7, UR5, UR5 ;  /* 0x00000005070572a4 */ /* 0x000fc8000f8e0205 */
[----:B------:R-:W-:-:S04]  /*4c20*/  UISETP.LT.AND UP2, UPT, UR4, UR5, UPT ;  /* 0x000000050400728c */ /* 0x000fc8000bf41270 */
[----:B------:R-:W-:-:S12]  /*4c30*/  USEL UR4, UR4, UR5, UP2 ;  /* 0x0000000504047287 */ /* 0x000fd80009000000 */
.L_x_1222:
[----:B------:R-:W-:Y:S01]  /*4c40*/  R2UR UR7, R19 ;  /* 0x00000000130772ca */ /* 0x000fe200000e0000 */
[----:B------:R-:W-:Y:S01]  /*4c50*/  USHF.R.S32.HI UR5, URZ, 0x1f, UR4 ;  /* 0x0000001f3f057899 */ /* 0x000fe20008011404 */
[----:B------:R-:W-:Y:S01]  /*4c60*/  IMAD.MOV.U32 R0, RZ, RZ, 0x3f800000 ;  /* 0x3f800000ff007424 */ /* 0x000fe200078e00ff */
[----:B------:R-:W-:Y:S01]  /*4c70*/  CS2R R150, SRZ ;  /* 0x0000000000967805 */ /* 0x000fe2000001ff00 */
[----:B------:R-:W-:Y:S01]  /*4c80*/  IMAD.MOV.U32 R152, RZ, RZ, 0x3f800000 ;  /* 0x3f800000ff987424 */ /* 0x000fe200078e00ff */
[----:B------:R-:W-:Y:S01]  /*4c90*/  ULEA.HI UR5, UR5, UR4, URZ, 0x6 ;  /* 0x0000000405057291 */ /* 0x000fe2000f8f303f */
[----:B------:R-:W-:Y:S02]  /*4ca0*/  CS2R R148, SRZ ;  /* 0x0000000000947805 */ /* 0x000fe4000001ff00 */
[----:B------:R-:W-:Y:S02]  /*4cb0*/  CS2R R146, SRZ ;  /* 0x0000000000927805 */ /* 0x000fe4000001ff00 */
[----:B------:R-:W-:Y:S01]  /*4cc0*/  CS2R R144, SRZ ;  /* 0x0000000000907805 */ /* 0x000fe2000001ff00 */
[----:B------:R-:W-:Y:S01]  /*4cd0*/  USHF.R.S32.HI UR5, URZ, 0x6, UR5 ;  /* 0x000000063f057899 */ /* 0x000fe20008011405 */
[----:B------:R-:W-:-:S02]  /*4ce0*/  CS2R R142, SRZ ;  /* 0x00000000008e7805 */ /* 0x000fc4000001ff00 */
[----:B------:R-:W-:Y:S02]  /*4cf0*/  CS2R R140, SRZ ;  /* 0x00000000008c7805 */ /* 0x000fe4000001ff00 */
[----:B------:R-:W-:Y:S01]  /*4d00*/  CS2R R138, SRZ ;  /* 0x00000000008a7805 */ /* 0x000fe2000001ff00 */
[----:B------:R-:W-:Y:S01]  /*4d10*/  UISETP.LT.AND UP2, UPT, UR7, UR5, UPT ;  /* 0x000000050700728c */ /* 0x000fe2000bf41270 */
[----:B------:R-:W-:Y:S02]  /*4d20*/  CS2R R136, SRZ ;  /* 0x0000000000887805 */ /* 0x000fe4000001ff00 */
[----:B------:R-:W-:Y:S02]  /*4d30*/  CS2R R134, SRZ ;  /* 0x0000000000867805 */ /* 0x000fe4000001ff00 */
[----:B------:R-:W-:Y:S01]  /*4d40*/  CS2R R132, SRZ ;  /* 0x0000000000847805 */ /* 0x000fe2000001ff00 */
[----:B------:R-:W-:Y:S01]  /*4d50*/  USEL UR54, UR7, UR5, !UP2 ;  /* 0x0000000507367287 */ /* 0x000fe2000d000000 */
[----:B------:R-:W-:-:S02]  /*4d60*/  CS2R R130, SRZ ;  /* 0x0000000000827805 */ /* 0x000fc4000001ff00 */
[----:B------:R-:W-:Y:S02]  /*4d70*/  CS2R R128, SRZ ;  /* 0x0000000000807805 */ /* 0x000fe4000001ff00 */
[----:B------:R-:W-:Y:S02]  /*4d80*/  CS2R R126, SRZ ;  /* 0x00000000007e7805 */ /* 0x000fe4000001ff00 */
[----:B------:R-:W-:Y:S02]  /*4d90*/  CS2R R124, SRZ ;  /* 0x00000000007c7805 */ /* 0x000fe4000001ff00 */
[----:B------:R-:W-:Y:S02]  /*4da0*/  CS2R R122, SRZ ;  /* 0x00000000007a7805 */ /* 0x000fe4000001ff00 */
[----:B------:R-:W-:Y:S02]  /*4db0*/  ISETP.GE.AND P2, PT, R20, UR54, PT ;  /* 0x0000003614007c0c */ /* 0x000fe4000bf46270 */
        /* <DEDUP_REMOVED lines=49> */
[----:B------:R-:W-:Y:S06]  /*50d0*/  @!P2 BRA `(.L_x_1225) ;  /* 0x0000002800eca947 */ /* 0x000fec0003800000 */
[----:B------:R-:W-:Y:S01]  /*50e0*/  IMAD.MOV.U32 R0, RZ, RZ, 0x3f800000 ;  /* 0x3f800000ff007424 */ /* 0x000fe200078e00ff */
[----:B------:R-:W-:Y:S01]  /*50f0*/  ULDC UR55, c[0x0][0x9e4] ;  /* 0x0002790000377ab9 */ /* 0x000fe20000000800 */
[----:B------:R-:W-:-:S07]  /*5100*/  IMAD.MOV.U32 R151, RZ, RZ, RZ ;  /* 0x000000ffff977224 */ /* 0x000fce00078e00ff */
.L_x_1242:
[----:B------:R-:W-:-:S04]  /*5110*/  UIADD3 UR4, UR36, 0x1, URZ ;  /* 0x0000000124047890 */ /* 0x000fc8000fffe03f */
[----:B------:R-:W-:-:S04]  /*5120*/  UISETP.NE.AND UP2, UPT, UR4, 0x2, UPT ;  /* 0x000000020400788c */ /* 0x000fc8000bf45270 */
[----:B------:R-:W-:Y:S02]  /*5130*/  USEL UR7, URZ, 0x1, UP2 ;  /* 0x000000013f077887 */ /* 0x000fe40009000000 */
[----:B------:R-:W-:Y:S02]  /*5140*/  USEL UR4, UR4, URZ, UP2 ;  /* 0x0000003f04047287 */ /* 0x000fe40009000000 */
[----:B------:R-:W-:Y:S01]  /*5150*/  ULOP3.LUT UR7, UR38, UR7, URZ, 0x3c, !UPT ;  /* 0x0000000726077292 */ /* 0x000fe2000f8e3c3f */
[----:B------:R-:W-:Y:S11]  /*5160*/  @!P0 BRA `(.L_x_1226) ;  /* 0x0000000000048947 */ /* 0x000ff60003800000 */
[----:B------:R-:W-:Y:S01]  /*5170*/  BPT.TRAP 0x1 ;  /* 0x000000040000795c */ /* 0x000fe20000300000 */
.L_x_1226:
[----:B------:R-:W-:Y:S01]  /*5180*/  ULEA UR5, UR4, UR37, 0x3 ;  /* 0x0000002504057291 */ /* 0x000fe2000f8e183f */
[----:B------:R-:W-:-:S05]  /*5190*/  IMAD.U32 R21, RZ, RZ, UR7 ;  /* 0x00000007ff157e24 */ /* 0x000fca000f8e00ff */
[----:B------:R-:W-:-:S04]  /*51a0*/  SHF.L.U32 R21, R21, 0x1f, RZ ;  /* 0x0000001f15157819 */ /* 0x000fc800000006ff */
[----:B------:R0:W1:Y:S01]  /*51b0*/  SYNCS.PHASECHK.TRANS64.TRYWAIT P2, [UR5+0x30830], R21 ;  /* 0x03083015ff0075a7 */ /* 0x0000620008040145 */
[----:B------:R-:W-:Y:S05]  /*51c0*/  @!P0 BRA `(.L_x_1227) ;  /* 0x0000000000048947 */ /* 0x000fea0003800000 */
[----:B------:R-:W-:Y:S01]  /*51d0*/  BPT.TRAP 0x1 ;  /* 0x000000040000795c */ /* 0x000fe20000300000 */
.L_x_1227:
[-C--:B------:R-:W-:Y:S01]  /*51e0*/  FMUL.FTZ R24, R24, R152.reuse ;  /* 0x0000009818187220 */ /* 0x080fe20000410000 */
[----:B------:R-:W-:Y:S01]  /*51f0*/  FMUL.FTZ R25, R25, R152 ;  /* 0x0000009819197220 */ /* 0x000fe20000410000 */
[----:B-1----:R-:W-:Y:S06]  /*5200*/  @P2 BRA `(.L_x_1228) ;  /* 0x0000000000082947 */ /* 0x002fec0003800000 */
[----:B------:R-:W1:Y:S02]  /*5210*/  SYNCS.PHASECHK.TRANS64.TRYWAIT P2, [UR5+0x30830], R21 ;  /* 0x03083015ff0075a7 */ /* 0x000e640008040145 */
[----:B-1----:R-:W-:Y:S05]  /*5220*/  @!P2 BRA `(.L_x_1229) ;  /* 0x0000015800aca947 */ /* 0x002fea0003800000 */
.L_x_1228:
[----:B------:R-:W-:Y:S01]  /*5230*/  R2UR UR6, R17 ;  /* 0x00000000110672ca */ /* 0x000fe200000e0000 */
[-C--:B------:R-:W-:Y:S01]  /*5240*/  FMUL.FTZ R28, R28, R152.reuse ;  /* 0x000000981c1c7220 */ /* 0x080fe20000410000 */
[----:B------:R-:W-:Y:S01]  /*5250*/  R2UR UR48, R12 ;  /* 0x000000000c3072ca */ /* 0x000fe200000e0000 */
[-C--:B------:R-:W-:Y:S01]  /*5260*/  FMUL.FTZ R29, R29, R152.reuse ;  /* 0x000000981d1d7220 */ /* 0x080fe20000410000 */
[----:B------:R-:W-:Y:S01]  /*5270*/  R2UR UR49, R13 ;  /* 0x000000000d3172ca */ /* 0x000fe200000e0000 */
        /* <DEDUP_REMOVED lines=8> */
[----:B------:R-:W-:Y:S01]  /*5300*/  ULEA UR6, UR4, UR6, 0xb ;  /* 0x0000000604067291 */ /* 0x000fe2000f8e583f */
        /* <DEDUP_REMOVED lines=52> */
[----:B------:R-:W-:Y:S01]  /*5650*/  UMOV UR50, UR6 ;  /* 0x0000000600327c82 */ /* 0x000fe20008000000 */
[----:B-1----:R-:W-:Y:S01]  /*5660*/  WARPGROUP.ARRIVE ;  /* 0x00000000000079c5 */ /* 0x002fe20000000000 */
[----:B------:R-:W-:Y:S01]  /*5670*/  UMOV UR51, 0x40000040 ;  /* 0x4000004000337882 */ /* 0x000fe20000000000 */
[----:B------:R-:W-:Y:S01]  /*5680*/  UIADD3 UR10, UR6, 0x204, URZ ;  /* 0x00000204060a7890 */ /* 0x000fe2000fffe03f */
[-C--:B------:R-:W-:Y:S01]  /*5690*/  FMUL.FTZ R26, R26, R0.reuse ;  /* 0x000000001a1a7220 */ /* 0x080fe20000410000 */
[----:B------:R-:W-:Y:S01]  /*56a0*/  UMOV UR11, 0x40000040 ;  /* 0x40000040000b7882 */ /* 0x000fe20000000000 */
[----:B------:R-:W-:Y:S01]  /*56b0*/  UIADD3 UR14, UR6, 0x206, URZ ;  /* 0x00000206060e7890 */ /* 0x000fe2000fffe03f */
[----:B------:R-:W-:Y:S01]  /*56c0*/  HGMMA.64x64x16.F32 R152, gdesc[UR48], RZ, !UPT, gsb0 ;  /* 0x00e00000309879f0 */ /* 0x000fe2000c0008ff */
[----:B------:R-:W-:Y:S01]  /*56d0*/  R2UR UR48, R10 ;  /* 0x000000000a3072ca */ /* 0x000fe200000e0000 */
[----:B------:R-:W-:Y:S01]  /*56e0*/  UIADD3 UR50, UR6, 0x2, URZ ;  /* 0x0000000206327890 */ /* 0x000fe2000fffe03f */
[----:B------:R-:W-:Y:S01]  /*56f0*/  R2UR UR49, R11 ;  /* 0x000000000b3172ca */ /* 0x000fe200000e0000 */
[----:B------:R-:W-:Y:S01]  /*5700*/  UMOV UR51, 0x40000040 ;  /* 0x4000004000337882 */ /* 0x000fe20000000000 */
        /* <DEDUP_REMOVED lines=84> */
[----:B------:R-:W-:Y:S01]  /*5c50*/  FMUL.FTZ R151, R151, R0 ;  /* 0x0000000097977220 */ /* 0x000fe20000410000 */
[----:B------:R-:W-:-:S02]  /*5c60*/  WARPGROUP.DEPBAR.LE gsb0, 0x0 ;  /* 0x00008000000079c5 */ /* 0x000fc40000010000 */
[----:B------:R-:W-:-:S07]  /*5c70*/  WARPGROUP.ARRIVE ;  /* 0x00000000000079c5 */ /* 0x000fce0000000000 */
[----:B------:R-:W-:Y:S01]  /*5c80*/  HGMMA.64x64x16.F32 R152, gdesc[UR48], R152, gsb0 ;  /* 0x00e00000309879f0 */ /* 0x000fe20008000898 */
[----:B------:R-:W-:Y:S01]  /*5c90*/  R2UR UR48, R6 ;  /* 0x00000000063072ca */ /* 0x000fe200000e0000 */
[----:B------:R-:W-:Y:S01]  /*5ca0*/  UIADD3 UR50, UR6, 0x6, URZ ;  /* 0x0000000606327890 */ /* 0x000fe2000fffe03f */
[----:B------:R-:W-:Y:S01]  /*5cb0*/  R2UR UR49, R7 ;  /* 0x00000000073172ca */ /* 0x000fe200000e0000 */
[----:B------:R-:W-:Y:S01]  /*5cc0*/  UMOV UR51, 0x40000040 ;  /* 0x4000004000337882 */ /* 0x000fe20000000000 */
[----:B------:R-:W-:Y:S02]  /*5cd0*/  WARPGROUP.DEPBAR.LE gsb0, 0x0 ;  /* 0x00008000000079c5 */ /* 0x000fe40000010000 */
[----:B------:R-:W-:-:S09]  /*5ce0*/  WARPGROUP.ARRIVE ;  /* 0x00000000000079c5 */ /* 0x000fd20000000000 */
        /* <DEDUP_REMOVED lines=8> */
[----:B------:R-:W-:Y:S01]  /*5d70*/  UIADD3 UR50, UR6, 0x202, URZ ;  /* 0x0000020206327890 */ /* 0x000fe2000fffe03f */
[----:B------:R-:W-:Y:S01]  /*5d80*/  UMOV UR51, 0x40000040 ;  /* 0x4000004000337882 */ /* 0x000fe20000000000 */
[----:B------:R-:W-:Y:S01]  /*5d90*/  UMOV UR48, UR56 ;  /* 0x0000003800307c82 */ /* 0x000fe20008000000 */
[----:B------:R-:W-:Y:S01]  /*5da0*/  UMOV UR49, UR57 ;  /* 0x0000003900317c82 */ /* 0x000fe20008000000 */
        /* <DEDUP_REMOVED lines=40> */
.L_x_1230:
[----:B------:R-:W-:Y:S01]  /*6030*/  ULEA UR14, UR36, UR37, 0x3 ;  /* 0x00000025240e7291 */ /* 0x000fe2000f8e183f */
[----:B------:R-:W-:-:S05]  /*6040*/  IMAD.U32 R0, RZ, RZ, UR38 ;  /* 0x00000026ff007e24 */ /* 0x000fca000f8e00ff */
[----:B------:R-:W-:-:S04]  /*6050*/  SHF.L.U32 R0, R0, 0x1f, RZ ;  /* 0x0000001f00007819 */ /* 0x000fc800000006ff */
[----:B------:R1:W2:Y:S01]  /*6060*/  SYNCS.PHASECHK.TRANS64.TRYWAIT P2, [UR14+0x30850], R0 ;  /* 0x03085000ff0075a7 */ /* 0x0002a2000804014e */
[----:B------:R-:W-:Y:S05]  /*6070*/  @!P0 BRA `(.L_x_1231) ;  /* 0x0000000000048947 */ /* 0x000fea0003800000 */
[----:B------:R-:W-:Y:S01]  /*6080*/  BPT.TRAP 0x1 ;  /* 0x000000040000795c */ /* 0x000fe20000300000 */
.L_x_1231:
[----:B--2---:R-:W-:Y:S05]  /*6090*/  @P2 BRA `(.L_x_1232) ;  /* 0x0000000000082947 */ /* 0x004fea0003800000 */
[----:B------:R-:W2:Y:S02]  /*60a0*/  SYNCS.PHASECHK.TRANS64.TRYWAIT P2, [UR14+0x30850], R0 ;  /* 0x03085000ff0075a7 */ /* 0x000ea4000804014e */
[----:B--2---:R-:W-:Y:S05]  /*60b0*/  @!P2 BRA `(.L_x_1233) ;  /* 0x0000014c0020a947 */ /* 0x004fea0003800000 */
.L_x_1232:
[----:B------:R-:W-:Y:S01]  /*60c0*/  UIADD3 UR6, UR37, 0x400, URZ ;  /* 0x0000040025067890 */ /* 0x000fe2000fffe03f */
[----:B------:R-:W-:Y:S01]  /*60d0*/  WARPGROUP.ARRIVE ;  /* 0x00000000000079c5 */ /* 0x000fe20000000000 */
[----:B------:R-:W-:Y:S01]  /*60e0*/  UMOV UR11, 0x40000040 ;  /* 0x40000040000b7882 */ /* 0x000fe20000000000 */
[----:B------:R-:W-:Y:S01]  /*60f0*/  PLOP3.LUT P2, PT, PT, PT, UP0, 0x80, 0x0 ;  /* 0x000000000000781c */ /* 0x000fe20003f4f008 */
[----:B------:R-:W-:Y:S01]  /*6100*/  USHF.R.U32.HI UR6, URZ, 0x4, UR6 ;  /* 0x000000043f067899 */ /* 0x000fe20008011606 */
[----:B------:R-:W-:-:S03]  /*6110*/  PLOP3.LUT P3, PT, PT, PT, UP0, 0x80, 0x0 ;  /* 0x000000000000781c */ /* 0x000fc60003f6f008 */
[----:B------:R-:W-:-:S04]  /*6120*/  ULOP3.LUT UR6, UR6, 0x3fff, URZ, 0xc0, !UPT ;  /* 0x00003fff06067892 */ /* 0x000fc8000f8ec03f */
[----:B------:R-:W-:-:S04]  /*6130*/  ULOP3.LUT UR6, UR6, 0x2000000, URZ, 0xfc, !UPT ;  /* 0x0200000006067892 */ /* 0x000fc8000f8efc3f */
[----:B------:R-:W-:-:S07]  /*6140*/  ULEA UR6, UR36, UR6, 0xb ;  /* 0x0000000624067291 */ /* 0x000fce000f8e583f */
[----:B------:R-:W-:Y:S02]  /*6150*/  UMOV UR10, UR6 ;  /* 0x00000006000a7c82 */ /* 0x000fe40008000000 */
        /* <DEDUP_REMOVED lines=15> */
[----:B------:R-:W-:Y:S02]  /*6250*/  ULDC UR6, c[0x0][0x9d8] ;  /* 0x0002760000067ab9 */ /* 0x000fe40000000800 */
[----:B01----:R-:W-:Y:S01]  /*6260*/  FMUL.FTZ R0, R154, UR6 ;  /* 0x000000069a007c20 */ /* 0x003fe20008410000 */
        /* <DEDUP_REMOVED lines=13> */
[----:B------:R-:W-:-:S02]  /*6340*/  IMAD.SHL.U32 R178, R20, 0x40, RZ ;  /* 0x0000004014b27824 */ /* 0x000fc400078e00ff */
        /* <DEDUP_REMOVED lines=14> */
[----:B------:R-:W0:Y:S08]  /*6430*/  MUFU.TANH R0, R0 ;  /* 0x0000000000007308 */ /* 0x000e300000002400 */
[----:B------:R-:W1:Y:S08]  /*6440*/  MUFU.TANH R21, R21 ;  /* 0x0000001500157308 */ /* 0x000e700000002400 */
        /* <DEDUP_REMOVED lines=27> */
[----:B------:R-:W-:Y:S01]  /*6600*/  WARPGROUP.ARRIVE ;  /* 0x00000000000079c5 */ /* 0x000fe20000000000 */
[----:B------:R-:W-:-:S05]  /*6610*/  IMAD.U32 R188, RZ, RZ, UR39 ;  /* 0x00000027ffbc7e24 */ /* 0x000fca000f8e00ff */
[----:B------:R-:W-:Y:S01]  /*6620*/  HGMMA.64x256x16.F32 R24, R184, gdesc[UR8].tnspB, R24, gsb0 ;  /* 0x43e00008b8187df0 */ /* 0x000fe20008000818 */
[----:B------:R-:W-:Y:S02]  /*6630*/  @UP0 ULDC UR10, c[0x0][0x44c] ;  /* 0x00011300000a0ab9 */ /* 0x000fe40000000800 */
[----:B------:R-:W-:Y:S02]  /*6640*/  WARPGROUP.DEPBAR.LE gsb0, 0x0 ;  /* 0x00008000000079c5 */ /* 0x000fe40000010000 */
[----:B------:R-:W-:Y:S02]  /*6650*/  VIADD R186, R18, UR61 ;  /* 0x0000003d12ba7c36 */ /* 0x000fe40008000000 */
[----:B------:R-:W-:Y:S01]  /*6660*/  FMUL.FTZ R184, R152, UR6 ;  /* 0x0000000698b87c20 */ /* 0x000fe20008410000 */
[----:B------:R-:W-:Y:S01]  /*6670*/  FMUL.FTZ R187, R180, UR6 ;  /* 0x00000006b4bb7c20 */ /* 0x000fe20008410000 */
[----:B------:R-:W-:Y:S01]  /*6680*/  FMUL.FTZ R185, R153, UR6 ;  /* 0x0000000699b97c20 */ /* 0x000fe20008410000 */
[----:B------:R-:W-:Y:S01]  /*6690*/  @P2 IMAD.HI.U32 R152, R186, UR10, RZ ;  /* 0x0000000aba982c27 */ /* 0x000fe2000f8e00ff */
[----:B------:R-:W-:-:S03]  /*66a0*/  @UP0 ULDC UR10, c[0x0][0x450] ;  /* 0x00011400000a0ab9 */ /* 0x000fc60000000800 */
[----:B------:R-:W-:Y:S01]  /*66b0*/  FMUL.FTZ R180, R183, UR6 ;  /* 0x00000006b7b47c20 */ /* 0x000fe20008410000 */
[----:B------:R-:W-:Y:S01]  /*66c0*/  PLOP3.LUT P2, PT, PT, PT, UP1, 0x40, 0x0 ;  /* 0x000000000000781c */ /* 0x000fe20003f4e818 */
[----:B------:R-:W0:Y:S01]  /*66d0*/  MUFU.TANH R184, R184 ;  /* 0x000000b800b87308 */ /* 0x000e220000002400 */
[----:B------:R-:W-:Y:S01]  /*66e0*/  @P3 SHF.R.U32.HI R186, RZ, UR10, R152 ;  /* 0x0000000affba3c19 */ /* 0x000fe20008011698 */
[----:B------:R-:W-:Y:S01]  /*66f0*/  IMAD.U32 R152, RZ, RZ, UR5 ;  /* 0x00000005ff987e24 */ /* 0x000fe2000f8e00ff */
[----:B------:R-:W-:-:S03]  /*6700*/  ULDC UR5, c[0x0][0x9e0] ;  /* 0x0002780000057ab9 */ /* 0x000fc60000000800 */
[----:B------:R-:W-:Y:S01]  /*6710*/  @!P1 VIADD R152, R152, 0x30840 ;  /* 0x0003084098989836 */ /* 0x000fe20000000000 */
[----:B------:R-:W5:Y:S01]  /*6720*/  SHFL.IDX PT, R190, R186, RZ, 0x1c1f ;  /* 0x001c1fffbabe7589 */ /* 0x000f6200000e0000 */
[----:B------:R-:W0:Y:S03]  /*6730*/  MUFU.TANH R185, R185 ;  /* 0x000000b900b97308 */ /* 0x000e260000002400 */
[----:B------:R-:W-:-:S04]  /*6740*/  @!P1 PRMT R152, RZ, 0x654, R152 ;  /* 0x00000654ff989816 */ /* 0x000fc80000000098 */
[----:B------:R1:W-:Y:S01]  /*6750*/  @!P1 SYNCS.ARRIVE.TRANS64.RED.A1T0 RZ, [R152+URZ], RZ ;  /* 0x000000ff98ff99a7 */ /* 0x0003e2000810043f */
[----:B------:R-:W0:Y:S01]  /*6760*/  MUFU.TANH R187, R187 ;  /* 0x000000bb00bb7308 */ /* 0x000e220000002400 */
[----:B-1----:R-:W-:-:S07]  /*6770*/  IADD3 R152, -R16, 0x1, -R178 ;  /* 0x0000000110987810 */ /* 0x002fce0007ffe9b2 */
[----:B------:R-:W1:Y:S01]  /*6780*/  MUFU.TANH R180, R180 ;  /* 0x000000b400b47308 */ /* 0x000e620000002400 */
[----:B------:R-:W-:-:S05]  /*6790*/  IADD3 R188, -R188, UR60, R152 ;  /* 0x0000003cbcbc7c10 */ /* 0x000fca000fffe198 */
[C---:B------:R-:W-:Y:S02]  /*67a0*/  VIADD R189, R188.reuse, UR5 ;  /* 0x00000005bcbd7c36 */ /* 0x040fe40008000000 */
[----:B------:R-:W-:Y:S02]  /*67b0*/  VIADD R188, R188, UR58 ;  /* 0x0000003abcbc7c36 */ /* 0x000fe40008000000 */
[--C-:B-----5:R-:W-:Y:S02]  /*67c0*/  IMAD.IADD R183, R189, 0x1, R190.reuse ;  /* 0x00000001bdb77824 */ /* 0x120fe400078e02be */
[----:B------:R-:W-:Y:S01]  /*67d0*/  IMAD.IADD R182, R188, 0x1, R190 ;  /* 0x00000001bcb67824 */ /* 0x000fe200078e02be */
[----:B0-234-:R-:W-:Y:S06]  /*67e0*/  @P2 BRA `(.L_x_1234) ;  /* 0x00000000005c2947 */ /* 0x01dfec0003800000 */
[----:B------:R-:W-:Y:S01]  /*67f0*/  IMAD.U32 R152, RZ, RZ, UR39 ;  /* 0x00000027ff987e24 */ /* 0x000fe2000f8e00ff */
[----:B------:R-:W-:Y:S04]  /*6800*/  BSSY B0, `(.L_x_1235) ;  /* 0x0000011000007945 */ /* 0x000fe80003800000 */
[----:B------:R-:W-:-:S04]  /*6810*/  IADD3 R190, -R152, UR60, R190 ;  /* 0x0000003c98be7c10 */ /* 0x000fc8000fffe1be */
[----:B------:R-:W-:-:S13]  /*6820*/  ISETP.GT.AND P2, PT, R190, -0x1, PT ;  /* 0xffffffffbe00780c */ /* 0x000fda0003f44270 */
[----:B------:R-:W-:Y:S05]  /*6830*/  @P2 BRA `(.L_x_1236) ;  /* 0x0000000000202947 */ /* 0x000fea0003800000 */
[----:B------:R-:W-:Y:S01]  /*6840*/  IMAD.U32 R191, RZ, RZ, UR55 ;  /* 0x00000037ffbf7e24 */ /* 0x000fe2000f8e00ff */
[----:B------:R-:W-:-:S04]  /*6850*/  LOP3.LUT R190, RZ, R190, RZ, 0x33, !PT ;  /* 0x000000beffbe7212 */ /* 0x000fc800078e33ff */
[----:B------:R-:W-:-:S13]  /*6860*/  ISETP.NE.AND P2, PT, R191, 0x1, PT ;  /* 0x00000001bf00780c */ /* 0x000fda0003f45270 */
[----:B------:R-:W0:Y:S02]  /*6870*/  @P2 LDC.64 R152, c[0x0][0x9e8] ;  /* 0x00027a00ff982b82 */ /* 0x000e240000000a00 */
[----:B0-----:R-:W-:-:S05]  /*6880*/  @P2 IMAD.HI.U32 R152, R190, R152, RZ ;  /* 0x00000098be982227 */ /* 0x001fca00078e00ff */
[----:B------:R-:W-:-:S04]  /*6890*/  @P2 SHF.R.U32.HI R190, RZ, R153, R152 ;  /* 0x00000099ffbe2219 */ /* 0x000fc80000011698 */
[----:B------:R-:W-:Y:S01]  /*68a0*/  LOP3.LUT R190, RZ, R190, RZ, 0x33, !PT ;  /* 0x000000beffbe7212 */ /* 0x000fe200078e33ff */
[----:B------:R-:W-:Y:S06]  /*68b0*/  BRA `(.L_x_1237) ;  /* 0x0000000000147947 */ /* 0x000fec0003800000 */
.L_x_1236:
[----:B------:R-:W-:-:S05]  /*68c0*/  IMAD.U32 R191, RZ, RZ, UR55 ;  /* 0x00000037ffbf7e24 */ /* 0x000fca000f8e00ff */
[----:B------:R-:W-:-:S13]  /*68d0*/  ISETP.NE.AND P2, PT, R191, 0x1, PT ;  /* 0x00000001bf00780c */ /* 0x000fda0003f45270 */
[----:B------:R-:W0:Y:S02]  /*68e0*/  @P2 LDC.64 R152, c[0x0][0x9e8] ;  /* 0x00027a00ff982b82 */ /* 0x000e240000000a00 */
[----:B0-----:R-:W-:-:S05]  /*68f0*/  @P2 IMAD.HI.U32 R152, R190, R152, RZ ;  /* 0x00000098be982227 */ /* 0x001fca00078e00ff */
[----:B------:R-:W-:-:S07]  /*6900*/  @P2 SHF.R.U32.HI R190, RZ, R153, R152 ;  /* 0x00000099ffbe2219 */ /* 0x000fce0000011698 */
.L_x_1237:
[----:B------:R-:W-:Y:S05]  /*6910*/  BSYNC B0 ;  /* 0x0000000000007941 */ /* 0x000fea0003800000 */
.L_x_1235:
[----:B------:R-:W-:-:S04]  /*6920*/  IMAD R190, R190, R191, -R178 ;  /* 0x000000bfbebe7224 */ /* 0x000fc800078e0ab2 */
[----:B------:R-:W-:-:S05]  /*6930*/  IMAD.IADD R190, R190, 0x1, -R16 ;  /* 0x00000001bebe7824 */ /* 0x000fca00078e0a10 */
[----:B------:R-:W-:Y:S02]  /*6940*/  VIADDMNMX R183, R190, R191, R183, PT ;  /* 0x000000bfbeb77246 */ /* 0x000fe400038001b7 */
[----:B------:R-:W-:-:S07]  /*6950*/  VIMNMX R182, R182, R190, !PT ;  /* 0x000000beb6b67248 */ /* 0x000fce0007fe0100 */
.L_x_1234:
[----:B------:R-:W-:Y:S01]  /*6960*/  ISETP.GT.AND P2, PT, R20, -0x1, PT ;  /* 0xffffffff1400780c */ /* 0x000fe20003f44270 */
[----:B------:R-:W0:Y:S03]  /*6970*/  SHFL.IDX PT, R186, R186, 0x1, 0x1c1f ;  /* 0x003c1f00baba7f89 */ /* 0x000e2600000e0000 */
[C---:B------:R-:W-:Y:S02]  /*6980*/  ISETP.GT.AND P5, PT, R182.reuse, RZ, P2 ;  /* 0x000000ffb600720c */ /* 0x040fe400017a4270 */
[C---:B------:R-:W-:Y:S02]  /*6990*/  ISETP.GT.AND P4, PT, R182.reuse, 0x1, P2 ;  /* 0x00000001b600780c */ /* 0x040fe40001784270 */
[----:B------:R-:W-:Y:S02]  /*69a0*/  ISETP.LT.OR P5, PT, R183, 0x1, P5 ;  /* 0x00000001b700780c */ /* 0x000fe40002fa1670 */
[----:B------:R-:W-:-:S02]  /*69b0*/  ISETP.GT.AND P6, PT, R182, 0x8, P2 ;  /* 0x00000008b600780c */ /* 0x000fc400017c4270 */
[----:B------:R-:W-:Y:S02]  /*69c0*/  FSEL R184, R184, -INF , !P5 ;  /* 0xff800000b8b87808 */ /* 0x000fe40006800000 */
[C---:B------:R-:W-:Y:S02]  /*69d0*/  ISETP.GT.AND P5, PT, R182.reuse, 0x10, P2 ;  /* 0x00000010b600780c */ /* 0x040fe400017a4270 */
[----:B------:R-:W-:Y:S02]  /*69e0*/  ISETP.GT.AND P3, PT, R182, 0x9, P2 ;  /* 0x00000009b600780c */ /* 0x000fe40001764270 */
[C---:B------:R-:W-:Y:S02]  /*69f0*/  ISETP.LT.OR P5, PT, R183.reuse, 0x11, P5 ;  /* 0x00000011b700780c */ /* 0x040fe40002fa1670 */
[----:B------:R-:W-:Y:S02]  /*6a00*/  ISETP.LT.OR P4, PT, R183, 0x2, P4 ;  /* 0x00000002b700780c */ /* 0x000fe40002781670 */
[----:B------:R-:W-:-:S02]  /*6a10*/  FSEL R160, R160, -INF , !P5 ;  /* 0xff800000a0a07808 */ /* 0x000fc40006800000 */
[----:B------:R-:W-:Y:S01]  /*6a20*/  ISETP.GT.AND P5, PT, R182, 0x20, P2 ;  /* 0x00000020b600780c */ /* 0x000fe200017a4270 */
[--C-:B0-----:R-:W-:Y:S01]  /*6a30*/  IMAD.IADD R189, R189, 0x1, R186.reuse ;  /* 0x00000001bdbd7824 */ /* 0x101fe200078e02ba */
[C---:B------:R-:W-:Y:S01]  /*6a40*/  ISETP.LT.OR P6, PT, R183.reuse, 0x9, P6 ;  /* 0x00000009b700780c */ /* 0x040fe200037c1670 */
[----:B------:R-:W-:Y:S01]  /*6a50*/  IMAD.IADD R188, R188, 0x1, R186 ;  /* 0x00000001bcbc7824 */ /* 0x000fe200078e02ba */
[C---:B------:R-:W-:Y:S02]  /*6a60*/  ISETP.LT.OR P3, PT, R183.reuse, 0xa, P3 ;  /* 0x0000000ab700780c */ /* 0x040fe40001f61670 */
[----:B------:R-:W-:Y:S02]  /*6a70*/  ISETP.LT.OR P5, PT, R183, 0x21, P5 ;  /* 0x00000021b700780c */ /* 0x000fe40002fa1670 */
[----:B------:R-:W-:Y:S02]  /*6a80*/  FSEL R185, R185, -INF , !P4 ;  /* 0xff800000b9b97808 */ /* 0x000fe40006000000 */
[----:B------:R-:W-:-:S02]  /*6a90*/  FSEL R156, R156, -INF , !P6 ;  /* 0xff8000009c9c7808 */ /* 0x000fc40007000000 */
[----:B------:R-:W-:Y:S02]  /*6aa0*/  FSEL R157, R157, -INF , !P3 ;  /* 0xff8000009d9d7808 */ /* 0x000fe40005800000 */
[C---:B------:R-:W-:Y:S02]  /*6ab0*/  ISETP.GT.AND P4, PT, R182.reuse, 0x11, P2 ;  /* 0x00000011b600780c */ /* 0x040fe40001784270 */
[C---:B------:R-:W-:Y:S02]  /*6ac0*/  ISETP.GT.AND P6, PT, R182.reuse, 0x18, P2 ;  /* 0x00000018b600780c */ /* 0x040fe400017c4270 */
[----:B------:R-:W-:Y:S02]  /*6ad0*/  ISETP.GT.AND P3, PT, R182, 0x19, P2 ;  /* 0x00000019b600780c */ /* 0x000fe40001764270 */
[----:B------:R-:W-:Y:S02]  /*6ae0*/  FSEL R168, R168, -INF , !P5 ;  /* 0xff800000a8a87808 */ /* 0x000fe40006800000 */
[----:B------:R-:W-:-:S02]  /*6af0*/  ISETP.GT.AND P5, PT, R182, 0x30, P2 ;  /* 0x00000030b600780c */ /* 0x000fc400017a4270 */
[C---:B------:R-:W-:Y:S02]  /*6b00*/  ISETP.LT.OR P4, PT, R183.reuse, 0x12, P4 ;  /* 0x00000012b700780c */ /* 0x040fe40002781670 */
[C---:B------:R-:W-:Y:S02]  /*6b10*/  ISETP.LT.OR P6, PT, R183.reuse, 0x19, P6 ;  /* 0x00000019b700780c */ /* 0x040fe400037c1670 */
        /* <DEDUP_REMOVED lines=9> */
[----:B------:R-:W-:-:S02]  /*6bb0*/  PLOP3.LUT P5, PT, PT, PT, UP1, 0x40, 0x0 ;  /* 0x000000000000781c */ /* 0x000fc40003fae818 */
[C---:B------:R-:W-:Y:S02]  /*6bc0*/  ISETP.LT.OR P4, PT, R183.reuse, 0x22, P4 ;  /* 0x00000022b700780c */ /* 0x040fe40002781670 */
[C---:B------:R-:W-:Y:S02]  /*6bd0*/  ISETP.LT.OR P6, PT, R183.reuse, 0x29, P6 ;  /* 0x00000029b700780c */ /* 0x040fe400037c1670 */
[----:B------:R-:W-:Y:S02]  /*6be0*/  ISETP.LT.OR P3, PT, R183, 0x2a, P3 ;  /* 0x0000002ab700780c */ /* 0x000fe40001f61670 */
[----:B------:R-:W-:Y:S02]  /*6bf0*/  FSEL R169, R169, -INF , !P4 ;  /* 0xff800000a9a97808 */ /* 0x000fe40006000000 */
[----:B------:R-:W-:Y:S02]  /*6c00*/  FSEL R172, R172, -INF , !P6 ;  /* 0xff800000acac7808 */ /* 0x000fe40007000000 */
[----:B------:R-:W-:-:S02]  /*6c10*/  FSEL R173, R173, -INF , !P3 ;  /* 0xff800000adad7808 */ /* 0x000fc40005800000 */
[C---:B------:R-:W-:Y:S02]  /*6c20*/  ISETP.GT.AND P4, PT, R182.reuse, 0x31, P2 ;  /* 0x00000031b600780c */ /* 0x040fe40001784270 */
[C---:B------:R-:W-:Y:S02]  /*6c30*/  ISETP.GT.AND P6, PT, R182.reuse, 0x38, P2 ;  /* 0x00000038b600780c */ /* 0x040fe400017c4270 */
[----:B------:R-:W-:Y:S02]  /*6c40*/  ISETP.GT.AND P3, PT, R182, 0x39, P2 ;  /* 0x00000039b600780c */ /* 0x000fe40001764270 */
[C---:B------:R-:W-:Y:S02]  /*6c50*/  ISETP.LT.OR P4, PT, R183.reuse, 0x32, P4 ;  /* 0x00000032b700780c */ /* 0x040fe40002781670 */
[C---:B------:R-:W-:Y:S02]  /*6c60*/  ISETP.LT.OR P6, PT, R183.reuse, 0x39, P6 ;  /* 0x00000039b700780c */ /* 0x040fe400037c1670 */
[----:B------:R-:W-:-:S02]  /*6c70*/  ISETP.LT.OR P3, PT, R183, 0x3a, P3 ;  /* 0x0000003ab700780c */ /* 0x000fc40001f61670 */
[----:B------:R-:W-:Y:S02]  /*6c80*/  FSEL R177, R177, -INF , !P4 ;  /* 0xff800000b1b17808 */ /* 0x000fe40006000000 */
[----:B------:R-:W-:Y:S02]  /*6c90*/  FSEL R187, R187, -INF , !P6 ;  /* 0xff800000bbbb7808 */ /* 0x000fe40007000000 */
[----:B------:R-:W-:Y:S01]  /*6ca0*/  FSEL R181, R181, -INF , !P3 ;  /* 0xff800000b5b57808 */ /* 0x000fe20005800000 */
[----:B------:R-:W-:Y:S06]  /*6cb0*/  @P5 BRA `(.L_x_1238) ;  /* 0x00000000005c5947 */ /* 0x000fec0003800000 */
        /* <DEDUP_REMOVED lines=13> */
.L_x_1240:
[----:B------:R-:W-:-:S05]  /*6d90*/  IMAD.U32 R182, RZ, RZ, UR55 ;  /* 0x00000037ffb67e24 */ /* 0x000fca000f8e00ff */
[----:B------:R-:W-:-:S13]  /*6da0*/  ISETP.NE.AND P3, PT, R182, 0x1, PT ;  /* 0x00000001b600780c */ /* 0x000fda0003f65270 */
[----:B------:R-:W0:Y:S02]  /*6db0*/  @P3 LDC.64 R152, c[0x0][0x9e8] ;  /* 0x00027a00ff983b82 */ /* 0x000e240000000a00 */
[----:B0-----:R-:W-:-:S05]  /*6dc0*/  @P3 IMAD.HI.U32 R152, R186, R152, RZ ;  /* 0x00000098ba983227 */ /* 0x001fca00078e00ff */
[----:B------:R-:W-:-:S07]  /*6dd0*/  @P3 SHF.R.U32.HI R186, RZ, R153, R152 ;  /* 0x00000099ffba3219 */ /* 0x000fce0000011698 */
.L_x_1241:
[----:B------:R-:W-:Y:S05]  /*6de0*/  BSYNC B0 ;  /* 0x0000000000007941 */ /* 0x000fea0003800000 */
.L_x_1239:
[----:B------:R-:W-:-:S04]  /*6df0*/  IMAD R178, R186, R182, -R178 ;  /* 0x000000b6bab27224 */ /* 0x000fc800078e0ab2 */
[----:B------:R-:W-:-:S05]  /*6e00*/  IMAD.IADD R178, R178, 0x1, -R16 ;  /* 0x00000001b2b27824 */ /* 0x000fca00078e0a10 */
[----:B------:R-:W-:Y:S02]  /*6e10*/  VIADDMNMX R189, R178, R182, R189, PT ;  /* 0x000000b6b2bd7246 */ /* 0x000fe400038001bd */
[----:B------:R-:W-:-:S07]  /*6e20*/  VIMNMX R188, R188, R178, !PT ;  /* 0x000000b2bcbc7248 */ /* 0x000fce0007fe0100 */
.L_x_1238:
[----:B------:R-:W-:Y:S01]  /*6e30*/  FMNMX.FTZ R152, R184, R3, !PT ;  /* 0x00000003b8987209 */ /* 0x000fe20007810000 */
[----:B------:R-:W-:Y:S01]  /*6e40*/  ULDC UR6, c[0x0][0x988] ;  /* 0x0002620000067ab9 */ /* 0x000fe20000000800 */
[----:B------:R-:W-:Y:S01]  /*6e50*/  ISETP.GT.AND P4, PT, R188, 0x9, P2 ;  /* 0x00000009bc00780c */ /* 0x000fe20001784270 */
[----:B------:R-:W-:Y:S01]  /*6e60*/  UMOV UR38, UR7 ;  /* 0x0000000700267c82 */ /* 0x000fe20008000000 */
[----:B------:R-:W-:Y:S01]  /*6e70*/  FMNMX.FTZ R152, R185, R152, !PT ;  /* 0x00000098b9987209 */ /* 0x000fe20007810000 */
[----:B------:R-:W-:Y:S01]  /*6e80*/  UMOV UR36, UR4 ;  /* 0x0000000400247c82 */ /* 0x000fe20008000000 */
[----:B------:R-:W-:Y:S02]  /*6e90*/  ISETP.LT.OR P4, PT, R189, 0xa, P4 ;  /* 0x0000000abd00780c */ /* 0x000fe40002781670 */
[----:B------:R-:W-:Y:S02]  /*6ea0*/  FMNMX.FTZ R152, R156, R152, !PT ;  /* 0x000000989c987209 */ /* 0x000fe40007810000 */
[----:B------:R-:W-:-:S02]  /*6eb0*/  FSEL R155, R155, -INF , !P4 ;  /* 0xff8000009b9b7808 */ /* 0x000fc40006000000 */
[----:B------:R-:W-:Y:S02]  /*6ec0*/  FMNMX.FTZ R152, R157, R152, !PT ;  /* 0x000000989d987209 */ /* 0x000fe40007810000 */
[----:B------:R-:W-:Y:S02]  /*6ed0*/  ISETP.GT.AND P4, PT, R188, 0x19, P2 ;  /* 0x00000019bc00780c */ /* 0x000fe40001784270 */
        /* <DEDUP_REMOVED lines=11> */
[----:B------:R-:W-:Y:S02]  /*6f90*/  ISETP.GT.AND P6, PT, R188, 0x8, P2 ;  /* 0x00000008bc00780c */ /* 0x000fe400017c4270 */
[----:B------:R-:W-:Y:S02]  /*6fa0*/  FMNMX.FTZ R152, R172, R152, !PT ;  /* 0x00000098ac987209 */ /* 0x000fe40007810000 */
[----:B------:R-:W-:Y:S02]  /*6fb0*/  ISETP.LT.OR P3, PT, R189, 0x2, P3 ;  /* 0x00000002bd00780c */ /* 0x000fe40001f61670 */
[----:B------:R-:W-:Y:S02]  /*6fc0*/  FMNMX.FTZ R152, R173, R152, !PT ;  /* 0x00000098ad987209 */ /* 0x000fe40007810000 */
[----:B------:R-:W-:-:S02]  /*6fd0*/  FSEL R0, R0, -INF , !P4 ;  /* 0xff80000000007808 */ /* 0x000fc40006000000 */
[----:B------:R-:W-:Y:S02]  /*6fe0*/  FMNMX.FTZ R152, R176, R152, !PT ;  /* 0x00000098b0987209 */ /* 0x000fe40007810000 */
[----:B------:R-:W-:Y:S02]  /*6ff0*/  ISETP.LT.OR P6, PT, R189, 0x9, P6 ;  /* 0x00000009bd00780c */ /* 0x000fe400037c1670 */
[----:B------:R-:W-:Y:S02]  /*7000*/  FMNMX.FTZ R152, R177, R152, !PT ;  /* 0x00000098b1987209 */ /* 0x000fe40007810000 */
[----:B------:R-:W-:Y:S02]  /*7010*/  FMNMX.FTZ R178, R0, R2, !PT ;  /* 0x0000000200b27209 */ /* 0x000fe40007810000 */
[----:B------:R-:W-:Y:S02]  /*7020*/  FMNMX.FTZ R152, R187, R152, !PT ;  /* 0x00000098bb987209 */ /* 0x000fe40007810000 */
[----:B------:R-:W-:-:S02]  /*7030*/  ISETP.GT.AND P5, PT, R188, 0x10, P2 ;  /* 0x00000010bc00780c */ /* 0x000fc400017a4270 */
[----:B------:R-:W-:Y:S02]  /*7040*/  FMNMX.FTZ R152, R181, R152, !PT ;  /* 0x00000098b5987209 */ /* 0x000fe40007810000 */
[----:B------:R-:W-:Y:S02]  /*7050*/  FSEL R154, R154, -INF , !P6 ;  /* 0xff8000009a9a7808 */ /* 0x000fe40007000000 */
[C---:B------:R-:W-:Y:S01]  /*7060*/  ISETP.LT.OR P5, PT, R189.reuse, 0x11, P5 ;  /* 0x00000011bd00780c */ /* 0x040fe20002fa1670 */
[----:B------:R-:W0:Y:S01]  /*7070*/  SHFL.BFLY PT, R153, R152, 0x2, 0x1f ;  /* 0x0c401f0098997f89 */ /* 0x000e2200000e0000 */
[----:B------:R-:W-:Y:S02]  /*7080*/  ISETP.GT.AND P6, PT, R188, 0x18, P2 ;  /* 0x00000018bc00780c */ /* 0x000fe400017c4270 */
[----:B------:R-:W-:Y:S02]  /*7090*/  FSEL R158, R158, -INF , !P5 ;  /* 0xff8000009e9e7808 */ /* 0x000fe40006800000 */
[----:B------:R-:W-:-:S02]  /*70a0*/  ISETP.LT.OR P6, PT, R189, 0x19, P6 ;  /* 0x00000019bd00780c */ /* 0x000fc400037c1670 */
[----:B------:R-:W-:Y:S02]  /*70b0*/  ISETP.GT.AND P5, PT, R188, 0x20, P2 ;  /* 0x00000020bc00780c */ /* 0x000fe400017a4270 */
[----:B------:R-:W-:Y:S02]  /*70c0*/  FSEL R162, R162, -INF , !P6 ;  /* 0xff800000a2a27808 */ /* 0x000fe40007000000 */
[----:B------:R-:W-:Y:S02]  /*70d0*/  ISETP.LT.OR P5, PT, R189, 0x21, P5 ;  /* 0x00000021bd00780c */ /* 0x000fe40002fa1670 */
[----:B------:R-:W-:Y:S02]  /*70e0*/  ISETP.GT.AND P6, PT, R188, 0x28, P2 ;  /* 0x00000028bc00780c */ /* 0x000fe400017c4270 */
[----:B------:R-:W-:Y:S02]  /*70f0*/  FSEL R166, R166, -INF , !P5 ;  /* 0xff800000a6a67808 */ /* 0x000fe40006800000 */
[----:B------:R-:W-:-:S02]  /*7100*/  ISETP.GT.AND P5, PT, R188, 0x29, P2 ;  /* 0x00000029bc00780c */ /* 0x000fc400017a4270 */
[C---:B------:R-:W-:Y:S02]  /*7110*/  ISETP.LT.OR P6, PT, R189.reuse, 0x29, P6 ;  /* 0x00000029bd00780c */ /* 0x040fe400037c1670 */
[----:B------:R-:W-:Y:S02]  /*7120*/  ISETP.LT.OR P5, PT, R189, 0x2a, P5 ;  /* 0x0000002abd00780c */ /* 0x000fe40002fa1670 */
[----:B------:R-:W-:Y:S02]  /*7130*/  FSEL R170, R170, -INF , !P6 ;  /* 0xff800000aaaa7808 */ /* 0x000fe40007000000 */
[----:B0-----:R-:W-:Y:S02]  /*7140*/  FMNMX.FTZ R152, R152, R153, !PT ;  /* 0x0000009998987209 */ /* 0x001fe40007810000 */
[----:B------:R-:W-:Y:S02]  /*7150*/  FSEL R153, R21, -INF , !P3 ;  /* 0xff80000015997808 */ /* 0x000fe40005800000 */
[----:B------:R-:W-:Y:S01]  /*7160*/  ISETP.GT.AND P3, PT, R188, 0x11, P2 ;  /* 0x00000011bc00780c */ /* 0x000fe20001764270 */
[----:B------:R-:W0:Y:S01]  /*7170*/  SHFL.BFLY PT, R21, R152, 0x1, 0x1f ;  /* 0x0c201f0098157f89 */ /* 0x000e2200000e0000 */
[----:B------:R-:W-:-:S02]  /*7180*/  FMNMX.FTZ R178, R153, R178, !PT ;  /* 0x000000b299b27209 */ /* 0x000fc40007810000 */
[----:B------:R-:W-:Y:S02]  /*7190*/  ISETP.LT.OR P3, PT, R189, 0x12, P3 ;  /* 0x00000012bd00780c */ /* 0x000fe40001f61670 */
[----:B------:R-:W-:Y:S02]  /*71a0*/  FMNMX.FTZ R178, R154, R178, !PT ;  /* 0x000000b29ab27209 */ /* 0x000fe40007810000 */
[----:B------:R-:W-:Y:S02]  /*71b0*/  FSEL R159, R159, -INF , !P3 ;  /* 0xff8000009f9f7808 */ /* 0x000fe40005800000 */
[----:B------:R-:W-:Y:S02]  /*71c0*/  FMNMX.FTZ R178, R155, R178, !PT ;  /* 0x000000b29bb27209 */ /* 0x000fe40007810000 */
[----:B------:R-:W-:Y:S02]  /*71d0*/  ISETP.GT.AND P3, PT, R188, 0x21, P2 ;  /* 0x00000021bc00780c */ /* 0x000fe40001764270 */
[----:B------:R-:W-:-:S02]  /*71e0*/  FMNMX.FTZ R178, R158, R178, !PT ;  /* 0x000000b29eb27209 */ /* 0x000fc40007810000 */
[----:B------:R-:W-:Y:S02]  /*71f0*/  ISETP.LT.OR P3, PT, R189, 0x22, P3 ;  /* 0x00000022bd00780c */ /* 0x000fe40001f61670 */
[----:B------:R-:W-:Y:S02]  /*7200*/  FMNMX.FTZ R178, R159, R178, !PT ;  /* 0x000000b29fb27209 */ /* 0x000fe40007810000 */
[----:B------:R-:W-:Y:S02]  /*7210*/  FSEL R167, R167, -INF , !P3 ;  /* 0xff800000a7a77808 */ /* 0x000fe40005800000 */
[----:B------:R-:W-:Y:S02]  /*7220*/  FMNMX.FTZ R178, R162, R178, !PT ;  /* 0x000000b2a2b27209 */ /* 0x000fe40007810000 */
[----:B------:R-:W-:Y:S02]  /*7230*/  ISETP.GT.AND P3, PT, R188, 0x30, P2 ;  /* 0x00000030bc00780c */ /* 0x000fe40001764270 */
[----:B------:R-:W-:-:S02]  /*7240*/  FMNMX.FTZ R178, R163, R178, !PT ;  /* 0x000000b2a3b27209 */ /* 0x000fc40007810000 */
[----:B------:R-:W-:Y:S02]  /*7250*/  ISETP.GT.AND P4, PT, R188, 0x31, P2 ;  /* 0x00000031bc00780c */ /* 0x000fe40001784270 */
[----:B------:R-:W-:Y:S02]  /*7260*/  FMNMX.FTZ R178, R166, R178, !PT ;  /* 0x000000b2a6b27209 */ /* 0x000fe40007810000 */
[----:B------:R-:W-:Y:S02]  /*7270*/  ISETP.LT.OR P3, PT, R189, 0x31, P3 ;  /* 0x00000031bd00780c */ /* 0x000fe40001f61670 */
[----:B------:R-:W-:Y:S02]  /*7280*/  FMNMX.FTZ R178, R167, R178, !PT ;  /* 0x000000b2a7b27209 */ /* 0x000fe40007810000 */
[----:B0-----:R-:W-:Y:S02]  /*7290*/  FMNMX.FTZ R21, R152, R21, !PT ;  /* 0x0000001598157209 */ /* 0x001fe40007810000 */
[----:B------:R-:W-:-:S02]  /*72a0*/  FSEL R171, R171, -INF , !P5 ;  /* 0xff800000abab7808 */ /* 0x000fc40006800000 */
[----:B------:R-:W-:Y:S01]  /*72b0*/  FMNMX.FTZ R182, R170, R178, !PT ;  /* 0x000000b2aab67209 */ /* 0x000fe20007810000 */
[----:B------:R-:W-:Y:S01]  /*72c0*/  FMUL.FTZ R152, R21, UR6 ;  /* 0x0000000615987c20 */ /* 0x000fe20008410000 */
[----:B------:R-:W-:Y:S02]  /*72d0*/  ISETP.GT.AND P6, PT, R188, 0x38, P2 ;  /* 0x00000038bc00780c */ /* 0x000fe400017c4270 */
[----:B------:R-:W-:Y:S02]  /*72e0*/  ISETP.LT.OR P4, PT, R189, 0x32, P4 ;  /* 0x00000032bd00780c */ /* 0x000fe40002781670 */
[----:B------:R-:W-:Y:S02]  /*72f0*/  FSEL R178, R174, -INF , !P3 ;  /* 0xff800000aeb27808 */ /* 0x000fe40005800000 */
        /* <DEDUP_REMOVED lines=12> */
[----:B-1----:R-:W-:Y:S01]  /*73c0*/  FSEL R180, R180, -INF , !P2 ;  /* 0xff800000b4b47808 */ /* 0x002fe20005000000 */
[--C-:B------:R-:W-:Y:S01]  /*73d0*/  FFMA.FTZ R164, R169, UR6, -R152.reuse ;  /* 0x00000006a9a47c23 */ /* 0x100fe20008010898 */
        /* <DEDUP_REMOVED lines=8> */
[--C-:B------:R-:W-:Y:S01]  /*7460*/  FFMA.FTZ R157, R157, UR6, -R152.reuse ;  /* 0x000000069d9d7c23 */ /* 0x100fe20008010898 */
[----:B------:R-:W0:Y:S01]  /*7470*/  SHFL.BFLY PT, R182, R156, 0x2, 0x1f ;  /* 0x0c401f009cb67f89 */ /* 0x000e2200000e0000 */
[--C-:B------:R-:W-:Y:S01]  /*7480*/  FFMA.FTZ R190, R172, UR6, -R152.reuse ;  /* 0x00000006acbe7c23 */ /* 0x100fe20008010898 */
[--C-:B------:R-:W-:Y:S01]  /*7490*/  FFMA.FTZ R165, R173, UR6, -R152.reuse ;  /* 0x00000006ada57c23 */ /* 0x100fe20008010898 */
[--C-:B------:R-:W-:Y:S01]  /*74a0*/  FFMA.FTZ R184, R176, UR6, -R152.reuse ;  /* 0x00000006b0b87c23 */ /* 0x100fe20008010898 */
[--C-:B------:R-:W-:Y:S01]  /*74b0*/  FFMA.FTZ R168, R177, UR6, -R152.reuse ;  /* 0x00000006b1a87c23 */ /* 0x100fe20008010898 */
[--C-:B------:R-:W-:Y:S01]  /*74c0*/  FFMA.FTZ R186, R187, UR6, -R152.reuse ;  /* 0x00000006bbba7c23 */ /* 0x100fe20008010898 */
[----:B------:R-:W-:Y:S01]  /*74d0*/  FFMA.FTZ R152, R181, UR6, -R152 ;  /* 0x00000006b5987c23 */ /* 0x000fe20008010898 */
        /* <DEDUP_REMOVED lines=8> */
[----:B0-----:R-:W-:-:S02]  /*7560*/  FMNMX.FTZ R156, R156, R169, !PT ;  /* 0x000000a99c9c7209 */ /* 0x001fc40007810000 */
[----:B------:R-:W-:-:S05]  /*7570*/  FSEL R169, R21, RZ, P5 ;  /* 0x000000ff15a97208 */ /* 0x000fca0002800000 */
[----:B------:R-:W-:Y:S01]  /*7580*/  MUFU.EX2 R194, R194 ;  /* 0x000000c200c27308 */ /* 0x000fe20000000800 */
[----:B------:R-:W-:Y:S01]  /*7590*/  FSETP.NEU.FTZ.AND P2, PT, R156, -INF , PT ;  /* 0xff8000009c00780b */ /* 0x000fe20003f5d000 */
[----:B------:R-:W-:-:S06]  /*75a0*/  FADD.FTZ R169, -R169, R3 ;  /* 0x00000003a9a97221 */ /* 0x000fcc0000010100 */
[----:B------:R0:W-:Y:S01]  /*75b0*/  MUFU.EX2 R3, R152 ;  /* 0x0000009800037308 */ /* 0x0001e20000000800 */
[----:B------:R-:W-:-:S07]  /*75c0*/  FMUL.FTZ R172, R169, UR6 ;  /* 0x00000006a9ac7c20 */ /* 0x000fce0008410000 */
[----:B------:R-:W-:Y:S01]  /*75d0*/  MUFU.EX2 R161, R161 ;  /* 0x000000a100a17308 */ /* 0x000fe20000000800 */
[----:B0-----:R-:W-:-:S05]  /*75e0*/  FMUL.FTZ R152, R156, UR6 ;  /* 0x000000069c987c20 */ /* 0x001fca0008410000 */
[----:B------:R-:W-:Y:S02]  /*75f0*/  FSEL R169, R152, RZ, P2 ;  /* 0x000000ff98a97208 */ /* 0x000fe40001000000 */
[----:B------:R-:W0:Y:S03]  /*7600*/  MUFU.EX2 R152, R172 ;  /* 0x000000ac00987308 */ /* 0x000e260000000800 */
[--C-:B------:R-:W-:Y:S01]  /*7610*/  FFMA.FTZ R197, R0, UR6, -R169.reuse ;  /* 0x0000000600c57c23 */ /* 0x100fe200080108a9 */
[----:B------:R-:W-:Y:S02]  /*7620*/  IMAD.U32 R0, RZ, RZ, UR14 ;  /* 0x0000000eff007e24 */ /* 0x000fe4000f8e00ff */
[--C-:B------:R-:W-:Y:S01]  /*7630*/  FFMA.FTZ R153, R153, UR6, -R169.reuse ;  /* 0x0000000699997c23 */ /* 0x100fe200080108a9 */
[--C-:B------:R-:W-:Y:S01]  /*7640*/  FFMA.FTZ R199, R154, UR6, -R169.reuse ;  /* 0x000000069ac77c23 */ /* 0x100fe200080108a9 */
[--C-:B------:R-:W-:Y:S01]  /*7650*/  FFMA.FTZ R154, R155, UR6, -R169.reuse ;  /* 0x000000069b9a7c23 */ /* 0x100fe200080108a9 */
[----:B------:R-:W-:Y:S01]  /*7660*/  @!P1 VIADD R0, R0, 0x30860 ;  /* 0x0003086000009836 */ /* 0x000fe20000000000 */
[----:B------:R-:W-:Y:S01]  /*7670*/  MUFU.EX2 R197, R197 ;  /* 0x000000c500c57308 */ /* 0x000fe20000000800 */
[--C-:B------:R-:W-:Y:S01]  /*7680*/  FFMA.FTZ R193, R158, UR6, -R169.reuse ;  /* 0x000000069ec17c23 */ /* 0x100fe200080108a9 */
[--C-:B------:R-:W-:Y:S01]  /*7690*/  FFMA.FTZ R155, R159, UR6, -R169.reuse ;  /* 0x000000069f9b7c23 */ /* 0x100fe200080108a9 */
[--C-:B------:R-:W-:Y:S01]  /*76a0*/  FFMA.FTZ R195, R162, UR6, -R169.reuse ;  /* 0x00000006a2c37c23 */ /* 0x100fe200080108a9 */
[----:B------:R-:W-:Y:S01]  /*76b0*/  @!P1 PRMT R0, RZ, 0x654, R0 ;  /* 0x00000654ff009816 */ /* 0x000fe20000000000 */
[--C-:B------:R-:W-:Y:S01]  /*76c0*/  FFMA.FTZ R166, R166, UR6, -R169.reuse ;  /* 0x00000006a6a67c23 */ /* 0x100fe200080108a9 */
[--C-:B------:R-:W-:Y:S01]  /*76d0*/  FFMA.FTZ R167, R167, UR6, -R169.reuse ;  /* 0x00000006a7a77c23 */ /* 0x100fe200080108a9 */
[--C-:B------:R-:W-:Y:S01]  /*76e0*/  FFMA.FTZ R170, R170, UR6, -R169.reuse ;  /* 0x00000006aaaa7c23 */ /* 0x100fe200080108a9 */
[----:B------:R1:W-:Y:S01]  /*76f0*/  @!P1 SYNCS.ARRIVE.TRANS64.RED.A1T0 RZ, [R0+URZ], RZ ;  /* 0x000000ff00ff99a7 */ /* 0x0003e2000810043f */
[----:B------:R-:W-:Y:S01]  /*7700*/  MUFU.EX2 R153, R153 ;  /* 0x0000009900997308 */ /* 0x000fe20000000800 */
[----:B0-----:R-:W-:Y:S01]  /*7710*/  FFMA.FTZ R15, R152, R15, R196 ;  /* 0x0000000f980f7223 */ /* 0x001fe200000100c4 */
[--C-:B------:R-:W-:Y:S01]  /*7720*/  FFMA.FTZ R171, R171, UR6, -R169.reuse ;  /* 0x00000006abab7c23 */ /* 0x100fe200080108a9 */
[--C-:B------:R-:W-:Y:S01]  /*7730*/  FFMA.FTZ R178, R178, UR6, -R169.reuse ;  /* 0x00000006b2b27c23 */ /* 0x100fe200080108a9 */
[----:B------:R-:W-:Y:S01]  /*7740*/  FFMA.FTZ R175, R175, UR6, -R169 ;  /* 0x00000006afaf7c23 */ /* 0x000fe200080108a9 */
[----:B------:R-:W-:Y:S01]  /*7750*/  FADD.FTZ R15, R174, R15 ;  /* 0x0000000fae0f7221 */ /* 0x000fe20000010000 */
[----:B------:R-:W-:Y:S01]  /*7760*/  FFMA.FTZ R179, R179, UR6, -R169 ;  /* 0x00000006b3b37c23 */ /* 0x000fe200080108a9 */
[----:B-1----:R-:W-:Y:S01]  /*7770*/  FSEL R0, R156, RZ, P2 ;  /* 0x000000ff9c007208 */ /* 0x002fe20001000000 */
[----:B------:R-:W-:Y:S01]  /*7780*/  MUFU.EX2 R199, R199 ;  /* 0x000000c700c77308 */ /* 0x000fe20000000800 */
[----:B------:R-:W-:Y:S01]  /*7790*/  FADD.FTZ R15, R198, R15 ;  /* 0x0000000fc60f7221 */ /* 0x000fe20000010000 */
[C---:B------:R-:W-:Y:S01]  /*77a0*/  ISETP.GT.AND P2, PT, R20.reuse, UR54, PT ;  /* 0x0000003614007c0c */ /* 0x040fe2000bf44270 */
[----:B------:R-:W-:-:S02]  /*77b0*/  VIADD R20, R20, 0xffffffff ;  /* 0xffffffff14147836 */ /* 0x000fc40000000000 */
[----:B------:R-:W-:Y:S01]  /*77c0*/  FADD.FTZ R0, -R0, R2 ;  /* 0x0000000200007221 */ /* 0x000fe20000010100 */
[----:B------:R-:W-:Y:S01]  /*77d0*/  FFMA.FTZ R2, R163, UR6, -R169 ;  /* 0x00000006a3027c23 */ /* 0x000fe200080108a9 */
[C---:B------:R-:W-:Y:S01]  /*77e0*/  FADD.FTZ R15, R157.reuse, R15 ;  /* 0x0000000f9d0f7221 */ /* 0x040fe20000010000 */
[----:B------:R-:W-:Y:S01]  /*77f0*/  FFMA.FTZ R169, R180, UR6, -R169 ;  /* 0x00000006b4a97c23 */ /* 0x000fe200080108a9 */
[----:B------:R-:W-:Y:S01]  /*7800*/  FMUL.FTZ R0, R0, UR6 ;  /* 0x0000000600007c20 */ /* 0x000fe20008410000 */
[----:B------:R-:W-:Y:S01]  /*7810*/  MUFU.EX2 R154, R154 ;  /* 0x0000009a009a7308 */ /* 0x000fe20000000800 */
[----:B------:R-:W-:Y:S01]  /*7820*/  FADD.FTZ R15, R192, R15 ;  /* 0x0000000fc00f7221 */ /* 0x000fe20000010000 */
[----:B------:R-:W-:Y:S02]  /*7830*/  F2FP.F16.F32.PACK_AB R196, R174, R196 ;  /* 0x000000c4aec4723e */ /* 0x000fe400000000ff */
[----:B------:R-:W-:Y:S01]  /*7840*/  F2FP.F16.F32.PACK_AB R198, R157, R198 ;  /* 0x000000c69dc6723e */ /* 0x000fe200000000ff */
[C---:B------:R-:W-:Y:S01]  /*7850*/  FADD.FTZ R15, R160.reuse, R15 ;  /* 0x0000000fa00f7221 */ /* 0x040fe20000010000 */
[----:B------:R-:W-:-:S02]  /*7860*/  F2FP.F16.F32.PACK_AB R192, R160, R192 ;  /* 0x000000c0a0c0723e */ /* 0x000fc400000000ff */
[----:B------:R-:W0:Y:S01]  /*7870*/  MUFU.EX2 R0, R0 ;  /* 0x0000000000007308 */ /* 0x000e220000000800 */
[----:B------:R-:W-:Y:S01]  /*7880*/  FADD.FTZ R15, R194, R15 ;  /* 0x0000000fc20f7221 */ /* 0x000fe20000010000 */
[----:B------:R-:W-:-:S03]  /*7890*/  F2FP.F16.F32.PACK_AB R194, R161, R194 ;  /* 0x000000c2a1c2723e */ /* 0x000fc600000000ff */
[----:B------:R-:W-:-:S03]  /*78a0*/  FADD.FTZ R15, R161, R15 ;  /* 0x0000000fa10f7221 */ /* 0x000fc60000010000 */
[----:B------:R-:W1:Y:S08]  /*78b0*/  MUFU.EX2 R193, R193 ;  /* 0x000000c100c17308 */ /* 0x000e700000000800 */
[----:B------:R-:W2:Y:S01]  /*78c0*/  MUFU.EX2 R155, R155 ;  /* 0x0000009b009b7308 */ /* 0x000ea20000000800 */
[----:B0-----:R-:W-:Y:S01]  /*78d0*/  FFMA.FTZ R14, R0, R14, R197 ;  /* 0x0000000e000e7223 */ /* 0x001fe200000100c5 */
[----:B------:R-:W-:-:S03]  /*78e0*/  F2FP.F16.F32.PACK_AB R197, R153, R197 ;  /* 0x000000c599c5723e */ /* 0x000fc600000000ff */
[----:B------:R-:W-:-:S03]  /*78f0*/  FADD.FTZ R14, R153, R14 ;  /* 0x0000000e990e7221 */ /* 0x000fc60000010000 */
[----:B------:R-:W0:Y:S01]  /*7900*/  MUFU.EX2 R195, R195 ;  /* 0x000000c300c37308 */ /* 0x000e220000000800 */
[----:B------:R-:W-:Y:S01]  /*7910*/  FADD.FTZ R14, R199, R14 ;  /* 0x0000000ec70e7221 */ /* 0x000fe20000010000 */
[----:B------:R-:W-:-:S03]  /*7920*/  F2FP.F16.F32.PACK_AB R199, R154, R199 ;  /* 0x000000c79ac7723e */ /* 0x000fc600000000ff */
[----:B------:R-:W-:-:S03]  /*7930*/  FADD.FTZ R14, R154, R14 ;  /* 0x0000000e9a0e7221 */ /* 0x000fc60000010000 */
[----:B------:R-:W3:Y:S01]  /*7940*/  MUFU.EX2 R2, R2 ;  /* 0x0000000200027308 */ /* 0x000ee20000000800 */
[----:B-1----:R-:W-:Y:S01]  /*7950*/  FADD.FTZ R14, R193, R14 ;  /* 0x0000000ec10e7221 */ /* 0x002fe20000010000 */
[----:B--2---:R-:W-:-:S03]  /*7960*/  F2FP.F16.F32.PACK_AB R193, R155, R193 ;  /* 0x000000c19bc1723e */ /* 0x004fc600000000ff */
[----:B------:R-:W-:-:S03]  /*7970*/  FADD.FTZ R14, R155, R14 ;  /* 0x0000000e9b0e7221 */ /* 0x000fc60000010000 */
[----:B------:R-:W1:Y:S01]  /*7980*/  MUFU.EX2 R188, R188 ;  /* 0x000000bc00bc7308 */ /* 0x000e620000000800 */
[----:B0-----:R-:W-:-:S07]  /*7990*/  FADD.FTZ R14, R195, R14 ;  /* 0x0000000ec30e7221 */ /* 0x001fce0000010000 */
[----:B------:R-:W0:Y:S01]  /*79a0*/  MUFU.EX2 R166, R166 ;  /* 0x000000a600a67308 */ /* 0x000e220000000800 */
[C---:B---3--:R-:W-:Y:S01]  /*79b0*/  FADD.FTZ R14, R2.reuse, R14 ;  /* 0x0000000e020e7221 */ /* 0x048fe20000010000 */
        /* <DEDUP_REMOVED lines=13> */
[----:B0-----:R-:W-:-:S07]  /*7a90*/  FADD.FTZ R15, R190, R15 ;  /* 0x0000000fbe0f7221 */ /* 0x001fce0000010000 */
        /* <DEDUP_REMOVED lines=16> */
[C---:B--2---:R-:W-:Y:S01]  /*7ba0*/  FADD.FTZ R14, R175.reuse, R14 ;  /* 0x0000000eaf0e7221 */ /* 0x044fe20000010000 */
[----:B------:R-:W-:-:S06]  /*7bb0*/  F2FP.F16.F32.PACK_AB R185, R175, R178 ;  /* 0x000000b2afb9723e */ /* 0x000fcc00000000ff */
[----:B------:R-:W2:Y:S01]  /*7bc0*/  MUFU.EX2 R169, R169 ;  /* 0x000000a900a97308 */ /* 0x000ea20000000800 */
[----:B-1----:R-:W-:Y:S01]  /*7bd0*/  FADD.FTZ R15, R186, R15 ;  /* 0x0000000fba0f7221 */ /* 0x002fe20000010000 */
[----:B------:R-:W-:-:S03]  /*7be0*/  F2FP.F16.F32.PACK_AB R186, R3, R186 ;  /* 0x000000ba03ba723e */ /* 0x000fc600000000ff */
[----:B------:R-:W-:Y:S01]  /*7bf0*/  FADD.FTZ R15, R3, R15 ;  /* 0x0000000f030f7221 */ /* 0x000fe20000010000 */
[----:B------:R-:W-:Y:S02]  /*7c00*/  IMAD.MOV.U32 R3, RZ, RZ, R21 ;  /* 0x000000ffff037224 */ /* 0x000fe400078e0015 */
[----:B0-----:R-:W-:-:S04]  /*7c10*/  FADD.FTZ R14, R179, R14 ;  /* 0x0000000eb30e7221 */ /* 0x001fc80000010000 */
[C---:B--2---:R-:W-:Y:S01]  /*7c20*/  FADD.FTZ R14, R169.reuse, R14 ;  /* 0x0000000ea90e7221 */ /* 0x044fe20000010000 */
[----:B------:R-:W-:Y:S01]  /*7c30*/  F2FP.F16.F32.PACK_AB R187, R169, R179 ;  /* 0x000000b3a9bb723e */ /* 0x000fe200000000ff */
[----:B------:R-:W-:Y:S06]  /*7c40*/  @P2 BRA `(.L_x_1242) ;  /* 0xffffffd400302947 */ /* 0x000fec000383ffff */
[----:B------:R-:W-:Y:S01]  /*7c50*/  IMAD.MOV.U32 R2, RZ, RZ, R156 ;  /* 0x000000ffff027224 */ /* 0x000fe200078e009c */
[----:B------:R-:W-:Y:S01]  /*7c60*/  UMOV UR36, UR4 ;  /* 0x0000000400247c82 */ /* 0x000fe20008000000 */
[----:B------:R-:W-:Y:S01]  /*7c70*/  IMAD.MOV.U32 R3, RZ, RZ, R21 ;  /* 0x000000ffff037224 */ /* 0x000fe200078e0015 */
[----:B------:R-:W-:-:S06]  /*7c80*/  UMOV UR38, UR7 ;  /* 0x0000000700267c82 */ /* 0x000fcc0008000000 */
.L_x_1225:
[----:B------:R-:W-:Y:S01]  /*7c90*/  ULDC UR4, c[0x0][0x448] ;  /* 0x0001120000047ab9 */ /* 0x000fe20000000800 */
[----:B------:R-:W-:Y:S01]  /*7ca0*/  ULDC UR7, c[0x0][0x9e4] ;  /* 0x0002790000077ab9 */ /* 0x000fe20000000800 */
[----:B------:R-:W-:Y:S02]  /*7cb0*/  UISETP.NE.AND UP0, UPT, UR4, 0x1, UPT ;  /* 0x000000010400788c */ /* 0x000fe4000bf05270 */
[----:B------:R-:W-:Y:S02]  /*7cc0*/  UISETP.GE.AND UP1, UPT, UR7, 0x1, UPT ;  /* 0x000000010700788c */ /* 0x000fe4000bf26270 */
[----:B------:R-:W-:Y:S02]  /*7cd0*/  UIADD3 UR11, UR61, 0x7f, URZ ;  /* 0x0000007f3d0b7890 */ /* 0x000fe4000fffe03f */
[----:B------:R-:W-:Y:S02]  /*7ce0*/  UIADD3 UR10, UR60, 0x1, -UR39 ;  /* 0x000000013c0a7890 */ /* 0x000fe4000fffe827 */
[----:B------:R-:W-:-:S03]  /*7cf0*/  PLOP3.LUT P5, PT, PT, PT, UP1, 0x80, 0x0 ;  /* 0x000000000000781c */ /* 0x000fc60003faf018 */
[----:B------:R-:W-:Y:S01]  /*7d00*/  @UP0 ULDC UR4, c[0x0][0x44c] ;  /* 0x0001130000040ab9 */ /* 0x000fe20000000800 */
[----:B------:R-:W-:Y:S01]  /*7d10*/  @UP0 ULDC UR14, c[0x0][0x450] ;  /* 0x00011400000e0ab9 */ /* 0x000fe20000000800 */
[----:B------:R-:W-:-:S04]  /*7d20*/  UIMAD.WIDE.U32 UR4, UR11, UR4, URZ ;  /* 0x000000040b0472a5 */ /* 0x000fc8000f8e003f */
[----:B------:R-:W-:-:S03]  /*7d30*/  @UP0 USHF.R.U32.HI UR11, URZ, UR14, UR5 ;  /* 0x0000000e3f0b0299 */ /* 0x000fc60008011605 */
[----:B------:R-:W-:Y:S01]  /*7d40*/  ULDC UR14, c[0x0][0x9dc] ;  /* 0x00027700000e7ab9 */ /* 0x000fe20000000800 */
[----:B------:R-:W-:-:S04]  /*7d50*/  UIADD3 UR15, UR10, UR11, URZ ;  /* 0x0000000b0a0f7290 */ /* 0x000fc8000fffe03f */
        /* <DEDUP_REMOVED lines=12> */
.L_x_1244:
[----:B------:R-:W-:-:S11]  /*7e20*/  UISETP.NE.AND UP1, UPT, UR7, 0x1, UPT ;  /* 0x000000010700788c */ /* 0x000fd6000bf25270 */
[----:B------:R-:W-:Y:S02]  /*7e30*/  @UP1 ULDC.64 UR4, c[0x0][0x9e8] ;  /* 0x00027a0000041ab9 */ /* 0x000fe40000000a00 */
[----:B------:R-:W-:-:S04]  /*7e40*/  UIMAD.WIDE.U32 UR10, UR15, UR4, URZ ;  /* 0x000000040f0a72a5 */ /* 0x000fc8000f8e003f */
[----:B------:R-:W-:-:S12]  /*7e50*/  @UP1 USHF.R.U32.HI UR15, URZ, UR5, UR11 ;  /* 0x000000053f0f1299 */ /* 0x000fd8000801160b */
.L_x_1245:
[----:B------:R-:W-:-:S04]  /*7e60*/  UIMAD UR7, UR15, UR7, URZ ;  /* 0x000000070f0772a4 */ /* 0x000fc8000f8e023f */
[----:B------:R-:W-:-:S04]  /*7e70*/  UISETP.LT.AND UP1, UPT, UR14, UR7, UPT ;  /* 0x000000070e00728c */ /* 0x000fc8000bf21270 */
[----:B------:R-:W-:-:S12]  /*7e80*/  USEL UR14, UR14, UR7, !UP1 ;  /* 0x000000070e0e7287 */ /* 0x000fd8000c800000 */
.L_x_1243:
[----:B------:R-:W-:Y:S01]  /*7e90*/  UIADD3 UR14, UR14, 0x3f, URZ ;  /* 0x0000003f0e0e7890 */ /* 0x000fe2000fffe03f */
[----:B------:R-:W-:-:S03]  /*7ea0*/  R2UR UR5, R19 ;  /* 0x00000000130572ca */ /* 0x000fc600000e0000 */
[----:B------:R-:W-:-:S04]  /*7eb0*/  USHF.R.S32.HI UR4, URZ, 0x1f, UR14 ;  /* 0x0000001f3f047899 */ /* 0x000fc8000801140e */
[----:B------:R-:W-:-:S04]  /*7ec0*/  ULEA.HI UR4, UR4, UR14, URZ, 0x6 ;  /* 0x0000000e04047291 */ /* 0x000fc8000f8f303f */
[----:B------:R-:W-:-:S04]  /*7ed0*/  USHF.R.S32.HI UR4, URZ, 0x6, UR4 ;  /* 0x000000063f047899 */ /* 0x000fc80008011404 */
[----:B------:R-:W-:-:S04]  /*7ee0*/  UISETP.LT.AND UP1, UPT, UR5, UR4, UPT ;  /* 0x000000040500728c */ /* 0x000fc8000bf21270 */
[----:B------:R-:W-:-:S06]  /*7ef0*/  USEL UR54, UR5, UR4, !UP1 ;  /* 0x0000000405367287 */ /* 0x000fcc000c800000 */
[----:B------:R-:W-:-:S13]  /*7f00*/  ISETP.GE.AND P2, PT, R20, UR54, PT ;  /* 0x0000003614007c0c */ /* 0x000fda000bf46270 */
[----:B------:R-:W-:Y:S05]  /*7f10*/  @!P2 BRA `(.L_x_1246) ;  /* 0x000000200030a947 */ /* 0x000fea0003800000 */
[----:B------:R-:W-:Y:S01]  /*7f20*/  IMAD.MOV.U32 R236, RZ, RZ, R2 ;  /* 0x000000ffffec7224 */ /* 0x000fe200078e0002 */
[----:B------:R-:W-:Y:S01]  /*7f30*/  UMOV UR7, UR38 ;  /* 0x0000002600077c82 */ /* 0x000fe20008000000 */
[----:B------:R-:W-:Y:S01]  /*7f40*/  IMAD.MOV.U32 R21, RZ, RZ, R3 ;  /* 0x000000ffff157224 */ /* 0x000fe200078e0003 */
[----:B------:R-:W-:Y:S01]  /*7f50*/  UMOV UR4, UR36 ;  /* 0x0000002400047c82 */ /* 0x000fe20008000000 */
[----:B------:R-:W-:-:S05]  /*7f60*/  ULDC UR5, c[0x0][0x9d8] ;  /* 0x0002760000057ab9 */ /* 0x000fca0000000800 */
.L_x_1255:
[----:B------:R-:W-:-:S04]  /*7f70*/  UIADD3 UR36, UR4, 0x1, URZ ;  /* 0x0000000104247890 */ /* 0x000fc8000fffe03f */
[----:B------:R-:W-:-:S04]  /*7f80*/  UISETP.NE.AND UP1, UPT, UR36, 0x2, UPT ;  /* 0x000000022400788c */ /* 0x000fc8000bf25270 */
[----:B------:R-:W-:Y:S02]  /*7f90*/  USEL UR38, URZ, 0x1, UP1 ;  /* 0x000000013f267887 */ /* 0x000fe40008800000 */
[----:B------:R-:W-:Y:S02]  /*7fa0*/  USEL UR36, UR36, URZ, UP1 ;  /* 0x0000003f24247287 */ /* 0x000fe40008800000 */
[----:B------:R-:W-:Y:S01]  /*7fb0*/  ULOP3.LUT UR38, UR7, UR38, URZ, 0x3c, !UPT ;  /* 0x0000002607267292 */ /* 0x000fe2000f8e3c3f */
[----:B------:R-:W-:Y:S11]  /*7fc0*/  @!P0 BRA `(.L_x_1247) ;  /* 0x0000000000048947 */ /* 0x000ff60003800000 */
[----:B------:R-:W-:Y:S01]  /*7fd0*/  BPT.TRAP 0x1 ;  /* 0x000000040000795c */ /* 0x000fe20000300000 */
.L_x_1247:
[----:B------:R-:W-:Y:S01]  /*7fe0*/  ULEA UR6, UR36, UR37, 0x3 ;  /* 0x0000002524067291 */ /* 0x000fe2000f8e183f */
[----:B------:R-:W-:-:S05]  /*7ff0*/  IMAD.U32 R2, RZ, RZ, UR38 ;  /* 0x00000026ff027e24 */ /* 0x000fca000f8e00ff */
[----:B------:R-:W-:-:S04]  /*8000*/  SHF.L.U32 R2, R2, 0x1f, RZ ;  /* 0x0000001f02027819 */ /* 0x000fc800000006ff */
[----:B------:R0:W1:Y:S01]  /*8010*/  SYNCS.PHASECHK.TRANS64.TRYWAIT P2, [UR6+0x30830], R2 ;  /* 0x03083002ff0075a7 */ /* 0x0000620008040146 */
[----:B------:R-:W-:Y:S05]  /*8020*/  @!P0 BRA `(.L_x_1248) ;  /* 0x0000000000048947 */ /* 0x000fea0003800000 */
[----:B------:R-:W-:Y:S01]  /*8030*/  BPT.TRAP 0x1 ;  /* 0x000000040000795c */ /* 0x000fe20000300000 */
.L_x_1248:
[-C--:B------:R-:W-:Y:S01]  /*8040*/  FMUL.FTZ R24, R24, R152.reuse ;  /* 0x0000009818187220 */ /* 0x080fe20000410000 */
[----:B------:R-:W-:Y:S01]  /*8050*/  FMUL.FTZ R25, R25, R152 ;  /* 0x0000009819197220 */ /* 0x000fe20000410000 */
[----:B-1----:R-:W-:Y:S06]  /*8060*/  @P2 BRA `(.L_x_1249) ;  /* 0x0000000000082947 */ /* 0x002fec0003800000 */
[----:B------:R-:W1:Y:S02]  /*8070*/  SYNCS.PHASECHK.TRANS64.TRYWAIT P2, [UR6+0x30830], R2 ;  /* 0x03083002ff0075a7 */ /* 0x000e640008040146 */
[----:B-1----:R-:W-:Y:S05]  /*8080*/  @!P2 BRA `(.L_x_1250) ;  /* 0x0000012c0044a947 */ /* 0x002fea0003800000 */
.L_x_1249:
        /* <DEDUP_REMOVED lines=67> */
[----:B------:R-:W-:Y:S01]  /*84c0*/  WARPGROUP.ARRIVE ;  /* 0x00000000000079c5 */ /* 0x000fe20000000000 */
        /* <DEDUP_REMOVED lines=156> */
.L_x_1251:
[----:B------:R-:W-:Y:S01]  /*8e90*/  ULEA UR10, UR4, UR37, 0x3 ;  /* 0x00000025040a7291 */ /* 0x000fe2000f8e183f */
[----:B------:R-:W-:-:S05]  /*8ea0*/  IMAD.U32 R0, RZ, RZ, UR7 ;  /* 0x00000007ff007e24 */ /* 0x000fca000f8e00ff */
[----:B------:R-:W-:-:S04]  /*8eb0*/  SHF.L.U32 R0, R0, 0x1f, RZ ;  /* 0x0000001f00007819 */ /* 0x000fc800000006ff */
[----:B------:R2:W3:Y:S01]  /*8ec0*/  SYNCS.PHASECHK.TRANS64.TRYWAIT P2, [UR10+0x30850], R0 ;  /* 0x03085000ff0075a7 */ /* 0x0004e2000804014a */
[----:B------:R-:W-:Y:S05]  /*8ed0*/  @!P0 BRA `(.L_x_1252) ;  /* 0x0000000000048947 */ /* 0x000fea0003800000 */
[----:B------:R-:W-:Y:S01]  /*8ee0*/  BPT.TRAP 0x1 ;  /* 0x000000040000795c */ /* 0x000fe20000300000 */
.L_x_1252:
[----:B---3--:R-:W-:Y:S05]  /*8ef0*/  @P2 BRA `(.L_x_1253) ;  /* 0x0000000000082947 */ /* 0x008fea0003800000 */
[----:B------:R-:W3:Y:S02]  /*8f00*/  SYNCS.PHASECHK.TRANS64.TRYWAIT P2, [UR10+0x30850], R0 ;  /* 0x03085000ff0075a7 */ /* 0x000ee4000804014a */
[----:B---3--:R-:W-:Y:S05]  /*8f10*/  @!P2 BRA `(.L_x_1254) ;  /* 0x0000011c00b8a947 */ /* 0x008fea0003800000 */
.L_x_1253:
[----:B------:R-:W-:Y:S01]  /*8f20*/  UIADD3 UR6, UR37, 0x400, URZ ;  /* 0x0000040025067890 */ /* 0x000fe2000fffe03f */
[----:B------:R-:W-:Y:S01]  /*8f30*/  WARPGROUP.ARRIVE ;  /* 0x00000000000079c5 */ /* 0x000fe20000000000 */
[----:B------:R-:W-:Y:S01]  /*8f40*/  UMOV UR7, 0x40000040 ;  /* 0x4000004000077882 */ /* 0x000fe20000000000 */
[----:B0-2---:R-:W-:Y:S01]  /*8f50*/  FMUL.FTZ R0, R152, UR5 ;  /* 0x0000000598007c20 */ /* 0x005fe20008410000 */
[----:B------:R-:W-:Y:S01]  /*8f60*/  USHF.R.U32.HI UR6, URZ, 0x4, UR6 ;  /* 0x000000043f067899 */ /* 0x000fe20008011606 */
[----:B-1----:R-:W-:Y:S01]  /*8f70*/  FMUL.FTZ R2, R153, UR5 ;  /* 0x0000000599027c20 */ /* 0x002fe20008410000 */
[----:B------:R-:W-:Y:S01]  /*8f80*/  FMUL.FTZ R156, R156, UR5 ;  /* 0x000000059c9c7c20 */ /* 0x000fe20008410000 */
[----:B------:R-:W-:Y:S01]  /*8f90*/  FMUL.FTZ R153, R154, UR5 ;  /* 0x000000059a997c20 */ /* 0x000fe20008410000 */
[----:B------:R-:W-:Y:S01]  /*8fa0*/  ULOP3.LUT UR6, UR6, 0x3fff, URZ, 0xc0, !UPT ;  /* 0x00003fff06067892 */ /* 0x000fe2000f8ec03f */
[----:B------:R-:W0:Y:S01]  /*8fb0*/  MUFU.TANH R0, R0 ;  /* 0x0000000000007308 */ /* 0x000e220000002400 */
[----:B------:R-:W-:Y:S01]  /*8fc0*/  FMUL.FTZ R157, R157, UR5 ;  /* 0x000000059d9d7c20 */ /* 0x000fe20008410000 */
[----:B------:R-:W-:Y:S01]  /*8fd0*/  FMUL.FTZ R154, R155, UR5 ;  /* 0x000000059b9a7c20 */ /* 0x000fe20008410000 */
[----:B------:R-:W-:Y:S01]  /*8fe0*/  ULOP3.LUT UR6, UR6, 0x2000000, URZ, 0xfc, !UPT ;  /* 0x0200000006067892 */ /* 0x000fe2000f8efc3f */
[----:B------:R-:W-:Y:S01]  /*8ff0*/  FMUL.FTZ R155, R158, UR5 ;  /* 0x000000059e9b7c20 */ /* 0x000fe20008410000 */
[----:B------:R-:W-:Y:S01]  /*9000*/  FMUL.FTZ R158, R159, UR5 ;  /* 0x000000059f9e7c20 */ /* 0x000fe20008410000 */
[----:B------:R-:W-:Y:S01]  /*9010*/  FMUL.FTZ R159, R160, UR5 ;  /* 0x00000005a09f7c20 */ /* 0x000fe20008410000 */
[----:B------:R-:W-:Y:S01]  /*9020*/  ULEA UR4, UR4, UR6, 0xb ;  /* 0x0000000604047291 */ /* 0x000fe2000f8e583f */
[----:B------:R-:W1:Y:S01]  /*9030*/  MUFU.TANH R2, R2 ;  /* 0x0000000200027308 */ /* 0x000e620000002400 */
[----:B------:R-:W-:Y:S01]  /*9040*/  FMUL.FTZ R160, R161, UR5 ;  /* 0x00000005a1a07c20 */ /* 0x000fe20008410000 */
[----:B------:R-:W-:Y:S01]  /*9050*/  FMUL.FTZ R161, R164, UR5 ;  /* 0x00000005a4a17c20 */ /* 0x000fe20008410000 */
[----:B------:R-:W-:Y:S01]  /*9060*/  FMUL.FTZ R164, R165, UR5 ;  /* 0x00000005a5a47c20 */ /* 0x000fe20008410000 */
[----:B------:R-:W-:Y:S01]  /*9070*/  FMUL.FTZ R165, R168, UR5 ;  /* 0x00000005a8a57c20 */ /* 0x000fe20008410000 */
[----:B------:R-:W-:Y:S01]  /*9080*/  FMUL.FTZ R168, R169, UR5 ;  /* 0x00000005a9a87c20 */ /* 0x000fe20008410000 */
[----:B------:R-:W-:Y:S01]  /*9090*/  UMOV UR6, UR4 ;  /* 0x0000000400067c82 */ /* 0x000fe20008000000 */
[----:B------:R-:W-:Y:S01]  /*90a0*/  FMUL.FTZ R169, R172, UR5 ;  /* 0x00000005aca97c20 */ /* 0x000fe20008410000 */
[----:B------:R-:W-:Y:S01]  /*90b0*/  HGMMA.64x256x16.F32 R24, R196, gdesc[UR4].tnspB, R24, gsb0 ;  /* 0x43e00004c4187df0 */ /* 0x000fe20008000818 */
[----:B------:R-:W-:Y:S01]  /*90c0*/  UIADD3 UR6, UR4, 0x80, URZ ;  /* 0x0000008004067890 */ /* 0x000fe2000fffe03f */
[----:B------:R-:W2:Y:S01]  /*90d0*/  MUFU.TANH R156, R156 ;  /* 0x0000009c009c7308 */ /* 0x000ea20000002400 */
[----:B------:R-:W-:Y:S01]  /*90e0*/  UMOV UR7, 0x40000040 ;  /* 0x4000004000077882 */ /* 0x000fe20000000000 */
[----:B0-----:R-:W-:Y:S01]  /*90f0*/  FMNMX.FTZ R3, R0, R21, !PT ;  /* 0x0000001500037209 */ /* 0x001fe20007810000 */
[----:B------:R-:W-:Y:S01]  /*9100*/  FMUL.FTZ R172, R173, UR5 ;  /* 0x00000005adac7c20 */ /* 0x000fe20008410000 */
[----:B------:R-:W-:Y:S01]  /*9110*/  FMUL.FTZ R173, R176, UR5 ;  /* 0x00000005b0ad7c20 */ /* 0x000fe20008410000 */
[----:B------:R-:W-:Y:S01]  /*9120*/  FMUL.FTZ R177, R177, UR5 ;  /* 0x00000005b1b17c20 */ /* 0x000fe20008410000 */
[----:B------:R-:W-:Y:S01]  /*9130*/  FMUL.FTZ R176, R180, UR5 ;  /* 0x00000005b4b07c20 */ /* 0x000fe20008410000 */
[----:B-1----:R-:W-:Y:S01]  /*9140*/  FMNMX.FTZ R3, R2, R3, !PT ;  /* 0x0000000302037209 */ /* 0x002fe20007810000 */
[----:B------:R-:W0:Y:S01]  /*9150*/  MUFU.TANH R157, R157 ;  /* 0x0000009d009d7308 */ /* 0x000e220000002400 */
[----:B------:R-:W-:Y:S01]  /*9160*/  FMUL.FTZ R180, R181, UR5 ;  /* 0x00000005b5b47c20 */ /* 0x000fe20008410000 */
[----:B------:R-:W-:Y:S01]  /*9170*/  FMUL.FTZ R162, R162, UR5 ;  /* 0x00000005a2a27c20 */ /* 0x000fe20008410000 */
[----:B------:R-:W-:Y:S01]  /*9180*/  FMUL.FTZ R163, R163, UR5 ;  /* 0x00000005a3a37c20 */ /* 0x000fe20008410000 */
[----:B------:R-:W-:Y:S01]  /*9190*/  FMUL.FTZ R166, R166, UR5 ;  /* 0x00000005a6a67c20 */ /* 0x000fe20008410000 */
[----:B------:R-:W-:Y:S01]  /*91a0*/  FMUL.FTZ R167, R167, UR5 ;  /* 0x00000005a7a77c20 */ /* 0x000fe20008410000 */
[----:B------:R-:W-:Y:S01]  /*91b0*/  FMUL.FTZ R170, R170, UR5 ;  /* 0x00000005aaaa7c20 */ /* 0x000fe20008410000 */
[----:B------:R-:W-:Y:S01]  /*91c0*/  FMUL.FTZ R171, R171, UR5 ;  /* 0x00000005abab7c20 */ /* 0x000fe20008410000 */
[----:B------:R-:W1:Y:S01]  /*91d0*/  MUFU.TANH R159, R159 ;  /* 0x0000009f009f7308 */ /* 0x000e620000002400 */
[----:B--2---:R-:W-:Y:S01]  /*91e0*/  FMNMX.FTZ R3, R156, R3, !PT ;  /* 0x000000039c037209 */ /* 0x004fe20007810000 */
[----:B------:R-:W-:Y:S01]  /*91f0*/  FMUL.FTZ R174, R174, UR5 ;  /* 0x00000005aeae7c20 */ /* 0x000fe20008410000 */
[----:B------:R-:W-:Y:S01]  /*9200*/  FMUL.FTZ R182, R182, UR5 ;  /* 0x00000005b6b67c20 */ /* 0x000fe20008410000 */
[----:B------:R-:W-:Y:S01]  /*9210*/  FMUL.FTZ R175, R175, UR5 ;  /* 0x00000005afaf7c20 */ /* 0x000fe20008410000 */
[----:B------:R-:W-:Y:S01]  /*9220*/  FMUL.FTZ R178, R178, UR5 ;  /* 0x00000005b2b27c20 */ /* 0x000fe20008410000 */
[----:B------:R-:W-:Y:S01]  /*9230*/  FMUL.FTZ R179, R179, UR5 ;  /* 0x00000005b3b37c20 */ /* 0x000fe20008410000 */
[C---:B------:R-:W-:Y:S01]  /*9240*/  ISETP.GT.AND P2, PT, R20.reuse, UR54, PT ;  /* 0x0000003614007c0c */ /* 0x040fe2000bf44270 */
[----:B------:R-:W2:Y:S01]  /*9250*/  MUFU.TANH R160, R160 ;  /* 0x000000a000a07308 */ /* 0x000ea20000002400 */
[----:B0-----:R-:W-:Y:S01]  /*9260*/  FMNMX.FTZ R3, R157, R3, !PT ;  /* 0x000000039d037209 */ /* 0x001fe20007810000 */
[----:B------:R-:W-:-:S06]  /*9270*/  VIADD R20, R20, 0xffffffff ;  /* 0xffffffff14147836 */ /* 0x000fcc0000000000 */
        /* <DEDUP_REMOVED lines=23> */
[----:B0-----:R-:W-:-:S05]  /*93f0*/  FMNMX.FTZ R3, R180, R3, !PT ;  /* 0x00000003b4037209 */ /* 0x001fca0007810000 */
[----:B------:R-:W0:Y:S02]  /*9400*/  SHFL.BFLY PT, R152, R3, 0x2, 0x1f ;  /* 0x0c401f0003987f89 */ /* 0x000e2400000e0000 */
[----:B------:R-:W-:Y:S01]  /*9410*/  MUFU.TANH R155, R155 ;  /* 0x0000009b009b7308 */ /* 0x000fe20000002400 */
[----:B-1----:R-:W-:-:S07]  /*9420*/  FMNMX.FTZ R181, R153, R236, !PT ;  /* 0x000000ec99b57209 */ /* 0x002fce0007810000 */
[----:B------:R-:W-:Y:S01]  /*9430*/  MUFU.TANH R158, R158 ;  /* 0x0000009e009e7308 */ /* 0x000fe20000002400 */
[----:B--2---:R-:W-:-:S07]  /*9440*/  FMNMX.FTZ R181, R154, R181, !PT ;  /* 0x000000b59ab57209 */ /* 0x004fce0007810000 */
[----:B------:R-:W-:Y:S01]  /*9450*/  MUFU.TANH R162, R162 ;  /* 0x000000a200a27308 */ /* 0x000fe20000002400 */
[----:B0-----:R-:W-:-:S07]  /*9460*/  FMNMX.FTZ R3, R3, R152, !PT ;  /* 0x0000009803037209 */ /* 0x001fce0007810000 */
[----:B------:R-:W-:Y:S01]  /*9470*/  MUFU.TANH R163, R163 ;  /* 0x000000a300a37308 */ /* 0x000fe20000002400 */
[----:B------:R-:W0:Y:S07]  /*9480*/  SHFL.BFLY PT, R152, R3, 0x1, 0x1f ;  /* 0x0c201f0003987f89 */ /* 0x000e2e00000e0000 */
[----:B------:R-:W-:Y:S08]  /*9490*/  MUFU.TANH R166, R166 ;  /* 0x000000a600a67308 */ /* 0x000ff00000002400 */
[----:B------:R-:W-:Y:S08]  /*94a0*/  MUFU.TANH R167, R167 ;  /* 0x000000a700a77308 */ /* 0x000ff00000002400 */
[----:B------:R-:W-:Y:S01]  /*94b0*/  MUFU.TANH R170, R170 ;  /* 0x000000aa00aa7308 */ /* 0x000fe20000002400 */
[----:B0-----:R-:W-:-:S07]  /*94c0*/  FMNMX.FTZ R3, R3, R152, !PT ;  /* 0x0000009803037209 */ /* 0x001fce0007810000 */
[----:B------:R-:W-:Y:S01]  /*94d0*/  MUFU.TANH R171, R171 ;  /* 0x000000ab00ab7308 */ /* 0x000fe20000002400 */
[----:B------:R-:W-:-:S07]  /*94e0*/  FADD.FTZ R21, -R3, R21 ;  /* 0x0000001503157221 */ /* 0x000fce0000010100 */
[----:B------:R-:W-:Y:S08]  /*94f0*/  MUFU.TANH R174, R174 ;  /* 0x000000ae00ae7308 */ /* 0x000ff00000002400 */
[----:B------:R-:W-:Y:S08]  /*9500*/  MUFU.TANH R175, R175 ;  /* 0x000000af00af7308 */ /* 0x000ff00000002400 */
[----:B------:R-:W-:Y:S08]  /*9510*/  MUFU.TANH R178, R178 ;  /* 0x000000b200b27308 */ /* 0x000ff00000002400 */
[----:B------:R-:W-:Y:S01]  /*9520*/  MUFU.TANH R179, R179 ;  /* 0x000000b300b37308 */ /* 0x000fe20000002400 */
        /* <DEDUP_REMOVED lines=13> */
[----:B------:R-:W-:-:S15]  /*9600*/  WARPGROUP.ARRIVE ;  /* 0x00000000000079c5 */ /* 0x000fde0000000000 */
[----:B------:R-:W-:-:S06]  /*9610*/  NOP ;  /* 0x0000000000007918 */ /* 0x000fcc0000000000 */
[----:B------:R-:W-:Y:S01]  /*9620*/  HGMMA.64x256x16.F32 R24, R184, gdesc[UR4].tnspB, R24, gsb0 ;  /* 0x43e00004b8187df0 */ /* 0x000fe20008000818 */
[----:B------:R-:W-:Y:S01]  /*9630*/  ULDC UR6, c[0x0][0x988] ;  /* 0x0002620000067ab9 */ /* 0x000fe20000000800 */
[----:B------:R-:W-:Y:S01]  /*9640*/  UMOV UR7, UR38 ;  /* 0x0000002600077c82 */ /* 0x000fe20008000000 */
[----:B------:R-:W-:-:S04]  /*9650*/  FMUL.FTZ R21, R21, UR6 ;  /* 0x0000000615157c20 */ /* 0x000fc80008410000 */
[----:B------:R0:W-:Y:S02]  /*9660*/  MUFU.EX2 R152, R21 ;  /* 0x0000001500987308 */ /* 0x0001e40000000800 */
[----:B0-----:R-:W-:-:S04]  /*9670*/  FMUL.FTZ R21, R3, UR6 ;  /* 0x0000000603157c20 */ /* 0x001fc80008410000 */
        /* <DEDUP_REMOVED lines=9> */
[--C-:B------:R-:W-:Y:S01]  /*9710*/  FFMA.FTZ R190, R169, UR6, -R21.reuse ;  /* 0x00000006a9be7c23 */ /* 0x100fe20008010815 */
[--C-:B------:R-:W-:Y:S01]  /*9720*/  FFMA.FTZ R160, R172, UR6, -R21.reuse ;  /* 0x00000006aca07c23 */ /* 0x100fe20008010815 */
[----:B------:R-:W-:-:S03]  /*9730*/  FFMA.FTZ R161, R177, UR6, -R21 ;  /* 0x00000006b1a17c23 */ /* 0x000fc60008010815 */
[----:B------:R-:W-:Y:S08]  /*9740*/  MUFU.EX2 R198, R198 ;  /* 0x000000c600c67308 */ /* 0x000ff00000000800 */
[----:B------:R-:W-:Y:S01]  /*9750*/  MUFU.EX2 R192, R192 ;  /* 0x000000c000c07308 */ /* 0x000fe20000000800 */
[----:B0-----:R-:W-:-:S07]  /*9760*/  FFMA.FTZ R15, R152, R15, R196 ;  /* 0x0000000f980f7223 */ /* 0x001fce00000100c4 */
        /* <DEDUP_REMOVED lines=8> */
[----:B------:R-:W-:Y:S01]  /*97f0*/  FMNMX.FTZ R184, R155, R181, !PT ;  /* 0x000000b59bb87209 */ /* 0x000fe20007810000 */
[----:B------:R-:W-:-:S04]  /*9800*/  FFMA.FTZ R185, R157, UR6, -R21 ;  /* 0x000000069db97c23 */ /* 0x000fc80008010815 */
[----:B------:R0:W1:Y:S01]  /*9810*/  MUFU.TANH R181, R182 ;  /* 0x000000b600b57308 */ /* 0x0000620000002400 */
[--C-:B------:R-:W-:Y:S01]  /*9820*/  FFMA.FTZ R157, R164, UR6, -R21.reuse ;  /* 0x00000006a49d7c23 */ /* 0x100fe20008010815 */
[----:B------:R-:W-:Y:S01]  /*9830*/  FMNMX.FTZ R184, R158, R184, !PT ;  /* 0x000000b89eb87209 */ /* 0x000fe20007810000 */
[----:B------:R-:W-:-:S03]  /*9840*/  FFMA.FTZ R186, R176, UR6, -R21 ;  /* 0x00000006b0ba7c23 */ /* 0x000fc60008010815 */
[----:B------:R-:W-:Y:S02]  /*9850*/  FMNMX.FTZ R184, R162, R184, !PT ;  /* 0x000000b8a2b87209 */ /* 0x000fe40007810000 */
[----:B------:R-:W-:Y:S01]  /*9860*/  MUFU.EX2 R185, R185 ;  /* 0x000000b900b97308 */ /* 0x000fe20000000800 */
[----:B0-----:R-:W-:Y:S01]  /*9870*/  FMUL.FTZ R182, R183, UR5 ;  /* 0x00000005b7b67c20 */ /* 0x001fe20008410000 */
[----:B------:R-:W-:-:S04]  /*9880*/  FMNMX.FTZ R184, R163, R184, !PT ;  /* 0x000000b8a3b87209 */ /* 0x000fc80007810000 */
[----:B------:R-:W-:Y:S01]  /*9890*/  FMNMX.FTZ R183, R166, R184, !PT ;  /* 0x000000b8a6b77209 */ /* 0x000fe20007810000 */
[--C-:B------:R-:W-:Y:S01]  /*98a0*/  FFMA.FTZ R184, R173, UR6, -R21.reuse ;  /* 0x00000006adb87c23 */ /* 0x100fe20008010815 */
[----:B------:R-:W-:Y:S01]  /*98b0*/  MUFU.TANH R182, R182 ;  /* 0x000000b600b67308 */ /* 0x000fe20000002400 */
[----:B------:R-:W-:Y:S01]  /*98c0*/  FFMA.FTZ R21, R180, UR6, -R21 ;  /* 0x00000006b4157c23 */ /* 0x000fe20008010815 */
[----:B------:R-:W-:-:S04]  /*98d0*/  FMNMX.FTZ R183, R167, R183, !PT ;  /* 0x000000b7a7b77209 */ /* 0x000fc80007810000 */
[----:B------:R-:W-:Y:S02]  /*98e0*/  FMNMX.FTZ R183, R170, R183, !PT ;  /* 0x000000b7aab77209 */ /* 0x000fe40007810000 */
[----:B------:R-:W-:Y:S02]  /*98f0*/  MUFU.EX2 R157, R157 ;  /* 0x0000009d009d7308 */ /* 0x000fe40000000800 */
[----:B------:R-:W-:-:S04]  /*9900*/  FMNMX.FTZ R183, R171, R183, !PT ;  /* 0x000000b7abb77209 */ /* 0x000fc80007810000 */
[----:B------:R-:W-:Y:S02]  /*9910*/  FMNMX.FTZ R0, R174, R183, !PT ;  /* 0x000000b7ae007209 */ /* 0x000fe40007810000 */
[----:B------:R-:W0:Y:S02]  /*9920*/  MUFU.EX2 R183, R2 ;  /* 0x0000000200b77308 */ /* 0x000e240000000800 */
[----:B------:R-:W-:-:S04]  /*9930*/  FMNMX.FTZ R0, R175, R0, !PT ;  /* 0x00000000af007209 */ /* 0x000fc80007810000 */
[----:B------:R-:W-:Y:S02]  /*9940*/  FMNMX.FTZ R0, R178, R0, !PT ;  /* 0x00000000b2007209 */ /* 0x000fe40007810000 */
[----:B------:R-:W-:Y:S02]  /*9950*/  MUFU.EX2 R184, R184 ;  /* 0x000000b800b87308 */ /* 0x000fe40000000800 */
[----:B------:R-:W-:-:S04]  /*9960*/  FMNMX.FTZ R0, R179, R0, !PT ;  /* 0x00000000b3007209 */ /* 0x000fc80007810000 */
[----:B-1----:R-:W-:Y:S02]  /*9970*/  FMNMX.FTZ R0, R181, R0, !PT ;  /* 0x00000000b5007209 */ /* 0x002fe40007810000 */
[----:B------:R-:W-:Y:S01]  /*9980*/  MUFU.EX2 R186, R186 ;  /* 0x000000ba00ba7308 */ /* 0x000fe20000000800 */
[C---:B0-----:R-:W-:Y:S01]  /*9990*/  FADD.FTZ R15, R183.reuse, R15 ;  /* 0x0000000fb70f7221 */ /* 0x041fe20000010000 */
[----:B------:R-:W-:Y:S02]  /*99a0*/  FMNMX.FTZ R0, R182, R0, !PT ;  /* 0x00000000b6007209 */ /* 0x000fe40007810000 */
[----:B------:R-:W-:Y:S01]  /*99b0*/  F2FP.F16.F32.PACK_AB R196, R183, R196 ;  /* 0x000000c4b7c4723e */ /* 0x000fe200000000ff */
[----:B------:R-:W-:Y:S01]  /*99c0*/  FADD.FTZ R15, R198, R15 ;  /* 0x0000000fc60f7221 */ /* 0x000fe20000010000 */
[----:B------:R-:W-:Y:S01]  /*99d0*/  F2FP.F16.F32.PACK_AB R198, R185, R198 ;  /* 0x000000c6b9c6723e */ /* 0x000fe200000000ff */
[----:B------:R-:W0:Y:S01]  /*99e0*/  SHFL.BFLY PT, R2, R0, 0x2, 0x1f ;  /* 0x0c401f0000027f89 */ /* 0x000e2200000e0000 */
[----:B------:R-:W-:Y:S01]  /*99f0*/  MUFU.EX2 R21, R21 ;  /* 0x0000001500157308 */ /* 0x000fe20000000800 */
[----:B0-----:R-:W-:-:S05]  /*9a00*/  FMNMX.FTZ R0, R0, R2, !PT ;  /* 0x0000000200007209 */ /* 0x001fca0007810000 */
[----:B------:R-:W0:Y:S02]  /*9a10*/  SHFL.BFLY PT, R2, R0, 0x1, 0x1f ;  /* 0x0c201f0000027f89 */ /* 0x000e2400000e0000 */
[----:B0-----:R-:W-:-:S05]  /*9a20*/  FMNMX.FTZ R2, R0, R2, !PT ;  /* 0x0000000200027209 */ /* 0x001fca0007810000 */
[C---:B------:R-:W-:Y:S01]  /*9a30*/  FMUL.FTZ R164, R2.reuse, UR6 ;  /* 0x0000000602a47c20 */ /* 0x040fe20008410000 */
[----:B------:R-:W-:Y:S01]  /*9a40*/  FADD.FTZ R0, -R2, R236 ;  /* 0x000000ec02007221 */ /* 0x000fe20000010100 */
[----:B------:R-:W-:Y:S02]  /*9a50*/  IMAD.MOV.U32 R236, RZ, RZ, R2 ;  /* 0x000000ffffec7224 */ /* 0x000fe400078e0002 */
[--C-:B------:R-:W-:Y:S01]  /*9a60*/  FFMA.FTZ R197, R153, UR6, -R164.reuse ;  /* 0x0000000699c57c23 */ /* 0x100fe200080108a4 */
[--C-:B------:R-:W-:Y:S01]  /*9a70*/  FFMA.FTZ R153, R154, UR6, -R164.reuse ;  /* 0x000000069a997c23 */ /* 0x100fe200080108a4 */
[----:B------:R-:W-:Y:S02]  /*9a80*/  IMAD.U32 R154, RZ, RZ, UR36 ;  /* 0x00000024ff9a7e24 */ /* 0x000fe4000f8e00ff */
[----:B------:R-:W-:Y:S01]  /*9a90*/  FMUL.FTZ R0, R0, UR6 ;  /* 0x0000000600007c20 */ /* 0x000fe20008410000 */
[--C-:B------:R-:W-:Y:S01]  /*9aa0*/  FFMA.FTZ R199, R155, UR6, -R164.reuse ;  /* 0x000000069bc77c23 */ /* 0x100fe200080108a4 */
[--C-:B------:R-:W-:Y:S01]  /*9ab0*/  FFMA.FTZ R155, R158, UR6, -R164.reuse ;  /* 0x000000069e9b7c23 */ /* 0x100fe200080108a4 */
[----:B------:R-:W-:Y:S01]  /*9ac0*/  MUFU.EX2 R197, R197 ;  /* 0x000000c500c57308 */ /* 0x000fe20000000800 */
[----:B------:R-:W-:Y:S01]  /*9ad0*/  @!P1 LEA R154, R154, UR37, 0x3 ;  /* 0x000000259a9a9c11 */ /* 0x000fe2000f8e18ff */
[--C-:B------:R-:W-:Y:S01]  /*9ae0*/  FFMA.FTZ R193, R162, UR6, -R164.reuse ;  /* 0x00000006a2c17c23 */ /* 0x100fe200080108a4 */
[--C-:B------:R-:W-:Y:S01]  /*9af0*/  FFMA.FTZ R163, R163, UR6, -R164.reuse ;  /* 0x00000006a3a37c23 */ /* 0x100fe200080108a4 */
[--C-:B------:R-:W-:Y:S01]  /*9b00*/  FFMA.FTZ R195, R166, UR6, -R164.reuse ;  /* 0x00000006a6c37c23 */ /* 0x100fe200080108a4 */
[----:B------:R-:W-:Y:S01]  /*9b10*/  FFMA.FTZ R170, R170, UR6, -R164 ;  /* 0x00000006aaaa7c23 */ /* 0x000fe200080108a4 */
[----:B------:R-:W-:-:S02]  /*9b20*/  @!P1 VIADD R154, R154, 0x30840 ;  /* 0x000308409a9a9836 */ /* 0x000fc40000000000 */
[--C-:B------:R-:W-:Y:S01]  /*9b30*/  FFMA.FTZ R171, R171, UR6, -R164.reuse ;  /* 0x00000006abab7c23 */ /* 0x100fe200080108a4 */
[----:B------:R-:W0:Y:S01]  /*9b40*/  MUFU.EX2 R0, R0 ;  /* 0x0000000000007308 */ /* 0x000e220000000800 */
[--C-:B------:R-:W-:Y:S01]  /*9b50*/  FFMA.FTZ R174, R174, UR6, -R164.reuse ;  /* 0x00000006aeae7c23 */ /* 0x100fe200080108a4 */
[----:B------:R-:W-:Y:S01]  /*9b60*/  FFMA.FTZ R175, R175, UR6, -R164 ;  /* 0x00000006afaf7c23 */ /* 0x000fe200080108a4 */
[----:B------:R-:W-:Y:S01]  /*9b70*/  @!P1 PRMT R154, RZ, 0x654, R154 ;  /* 0x00000654ff9a9816 */ /* 0x000fe2000000009a */
[--C-:B------:R-:W-:Y:S01]  /*9b80*/  FFMA.FTZ R178, R178, UR6, -R164.reuse ;  /* 0x00000006b2b27c23 */ /* 0x100fe200080108a4 */
[--C-:B------:R-:W-:Y:S01]  /*9b90*/  FFMA.FTZ R179, R179, UR6, -R164.reuse ;  /* 0x00000006b3b37c23 */ /* 0x100fe200080108a4 */
[----:B------:R-:W-:Y:S01]  /*9ba0*/  FFMA.FTZ R181, R181, UR6, -R164 ;  /* 0x00000006b5b57c23 */ /* 0x000fe200080108a4 */
[----:B------:R1:W-:Y:S01]  /*9bb0*/  @!P1 SYNCS.ARRIVE.TRANS64.RED.A1T0 RZ, [R154+URZ], RZ ;  /* 0x000000ff9aff99a7 */ /* 0x0003e2000810043f */
[----:B------:R-:W2:Y:S01]  /*9bc0*/  MUFU.EX2 R153, R153 ;  /* 0x0000009900997308 */ /* 0x000ea20000000800 */
[----:B-1----:R-:W-:-:S07]  /*9bd0*/  IMAD.U32 R154, RZ, RZ, UR10 ;  /* 0x0000000aff9a7e24 */ /* 0x002fce000f8e00ff */
[----:B------:R-:W1:Y:S01]  /*9be0*/  MUFU.EX2 R199, R199 ;  /* 0x000000c700c77308 */ /* 0x000e620000000800 */
[----:B0-----:R-:W-:Y:S01]  /*9bf0*/  FFMA.FTZ R162, R0, R14, R197 ;  /* 0x0000000e00a27223 */ /* 0x001fe200000100c5 */
[----:B------:R-:W-:Y:S01]  /*9c00*/  FADD.FTZ R14, R185, R15 ;  /* 0x0000000fb90e7221 */ /* 0x000fe20000010000 */
[----:B------:R-:W-:-:S03]  /*9c10*/  @!P1 VIADD R158, R154, 0x30860 ;  /* 0x000308609a9e9836 */ /* 0x000fc60000000000 */
[----:B------:R-:W-:Y:S01]  /*9c20*/  FADD.FTZ R14, R192, R14 ;  /* 0x0000000ec00e7221 */ /* 0x000fe20000010000 */
[C---:B------:R-:W-:Y:S01]  /*9c30*/  F2FP.F16.F32.PACK_AB R192, R156.reuse, R192 ;  /* 0x000000c09cc0723e */ /* 0x040fe200000000ff */
[----:B------:R-:W0:Y:S01]  /*9c40*/  MUFU.EX2 R155, R155 ;  /* 0x0000009b009b7308 */ /* 0x000e220000000800 */
[----:B------:R-:W-:Y:S01]  /*9c50*/  @!P1 PRMT R158, RZ, 0x654, R158 ;  /* 0x00000654ff9e9816 */ /* 0x000fe2000000009e */
[C---:B--2---:R-:W-:Y:S01]  /*9c60*/  FADD.FTZ R162, R153.reuse, R162 ;  /* 0x000000a299a27221 */ /* 0x044fe20000010000 */
[----:B------:R-:W-:Y:S01]  /*9c70*/  FADD.FTZ R14, R156, R14 ;  /* 0x0000000e9c0e7221 */ /* 0x000fe20000010000 */
[----:B------:R-:W-:Y:S01]  /*9c80*/  F2FP.F16.F32.PACK_AB R197, R153, R197 ;  /* 0x000000c599c5723e */ /* 0x000fe200000000ff */
[----:B------:R2:W-:Y:S02]  /*9c90*/  @!P1 SYNCS.ARRIVE.TRANS64.RED.A1T0 RZ, [R158+URZ], RZ ;  /* 0x000000ff9eff99a7 */ /* 0x0005e4000810043f */
[----:B------:R-:W-:Y:S01]  /*9ca0*/  FADD.FTZ R15, R194, R14 ;  /* 0x0000000ec20f7221 */ /* 0x000fe20000010000 */
[----:B------:R-:W3:Y:S01]  /*9cb0*/  MUFU.EX2 R193, R193 ;  /* 0x000000c100c17308 */ /* 0x000ee20000000800 */
[----:B-1----:R-:W-:Y:S01]  /*9cc0*/  FADD.FTZ R162, R199, R162 ;  /* 0x000000a2c7a27221 */ /* 0x002fe20000010000 */
[C---:B------:R-:W-:Y:S01]  /*9cd0*/  F2FP.F16.F32.PACK_AB R194, R157.reuse, R194 ;  /* 0x000000c29dc2723e */ /* 0x040fe200000000ff */
[----:B------:R-:W-:Y:S01]  /*9ce0*/  FADD.FTZ R15, R157, R15 ;  /* 0x0000000f9d0f7221 */ /* 0x000fe20000010000 */
[--C-:B--2---:R-:W-:Y:S01]  /*9cf0*/  FFMA.FTZ R158, R167, UR6, -R164.reuse ;  /* 0x00000006a79e7c23 */ /* 0x104fe200080108a4 */
[----:B------:R-:W-:-:S02]  /*9d00*/  FFMA.FTZ R164, R182, UR6, -R164 ;  /* 0x00000006b6a47c23 */ /* 0x000fc400080108a4 */
[----:B------:R-:W-:Y:S01]  /*9d10*/  FADD.FTZ R15, R188, R15 ;  /* 0x0000000fbc0f7221 */ /* 0x000fe20000010000 */
[----:B------:R-:W1:Y:S01]  /*9d20*/  MUFU.EX2 R154, R163 ;  /* 0x000000a3009a7308 */ /* 0x000e620000000800 */
[C---:B0-----:R-:W-:Y:S01]  /*9d30*/  FADD.FTZ R162, R155.reuse, R162 ;  /* 0x000000a29ba27221 */ /* 0x041fe20000010000 */
[----:B------:R-:W-:Y:S01]  /*9d40*/  F2FP.F16.F32.PACK_AB R199, R155, R199 ;  /* 0x000000c79bc7723e */ /* 0x000fe200000000ff */
[C---:B------:R-:W-:Y:S01]  /*9d50*/  FADD.FTZ R15, R159.reuse, R15 ;  /* 0x0000000f9f0f7221 */ /* 0x040fe20000010000 */
[----:B------:R-:W-:-:S03]  /*9d60*/  F2FP.F16.F32.PACK_AB R188, R159, R188 ;  /* 0x000000bc9fbc723e */ /* 0x000fc600000000ff */
[----:B------:R-:W-:Y:S01]  /*9d70*/  FADD.FTZ R15, R190, R15 ;  /* 0x0000000fbe0f7221 */ /* 0x000fe20000010000 */
[----:B------:R-:W0:Y:S01]  /*9d80*/  MUFU.EX2 R195, R195 ;  /* 0x000000c300c37308 */ /* 0x000e220000000800 */
[----:B---3--:R-:W-:Y:S01]  /*9d90*/  FADD.FTZ R162, R193, R162 ;  /* 0x000000a2c1a27221 */ /* 0x008fe20000010000 */
[C---:B------:R-:W-:Y:S01]  /*9da0*/  F2FP.F16.F32.PACK_AB R190, R160.reuse, R190 ;  /* 0x000000bea0be723e */ /* 0x040fe200000000ff */
[----:B------:R-:W-:-:S04]  /*9db0*/  FADD.FTZ R15, R160, R15 ;  /* 0x0000000fa00f7221 */ /* 0x000fc80000010000 */
[----:B------:R-:W-:Y:S01]  /*9dc0*/  FADD.FTZ R15, R184, R15 ;  /* 0x0000000fb80f7221 */ /* 0x000fe20000010000 */
[----:B------:R-:W2:Y:S01]  /*9dd0*/  MUFU.EX2 R158, R158 ;  /* 0x0000009e009e7308 */ /* 0x000ea20000000800 */
[C---:B-1----:R-:W-:Y:S01]  /*9de0*/  FADD.FTZ R162, R154.reuse, R162 ;  /* 0x000000a29aa27221 */ /* 0x042fe20000010000 */
[----:B------:R-:W-:Y:S01]  /*9df0*/  F2FP.F16.F32.PACK_AB R193, R154, R193 ;  /* 0x000000c19ac1723e */ /* 0x000fe200000000ff */
[C---:B------:R-:W-:Y:S01]  /*9e00*/  FADD.FTZ R15, R161.reuse, R15 ;  /* 0x0000000fa10f7221 */ /* 0x040fe20000010000 */
[----:B------:R-:W-:-:S03]  /*9e10*/  F2FP.F16.F32.PACK_AB R184, R161, R184 ;  /* 0x000000b8a1b8723e */ /* 0x000fc600000000ff */
[----:B------:R-:W-:Y:S01]  /*9e20*/  FADD.FTZ R154, R186, R15 ;  /* 0x0000000fba9a7221 */ /* 0x000fe20000010000 */
[----:B------:R-:W1:Y:S01]  /*9e30*/  MUFU.EX2 R170, R170 ;  /* 0x000000aa00aa7308 */ /* 0x000e620000000800 */
[----:B0-----:R-:W-:Y:S01]  /*9e40*/  FADD.FTZ R14, R195, R162 ;  /* 0x000000a2c30e7221 */ /* 0x001fe20000010000 */
[C---:B------:R-:W-:Y:S01]  /*9e50*/  F2FP.F16.F32.PACK_AB R186, R21.reuse, R186 ;  /* 0x000000ba15ba723e */ /* 0x040fe200000000ff */
[----:B------:R-:W-:Y:S01]  /*9e60*/  FADD.FTZ R15, R21, R154 ;  /* 0x0000009a150f7221 */ /* 0x000fe20000010000 */
[----:B------:R-:W-:-:S04]  /*9e70*/  IMAD.MOV.U32 R21, RZ, RZ, R3 ;  /* 0x000000ffff157224 */ /* 0x000fc800078e0003 */
[----:B------:R-:W0:Y:S01]  /*9e80*/  MUFU.EX2 R171, R171 ;  /* 0x000000ab00ab7308 */ /* 0x000e220000000800 */
[C---:B--2---:R-:W-:Y:S01]  /*9e90*/  FADD.FTZ R14, R158.reuse, R14 ;  /* 0x0000000e9e0e7221 */ /* 0x044fe20000010000 */
[----:B------:R-:W-:-:S06]  /*9ea0*/  F2FP.F16.F32.PACK_AB R195, R158, R195 ;  /* 0x000000c39ec3723e */ /* 0x000fcc00000000ff */
        /* <DEDUP_REMOVED lines=14> */
[----:B------:R-:W-:-:S03]  /*9f90*/  F2FP.F16.F32.PACK_AB R185, R179, R178 ;  /* 0x000000b2b3b9723e */ /* 0x000fc600000000ff */
[----:B-1----:R-:W-:-:S04]  /*9fa0*/  FADD.FTZ R153, R181, R14 ;  /* 0x0000000eb5997221 */ /* 0x002fc80000010000 */
[C---:B0-----:R-:W-:Y:S01]  /*9fb0*/  FADD.FTZ R14, R164.reuse, R153 ;  /* 0x00000099a40e7221 */ /* 0x041fe20000010000 */
[----:B------:R-:W-:Y:S01]  /*9fc0*/  F2FP.F16.F32.PACK_AB R187, R164, R181 ;  /* 0x000000b5a4bb723e */ /* 0x000fe200000000ff */
[----:B------:R-:W-:Y:S06]  /*9fd0*/  @P2 BRA `(.L_x_1255) ;  /* 0xffffffdc00e42947 */ /* 0x000fec000383ffff */
.L_x_1246:
[----:B------:R-:W-:-:S13]  /*9fe0*/  R2UR UR4, R19 ;  /* 0x00000000130472ca */ /* 0x000fda00000e0000 */
[----:B------:R-:W-:-:S13]  /*9ff0*/  ISETP.GE.AND P2, PT, R20, UR4, PT ;  /* 0x0000000414007c0c */ /* 0x000fda000bf46270 */
[----:B------:R-:W-:Y:S05]  /*a000*/  @!P2 BRA `(.L_x_1256) ;  /* 0x0000002800e0a947 */ /* 0x000fea0003800000 */
[----:B------:R-:W-:Y:S01]  /*a010*/  IMAD.MOV.U32 R21, RZ, RZ, R2 ;  /* 0x000000ffff157224 */ /* 0x000fe200078e0002 */
[----:B------:R-:W-:Y:S01]  /*a020*/  UMOV UR7, UR38 ;  /* 0x0000002600077c82 */ /* 0x000fe20008000000 */
[----:B------:R-:W-:Y:S01]  /*a030*/  IMAD.MOV.U32 R236, RZ, RZ, R3 ;  /* 0x000000ffffec7224 */ /* 0x000fe200078e0003 */
[----:B------:R-:W-:Y:S01]  /*a040*/  UMOV UR4, UR36 ;  /* 0x0000002400047c82 */ /* 0x000fe20008000000 */
[----:B------:R-:W-:Y:S01]  /*a050*/  ULDC UR54, c[0x0][0x9e4] ;  /* 0x0002790000367ab9 */ /* 0x000fe20000000800 */
[----:B------:R-:W-:-:S05]  /*a060*/  ULDC UR5, c[0x0][0x9d8] ;  /* 0x0002760000057ab9 */ /* 0x000fca0000000800 */
.L_x_1273:
[----:B------:R-:W-:-:S04]  /*a070*/  UIADD3 UR36, UR4, 0x1, URZ ;  /* 0x0000000104247890 */ /* 0x000fc8000fffe03f */
[----:B------:R-:W-:-:S04]  /*a080*/  UISETP.NE.AND UP1, UPT, UR36, 0x2, UPT ;  /* 0x000000022400788c */ /* 0x000fc8000bf25270 */
[----:B------:R-:W-:Y:S02]  /*a090*/  USEL UR38, URZ, 0x1, UP1 ;  /* 0x000000013f267887 */ /* 0x000fe40008800000 */
[----:B------:R-:W-:Y:S02]  /*a0a0*/  USEL UR36, UR36, URZ, UP1 ;  /* 0x0000003f24247287 */ /* 0x000fe40008800000 */
[----:B------:R-:W-:Y:S01]  /*a0b0*/  ULOP3.LUT UR38, UR7, UR38, URZ, 0x3c, !UPT ;  /* 0x0000002607267292 */ /* 0x000fe2000f8e3c3f */
[----:B------:R-:W-:Y:S11]  /*a0c0*/  @!P0 BRA `(.L_x_1257) ;  /* 0x0000000000048947 */ /* 0x000ff60003800000 */
[----:B------:R-:W-:Y:S01]  /*a0d0*/  BPT.TRAP 0x1 ;  /* 0x000000040000795c */ /* 0x000fe20000300000 */
.L_x_1257:
[----:B------:R-:W-:Y:S01]  /*a0e0*/  ULEA UR6, UR36, UR37, 0x3 ;  /* 0x0000002524067291 */ /* 0x000fe2000f8e183f */
[----:B------:R-:W-:-:S05]  /*a0f0*/  IMAD.U32 R2, RZ, RZ, UR38 ;  /* 0x00000026ff027e24 */ /* 0x000fca000f8e00ff */
[----:B------:R-:W-:-:S04]  /*a100*/  SHF.L.U32 R2, R2, 0x1f, RZ ;  /* 0x0000001f02027819 */ /* 0x000fc800000006ff */
[----:B------:R0:W1:Y:S01]  /*a110*/  SYNCS.PHASECHK.TRANS64.TRYWAIT P2, [UR6+0x30830], R2 ;  /* 0x03083002ff0075a7 */ /* 0x0000620008040146 */
[----:B------:R-:W-:Y:S05]  /*a120*/  @!P0 BRA `(.L_x_1258) ;  /* 0x0000000000048947 */ /* 0x000fea0003800000 */
[----:B------:R-:W-:Y:S01]  /*a130*/  BPT.TRAP 0x1 ;  /* 0x000000040000795c */ /* 0x000fe20000300000 */
.L_x_1258:
[-C--:B------:R-:W-:Y:S01]  /*a140*/  FMUL.FTZ R24, R24, R152.reuse ;  /* 0x0000009818187220 */ /* 0x080fe20000410000 */
[----:B------:R-:W-:Y:S01]  /*a150*/  FMUL.FTZ R25, R25, R152 ;  /* 0x0000009819197220 */ /* 0x000fe20000410000 */
[----:B-1----:R-:W-:Y:S06]  /*a160*/  @P2 BRA `(.L_x_1259) ;  /* 0x0000000000082947 */ /* 0x002fec0003800000 */
[----:B------:R-:W1:Y:S02]  /*a170*/  SYNCS.PHASECHK.TRANS64.TRYWAIT P2, [UR6+0x30830], R2 ;  /* 0x03083002ff0075a7 */ /* 0x000e640008040146 */
[----:B-1----:R-:W-:Y:S05]  /*a180*/  @!P2 BRA `(.L_x_1260) ;  /* 0x0000010c0034a947 */ /* 0x002fea0003800000 */
.L_x_1259:
        /* <DEDUP_REMOVED lines=224> */
.L_x_1261:
[----:B------:R-:W-:Y:S01]  /*af90*/  ULEA UR10, UR4, UR37, 0x3 ;  /* 0x00000025040a7291 */ /* 0x000fe2000f8e183f */
[----:B------:R-:W-:-:S05]  /*afa0*/  IMAD.U32 R0, RZ, RZ, UR7 ;  /* 0x00000007ff007e24 */ /* 0x000fca000f8e00ff */
[----:B------:R-:W-:-:S04]  /*afb0*/  SHF.L.U32 R0, R0, 0x1f, RZ ;  /* 0x0000001f00007819 */ /* 0x000fc800000006ff */
[----:B------:R2:W3:Y:S01]  /*afc0*/  SYNCS.PHASECHK.TRANS64.TRYWAIT P2, [UR10+0x30850], R0 ;  /* 0x03085000ff0075a7 */ /* 0x0004e2000804014a */
[----:B------:R-:W-:Y:S05]  /*afd0*/  @!P0 BRA `(.L_x_1262) ;  /* 0x0000000000048947 */ /* 0x000fea0003800000 */
[----:B------:R-:W-:Y:S01]  /*afe0*/  BPT.TRAP 0x1 ;  /* 0x000000040000795c */ /* 0x000fe20000300000 */
.L_x_1262:
[----:B---3--:R-:W-:Y:S05]  /*aff0*/  @P2 BRA `(.L_x_1263) ;  /* 0x0000000000082947 */ /* 0x008fea0003800000 */
[----:B------:R-:W3:Y:S02]  /*b000*/  SYNCS.PHASECHK.TRANS64.TRYWAIT P2, [UR10+0x30850], R0 ;  /* 0x03085000ff0075a7 */ /* 0x000ee4000804014a */
[----:B---3--:R-:W-:Y:S05]  /*b010*/  @!P2 BRA `(.L_x_1264) ;  /* 0x000000fc00a8a947 */ /* 0x008fea0003800000 */
.L_x_1263:
[----:B------:R-:W-:Y:S01]  /*b020*/  UIADD3 UR6, UR37, 0x400, URZ ;  /* 0x0000040025067890 */ /* 0x000fe2000fffe03f */
[----:B------:R-:W-:Y:S01]  /*b030*/  WARPGROUP.ARRIVE ;  /* 0x00000000000079c5 */ /* 0x000fe20000000000 */
[----:B------:R-:W-:Y:S01]  /*b040*/  UMOV UR7, 0x40000040 ;  /* 0x4000004000077882 */ /* 0x000fe20000000000 */
[----:B------:R-:W-:Y:S01]  /*b050*/  PLOP3.LUT P2, PT, PT, PT, UP0, 0x80, 0x0 ;  /* 0x000000000000781c */ /* 0x000fe20003f4f008 */
[----:B------:R-:W-:Y:S01]  /*b060*/  USHF.R.U32.HI UR6, URZ, 0x4, UR6 ;  /* 0x000000043f067899 */ /* 0x000fe20008011606 */
[----:B0-2---:R-:W-:Y:S01]  /*b070*/  FMUL.FTZ R0, R154, UR5 ;  /* 0x000000059a007c20 */ /* 0x005fe20008410000 */
[----:B------:R-:W-:Y:S01]  /*b080*/  FMUL.FTZ R154, R158, UR5 ;  /* 0x000000059e9a7c20 */ /* 0x000fe20008410000 */
        /* <DEDUP_REMOVED lines=20> */
[----:B------:R-:W-:Y:S01]  /*b1d0*/  FMUL.FTZ R172, R172, UR5 ;  /* 0x00000005acac7c20 */ /* 0x000fe20008410000 */
[----:B------:R-:W-:Y:S01]  /*b1e0*/  UMOV UR7, 0x40000040 ;  /* 0x4000004000077882 */ /* 0x000fe20000000000 */
[----:B------:R-:W-:Y:S01]  /*b1f0*/  FMUL.FTZ R173, R173, UR5 ;  /* 0x00000005adad7c20 */ /* 0x000fe20008410000 */
[----:B------:R-:W-:Y:S01]  /*b200*/  FMUL.FTZ R176, R176, UR5 ;  /* 0x00000005b0b07c20 */ /* 0x000fe20008410000 */
[----:B------:R-:W-:Y:S01]  /*b210*/  FMUL.FTZ R180, R180, UR5 ;  /* 0x00000005b4b47c20 */ /* 0x000fe20008410000 */
[----:B------:R-:W-:Y:S01]  /*b220*/  FMUL.FTZ R181, R181, UR5 ;  /* 0x00000005b5b57c20 */ /* 0x000fe20008410000 */
[----:B------:R-:W-:Y:S01]  /*b230*/  FMUL.FTZ R178, R183, UR5 ;  /* 0x00000005b7b27c20 */ /* 0x000fe20008410000 */
[----:B------:R-:W0:Y:S08]  /*b240*/  MUFU.TANH R153, R153 ;  /* 0x0000009900997308 */ /* 0x000e300000002400 */
        /* <DEDUP_REMOVED lines=34> */
[----:B------:R-:W-:-:S15]  /*b470*/  WARPGROUP.ARRIVE ;  /* 0x00000000000079c5 */ /* 0x000fde0000000000 */
[----:B------:R-:W-:-:S06]  /*b480*/  NOP ;  /* 0x0000000000007918 */ /* 0x000fcc0000000000 */
[----:B------:R-:W-:Y:S03]  /*b490*/  HGMMA.64x256x16.F32 R24, R184, gdesc[UR4].tnspB, R24, gsb0 ;  /* 0x43e00004b8187df0 */ /* 0x000fe60008000818 */
[----:B------:R-:W-:Y:S02]  /*b4a0*/  WARPGROUP.DEPBAR.LE gsb0, 0x0 ;  /* 0x00008000000079c5 */ /* 0x000fe40000010000 */
[----:B------:R-:W-:Y:S02]  /*b4b0*/  VIADD R186, R18, UR61 ;  /* 0x0000003d12ba7c36 */ /* 0x000fe40008000000 */
[----:B------:R-:W-:Y:S01]  /*b4c0*/  FMUL.FTZ R184, R152, UR5 ;  /* 0x0000000598b87c20 */ /* 0x000fe20008410000 */
[----:B------:R-:W-:Y:S01]  /*b4d0*/  FMUL.FTZ R152, R155, UR5 ;  /* 0x000000059b987c20 */ /* 0x000fe20008410000 */
[----:B------:R-:W-:Y:S01]  /*b4e0*/  FMUL.FTZ R155, R159, UR5 ;  /* 0x000000059f9b7c20 */ /* 0x000fe20008410000 */
[----:B-1----:R-:W-:Y:S01]  /*b4f0*/  @P2 IMAD.HI.U32 R2, R186, UR4, RZ ;  /* 0x00000004ba022c27 */ /* 0x002fe2000f8e00ff */
[----:B------:R-:W-:-:S03]  /*b500*/  @UP0 ULDC UR4, c[0x0][0x450] ;  /* 0x0001140000040ab9 */ /* 0x000fc60000000800 */
[----:B------:R-:W-:Y:S01]  /*b510*/  FMUL.FTZ R159, R163, UR5 ;  /* 0x00000005a39f7c20 */ /* 0x000fe20008410000 */
[----:B------:R-:W-:Y:S01]  /*b520*/  FMUL.FTZ R163, R167, UR5 ;  /* 0x00000005a7a37c20 */ /* 0x000fe20008410000 */
[----:B------:R-:W-:Y:S01]  /*b530*/  FMUL.FTZ R167, R171, UR5 ;  /* 0x00000005aba77c20 */ /* 0x000fe20008410000 */
[----:B------:R-:W-:Y:S01]  /*b540*/  @P2 SHF.R.U32.HI R186, RZ, UR4, R2 ;  /* 0x00000004ffba2c19 */ /* 0x000fe20008011602 */
[----:B------:R-:W-:Y:S02]  /*b550*/  IMAD.U32 R2, RZ, RZ, UR36 ;  /* 0x00000024ff027e24 */ /* 0x000fe4000f8e00ff */
[----:B------:R-:W-:Y:S01]  /*b560*/  FMUL.FTZ R171, R175, UR5 ;  /* 0x00000005afab7c20 */ /* 0x000fe20008410000 */
[----:B------:R-:W-:Y:S01]  /*b570*/  FMUL.FTZ R175, R179, UR5 ;  /* 0x00000005b3af7c20 */ /* 0x000fe20008410000 */
[----:B------:R-:W-:Y:S01]  /*b580*/  FMUL.FTZ R185, R177, UR5 ;  /* 0x00000005b1b97c20 */ /* 0x000fe20008410000 */
[----:B------:R-:W1:Y:S01]  /*b590*/  SHFL.IDX PT, R189, R186, RZ, 0x1c1f ;  /* 0x001c1fffbabd7589 */ /* 0x000e6200000e0000 */
[----:B------:R-:W-:Y:S01]  /*b5a0*/  @!P1 LEA R2, R2, UR37, 0x3 ;  /* 0x0000002502029c11 */ /* 0x000fe2000f8e18ff */
[----:B------:R-:W-:-:S02]  /*b5b0*/  IMAD.SHL.U32 R179, R20, 0x40, RZ ;  /* 0x0000004014b37824 */ /* 0x000fc400078e00ff */
[----:B------:R-:W-:Y:S01]  /*b5c0*/  FMUL.FTZ R177, R182, UR5 ;  /* 0x00000005b6b17c20 */ /* 0x000fe20008410000 */
[----:B------:R-:W-:Y:S01]  /*b5d0*/  IMAD.U32 R187, RZ, RZ, UR39 ;  /* 0x00000027ffbb7e24 */ /* 0x000fe2000f8e00ff */
[----:B------:R-:W0:Y:S01]  /*b5e0*/  MUFU.TANH R184, R184 ;  /* 0x000000b800b87308 */ /* 0x000e220000002400 */
[----:B------:R-:W-:Y:S01]  /*b5f0*/  @!P1 VIADD R2, R2, 0x30840 ;  /* 0x0003084002029836 */ /* 0x000fe20000000000 */
[----:B------:R-:W-:-:S04]  /*b600*/  ULDC UR4, c[0x0][0x9e0] ;  /* 0x0002780000047ab9 */ /* 0x000fc80000000800 */
[----:B------:R-:W-:Y:S02]  /*b610*/  @!P1 PRMT R2, RZ, 0x654, R2 ;  /* 0x00000654ff029816 */ /* 0x000fe40000000002 */
[----:B------:R-:W0:Y:S02]  /*b620*/  MUFU.TANH R152, R152 ;  /* 0x0000009800987308 */ /* 0x000e240000002400 */
[----:B------:R5:W-:Y:S06]  /*b630*/  @!P1 SYNCS.ARRIVE.TRANS64.RED.A1T0 RZ, [R2+URZ], RZ ;  /* 0x000000ff02ff99a7 */ /* 0x000bec000810043f */
[----:B------:R-:W0:Y:S01]  /*b640*/  MUFU.TANH R155, R155 ;  /* 0x0000009b009b7308 */ /* 0x000e220000002400 */
[----:B-----5:R-:W-:-:S04]  /*b650*/  IADD3 R2, -R16, 0x1, -R179 ;  /* 0x0000000110027810 */ /* 0x020fc80007ffe9b3 */
[----:B------:R-:W-:-:S03]  /*b660*/  IADD3 R187, -R187, UR60, R2 ;  /* 0x0000003cbbbb7c10 */ /* 0x000fc6000fffe102 */
[----:B------:R-:W0:Y:S02]  /*b670*/  MUFU.TANH R159, R159 ;  /* 0x0000009f009f7308 */ /* 0x000e240000002400 */
[C---:B------:R-:W-:Y:S02]  /*b680*/  VIADD R188, R187.reuse, UR4 ;  /* 0x00000004bbbc7c36 */ /* 0x040fe40008000000 */
[----:B------:R-:W-:Y:S02]  /*b690*/  VIADD R187, R187, UR58 ;  /* 0x0000003abbbb7c36 */ /* 0x000fe40008000000 */
[--C-:B-1----:R-:W-:Y:S02]  /*b6a0*/  IMAD.IADD R183, R188, 0x1, R189.reuse ;  /* 0x00000001bcb77824 */ /* 0x102fe400078e02bd */
[----:B------:R-:W1:Y:S01]  /*b6b0*/  MUFU.TANH R163, R163 ;  /* 0x000000a300a37308 */ /* 0x000e620000002400 */
[----:B------:R-:W-:-:S07]  /*b6c0*/  IMAD.IADD R182, R187, 0x1, R189 ;  /* 0x00000001bbb67824 */ /* 0x000fce00078e02bd */
[----:B------:R-:W0:Y:S08]  /*b6d0*/  MUFU.TANH R167, R167 ;  /* 0x000000a700a77308 */ /* 0x000e300000002400 */
[----:B------:R-:W0:Y:S08]  /*b6e0*/  MUFU.TANH R171, R171 ;  /* 0x000000ab00ab7308 */ /* 0x000e300000002400 */
[----:B------:R-:W0:Y:S08]  /*b6f0*/  MUFU.TANH R185, R185 ;  /* 0x000000b900b97308 */ /* 0x000e300000002400 */
[----:B------:R-:W0:Y:S08]  /*b700*/  MUFU.TANH R175, R175 ;  /* 0x000000af00af7308 */ /* 0x000e300000002400 */
[----:B------:R-:W0:Y:S01]  /*b710*/  MUFU.TANH R177, R177 ;  /* 0x000000b100b17308 */ /* 0x000e220000002400 */
[----:B-1234-:R-:W-:Y:S05]  /*b720*/  @!P5 BRA `(.L_x_1265) ;  /* 0x00000000005cd947 */ /* 0x01efea0003800000 */
        /* <DEDUP_REMOVED lines=8> */
[----:B------:R-:W1:Y:S02]  /*b7b0*/  @P2 LDC.64 R2, c[0x0][0x9e8] ;  /* 0x00027a00ff022b82 */ /* 0x000e640000000a00 */
[----:B-1----:R-:W-:-:S05]  /*b7c0*/  @P2 IMAD.HI.U32 R2, R189, R2, RZ ;  /* 0x00000002bd022227 */ /* 0x002fca00078e00ff */
[----:B------:R-:W-:-:S04]  /*b7d0*/  @P2 SHF.R.U32.HI R189, RZ, R3, R2 ;  /* 0x00000003ffbd2219 */ /* 0x000fc80000011602 */
[----:B------:R-:W-:Y:S01]  /*b7e0*/  LOP3.LUT R189, RZ, R189, RZ, 0x33, !PT ;  /* 0x000000bdffbd7212 */ /* 0x000fe200078e33ff */
[----:B------:R-:W-:Y:S06]  /*b7f0*/  BRA `(.L_x_1268) ;  /* 0x0000000000147947 */ /* 0x000fec0003800000 */
.L_x_1267:
[----:B------:R-:W-:-:S05]  /*b800*/  IMAD.U32 R190, RZ, RZ, UR54 ;  /* 0x00000036ffbe7e24 */ /* 0x000fca000f8e00ff */
[----:B------:R-:W-:-:S13]  /*b810*/  ISETP.NE.AND P2, PT, R190, 0x1, PT ;  /* 0x00000001be00780c */ /* 0x000fda0003f45270 */
[----:B------:R-:W1:Y:S02]  /*b820*/  @P2 LDC.64 R2, c[0x0][0x9e8] ;  /* 0x00027a00ff022b82 */ /* 0x000e640000000a00 */
[----:B-1----:R-:W-:-:S05]  /*b830*/  @P2 IMAD.HI.U32 R2, R189, R2, RZ ;  /* 0x00000002bd022227 */ /* 0x002fca00078e00ff */
[----:B------:R-:W-:-:S07]  /*b840*/  @P2 SHF.R.U32.HI R189, RZ, R3, R2 ;  /* 0x00000003ffbd2219 */ /* 0x000fce0000011602 */
.L_x_1268:
[----:B------:R-:W-:Y:S05]  /*b850*/  BSYNC B0 ;  /* 0x0000000000007941 */ /* 0x000fea0003800000 */
.L_x_1266:
[----:B------:R-:W-:-:S04]  /*b860*/  IMAD R189, R189, R190, -R179 ;  /* 0x000000bebdbd7224 */ /* 0x000fc800078e0ab3 */
[----:B------:R-:W-:-:S05]  /*b870*/  IMAD.IADD R189, R189, 0x1, -R16 ;  /* 0x00000001bdbd7824 */ /* 0x000fca00078e0a10 */
[----:B------:R-:W-:Y:S02]  /*b880*/  VIADDMNMX R183, R189, R190, R183, PT ;  /* 0x000000bebdb77246 */ /* 0x000fe400038001b7 */
[----:B------:R-:W-:-:S07]  /*b890*/  VIMNMX R182, R182, R189, !PT ;  /* 0x000000bdb6b67248 */ /* 0x000fce0007fe0100 */
.L_x_1265:
[----:B------:R-:W-:Y:S01]  /*b8a0*/  ISETP.GT.AND P2, PT, R20, -0x1, PT ;  /* 0xffffffff1400780c */ /* 0x000fe20003f44270 */
[----:B------:R-:W1:Y:S03]  /*b8b0*/  SHFL.IDX PT, R186, R186, 0x1, 0x1c1f ;  /* 0x003c1f00baba7f89 */ /* 0x000e6600000e0000 */
[C---:B------:R-:W-:Y:S02]  /*b8c0*/  ISETP.GT.AND P3, PT, R182.reuse, RZ, P2 ;  /* 0x000000ffb600720c */ /* 0x040fe40001764270 */
[C---:B------:R-:W-:Y:S02]  /*b8d0*/  ISETP.GT.AND P6, PT, R182.reuse, 0x1, P2 ;  /* 0x00000001b600780c */ /* 0x040fe400017c4270 */
[----:B------:R-:W-:Y:S02]  /*b8e0*/  ISETP.LT.OR P4, PT, R183, 0x1, P3 ;  /* 0x00000001b700780c */ /* 0x000fe40001f81670 */
[----:B------:R-:W-:-:S02]  /*b8f0*/  ISETP.GT.AND P3, PT, R182, 0x8, P2 ;  /* 0x00000008b600780c */ /* 0x000fc40001764270 */
[----:B0-----:R-:W-:Y:S02]  /*b900*/  FSEL R184, R184, -INF , !P4 ;  /* 0xff800000b8b87808 */ /* 0x001fe40006000000 */
[----:B------:R-:W-:Y:S02]  /*b910*/  ISETP.GT.AND P4, PT, R182, 0x9, P2 ;  /* 0x00000009b600780c */ /* 0x000fe40001784270 */
[C---:B------:R-:W-:Y:S02]  /*b920*/  ISETP.LT.OR P6, PT, R183.reuse, 0x2, P6 ;  /* 0x00000002b700780c */ /* 0x040fe400037c1670 */
[C---:B------:R-:W-:Y:S02]  /*b930*/  ISETP.LT.OR P3, PT, R183.reuse, 0x9, P3 ;  /* 0x00000009b700780c */ /* 0x040fe40001f61670 */
[----:B------:R-:W-:Y:S02]  /*b940*/  ISETP.LT.OR P4, PT, R183, 0xa, P4 ;  /* 0x0000000ab700780c */ /* 0x000fe40002781670 */
[----:B------:R-:W-:-:S02]  /*b950*/  FSEL R153, R153, -INF , !P6 ;  /* 0xff80000099997808 */ /* 0x000fc40007000000 */
[----:B------:R-:W-:Y:S01]  /*b960*/  FSEL R156, R156, -INF , !P3 ;  /* 0xff8000009c9c7808 */ /* 0x000fe20005800000 */
[--C-:B-1----:R-:W-:Y:S01]  /*b970*/  IMAD.IADD R188, R188, 0x1, R186.reuse ;  /* 0x00000001bcbc7824 */ /* 0x102fe200078e02ba */
[----:B------:R-:W-:Y:S01]  /*b980*/  FSEL R157, R157, -INF , !P4 ;  /* 0xff8000009d9d7808 */ /* 0x000fe20006000000 */
[----:B------:R-:W-:Y:S01]  /*b990*/  IMAD.IADD R187, R187, 0x1, R186 ;  /* 0x00000001bbbb7824 */ /* 0x000fe200078e02ba */
        /* <DEDUP_REMOVED lines=35> */
[----:B------:R-:W-:Y:S01]  /*bbd0*/  FSEL R181, R181, -INF , !P4 ;  /* 0xff800000b5b57808 */ /* 0x000fe20006000000 */
[----:B------:R-:W-:Y:S06]  /*bbe0*/  @!P5 BRA `(.L_x_1269) ;  /* 0x00000000005cd947 */ /* 0x000fec0003800000 */
        /* <DEDUP_REMOVED lines=13> */
.L_x_1271:
[----:B------:R-:W-:-:S05]  /*bcc0*/  IMAD.U32 R182, RZ, RZ, UR54 ;  /* 0x00000036ffb67e24 */ /* 0x000fca000f8e00ff */
[----:B------:R-:W-:-:S13]  /*bcd0*/  ISETP.NE.AND P3, PT, R182, 0x1, PT ;  /* 0x00000001b600780c */ /* 0x000fda0003f65270 */
[----:B------:R-:W0:Y:S02]  /*bce0*/  @P3 LDC.64 R2, c[0x0][0x9e8] ;  /* 0x00027a00ff023b82 */ /* 0x000e240000000a00 */
[----:B0-----:R-:W-:-:S05]  /*bcf0*/  @P3 IMAD.HI.U32 R2, R186, R2, RZ ;  /* 0x00000002ba023227 */ /* 0x001fca00078e00ff */
[----:B------:R-:W-:-:S07]  /*bd00*/  @P3 SHF.R.U32.HI R186, RZ, R3, R2 ;  /* 0x00000003ffba3219 */ /* 0x000fce0000011602 */
.L_x_1272:
[----:B------:R-:W-:Y:S05]  /*bd10*/  BSYNC B0 ;  /* 0x0000000000007941 */ /* 0x000fea0003800000 */
.L_x_1270:
[----:B------:R-:W-:-:S04]  /*bd20*/  IMAD R179, R186, R182, -R179 ;  /* 0x000000b6bab37224 */ /* 0x000fc800078e0ab3 */
[----:B------:R-:W-:-:S05]  /*bd30*/  IMAD.IADD R179, R179, 0x1, -R16 ;  /* 0x00000001b3b37824 */ /* 0x000fca00078e0a10 */
[----:B------:R-:W-:Y:S02]  /*bd40*/  VIADDMNMX R188, R179, R182, R188, PT ;  /* 0x000000b6b3bc7246 */ /* 0x000fe400038001bc */
[----:B------:R-:W-:-:S07]  /*bd50*/  VIMNMX R187, R187, R179, !PT ;  /* 0x000000b3bbbb7248 */ /* 0x000fce0007fe0100 */
.L_x_1269:
[----:B------:R-:W-:Y:S01]  /*bd60*/  ISETP.GT.AND P6, PT, R187, 0x9, P2 ;  /* 0x00000009bb00780c */ /* 0x000fe200017c4270 */
[----:B------:R-:W-:Y:S01]  /*bd70*/  ULDC UR6, c[0x0][0x988] ;  /* 0x0002620000067ab9 */ /* 0x000fe20000000800 */
[----:B------:R-:W-:Y:S01]  /*bd80*/  FMNMX.FTZ R2, R184, R236, !PT ;  /* 0x000000ecb8027209 */ /* 0x000fe20007810000 */
[----:B------:R-:W-:Y:S01]  /*bd90*/  UMOV UR7, UR38 ;  /* 0x0000002600077c82 */ /* 0x000fe20008000000 */
[----:B------:R-:W-:Y:S02]  /*bda0*/  ISETP.LT.OR P6, PT, R188, 0xa, P6 ;  /* 0x0000000abc00780c */ /* 0x000fe400037c1670 */
[----:B------:R-:W-:Y:S02]  /*bdb0*/  FMNMX.FTZ R2, R153, R2, !PT ;  /* 0x0000000299027209 */ /* 0x000fe40007810000 */
[----:B------:R-:W-:Y:S02]  /*bdc0*/  FSEL R155, R155, -INF , !P6 ;  /* 0xff8000009b9b7808 */ /* 0x000fe40007000000 */
[----:B------:R-:W-:-:S02]  /*bdd0*/  ISETP.GT.AND P6, PT, R187, 0x18, P2 ;  /* 0x00000018bb00780c */ /* 0x000fc400017c4270 */
[----:B------:R-:W-:Y:S02]  /*bde0*/  FMNMX.FTZ R2, R156, R2, !PT ;  /* 0x000000029c027209 */ /* 0x000fe40007810000 */
[----:B------:R-:W-:Y:S02]  /*bdf0*/  ISETP.LT.OR P6, PT, R188, 0x19, P6 ;  /* 0x00000019bc00780c */ /* 0x000fe400037c1670 */
[C---:B------:R-:W-:Y:S02]  /*be00*/  ISETP.GT.AND P4, PT, R187.reuse, 0x1, P2 ;  /* 0x00000001bb00780c */ /* 0x040fe40001784270 */
[----:B------:R-:W-:Y:S02]  /*be10*/  FSEL R162, R162, -INF , !P6 ;  /* 0xff800000a2a27808 */ /* 0x000fe40007000000 */
[----:B------:R-:W-:Y:S02]  /*be20*/  ISETP.GT.AND P6, PT, R187, 0x21, P2 ;  /* 0x00000021bb00780c */ /* 0x000fe400017c4270 */
[----:B------:R-:W-:-:S02]  /*be30*/  FMNMX.FTZ R2, R157, R2, !PT ;  /* 0x000000029d027209 */ /* 0x000fc40007810000 */
[C---:B------:R-:W-:Y:S02]  /*be40*/  ISETP.LT.OR P6, PT, R188.reuse, 0x22, P6 ;  /* 0x00000022bc00780c */ /* 0x040fe400037c1670 */
[C---:B------:R-:W-:Y:S02]  /*be50*/  ISETP.LT.OR P4, PT, R188.reuse, 0x2, P4 ;  /* 0x00000002bc00780c */ /* 0x040fe40002781670 */
[----:B------:R-:W-:Y:S02]  /*be60*/  FSEL R167, R167, -INF , !P6 ;  /* 0xff800000a7a77808 */ /* 0x000fe40007000000 */
[C---:B------:R-:W-:Y:S02]  /*be70*/  ISETP.GT.AND P6, PT, R187.reuse, RZ, P2 ;  /* 0x000000ffbb00720c */ /* 0x040fe400017c4270 */
[----:B------:R-:W-:Y:S02]  /*be80*/  ISETP.GT.AND P3, PT, R187, 0x8, P2 ;  /* 0x00000008bb00780c */ /* 0x000fe40001764270 */
[----:B------:R-:W-:-:S02]  /*be90*/  ISETP.LT.OR P6, PT, R188, 0x1, P6 ;  /* 0x00000001bc00780c */ /* 0x000fc400037c1670 */
[----:B------:R-:W-:Y:S02]  /*bea0*/  FMNMX.FTZ R2, R160, R2, !PT ;  /* 0x00000002a0027209 */ /* 0x000fe40007810000 */
[----:B------:R-:W-:Y:S02]  /*beb0*/  FSEL R0, R0, -INF , !P6 ;  /* 0xff80000000007808 */ /* 0x000fe40007000000 */
[----:B------:R-:W-:Y:S02]  /*bec0*/  FSEL R179, R152, -INF , !P4 ;  /* 0xff80000098b37808 */ /* 0x000fe40006000000 */
[----:B------:R-:W-:Y:S02]  /*bed0*/  ISETP.LT.OR P3, PT, R188, 0x9, P3 ;  /* 0x00000009bc00780c */ /* 0x000fe40001f61670 */
[----:B------:R-:W-:Y:S02]  /*bee0*/  FMNMX.FTZ R152, R0, R21, !PT ;  /* 0x0000001500987209 */ /* 0x000fe40007810000 */
[----:B------:R-:W-:-:S02]  /*bef0*/  FMNMX.FTZ R2, R161, R2, !PT ;  /* 0x00000002a1027209 */ /* 0x000fc40007810000 */
[----:B------:R-:W-:Y:S02]  /*bf00*/  ISETP.GT.AND P4, PT, R187, 0x10, P2 ;  /* 0x00000010bb00780c */ /* 0x000fe40001784270 */
[----:B------:R-:W-:Y:S02]  /*bf10*/  FSEL R154, R154, -INF , !P3 ;  /* 0xff8000009a9a7808 */ /* 0x000fe40005800000 */
[----:B------:R-:W-:Y:S02]  /*bf20*/  FMNMX.FTZ R152, R179, R152, !PT ;  /* 0x00000098b3987209 */ /* 0x000fe40007810000 */
[----:B------:R-:W-:Y:S02]  /*bf30*/  FMNMX.FTZ R2, R164, R2, !PT ;  /* 0x00000002a4027209 */ /* 0x000fe40007810000 */
[----:B------:R-:W-:Y:S02]  /*bf40*/  ISETP.GT.AND P3, PT, R187, 0x11, P2 ;  /* 0x00000011bb00780c */ /* 0x000fe40001764270 */
[----:B------:R-:W-:-:S02]  /*bf50*/  ISETP.LT.OR P4, PT, R188, 0x11, P4 ;  /* 0x00000011bc00780c */ /* 0x000fc40002781670 */
[----:B------:R-:W-:Y:S02]  /*bf60*/  FMNMX.FTZ R152, R154, R152, !PT ;  /* 0x000000989a987209 */ /* 0x000fe40007810000 */
[----:B------:R-:W-:Y:S02]  /*bf70*/  FMNMX.FTZ R2, R165, R2, !PT ;  /* 0x00000002a5027209 */ /* 0x000fe40007810000 */
[----:B------:R-:W-:Y:S02]  /*bf80*/  ISETP.LT.OR P3, PT, R188, 0x12, P3 ;  /* 0x00000012bc00780c */ /* 0x000fe40001f61670 */
[----:B------:R-:W-:Y:S02]  /*bf90*/  FSEL R158, R158, -INF , !P4 ;  /* 0xff8000009e9e7808 */ /* 0x000fe40006000000 */
        /* <DEDUP_REMOVED lines=18> */
[----:B------:R-:W-:Y:S02]  /*c0c0*/  ISETP.LT.OR P4, PT, R188, 0x29, P4 ;  /* 0x00000029bc00780c */ /* 0x000fe40002781670 */
[----:B------:R-:W-:-:S02]  /*c0d0*/  ISETP.GT.AND P3, PT, R187, 0x29, P2 ;  /* 0x00000029bb00780c */ /* 0x000fc40001764270 */
[----:B------:R-:W-:Y:S02]  /*c0e0*/  FMNMX.FTZ R152, R166, R152, !PT ;  /* 0x00000098a6987209 */ /* 0x000fe40007810000 */
[----:B------:R-:W-:Y:S02]  /*c0f0*/  FMNMX.FTZ R2, R185, R2, !PT ;  /* 0x00000002b9027209 */ /* 0x000fe40007810000 */
[----:B------:R-:W-:Y:S02]  /*c100*/  FSEL R170, R170, -INF , !P4 ;  /* 0xff800000aaaa7808 */ /* 0x000fe40006000000 */
[----:B------:R-:W-:Y:S02]  /*c110*/  ISETP.LT.OR P3, PT, R188, 0x2a, P3 ;  /* 0x0000002abc00780c */ /* 0x000fe40001f61670 */
[----:B------:R-:W-:Y:S02]  /*c120*/  ISETP.GT.AND P4, PT, R187, 0x30, P2 ;  /* 0x00000030bb00780c */ /* 0x000fe40001784270 */
[----:B------:R-:W-:-:S02]  /*c130*/  FMNMX.FTZ R152, R167, R152, !PT ;  /* 0x00000098a7987209 */ /* 0x000fc40007810000 */
[----:B------:R-:W-:Y:S02]  /*c140*/  FMNMX.FTZ R2, R180, R2, !PT ;  /* 0x00000002b4027209 */ /* 0x000fe40007810000 */
[----:B------:R-:W-:Y:S02]  /*c150*/  FSEL R171, R171, -INF , !P3 ;  /* 0xff800000abab7808 */ /* 0x000fe40005800000 */
[----:B------:R-:W-:Y:S02]  /*c160*/  ISETP.GT.AND P6, PT, R187, 0x31, P2 ;  /* 0x00000031bb00780c */ /* 0x000fe400017c4270 */
[----:B------:R-:W-:Y:S02]  /*c170*/  ISETP.LT.OR P4, PT, R188, 0x31, P4 ;  /* 0x00000031bc00780c */ /* 0x000fe40002781670 */
[----:B------:R-:W-:Y:S02]  /*c180*/  FMNMX.FTZ R152, R170, R152, !PT ;  /* 0x00000098aa987209 */ /* 0x000fe40007810000 */
[----:B------:R-:W-:-:S02]  /*c190*/  FMNMX.FTZ R3, R181, R2, !PT ;  /* 0x00000002b5037209 */ /* 0x000fc40007810000 */
[----:B------:R-:W-:Y:S02]  /*c1a0*/  ISETP.GT.AND P3, PT, R187, 0x38, P2 ;  /* 0x00000038bb00780c */ /* 0x000fe40001764270 */
[----:B------:R-:W-:Y:S01]  /*c1b0*/  ISETP.LT.OR P6, PT, R188, 0x32, P6 ;  /* 0x00000032bc00780c */ /* 0x000fe200037c1670 */
[----:B------:R-:W0:Y:S01]  /*c1c0*/  SHFL.BFLY PT, R2, R3, 0x2, 0x1f ;  /* 0x0c401f0003027f89 */ /* 0x000e2200000e0000 */
[----:B------:R-:W-:Y:S02]  /*c1d0*/  FSEL R174, R174, -INF , !P4 ;  /* 0xff800000aeae7808 */ /* 0x000fe40006000000 */
[----:B------:R-:W-:Y:S02]  /*c1e0*/  FMNMX.FTZ R152, R171, R152, !PT ;  /* 0x00000098ab987209 */ /* 0x000fe40007810000 */
[----:B------:R-:W-:Y:S02]  /*c1f0*/  ISETP.GT.AND P2, PT, R187, 0x39, P2 ;  /* 0x00000039bb00780c */ /* 0x000fe40001744270 */
[----:B------:R-:W-:-:S02]  /*c200*/  ISETP.LT.OR P3, PT, R188, 0x39, P3 ;  /* 0x00000039bc00780c */ /* 0x000fc40001f61670 */
[----:B------:R-:W-:Y:S02]  /*c210*/  FSEL R175, R175, -INF , !P6 ;  /* 0xff800000afaf7808 */ /* 0x000fe40007000000 */
[----:B------:R-:W-:Y:S02]  /*c220*/  FMNMX.FTZ R152, R174, R152, !PT ;  /* 0x00000098ae987209 */ /* 0x000fe40007810000 */
[----:B------:R-:W-:Y:S02]  /*c230*/  ISETP.LT.OR P2, PT, R188, 0x3a, P2 ;  /* 0x0000003abc00780c */ /* 0x000fe40001741670 */
[----:B------:R-:W-:Y:S02]  /*c240*/  FSEL R177, R177, -INF , !P3 ;  /* 0xff800000b1b17808 */ /* 0x000fe40005800000 */
[----:B------:R-:W-:Y:S02]  /*c250*/  FMNMX.FTZ R152, R175, R152, !PT ;  /* 0x00000098af987209 */ /* 0x000fe40007810000 */
[----:B------:R-:W-:-:S02]  /*c260*/  FSEL R178, R178, -INF , !P2 ;  /* 0xff800000b2b27808 */ /* 0x000fc40005000000 */
[----:B------:R-:W-:Y:S02]  /*c270*/  FMNMX.FTZ R152, R177, R152, !PT ;  /* 0x00000098b1987209 */ /* 0x000fe40007810000 */
[----:B------:R-:W-:Y:S02]  /*c280*/  R2UR UR4, R19 ;  /* 0x00000000130472ca */ /* 0x000fe400000e0000 */
[----:B------:R-:W-:Y:S02]  /*c290*/  FMNMX.FTZ R152, R178, R152, !PT ;  /* 0x00000098b2987209 */ /* 0x000fe40007810000 */
[----:B0-----:R-:W-:-:S03]  /*c2a0*/  FMNMX.FTZ R3, R3, R2, !PT ;  /* 0x0000000203037209 */ /* 0x001fc60007810000 */
[----:B------:R-:W0:Y:S04]  /*c2b0*/  SHFL.BFLY PT, R182, R152, 0x2, 0x1f ;  /* 0x0c401f0098b67f89 */ /* 0x000e2800000e0000 */
[----:B------:R-:W1:Y:S01]  /*c2c0*/  SHFL.BFLY PT, R2, R3, 0x1, 0x1f ;  /* 0x0c201f0003027f89 */ /* 0x000e6200000e0000 */
[----:B0-----:R-:W-:Y:S02]  /*c2d0*/  FMNMX.FTZ R182, R152, R182, !PT ;  /* 0x000000b698b67209 */ /* 0x001fe40007810000 */
[----:B-1----:R-:W-:-:S03]  /*c2e0*/  FMNMX.FTZ R3, R3, R2, !PT ;  /* 0x0000000203037209 */ /* 0x002fc60007810000 */
[----:B------:R-:W0:Y:S01]  /*c2f0*/  SHFL.BFLY PT, R152, R182, 0x1, 0x1f ;  /* 0x0c201f00b6987f89 */ /* 0x000e2200000e0000 */
[C---:B------:R-:W-:Y:S01]  /*c300*/  FSETP.NEU.FTZ.AND P4, PT, R3.reuse, -INF , PT ;  /* 0xff8000000300780b */ /* 0x040fe20003f9d000 */
[----:B------:R-:W-:-:S05]  /*c310*/  FMUL.FTZ R2, R3, UR6 ;  /* 0x0000000603027c20 */ /* 0x000fca0008410000 */
[----:B------:R-:W-:-:S05]  /*c320*/  FSEL R2, R2, RZ, P4 ;  /* 0x000000ff02027208 */ /* 0x000fca0002000000 */
[--C-:B------:R-:W-:Y:S01]  /*c330*/  FFMA.FTZ R198, R156, UR6, -R2.reuse ;  /* 0x000000069cc67c23 */ /* 0x100fe20008010802 */
        /* <DEDUP_REMOVED lines=14> */
[----:B------:R-:W-:Y:S01]  /*c420*/  FFMA.FTZ R168, R181, UR6, -R2 ;  /* 0x00000006b5a87c23 */ /* 0x000fe20008010802 */
[----:B0-----:R-:W-:Y:S01]  /*c430*/  FMNMX.FTZ R2, R182, R152, !PT ;  /* 0x00000098b6027209 */ /* 0x001fe20007810000 */
[----:B------:R-:W-:Y:S01]  /*c440*/  MUFU.EX2 R196, R196 ;  /* 0x000000c400c47308 */ /* 0x000fe20000000800 */
[----:B------:R-:W-:-:S02]  /*c450*/  FSEL R152, R3, RZ, P4 ;  /* 0x000000ff03987208 */ /* 0x000fc40002000000 */
[C---:B------:R-:W-:Y:S01]  /*c460*/  FSETP.NEU.FTZ.AND P2, PT, R2.reuse, -INF , PT ;  /* 0xff8000000200780b */ /* 0x040fe20003f5d000 */
[----:B------:R-:W-:Y:S02]  /*c470*/  FMUL.FTZ R172, R2, UR6 ;  /* 0x0000000602ac7c20 */ /* 0x000fe40008410000 */
[----:B------:R-:W-:Y:S01]  /*c480*/  FADD.FTZ R152, -R152, R236 ;  /* 0x000000ec98987221 */ /* 0x000fe20000010100 */
[----:B------:R-:W-:Y:S01]  /*c490*/  IMAD.MOV.U32 R236, RZ, RZ, R3 ;  /* 0x000000ffffec7224 */ /* 0x000fe200078e0003 */
[----:B------:R-:W-:Y:S01]  /*c4a0*/  MUFU.EX2 R153, R153 ;  /* 0x0000009900997308 */ /* 0x000fe20000000800 */
[----:B------:R-:W-:Y:S01]  /*c4b0*/  FSEL R172, R172, RZ, P2 ;  /* 0x000000ffacac7208 */ /* 0x000fe20001000000 */
[----:B------:R-:W-:-:S04]  /*c4c0*/  FMUL.FTZ R152, R152, UR6 ;  /* 0x0000000698987c20 */ /* 0x000fc80008410000 */
[--C-:B------:R-:W-:Y:S01]  /*c4d0*/  FFMA.FTZ R197, R0, UR6, -R172.reuse ;  /* 0x0000000600c57c23 */ /* 0x100fe200080108ac */
[----:B------:R-:W-:Y:S02]  /*c4e0*/  IMAD.U32 R0, RZ, RZ, UR10 ;  /* 0x0000000aff007e24 */ /* 0x000fe4000f8e00ff */
[--C-:B------:R-:W-:Y:S01]  /*c4f0*/  FFMA.FTZ R169, R179, UR6, -R172.reuse ;  /* 0x00000006b3a97c23 */ /* 0x100fe200080108ac */
[----:B------:R-:W0:Y:S01]  /*c500*/  MUFU.EX2 R152, R152 ;  /* 0x0000009800987308 */ /* 0x000e220000000800 */
[--C-:B------:R-:W-:Y:S01]  /*c510*/  FFMA.FTZ R199, R154, UR6, -R172.reuse ;  /* 0x000000069ac77c23 */ /* 0x100fe200080108ac */
[----:B------:R-:W-:Y:S02]  /*c520*/  @!P1 VIADD R0, R0, 0x30860 ;  /* 0x0003086000009836 */ /* 0x000fe40000000000 */
[--C-:B------:R-:W-:Y:S01]  /*c530*/  FFMA.FTZ R154, R155, UR6, -R172.reuse ;  /* 0x000000069b9a7c23 */ /* 0x100fe200080108ac */
[--C-:B------:R-:W-:Y:S01]  /*c540*/  FFMA.FTZ R193, R158, UR6, -R172.reuse ;  /* 0x000000069ec17c23 */ /* 0x100fe200080108ac */
[--C-:B------:R-:W-:Y:S01]  /*c550*/  FFMA.FTZ R155, R159, UR6, -R172.reuse ;  /* 0x000000069f9b7c23 */ /* 0x100fe200080108ac */
[----:B------:R-:W-:Y:S01]  /*c560*/  FFMA.FTZ R195, R162, UR6, -R172 ;  /* 0x00000006a2c37c23 */ /* 0x000fe200080108ac */
[----:B------:R-:W-:Y:S01]  /*c570*/  @!P1 PRMT R0, RZ, 0x654, R0 ;  /* 0x00000654ff009816 */ /* 0x000fe20000000000 */
[----:B------:R-:W-:Y:S01]  /*c580*/  MUFU.EX2 R197, R197 ;  /* 0x000000c500c57308 */ /* 0x000fe20000000800 */
[--C-:B------:R-:W-:Y:S01]  /*c590*/  FFMA.FTZ R166, R166, UR6, -R172.reuse ;  /* 0x00000006a6a67c23 */ /* 0x100fe200080108ac */
[--C-:B------:R-:W-:Y:S01]  /*c5a0*/  FFMA.FTZ R167, R167, UR6, -R172.reuse ;  /* 0x00000006a7a77c23 */ /* 0x100fe200080108ac */
[----:B------:R1:W-:Y:S01]  /*c5b0*/  @!P1 SYNCS.ARRIVE.TRANS64.RED.A1T0 RZ, [R0+URZ], RZ ;  /* 0x000000ff00ff99a7 */ /* 0x0003e2000810043f */
[--C-:B------:R-:W-:Y:S01]  /*c5c0*/  FFMA.FTZ R170, R170, UR6, -R172.reuse ;  /* 0x00000006aaaa7c23 */ /* 0x100fe200080108ac */
[--C-:B------:R-:W-:Y:S01]  /*c5d0*/  FFMA.FTZ R171, R171, UR6, -R172.reuse ;  /* 0x00000006abab7c23 */ /* 0x100fe200080108ac */
[--C-:B------:R-:W-:Y:S01]  /*c5e0*/  FFMA.FTZ R174, R174, UR6, -R172.reuse ;  /* 0x00000006aeae7c23 */ /* 0x100fe200080108ac */
[----:B------:R-:W-:Y:S01]  /*c5f0*/  FFMA.FTZ R175, R175, UR6, -R172 ;  /* 0x00000006afaf7c23 */ /* 0x000fe200080108ac */
[----:B------:R-:W-:Y:S01]  /*c600*/  MUFU.EX2 R169, R169 ;  /* 0x000000a900a97308 */ /* 0x000fe20000000800 */
[----:B0-----:R-:W-:Y:S01]  /*c610*/  FFMA.FTZ R15, R152, R15, R196 ;  /* 0x0000000f980f7223 */ /* 0x001fe200000100c4 */
[----:B------:R-:W-:Y:S01]  /*c620*/  FFMA.FTZ R177, R177, UR6, -R172 ;  /* 0x00000006b1b17c23 */ /* 0x000fe200080108ac */
[----:B-1----:R-:W-:-:S02]  /*c630*/  FSEL R0, R2, RZ, P2 ;  /* 0x000000ff02007208 */ /* 0x002fc40001000000 */
[----:B------:R-:W-:Y:S01]  /*c640*/  FADD.FTZ R15, R153, R15 ;  /* 0x0000000f990f7221 */ /* 0x000fe20000010000 */
[----:B------:R-:W-:Y:S01]  /*c650*/  ISETP.GT.AND P2, PT, R20, UR4, PT ;  /* 0x0000000414007c0c */ /* 0x000fe2000bf44270 */
[----:B------:R-:W-:Y:S01]  /*c660*/  UMOV UR4, UR36 ;  /* 0x0000002400047c82 */ /* 0x000fe20008000000 */
[----:B------:R-:W-:Y:S01]  /*c670*/  FADD.FTZ R0, -R0, R21 ;  /* 0x0000001500007221 */ /* 0x000fe20000010100 */
[----:B------:R-:W-:Y:S01]  /*c680*/  MUFU.EX2 R199, R199 ;  /* 0x000000c700c77308 */ /* 0x000fe20000000800 */
[--C-:B------:R-:W-:Y:S01]  /*c690*/  FFMA.FTZ R21, R163, UR6, -R172.reuse ;  /* 0x00000006a3157c23 */ /* 0x100fe200080108ac */
[----:B------:R-:W-:Y:S01]  /*c6a0*/  FFMA.FTZ R172, R178, UR6, -R172 ;  /* 0x00000006b2ac7c23 */ /* 0x000fe200080108ac */
[----:B------:R-:W-:Y:S01]  /*c6b0*/  FMUL.FTZ R0, R0, UR6 ;  /* 0x0000000600007c20 */ /* 0x000fe20008410000 */
[----:B------:R-:W-:Y:S01]  /*c6c0*/  F2FP.F16.F32.PACK_AB R196, R153, R196 ;  /* 0x000000c499c4723e */ /* 0x000fe200000000ff */
[----:B------:R-:W-:-:S03]  /*c6d0*/  VIADD R20, R20, 0xffffffff ;  /* 0xffffffff14147836 */ /* 0x000fc60000000000 */
[----:B------:R-:W0:Y:S08]  /*c6e0*/  MUFU.EX2 R198, R198 ;  /* 0x000000c600c67308 */ /* 0x000e300000000800 */
[----:B------:R-:W1:Y:S08]  /*c6f0*/  MUFU.EX2 R0, R0 ;  /* 0x0000000000007308 */ /* 0x000e700000000800 */
[----:B------:R-:W2:Y:S01]  /*c700*/  MUFU.EX2 R154, R154 ;  /* 0x0000009a009a7308 */ /* 0x000ea20000000800 */
[----:B0-----:R-:W-:-:S07]  /*c710*/  FADD.FTZ R15, R198, R15 ;  /* 0x0000000fc60f7221 */ /* 0x001fce0000010000 */
[----:B------:R-:W0:Y:S01]  /*c720*/  MUFU.EX2 R156, R156 ;  /* 0x0000009c009c7308 */ /* 0x000e220000000800 */
[----:B-1----:R-:W-:Y:S01]  /*c730*/  FFMA.FTZ R14, R0, R14, R197 ;  /* 0x0000000e000e7223 */ /* 0x002fe200000100c5 */
[----:B------:R-:W-:-:S03]  /*c740*/  F2FP.F16.F32.PACK_AB R197, R169, R197 ;  /* 0x000000c5a9c5723e */ /* 0x000fc600000000ff */
[----:B------:R-:W-:-:S03]  /*c750*/  FADD.FTZ R14, R169, R14 ;  /* 0x0000000ea90e7221 */ /* 0x000fc60000010000 */
[----:B------:R-:W1:Y:S01]  /*c760*/  MUFU.EX2 R193, R193 ;  /* 0x000000c100c17308 */ /* 0x000e620000000800 */
[----:B------:R-:W-:Y:S01]  /*c770*/  FADD.FTZ R14, R199, R14 ;  /* 0x0000000ec70e7221 */ /* 0x000fe20000010000 */
[----:B--2---:R-:W-:-:S03]  /*c780*/  F2FP.F16.F32.PACK_AB R199, R154, R199 ;  /* 0x000000c79ac7723e */ /* 0x004fc600000000ff */
[----:B------:R-:W-:-:S03]  /*c790*/  FADD.FTZ R14, R154, R14 ;  /* 0x0000000e9a0e7221 */ /* 0x000fc60000010000 */
[----:B------:R-:W2:Y:S01]  /*c7a0*/  MUFU.EX2 R192, R192 ;  /* 0x000000c000c07308 */ /* 0x000ea20000000800 */
[C---:B0-----:R-:W-:Y:S01]  /*c7b0*/  FADD.FTZ R15, R156.reuse, R15 ;  /* 0x0000000f9c0f7221 */ /* 0x041fe20000010000 */
[----:B------:R-:W-:-:S06]  /*c7c0*/  F2FP.F16.F32.PACK_AB R198, R156, R198 ;  /* 0x000000c69cc6723e */ /* 0x000fcc00000000ff */
[----:B------:R-:W0:Y:S01]  /*c7d0*/  MUFU.EX2 R155, R155 ;  /* 0x0000009b009b7308 */ /* 0x000e220000000800 */
[----:B-1----:R-:W-:-:S07]  /*c7e0*/  FADD.FTZ R14, R193, R14 ;  /* 0x0000000ec10e7221 */ /* 0x002fce0000010000 */
[----:B------:R-:W1:Y:S01]  /*c7f0*/  MUFU.EX2 R157, R157 ;  /* 0x0000009d009d7308 */ /* 0x000e620000000800 */
[----:B--2---:R-:W-:-:S07]  /*c800*/  FADD.FTZ R15, R192, R15 ;  /* 0x0000000fc00f7221 */ /* 0x004fce0000010000 */
[----:B------:R-:W2:Y:S01]  /*c810*/  MUFU.EX2 R195, R195 ;  /* 0x000000c300c37308 */ /* 0x000ea20000000800 */
[C---:B0-----:R-:W-:Y:S01]  /*c820*/  FADD.FTZ R14, R155.reuse, R14 ;  /* 0x0000000e9b0e7221 */ /* 0x041fe20000010000 */
[----:B------:R-:W-:-:S06]  /*c830*/  F2FP.F16.F32.PACK_AB R193, R155, R193 ;  /* 0x000000c19bc1723e */ /* 0x000fcc00000000ff */
        /* <DEDUP_REMOVED lines=46> */
[----:B-1----:R-:W-:Y:S01]  /*cb20*/  FADD.FTZ R15, R186, R15 ;  /* 0x0000000fba0f7221 */ /* 0x002fe20000010000 */
[C---:B--2---:R-:W-:Y:S01]  /*cb30*/  FADD.FTZ R14, R172.reuse, R21 ;  /* 0x00000015ac0e7221 */ /* 0x044fe20000010000 */
[----:B------:R-:W-:Y:S01]  /*cb40*/  F2FP.F16.F32.PACK_AB R187, R172, R177 ;  /* 0x000000b1acbb723e */ /* 0x000fe200000000ff */
[----:B------:R-:W-:Y:S02]  /*cb50*/  IMAD.MOV.U32 R21, RZ, RZ, R2 ;  /* 0x000000ffff157224 */ /* 0x000fe400078e0002 */
[C---:B0-----:R-:W-:Y:S01]  /*cb60*/  FADD.FTZ R15, R168.reuse, R15 ;  /* 0x0000000fa80f7221 */ /* 0x041fe20000010000 */
[----:B------:R-:W-:Y:S01]  /*cb70*/  F2FP.F16.F32.PACK_AB R186, R168, R186 ;  /* 0x000000baa8ba723e */ /* 0x000fe200000000ff */
[----:B------:R-:W-:Y:S06]  /*cb80*/  @P2 BRA `(.L_x_1273) ;  /* 0xffffffd400382947 */ /* 0x000fec000383ffff */
.L_x_1256:
        /* <DEDUP_REMOVED lines=131> */
.L_x_1274:
[----:B------:R-:W-:Y:S01]  /*d3c0*/  ULEA UR5, UR36, UR37, 0x3 ;  /* 0x0000002524057291 */ /* 0x000fe2000f8e183f */
[----:B------:R-:W-:-:S05]  /*d3d0*/  IMAD.U32 R0, RZ, RZ, UR38 ;  /* 0x00000026ff007e24 */ /* 0x000fca000f8e00ff */
[----:B------:R-:W-:-:S04]  /*d3e0*/  SHF.L.U32 R0, R0, 0x1f, RZ ;  /* 0x0000001f00007819 */ /* 0x000fc800000006ff */
[----:B------:R0:W1:Y:S01]  /*d3f0*/  SYNCS.PHASECHK.TRANS64.TRYWAIT P2, [UR5+0x30850], R0 ;  /* 0x03085000ff0075a7 */ /* 0x0000620008040145 */
[----:B------:R-:W-:Y:S05]  /*d400*/  @!P0 BRA `(.L_x_1275) ;  /* 0x0000000000048947 */ /* 0x000fea0003800000 */
[----:B------:R-:W-:Y:S01]  /*d410*/  BPT.TRAP 0x1 ;  /* 0x000000040000795c */ /* 0x000fe20000300000 */
.L_x_1275:
[----:B-1----:R-:W-:Y:S05]  /*d420*/  @P2 BRA `(.L_x_1276) ;  /* 0x0000000000082947 */ /* 0x002fea0003800000 */
[----:B------:R-:W1:Y:S02]  /*d430*/  SYNCS.PHASECHK.TRANS64.TRYWAIT P0, [UR5+0x30850], R0 ;  /* 0x03085000ff0075a7 */ /* 0x000e640008000145 */
[----:B-1----:R-:W-:Y:S05]  /*d440*/  @!P0 BRA `(.L_x_1277) ;  /* 0x000000d800b48947 */ /* 0x002fea0003800000 */
.L_x_1276:
[----:B------:R-:W-:Y:S01]  /*d450*/  UIADD3 UR37, UR37, 0x400, URZ ;  /* 0x0000040025257890 */ /* 0x000fe2000fffe03f */
[----:B------:R-:W-:Y:S01]  /*d460*/  WARPGROUP.ARRIVE ;  /* 0x00000000000079c5 */ /* 0x000fe20000000000 */
[----:B------:R-:W-:Y:S01]  /*d470*/  UMOV UR11, 0x40000040 ;  /* 0x40000040000b7882 */ /* 0x000fe20000000000 */
[----:B01----:R-:W0:Y:S01]  /*d480*/  SHFL.BFLY PT, R0, R15, 0x2, 0x1f ;  /* 0x0c401f000f007f89 */ /* 0x003e2200000e0000 */
[----:B------:R-:W-:Y:S01]  /*d490*/  USHF.R.U32.HI UR37, URZ, 0x4, UR37 ;  /* 0x000000043f257899 */ /* 0x000fe20008011625 */
[----:B------:R-:W-:Y:S01]  /*d4a0*/  IMAD.U32 R10, RZ, RZ, UR5 ;  /* 0x00000005ff0a7e24 */ /* 0x000fe2000f8e00ff */
[----:B------:R-:W-:Y:S01]  /*d4b0*/  R2UR UR7, R230 ;  /* 0x00000000e60772ca */ /* 0x000fe200000e0000 */
[----:B------:R-:W1:Y:S01]  /*d4c0*/  SHFL.BFLY PT, R5, R14, 0x2, 0x1f ;  /* 0x0c401f000e057f89 */ /* 0x000e6200000e0000 */
[----:B------:R-:W-:Y:S01]  /*d4d0*/  ULOP3.LUT UR37, UR37, 0x3fff, URZ, 0xc0, !UPT ;  /* 0x00003fff25257892 */ /* 0x000fe2000f8ec03f */
[----:B------:R-:W-:Y:S02]  /*d4e0*/  @!P1 VIADD R10, R10, 0x30860 ;  /* 0x000308600a0a9836 */ /* 0x000fe40000000000 */
[----:B------:R-:W-:Y:S01]  /*d4f0*/  IMAD.MOV.U32 R6, RZ, RZ, RZ ;  /* 0x000000ffff067224 */ /* 0x000fe200078e00ff */
[----:B------:R-:W-:Y:S01]  /*d500*/  ULOP3.LUT UR4, UR37, 0x2000000, URZ, 0xfc, !UPT ;  /* 0x0200000025047892 */ /* 0x000fe2000f8efc3f */
[----:B------:R-:W-:Y:S01]  /*d510*/  IMAD.U32 R8, RZ, RZ, UR6 ;  /* 0x00000006ff087e24 */ /* 0x000fe2000f8e00ff */
[----:B------:R-:W-:-:S02]  /*d520*/  @!P1 PRMT R10, RZ, 0x654, R10 ;  /* 0x00000654ff0a9816 */ /* 0x000fc4000000000a */
[----:B------:R-:W-:Y:S02]  /*d530*/  ULEA UR4, UR36, UR4, 0xb ;  /* 0x0000000424047291 */ /* 0x000fe4000f8e583f */
[----:B------:R-:W-:Y:S02]  /*d540*/  UIADD3 UR36, UR36, 0x1, URZ ;  /* 0x0000000124247890 */ /* 0x000fe4000fffe03f */
[----:B------:R-:W-:Y:S02]  /*d550*/  UIADD3 UR8, UR4, 0x80, URZ ;  /* 0x0000008004087890 */ /* 0x000fe4000fffe03f */
[----:B------:R-:W-:Y:S01]  /*d560*/  UIADD3 UR7, UR7, 0x1, URZ ;  /* 0x0000000107077890 */ /* 0x000fe2000fffe03f */
[----:B------:R-:W-:Y:S01]  /*d570*/  UMOV UR10, UR4 ;  /* 0x00000004000a7c82 */ /* 0x000fe20008000000 */
[----:B------:R-:W-:-:S05]  /*d580*/  UISETP.NE.AND UP0, UPT, UR36, 0x2, UPT ;  /* 0x000000022400788c */ /* 0x000fca000bf05270 */
[----:B------:R-:W-:Y:S01]  /*d590*/  HGMMA.64x256x16.F32 R24, R196, gdesc[UR8].tnspB, R24, gsb0 ;  /* 0x43e00008c4187df0 */ /* 0x000fe20008000818 */
[----:B------:R-:W-:Y:S01]  /*d5a0*/  UMOV UR10, UR8 ;  /* 0x00000008000a7c82 */ /* 0x000fe20008000000 */
[----:B------:R-:W-:Y:S01]  /*d5b0*/  UMOV UR11, 0x40000040 ;  /* 0x40000040000b7882 */ /* 0x000fe20000000000 */
[----:B------:R-:W-:Y:S01]  /*d5c0*/  UIADD3 UR8, UR4, 0x100, URZ ;  /* 0x0000010004087890 */ /* 0x000fe2000fffe03f */
[----:B0-----:R-:W-:Y:S01]  /*d5d0*/  FADD.FTZ R0, R0, R15 ;  /* 0x0000000f00007221 */ /* 0x001fe20000010000 */
[----:B------:R-:W-:Y:S01]  /*d5e0*/  UIADD3 UR4, UR4, 0x180, URZ ;  /* 0x0000018004047890 */ /* 0x000fe2000fffe03f */
[----:B-1----:R-:W-:Y:S01]  /*d5f0*/  FADD.FTZ R4, R5, R14 ;  /* 0x0000000e05047221 */ /* 0x002fe20000010000 */
[----:B------:R-:W-:Y:S01]  /*d600*/  IMAD.U32 R14, RZ, RZ, UR6 ;  /* 0x00000006ff0e7e24 */ /* 0x000fe2000f8e00ff */
[----:B------:R-:W-:Y:S01]  /*d610*/  USEL UR36, UR36, URZ, UP0 ;  /* 0x0000003f24247287 */ /* 0x000fe20008000000 */
[----:B------:R-:W0:Y:S01]  /*d620*/  SHFL.BFLY PT, R5, R0, 0x1, 0x1f ;  /* 0x0c201f0000057f89 */ /* 0x000e2200000e0000 */
[----:B------:R-:W-:-:S03]  /*d630*/  IMAD.U32 R230, RZ, RZ, UR7 ;  /* 0x00000007ffe67e24 */ /* 0x000fc6000f8e00ff */
[----:B------:R-:W1:Y:S01]  /*d640*/  SHFL.BFLY PT, R7, R4, 0x1, 0x1f ;  /* 0x0c201f0004077f89 */ /* 0x000e6200000e0000 */
[----:B0-----:R-:W-:Y:S01]  /*d650*/  FADD.FTZ R11, R0, R5 ;  /* 0x00000005000b7221 */ /* 0x001fe20000010000 */
[----:B------:R-:W-:Y:S02]  /*d660*/  IMAD.MOV.U32 R5, RZ, RZ, RZ ;  /* 0x000000ffff057224 */ /* 0x000fe400078e00ff */
[----:B------:R-:W-:Y:S02]  /*d670*/  IMAD.MOV.U32 R0, RZ, RZ, -0x800000 ;  /* 0xff800000ff007424 */ /* 0x000fe400078e00ff */
[----:B-1----:R-:W-:Y:S01]  /*d680*/  FADD.FTZ R12, R4, R7 ;  /* 0x00000007040c7221 */ /* 0x002fe20000010000 */
[----:B------:R-:W-:Y:S01]  /*d690*/  FSETP.NE.FTZ.AND P0, PT, R11, RZ, PT ;  /* 0x000000ff0b00720b */ /* 0x000fe20003f15000 */
[----:B------:R-:W-:-:S03]  /*d6a0*/  IMAD.MOV.U32 R4, RZ, RZ, -0x800000 ;  /* 0xff800000ff047424 */ /* 0x000fc600078e00ff */
[----:B------:R-:W-:-:S09]  /*d6b0*/  FSETP.NE.FTZ.AND P2, PT, R12, RZ, PT ;  /* 0x000000ff0c00720b */ /* 0x000fd20003f55000 */
[----:B------:R-:W0:Y:S01]  /*d6c0*/  @P0 MUFU.LG2 R7, R11 ;  /* 0x0000000b00070308 */ /* 0x000e220000000c00 */
[----:B------:R-:W-:-:S03]  /*d6d0*/  @P0 FMUL.FTZ R8, R8, 0.69314718246459960938 ;  /* 0x3f31721808080820 */ /* 0x000fc60000410000 */
[----:B------:R-:W-:-:S04]  /*d6e0*/  @P2 FMUL.FTZ R14, R14, 0.69314718246459960938 ;  /* 0x3f3172180e0e2820 */ /* 0x000fc80000410000 */
        /* <DEDUP_REMOVED lines=19> */
[----:B------:R-:W-:-:S04]  /*d820*/  USEL UR4, URZ, 0x1, UP0 ;  /* 0x000000013f047887 */ /* 0x000fc80008000000 */
[----:B------:R-:W-:Y:S01]  /*d830*/  ULOP3.LUT UR38, UR38, UR4, URZ, 0x3c, !UPT ;  /* 0x0000000426267292 */ /* 0x000fe2000f8e3c3f */
[----:B------:R-:W-:Y:S02]  /*d840*/  WARPGROUP.DEPBAR.LE gsb0, 0x0 ;  /* 0x00008000000079c5 */ /* 0x000fe40000010000 */
[----:B------:R-:W-:-:S15]  /*d850*/  WARPGROUP.ARRIVE ;  /* 0x00000000000079c5 */ /* 0x000fde0000000000 */
[----:B------:R-:W-:-:S03]  /*d860*/  NOP ;  /* 0x0000000000007918 */ /* 0x000fc60000000000 */
        /* <DEDUP_REMOVED lines=131> */
.L_x_1207:
        /* <DEDUP_REMOVED lines=11> */
[----:B------:R-:W2:Y:S01]  /*e150*/  LDL R3, [R1+0x60] ;  /* 0x0000600001037983 */ /* 0x000ea20000100800 */
[----:B------:R-:W0:Y:S01]  /*e160*/  S2UR UR4, SR_SWINHI ;  /* 0x00000000000479c3 */ /* 0x000e220000002f00 */
[----:B------:R-:W-:Y:S01]  /*e170*/  IMAD.MOV.U32 R2, RZ, RZ, 0x2 ;  /* 0x00000002ff027424 */ /* 0x000fe200078e00ff */
[----:B------:R-:W-:Y:S01]  /*e180*/  F2FP.F16.F32.PACK_AB R8, R25, R24 ;  /* 0x000000181908723e */ /* 0x000fe200000000ff */
[----:B------:R-:W-:Y:S01]  /*e190*/  ULDC.64 UR16, c[0x0][0xc00] ;  /* 0x0003000000107ab9 */ /* 0x000fe20000000a00 */
[----:B------:R-:W-:Y:S01]  /*e1a0*/  F2FP.F16.F32.PACK_AB R9, R27, R26 ;  /* 0x0000001a1b09723e */ /* 0x000fe200000000ff */
[----:B------:R-:W-:Y:S01]  /*e1b0*/  ULDC.64 UR12, c[0x0][0xc00] ;  /* 0x00030000000c7ab9 */ /* 0x000fe20000000a00 */
[----:B------:R-:W-:Y:S01]  /*e1c0*/  F2FP.F16.F32.PACK_AB R10, R29, R28 ;  /* 0x0000001c1d0a723e */ /* 0x000fe200000000ff */
[----:B------:R-:W-:Y:S01]  /*e1d0*/  ULDC.64 UR20, c[0x0][0x208] ;  /* 0x0000820000147ab9 */ /* 0x000fe20000000a00 */
[----:B------:R-:W-:Y:S01]  /*e1e0*/  F2FP.F16.F32.PACK_AB R11, R31, R30 ;  /* 0x0000001e1f0b723e */ /* 0x000fe200000000ff */
[----:B------:R-:W-:Y:S01]  /*e1f0*/  ULDC.64 UR14, c[0x0][0xc08] ;  /* 0x00030200000e7ab9 */ /* 0x000fe20000000a00 */
[----:B------:R-:W-:Y:S01]  /*e200*/  R2UR UR19, R22 ;  /* 0x00000000161372ca */ /* 0x000fe200000e0000 */
[----:B------:R-:W-:Y:S01]  /*e210*/  ULDC UR22, c[0x0][0xbe8] ;  /* 0x0002fa0000167ab9 */ /* 0x000fe20000000800 */
[----:B------:R-:W-:-:S02]  /*e220*/  R2UR UR9, R229 ;  /* 0x00000000e50972ca */ /* 0x000fc400000e0000 */
[----:B------:R-:W-:Y:S02]  /*e230*/  R2UR UR18, R200 ;  /* 0x00000000c81272ca */ /* 0x000fe400000e0000 */
[----:B------:R-:W-:Y:S01]  /*e240*/  R2UR UR26, R201 ;  /* 0x00000000c91a72ca */ /* 0x000fe200000e0000 */
[----:B------:R-:W-:Y:S01]  /*e250*/  UMOV UR10, UR8 ;  /* 0x00000008000a7c82 */ /* 0x000fe20008000000 */
[----:B0-----:R-:W-:-:S07]  /*e260*/  UMOV UR11, UR4 ;  /* 0x00000004000b7c82 */ /* 0x001fce0008000000 */
[----:B------:R-:W-:Y:S02]  /*e270*/  UIMAD.WIDE UR12, UR9, 0x4, UR12 ;  /* 0x00000004090c78a5 */ /* 0x000fe4000f8e020c */
[----:B------:R-:W-:Y:S01]  /*e280*/  UISETP.NE.U32.AND UP0, UPT, UR14, URZ, UPT ;  /* 0x0000003f0e00728c */ /* 0x000fe2000bf05070 */
[----:B------:R-:W-:-:S03]  /*e290*/  ULDC UR4, c[0x0][0xad4] ;  /* 0x0002b50000047ab9 */ /* 0x000fc60000000800 */
[----:B------:R-:W-:-:S11]  /*e2a0*/  UISETP.NE.AND.EX UP0, UPT, UR15, URZ, UPT, UP0 ;  /* 0x0000003f0f00728c */ /* 0x000fd6000bf05300 */
[----:B------:R-:W-:Y:S02]  /*e2b0*/  @UP0 ULDC.64 UR14, c[0x0][0xc08] ;  /* 0x00030200000e0ab9 */ /* 0x000fe40000000a00 */
[----:B------:R-:W-:Y:S01]  /*e2c0*/  @UP0 UIMAD.WIDE UR14, UR9, 0x4, UR14 ;  /* 0x00000004090e08a5 */ /* 0x000fe2000f8e020e */
[----:B------:R-:W-:Y:S01]  /*e2d0*/  BAR.SYNC.DEFER_BLOCKING 0x1, 0x100 ;  /* 0x0044000000007b1d */ /* 0x000fe20000010000 */
[----:B--2---:R-:W-:-:S03]  /*e2e0*/  IMAD.WIDE R2, R3, R2, UR10 ;  /* 0x0000000a03027e25 */ /* 0x004fc6000f8e0202 */
[C---:B------:R-:W-:Y:S02]  /*e2f0*/  IADD3 R13, P1, R2.reuse, 0x20, RZ ;  /* 0x00000020020d7810 */ /* 0x040fe40007f3e0ff */
[C---:B------:R-:W-:Y:S02]  /*e300*/  IADD3 R15, P0, R2.reuse, 0x40, RZ ;  /* 0x00000040020f7810 */ /* 0x040fe40007f1e0ff */
[----:B------:R-:W-:Y:S02]  /*e310*/  LOP3.LUT R12, R13, 0x380, RZ, 0xc0, !PT ;  /* 0x000003800d0c7812 */ /* 0x000fe400078ec0ff */
[----:B------:R-:W-:Y:S02]  /*e320*/  IADD3 R155, P4, R2, 0x60, RZ ;  /* 0x00000060029b7810 */ /* 0x000fe40007f9e0ff */
[----:B------:R-:W-:Y:S02]  /*e330*/  SHF.R.U64 R12, R12, 0x3, RZ ;  /* 0x000000030c0c7819 */ /* 0x000fe400000012ff */
[----:B------:R-:W-:-:S02]  /*e340*/  IADD3 R157, P3, R2, 0x4000, RZ ;  /* 0x00004000029d7810 */ /* 0x000fc40007f7e0ff */
[----:B------:R-:W-:Y:S01]  /*e350*/  LOP3.LUT R12, R12, R13, RZ, 0x3c, !PT ;  /* 0x0000000d0c0c7212 */ /* 0x000fe200078e3cff */
[----:B------:R-:W-:Y:S01]  /*e360*/  IMAD.X R13, RZ, RZ, R3, P1 ;  /* 0x000000ffff0d7224 */ /* 0x000fe200008e0603 */
[C---:B------:R-:W-:Y:S02]  /*e370*/  LOP3.LUT R7, R2.reuse, 0x380, RZ, 0xc0, !PT ;  /* 0x0000038002077812 */ /* 0x040fe400078ec0ff */
[----:B------:R-:W-:Y:S02]  /*e380*/  LOP3.LUT R14, R15, 0x380, RZ, 0xc0, !PT ;  /* 0x000003800f0e7812 */ /* 0x000fe400078ec0ff */
[C---:B------:R-:W-:Y:S02]  /*e390*/  IADD3 R159, P6, R2.reuse, 0x4020, RZ ;  /* 0x00004020029f7810 */ /* 0x040fe40007fde0ff */
[C---:B------:R-:W-:Y:S02]  /*e3a0*/  IADD3 R161, P5, R2.reuse, 0x4040, RZ ;  /* 0x0000404002a17810 */ /* 0x040fe40007fbe0ff */
[----:B------:R-:W-:-:S02]  /*e3b0*/  IADD3 R163, P2, R2, 0x4060, RZ ;  /* 0x0000406002a37810 */ /* 0x000fc40007f5e0ff */
[----:B------:R-:W-:Y:S02]  /*e3c0*/  LOP3.LUT R154, R155, 0x380, RZ, 0xc0, !PT ;  /* 0x000003809b9a7812 */ /* 0x000fe400078ec0ff */
[----:B------:R-:W-:Y:S02]  /*e3d0*/  LOP3.LUT R156, R157, 0x380, RZ, 0xc0, !PT ;  /* 0x000003809d9c7812 */ /* 0x000fe400078ec0ff */
[----:B------:R-:W-:Y:S02]  /*e3e0*/  IADD3 R165, P1, R2, 0x8000, RZ ;  /* 0x0000800002a57810 */ /* 0x000fe40007f3e0ff */
[----:B------:R-:W-:Y:S02]  /*e3f0*/  SHF.R.U64 R7, R7, 0x3, RZ ;  /* 0x0000000307077819 */ /* 0x000fe400000012ff */
[----:B------:R-:W-:Y:S02]  /*e400*/  SHF.R.U64 R14, R14, 0x3, RZ ;  /* 0x000000030e0e7819 */ /* 0x000fe400000012ff */
[----:B------:R-:W-:-:S02]  /*e410*/  LOP3.LUT R158, R159, 0x380, RZ, 0xc0, !PT ;  /* 0x000003809f9e7812 */ /* 0x000fc400078ec0ff */
[----:B------:R-:W-:Y:S02]  /*e420*/  LOP3.LUT R160, R161, 0x380, RZ, 0xc0, !PT ;  /* 0x00000380a1a07812 */ /* 0x000fe400078ec0ff */
[----:B------:R-:W-:Y:S02]  /*e430*/  LOP3.LUT R162, R163, 0x380, RZ, 0xc0, !PT ;  /* 0x00000380a3a27812 */ /* 0x000fe400078ec0ff */
[----:B------:R-:W-:Y:S02]  /*e440*/  SHF.R.U64 R154, R154, 0x3, RZ ;  /* 0x000000039a9a7819 */ /* 0x000fe400000012ff */
[----:B------:R-:W-:Y:S02]  /*e450*/  SHF.R.U64 R156, R156, 0x3, RZ ;  /* 0x000000039c9c7819 */ /* 0x000fe400000012ff */
[----:B------:R-:W-:Y:S02]  /*e460*/  LOP3.LUT R164, R165, 0x380, RZ, 0xc0, !PT ;  /* 0x00000380a5a47812 */ /* 0x000fe400078ec0ff */
[----:B------:R-:W-:Y:S01]  /*e470*/  LOP3.LUT R6, R7, R2, RZ, 0x3c, !PT ;  /* 0x0000000207067212 */ /* 0x000fe200078e3cff */
[--C-:B------:R-:W-:Y:S01]  /*e480*/  IMAD.MOV.U32 R7, RZ, RZ, R3.reuse ;  /* 0x000000ffff077224 */ /* 0x100fe200078e0003 */
[----:B------:R-:W-:Y:S01]  /*e490*/  LOP3.LUT R14, R14, R15, RZ, 0x3c, !PT ;  /* 0x0000000f0e0e7212 */ /* 0x000fe200078e3cff */
[----:B------:R-:W-:Y:S01]  /*e4a0*/  IMAD.X R15, RZ, RZ, R3, P0 ;  /* 0x000000ffff0f7224 */ /* 0x000fe200000e0603 */
[----:B------:R-:W-:-:S02]  /*e4b0*/  SHF.R.U64 R158, R158, 0x3, RZ ;  /* 0x000000039e9e7819 */ /* 0x000fc400000012ff */
[----:B------:R-:W-:Y:S02]  /*e4c0*/  SHF.R.U64 R160, R160, 0x3, RZ ;  /* 0x00000003a0a07819 */ /* 0x000fe400000012ff */
[----:B------:R-:W-:Y:S02]  /*e4d0*/  SHF.R.U64 R162, R162, 0x3, RZ ;  /* 0x00000003a2a27819 */ /* 0x000fe400000012ff */
[----:B------:R-:W-:Y:S01]  /*e4e0*/  LOP3.LUT R154, R154, R155, RZ, 0x3c, !PT ;  /* 0x0000009b9a9a7212 */ /* 0x000fe200078e3cff */
[--C-:B------:R-:W-:Y:S01]  /*e4f0*/  IMAD.X R155, RZ, RZ, R3.reuse, P4 ;  /* 0x000000ffff9b7224 */ /* 0x100fe200020e0603 */
[----:B------:R-:W-:Y:S01]  /*e500*/  LOP3.LUT R156, R156, R157, RZ, 0x3c, !PT ;  /* 0x0000009d9c9c7212 */ /* 0x000fe200078e3cff */
[----:B------:R-:W-:Y:S01]  /*e510*/  IMAD.X R157, RZ, RZ, R3, P3 ;  /* 0x000000ffff9d7224 */ /* 0x000fe200018e0603 */
[----:B------:R-:W-:Y:S02]  /*e520*/  SHF.R.U64 R164, R164, 0x3, RZ ;  /* 0x00000003a4a47819 */ /* 0x000fe400000012ff */
[----:B------:R-:W-:-:S02]  /*e530*/  IADD3 R167, P0, R2, 0x8020, RZ ;  /* 0x0000802002a77810 */ /* 0x000fc40007f1e0ff */
[C---:B------:R-:W-:Y:S02]  /*e540*/  IADD3 R169, P4, R2.reuse, 0x8040, RZ ;  /* 0x0000804002a97810 */ /* 0x040fe40007f9e0ff */
[----:B------:R-:W-:Y:S02]  /*e550*/  IADD3 R171, P3, R2, 0x8060, RZ ;  /* 0x0000806002ab7810 */ /* 0x000fe40007f7e0ff */
        /* <DEDUP_REMOVED lines=8> */
[----:B------:R-:W-:-:S02]  /*e5e0*/  MOV R6, R6 ;  /* 0x0000000600067202 */ /* 0x000fc40000000f00 */
[----:B------:R-:W-:Y:S02]  /*e5f0*/  LOP3.LUT R166, R167, 0x380, RZ, 0xc0, !PT ;  /* 0x00000380a7a67812 */ /* 0x000fe400078ec0ff */
[C---:B------:R-:W-:Y:S01]  /*e600*/  IADD3 R21, P6, R2.reuse, 0xc000, RZ ;  /* 0x0000c00002157810 */ /* 0x040fe20007fde0ff */
[----:B------:R0:W-:Y:S01]  /*e610*/  STSM.16.M88.4 [R6], R8 ;  /* 0x0000000806007844 */ /* 0x0001e20000000200 */
[C---:B------:R-:W-:Y:S02]  /*e620*/  IADD3 R153, P5, R2.reuse, 0xc020, RZ ;  /* 0x0000c02002997810 */ /* 0x040fe40007fbe0ff */
[----:B------:R-:W-:Y:S02]  /*e630*/  IADD3 R7, P2, R2, 0xc040, RZ ;  /* 0x0000c04002077810 */ /* 0x000fe40007f5e0ff */
[----:B------:R-:W-:Y:S02]  /*e640*/  LOP3.LUT R168, R169, 0x380, RZ, 0xc0, !PT ;  /* 0x00000380a9a87812 */ /* 0x000fe400078ec0ff */
[----:B------:R-:W-:-:S02]  /*e650*/  LOP3.LUT R170, R171, 0x380, RZ, 0xc0, !PT ;  /* 0x00000380abaa7812 */ /* 0x000fc400078ec0ff */
[----:B------:R-:W-:Y:S02]  /*e660*/  IADD3 R2, P1, R2, 0xc060, RZ ;  /* 0x0000c06002027810 */ /* 0x000fe40007f3e0ff */
[----:B------:R-:W-:Y:S02]  /*e670*/  SHF.R.U64 R166, R166, 0x3, RZ ;  /* 0x00000003a6a67819 */ /* 0x000fe400000012ff */
[----:B------:R-:W-:Y:S02]  /*e680*/  SHF.R.U64 R168, R168, 0x3, RZ ;  /* 0x00000003a8a87819 */ /* 0x000fe400000012ff */
[----:B------:R-:W-:Y:S02]  /*e690*/  SHF.R.U64 R170, R170, 0x3, RZ ;  /* 0x00000003aaaa7819 */ /* 0x000fe400000012ff */
[----:B------:R-:W-:Y:S02]  /*e6a0*/  LOP3.LUT R5, R2, 0x380, RZ, 0xc0, !PT ;  /* 0x0000038002057812 */ /* 0x000fe400078ec0ff */
[----:B------:R-:W-:-:S02]  /*e6b0*/  LOP3.LUT R152, R153, 0x380, RZ, 0xc0, !PT ;  /* 0x0000038099987812 */ /* 0x000fc400078ec0ff */
[----:B------:R-:W-:Y:S01]  /*e6c0*/  LOP3.LUT R166, R166, R167, RZ, 0x3c, !PT ;  /* 0x000000a7a6a67212 */ /* 0x000fe200078e3cff */
[--C-:B------:R-:W-:Y:S01]  /*e6d0*/  IMAD.X R167, RZ, RZ, R3.reuse, P0 ;  /* 0x000000ffffa77224 */ /* 0x100fe200000e0603 */
[----:B------:R-:W-:Y:S01]  /*e6e0*/  LOP3.LUT R168, R168, R169, RZ, 0x3c, !PT ;  /* 0x000000a9a8a87212 */ /* 0x000fe200078e3cff */
[--C-:B------:R-:W-:Y:S01]  /*e6f0*/  IMAD.X R169, RZ, RZ, R3.reuse, P4 ;  /* 0x000000ffffa97224 */ /* 0x100fe200020e0603 */
[----:B------:R-:W-:Y:S01]  /*e700*/  LOP3.LUT R170, R170, R171, RZ, 0x3c, !PT ;  /* 0x000000abaaaa7212 */ /* 0x000fe200078e3cff */
[----:B------:R-:W-:Y:S01]  /*e710*/  IMAD.X R171, RZ, RZ, R3, P3 ;  /* 0x000000ffffab7224 */ /* 0x000fe200018e0603 */
[----:B------:R-:W-:Y:S02]  /*e720*/  SHF.R.U64 R5, R5, 0x3, RZ ;  /* 0x0000000305057819 */ /* 0x000fe400000012ff */
[----:B------:R-:W-:Y:S02]  /*e730*/  SHF.R.U64 R152, R152, 0x3, RZ ;  /* 0x0000000398987819 */ /* 0x000fe400000012ff */
[----:B------:R-:W-:-:S02]  /*e740*/  LOP3.LUT R2, R5, R2, RZ, 0x3c, !PT ;  /* 0x0000000205027212 */ /* 0x000fc400078e3cff */
[----:B------:R-:W-:Y:S02]  /*e750*/  MOV R19, R12 ;  /* 0x0000000c00137202 */ /* 0x000fe40000000f00 */
[----:B------:R-:W-:Y:S02]  /*e760*/  MOV R176, R14 ;  /* 0x0000000e00b07202 */ /* 0x000fe40000000f00 */
[----:B0-----:R-:W-:Y:S02]  /*e770*/  F2FP.F16.F32.PACK_AB R8, R33, R32 ;  /* 0x000000202108723e */ /* 0x001fe400000000ff */
[----:B------:R-:W-:Y:S02]  /*e780*/  F2FP.F16.F32.PACK_AB R9, R35, R34 ;  /* 0x000000222309723e */ /* 0x000fe400000000ff */
[----:B------:R-:W-:Y:S02]  /*e790*/  F2FP.F16.F32.PACK_AB R10, R37, R36 ;  /* 0x00000024250a723e */ /* 0x000fe400000000ff */
[----:B------:R-:W-:-:S02]  /*e7a0*/  F2FP.F16.F32.PACK_AB R11, R39, R38 ;  /* 0x00000026270b723e */ /* 0x000fc400000000ff */
[----:B------:R-:W-:Y:S01]  /*e7b0*/  LOP3.LUT R152, R152, R153, RZ, 0x3c, !PT ;  /* 0x0000009998987212 */ /* 0x000fe200078e3cff */
[----:B------:R-:W-:Y:S01]  /*e7c0*/  IMAD.X R153, RZ, RZ, R3, P5 ;  /* 0x000000ffff997224 */ /* 0x000fe200028e0603 */
[----:B------:R-:W-:Y:S01]  /*e7d0*/  MOV R5, R164 ;  /* 0x000000a400057202 */ /* 0x000fe20000000f00 */
[----:B------:R0:W-:Y:S01]  /*e7e0*/  STSM.16.M88.4 [R19], R8 ;  /* 0x0000000813007844 */ /* 0x0001e20000000200 */
[----:B------:R-:W-:Y:S02]  /*e7f0*/  MOV R17, R166 ;  /* 0x000000a600117202 */ /* 0x000fe40000000f00 */
[----:B------:R-:W-:Y:S02]  /*e800*/  F2FP.F16.F32.PACK_AB R12, R41, R40 ;  /* 0x00000028290c723e */ /* 0x000fe400000000ff */
[----:B------:R-:W-:Y:S02]  /*e810*/  F2FP.F16.F32.PACK_AB R13, R43, R42 ;  /* 0x0000002a2b0d723e */ /* 0x000fe400000000ff */
[----:B------:R-:W-:-:S02]  /*e820*/  F2FP.F16.F32.PACK_AB R14, R45, R44 ;  /* 0x0000002c2d0e723e */ /* 0x000fc400000000ff */
[----:B------:R-:W-:Y:S02]  /*e830*/  F2FP.F16.F32.PACK_AB R15, R47, R46 ;  /* 0x0000002e2f0f723e */ /* 0x000fe400000000ff */
[----:B------:R-:W-:Y:S02]  /*e840*/  LOP3.LUT R20, R21, 0x380, RZ, 0xc0, !PT ;  /* 0x0000038015147812 */ /* 0x000fe400078ec0ff */
[----:B------:R-:W-:Y:S01]  /*e850*/  MOV R154, R154 ;  /* 0x0000009a009a7202 */ /* 0x000fe20000000f00 */
[----:B------:R-:W-:Y:S01]  /*e860*/  STSM.16.M88.4 [R176], R12 ;  /* 0x0000000cb0007844 */ /* 0x000fe20000000200 */
[----:B------:R-:W-:Y:S02]  /*e870*/  MOV R22, R168 ;  /* 0x000000a800167202 */ /* 0x000fe40000000f00 */
[----:B------:R-:W-:Y:S02]  /*e880*/  MOV R172, R170 ;  /* 0x000000aa00ac7202 */ /* 0x000fe40000000f00 */
[----:B------:R-:W-:-:S02]  /*e890*/  F2FP.F16.F32.PACK_AB R164, R49, R48 ;  /* 0x0000003031a4723e */ /* 0x000fc400000000ff */
[----:B------:R-:W-:Y:S02]  /*e8a0*/  F2FP.F16.F32.PACK_AB R165, R51, R50 ;  /* 0x0000003233a5723e */ /* 0x000fe400000000ff */
[----:B------:R-:W-:Y:S02]  /*e8b0*/  F2FP.F16.F32.PACK_AB R166, R53, R52 ;  /* 0x0000003435a6723e */ /* 0x000fe400000000ff */
[----:B------:R-:W-:Y:S02]  /*e8c0*/  F2FP.F16.F32.PACK_AB R167, R55, R54 ;  /* 0x0000003637a7723e */ /* 0x000fe400000000ff */
[----:B------:R-:W-:Y:S02]  /*e8d0*/  MOV R156, R156 ;  /* 0x0000009c009c7202 */ /* 0x000fe40000000f00 */
[----:B------:R-:W-:Y:S01]  /*e8e0*/  F2FP.F16.F32.PACK_AB R168, R57, R56 ;  /* 0x0000003839a8723e */ /* 0x000fe200000000ff */
[----:B------:R1:W-:Y:S01]  /*e8f0*/  STSM.16.M88.4 [R154], R164 ;  /* 0x000000a49a007844 */ /* 0x0003e20000000200 */
[----:B------:R-:W-:-:S02]  /*e900*/  F2FP.F16.F32.PACK_AB R169, R59, R58 ;  /* 0x0000003a3ba9723e */ /* 0x000fc400000000ff */
[----:B------:R-:W-:Y:S02]  /*e910*/  F2FP.F16.F32.PACK_AB R170, R61, R60 ;  /* 0x0000003c3daa723e */ /* 0x000fe400000000ff */
[----:B------:R-:W-:Y:S02]  /*e920*/  F2FP.F16.F32.PACK_AB R171, R63, R62 ;  /* 0x0000003e3fab723e */ /* 0x000fe400000000ff */
[----:B------:R-:W-:Y:S02]  /*e930*/  LOP3.LUT R6, R7, 0x380, RZ, 0xc0, !PT ;  /* 0x0000038007067812 */ /* 0x000fe400078ec0ff */
[----:B------:R-:W-:Y:S01]  /*e940*/  SHF.R.U64 R20, R20, 0x3, RZ ;  /* 0x0000000314147819 */ /* 0x000fe200000012ff */
[----:B------:R2:W-:Y:S01]  /*e950*/  STSM.16.M88.4 [R156], R168 ;  /* 0x000000a89c007844 */ /* 0x0005e20000000200 */
[----:B0-----:R-:W-:Y:S02]  /*e960*/  MOV R19, R152 ;  /* 0x0000009800137202 */ /* 0x001fe40000000f00 */
[----:B------:R-:W-:-:S02]  /*e970*/  SHF.R.U64 R6, R6, 0x3, RZ ;  /* 0x0000000306067819 */ /* 0x000fc400000012ff */
[----:B------:R-:W-:Y:S02]  /*e980*/  MOV R173, R158 ;  /* 0x0000009e00ad7202 */ /* 0x000fe40000000f00 */
[----:B------:R-:W-:Y:S02]  /*e990*/  F2FP.F16.F32.PACK_AB R152, R65, R64 ;  /* 0x000000404198723e */ /* 0x000fe400000000ff */
[----:B------:R-:W-:Y:S02]  /*e9a0*/  F2FP.F16.F32.PACK_AB R153, R67, R66 ;  /* 0x000000424399723e */ /* 0x000fe400000000ff */
[----:B-1----:R-:W-:Y:S02]  /*e9b0*/  F2FP.F16.F32.PACK_AB R154, R69, R68 ;  /* 0x00000044459a723e */ /* 0x002fe400000000ff */
[----:B------:R-:W-:Y:S02]  /*e9c0*/  F2FP.F16.F32.PACK_AB R155, R71, R70 ;  /* 0x00000046479b723e */ /* 0x000fe400000000ff */
[----:B------:R-:W-:-:S02]  /*e9d0*/  MOV R174, R160 ;  /* 0x000000a000ae7202 */ /* 0x000fc40000000f00 */
[----:B------:R-:W-:Y:S01]  /*e9e0*/  MOV R175, R162 ;  /* 0x000000a200af7202 */ /* 0x000fe20000000f00 */
[----:B------:R0:W-:Y:S01]  /*e9f0*/  STSM.16.M88.4 [R173], R152 ;  /* 0x00000098ad007844 */ /* 0x0001e20000000200 */
[----:B--2---:R-:W-:Y:S02]  /*ea00*/  F2FP.F16.F32.PACK_AB R156, R73, R72 ;  /* 0x00000048499c723e */ /* 0x004fe400000000ff */
[----:B------:R-:W-:Y:S02]  /*ea10*/  F2FP.F16.F32.PACK_AB R157, R75, R74 ;  /* 0x0000004a4b9d723e */ /* 0x000fe400000000ff */
[----:B------:R-:W-:Y:S02]  /*ea20*/  F2FP.F16.F32.PACK_AB R158, R77, R76 ;  /* 0x0000004c4d9e723e */ /* 0x000fe400000000ff */
[----:B------:R-:W-:Y:S02]  /*ea30*/  F2FP.F16.F32.PACK_AB R159, R79, R78 ;  /* 0x0000004e4f9f723e */ /* 0x000fe400000000ff */
[----:B------:R-:W-:Y:S01]  /*ea40*/  LOP3.LUT R20, R20, R21, RZ, 0x3c, !PT ;  /* 0x0000001514147212 */ /* 0x000fe200078e3cff */
[----:B------:R-:W-:Y:S01]  /*ea50*/  IMAD.X R21, RZ, RZ, R3, P6 ;  /* 0x000000ffff157224 */ /* 0x000fe200030e0603 */
[----:B------:R-:W-:Y:S01]  /*ea60*/  F2FP.F16.F32.PACK_AB R160, R81, R80 ;  /* 0x0000005051a0723e */ /* 0x000fe200000000ff */
[----:B------:R1:W-:Y:S01]  /*ea70*/  STSM.16.M88.4 [R174], R156 ;  /* 0x0000009cae007844 */ /* 0x0003e20000000200 */
[----:B------:R-:W-:-:S02]  /*ea80*/  F2FP.F16.F32.PACK_AB R161, R83, R82 ;  /* 0x0000005253a1723e */ /* 0x000fc400000000ff */
[----:B------:R-:W-:Y:S02]  /*ea90*/  F2FP.F16.F32.PACK_AB R162, R85, R84 ;  /* 0x0000005455a2723e */ /* 0x000fe400000000ff */
[----:B------:R-:W-:Y:S02]  /*eaa0*/  F2FP.F16.F32.PACK_AB R163, R87, R86 ;  /* 0x0000005657a3723e */ /* 0x000fe400000000ff */
[----:B------:R-:W-:Y:S01]  /*eab0*/  LOP3.LUT R6, R6, R7, RZ, 0x3c, !PT ;  /* 0x0000000706067212 */ /* 0x000fe200078e3cff */
[--C-:B------:R-:W-:Y:S01]  /*eac0*/  IMAD.X R7, RZ, RZ, R3.reuse, P2 ;  /* 0x000000ffff077224 */ /* 0x100fe200010e0603 */
[----:B------:R-:W-:Y:S01]  /*ead0*/  F2FP.F16.F32.PACK_AB R8, R89, R88 ;  /* 0x000000585908723e */ /* 0x000fe200000000ff */
[----:B------:R-:W-:Y:S01]  /*eae0*/  IMAD.X R3, RZ, RZ, R3, P1 ;  /* 0x000000ffff037224 */ /* 0x000fe200008e0603 */
[----:B------:R-:W-:Y:S01]  /*eaf0*/  F2FP.F16.F32.PACK_AB R9, R91, R90 ;  /* 0x0000005a5b09723e */ /* 0x000fe200000000ff */
[----:B------:R2:W-:Y:S01]  /*eb00*/  STSM.16.M88.4 [R175], R160 ;  /* 0x000000a0af007844 */ /* 0x0005e20000000200 */
[----:B------:R-:W-:-:S02]  /*eb10*/  F2FP.F16.F32.PACK_AB R10, R93, R92 ;  /* 0x0000005c5d0a723e */ /* 0x000fc400000000ff */
[----:B------:R-:W-:Y:S02]  /*eb20*/  F2FP.F16.F32.PACK_AB R11, R95, R94 ;  /* 0x0000005e5f0b723e */ /* 0x000fe400000000ff */
[----:B------:R-:W-:Y:S02]  /*eb30*/  F2FP.F16.F32.PACK_AB R12, R97, R96 ;  /* 0x00000060610c723e */ /* 0x000fe400000000ff */
[----:B------:R-:W-:Y:S01]  /*eb40*/  F2FP.F16.F32.PACK_AB R13, R99, R98 ;  /* 0x00000062630d723e */ /* 0x000fe200000000ff */
[----:B------:R3:W-:Y:S01]  /*eb50*/  STSM.16.M88.4 [R5], R8 ;  /* 0x0000000805007844 */ /* 0x0007e20000000200 */
[----:B------:R-:W-:Y:S02]  /*eb60*/  F2FP.F16.F32.PACK_AB R14, R101, R100 ;  /* 0x00000064650e723e */ /* 0x000fe400000000ff */
[----:B------:R-:W-:Y:S02]  /*eb70*/  F2FP.F16.F32.PACK_AB R15, R103, R102 ;  /* 0x00000066670f723e */ /* 0x000fe400000000ff */
[----:B0-----:R-:W-:-:S02]  /*eb80*/  F2FP.F16.F32.PACK_AB R152, R105, R104 ;  /* 0x000000686998723e */ /* 0x001fc400000000ff */
[----:B------:R-:W-:Y:S01]  /*eb90*/  F2FP.F16.F32.PACK_AB R153, R107, R106 ;  /* 0x0000006a6b99723e */ /* 0x000fe200000000ff */
[----:B------:R0:W-:Y:S01]  /*eba0*/  STSM.16.M88.4 [R17], R12 ;  /* 0x0000000c11007844 */ /* 0x0001e20000000200 */
[----:B------:R-:W-:Y:S02]  /*ebb0*/  F2FP.F16.F32.PACK_AB R154, R109, R108 ;  /* 0x0000006c6d9a723e */ /* 0x000fe400000000ff */
[----:B------:R-:W-:Y:S02]  /*ebc0*/  F2FP.F16.F32.PACK_AB R155, R111, R110 ;  /* 0x0000006e6f9b723e */ /* 0x000fe400000000ff */
[----:B-1----:R-:W-:Y:S02]  /*ebd0*/  F2FP.F16.F32.PACK_AB R156, R113, R112 ;  /* 0x00000070719c723e */ /* 0x002fe400000000ff */
[----:B------:R-:W-:Y:S01]  /*ebe0*/  F2FP.F16.F32.PACK_AB R157, R115, R114 ;  /* 0x00000072739d723e */ /* 0x000fe200000000ff */
[----:B------:R-:W-:Y:S01]  /*ebf0*/  STSM.16.M88.4 [R22], R152 ;  /* 0x0000009816007844 */ /* 0x000fe20000000200 */
[----:B------:R-:W-:-:S02]  /*ec00*/  F2FP.F16.F32.PACK_AB R158, R117, R116 ;  /* 0x00000074759e723e */ /* 0x000fc400000000ff */
[----:B------:R-:W-:Y:S02]  /*ec10*/  F2FP.F16.F32.PACK_AB R159, R119, R118 ;  /* 0x00000076779f723e */ /* 0x000fe400000000ff */
[----:B------:R-:W-:Y:S02]  /*ec20*/  MOV R20, R20 ;  /* 0x0000001400147202 */ /* 0x000fe40000000f00 */
[----:B--2---:R-:W-:Y:S01]  /*ec30*/  F2FP.F16.F32.PACK_AB R160, R121, R120 ;  /* 0x0000007879a0723e */ /* 0x004fe200000000ff */
[----:B------:R-:W-:Y:S01]  /*ec40*/  STSM.16.M88.4 [R172], R156 ;  /* 0x0000009cac007844 */ /* 0x000fe20000000200 */
[----:B------:R-:W-:Y:S02]  /*ec50*/  F2FP.F16.F32.PACK_AB R161, R123, R122 ;  /* 0x0000007a7ba1723e */ /* 0x000fe400000000ff */
[----:B------:R-:W-:Y:S02]  /*ec60*/  F2FP.F16.F32.PACK_AB R162, R125, R124 ;  /* 0x0000007c7da2723e */ /* 0x000fe400000000ff */
[----:B------:R-:W-:-:S02]  /*ec70*/  F2FP.F16.F32.PACK_AB R163, R127, R126 ;  /* 0x0000007e7fa3723e */ /* 0x000fc400000000ff */
[----:B------:R-:W-:Y:S02]  /*ec80*/  F2FP.F16.F32.PACK_AB R164, R129, R128 ;  /* 0x0000008081a4723e */ /* 0x000fe400000000ff */
[----:B------:R-:W-:Y:S01]  /*ec90*/  F2FP.F16.F32.PACK_AB R165, R131, R130 ;  /* 0x0000008283a5723e */ /* 0x000fe200000000ff */
[----:B------:R-:W-:Y:S01]  /*eca0*/  STSM.16.M88.4 [R20], R160 ;  /* 0x000000a014007844 */ /* 0x000fe20000000200 */
[----:B------:R-:W-:Y:S02]  /*ecb0*/  F2FP.F16.F32.PACK_AB R166, R133, R132 ;  /* 0x0000008485a6723e */ /* 0x000fe400000000ff */
[----:B------:R-:W-:Y:S02]  /*ecc0*/  F2FP.F16.F32.PACK_AB R167, R135, R134 ;  /* 0x0000008687a7723e */ /* 0x000fe400000000ff */
[----:B------:R-:W-:Y:S02]  /*ecd0*/  MOV R6, R6 ;  /* 0x0000000600067202 */ /* 0x000fe40000000f00 */
[----:B---3--:R-:W-:Y:S01]  /*ece0*/  F2FP.F16.F32.PACK_AB R8, R137, R136 ;  /* 0x000000888908723e */ /* 0x008fe200000000ff */
[----:B------:R-:W-:Y:S01]  /*ecf0*/  STSM.16.M88.4 [R19], R164 ;  /* 0x000000a413007844 */ /* 0x000fe20000000200 */
[----:B------:R-:W-:-:S02]  /*ed00*/  F2FP.F16.F32.PACK_AB R9, R139, R138 ;  /* 0x0000008a8b09723e */ /* 0x000fc400000000ff */
[----:B------:R-:W-:Y:S02]  /*ed10*/  F2FP.F16.F32.PACK_AB R10, R141, R140 ;  /* 0x0000008c8d0a723e */ /* 0x000fe400000000ff */
[----:B------:R-:W-:Y:S02]  /*ed20*/  F2FP.F16.F32.PACK_AB R11, R143, R142 ;  /* 0x0000008e8f0b723e */ /* 0x000fe400000000ff */
[----:B------:R-:W-:Y:S01]  /*ed30*/  MOV R7, R2 ;  /* 0x0000000200077202 */ /* 0x000fe20000000f00 */
[----:B------:R-:W-:Y:S01]  /*ed40*/  IMAD.U32 R2, RZ, RZ, UR12 ;  /* 0x0000000cff027e24 */ /* 0x000fe2000f8e00ff */
[----:B0-----:R-:W-:Y:S01]  /*ed50*/  F2FP.F16.F32.PACK_AB R12, R145, R144 ;  /* 0x00000090910c723e */ /* 0x001fe200000000ff */
[----:B------:R0:W-:Y:S01]  /*ed60*/  STSM.16.M88.4 [R6], R8 ;  /* 0x0000000806007844 */ /* 0x0001e20000000200 */
[----:B------:R-:W-:Y:S01]  /*ed70*/  F2FP.F16.F32.PACK_AB R13, R147, R146 ;  /* 0x00000092930d723e */ /* 0x000fe200000000ff */
[----:B------:R-:W-:Y:S01]  /*ed80*/  IMAD.U32 R3, RZ, RZ, UR13 ;  /* 0x0000000dff037e24 */ /* 0x000fe2000f8e00ff */
[----:B------:R-:W-:-:S02]  /*ed90*/  F2FP.F16.F32.PACK_AB R14, R149, R148 ;  /* 0x00000094950e723e */ /* 0x000fc400000000ff */
[----:B------:R-:W-:Y:S02]  /*eda0*/  F2FP.F16.F32.PACK_AB R15, R151, R150 ;  /* 0x00000096970f723e */ /* 0x000fe400000000ff */
[----:B------:R-:W-:-:S03]  /*edb0*/  ISETP.NE.U32.AND P0, PT, RZ, UR16, PT ;  /* 0x00000010ff007c0c */ /* 0x000fc6000bf05070 */
[----:B------:R1:W-:Y:S01]  /*edc0*/  STSM.16.M88.4 [R7], R12 ;  /* 0x0000000c07007844 */ /* 0x0003e20000000200 */
[----:B------:R-:W-:Y:S01]  /*edd0*/  BAR.SYNC.DEFER_BLOCKING 0x1, 0x100 ;  /* 0x0044000000007b1d */ /* 0x000fe20000010000 */
[----:B------:R-:W-:-:S13]  /*ede0*/  ISETP.NE.AND.EX P0, PT, RZ, UR17, PT, P0 ;  /* 0x00000011ff007c0c */ /* 0x000fda000bf05300 */
[----:B------:R2:W3:Y:S01]  /*edf0*/  @P0 LDG.E R5, desc[UR20][R2.64] ;  /* 0x0000001402050981 */ /* 0x0004e2000c1e1900 */
[----:B------:R-:W-:Y:S01]  /*ee00*/  PLOP3.LUT P4, PT, PT, PT, UP0, 0x80, 0x0 ;  /* 0x000000000000781c */ /* 0x000fe20003f8f008 */
[----:B--2---:R-:W-:Y:S02]  /*ee10*/  IMAD.U32 R2, RZ, RZ, UR14 ;  /* 0x0000000eff027e24 */ /* 0x004fe4000f8e00ff */
[----:B------:R-:W-:-:S10]  /*ee20*/  IMAD.U32 R3, RZ, RZ, UR15 ;  /* 0x0000000fff037e24 */ /* 0x000fd4000f8e00ff */
[----:B0-----:R0:W2:Y:S01]  /*ee30*/  @P4 LDG.E R6, desc[UR20][R2.64] ;  /* 0x0000001402064981 */ /* 0x0010a2000c1e1900 */
[----:B------:R-:W-:Y:S01]  /*ee40*/  UISETP.NE.AND UP0, UPT, UR19, URZ, UPT ;  /* 0x0000003f1300728c */ /* 0x000fe2000bf05270 */
[----:B-1----:R-:W-:Y:S01]  /*ee50*/  VIADD R12, R18, UR61 ;  /* 0x0000003d120c7c36 */ /* 0x002fe20008000000 */
[----:B------:R-:W-:Y:S02]  /*ee60*/  UISETP.NE.AND UP1, UPT, UR22, 0x1, UPT ;  /* 0x000000011600788c */ /* 0x000fe4000bf25270 */
[----:B------:R-:W-:Y:S01]  /*ee70*/  USEL UR4, UR19, UR4, UP0 ;  /* 0x0000000413047287 */ /* 0x000fe20008000000 */
[----:B------:R-:W-:Y:S01]  /*ee80*/  UMOV UR25, 0x9b8 ;  /* 0x000009b800197882 */ /* 0x000fe20000000000 */
[----:B------:R-:W-:Y:S02]  /*ee90*/  UISETP.NE.U32.AND UP0, UPT, UR16, URZ, UPT ;  /* 0x0000003f1000728c */ /* 0x000fe4000bf05070 */
[----:B------:R-:W-:Y:S01]  /*eea0*/  PLOP3.LUT P1, PT, PT, PT, UP1, 0x80, 0x0 ;  /* 0x000000000000781c */ /* 0x000fe20003f2f018 */
[----:B------:R-:W-:Y:S01]  /*eeb0*/  UISETP.GT.AND UP2, UPT, UR4, 0x1, UPT ;  /* 0x000000010400788c */ /* 0x000fe2000bf44270 */
[----:B0-----:R-:W-:Y:S01]  /*eec0*/  IMAD.MOV.U32 R3, RZ, RZ, R12 ;  /* 0x000000ffff037224 */ /* 0x001fe200078e000c */
[----:B------:R-:W-:-:S02]  /*eed0*/  UISETP.NE.AND.EX UP0, UPT, UR17, URZ, UPT, UP0 ;  /* 0x0000003f1100728c */ /* 0x000fc4000bf05300 */
[----:B------:R-:W-:Y:S01]  /*eee0*/  USEL UR25, UR25, 0x978, UP2 ;  /* 0x0000097819197887 */ /* 0x000fe20009000000 */
[----:B------:R-:W-:Y:S01]  /*eef0*/  UMOV UR4, URZ ;  /* 0x0000003f00047c82 */ /* 0x000fe20008000000 */
[----:B------:R-:W-:Y:S02]  /*ef00*/  USHF.R.S32.HI UR14, URZ, 0x1f, UR9 ;  /* 0x0000001f3f0e7899 */ /* 0x000fe40008011409 */
[----:B------:R-:W-:Y:S02]  /*ef10*/  USEL UR9, UR9, URZ, !UP0 ;  /* 0x0000003f09097287 */ /* 0x000fe4000c000000 */
[----:B------:R-:W-:Y:S01]  /*ef20*/  USEL UR23, UR18, URZ, UP2 ;  /* 0x0000003f12177287 */ /* 0x000fe20009000000 */
[----:B------:R-:W-:Y:S01]  /*ef30*/  @UP1 ULDC UR27, c[0x0][0xbec] ;  /* 0x0002fb00001b1ab9 */ /* 0x000fe20000000800 */
[----:B------:R-:W-:Y:S01]  /*ef40*/  USEL UR24, UR14, URZ, !UP0 ;  /* 0x0000003f0e187287 */ /* 0x000fe2000c000000 */
[----:B------:R-:W-:-:S03]  /*ef50*/  @P1 IMAD.HI.U32 R2, R12, UR27, RZ ;  /* 0x0000001b0c021c27 */ /* 0x000fc6000f8e00ff */
[----:B------:R-:W-:Y:S01]  /*ef60*/  ULDC.64 UR18, c[0x0][UR25+0x220] ;  /* 0x0000880019127abb */ /* 0x000fe20008000a00 */
[----:B------:R-:W-:Y:S01]  /*ef70*/  ULDC.64 UR16, c[0x0][UR25+0x218] ;  /* 0x0000860019107abb */ /* 0x000fe20008000a00 */
[----:B------:R-:W-:Y:S01]  /*ef80*/  UIMAD UR19, UR19, UR9, URZ ;  /* 0x00000009131372a4 */ /* 0x000fe2000f8e023f */
[----:B------:R-:W-:Y:S01]  /*ef90*/  ULDC.64 UR20, c[0x0][UR25+0x228] ;  /* 0x00008a0019147abb */ /* 0x000fe20008000a00 */
[----:B------:R-:W-:Y:S01]  /*efa0*/  UIMAD.WIDE.U32 UR14, UR16, UR26, URZ ;  /* 0x0000001a100e72a5 */ /* 0x000fe2000f8e003f */
[----:B------:R-:W-:Y:S01]  /*efb0*/  @UP1 ULDC UR30, c[0x0][0xbf0] ;  /* 0x0002fc00001e1ab9 */ /* 0x000fe20000000800 */
[----:B------:R-:W-:Y:S01]  /*efc0*/  UIMAD UR26, UR17, UR26, URZ ;  /* 0x0000001a111a72a4 */ /* 0x000fe2000f8e023f */
[----:B------:R-:W-:Y:S01]  /*efd0*/  @P1 SHF.R.U32.HI R3, RZ, UR30, R2 ;  /* 0x0000001eff031c19 */ /* 0x000fe20008011602 */
[----:B------:R-:W-:Y:S02]  /*efe0*/  UIMAD.WIDE.U32 UR28, UR20, UR23, URZ ;  /* 0x00000017141c72a5 */ /* 0x000fe4000f8e003f */
[----:B------:R-:W-:-:S02]  /*eff0*/  UIMAD.WIDE.U32 UR16, UR18, UR9, URZ ;  /* 0x00000009121072a5 */ /* 0x000fc4000f8e003f */
[----:B------:R-:W-:Y:S02]  /*f000*/  UIMAD UR20, UR21, UR23, URZ ;  /* 0x00000017151472a4 */ /* 0x000fe4000f8e023f */
[----:B------:R-:W-:Y:S01]  /*f010*/  UIMAD UR19, UR18, UR24, UR19 ;  /* 0x00000018121372a4 */ /* 0x000fe2000f8e0213 */
[----:B------:R-:W-:Y:S01]  /*f020*/  IMAD.U32 R2, RZ, RZ, UR28 ;  /* 0x0000001cff027e24 */ /* 0x000fe2000f8e00ff */
[----:B------:R-:W-:Y:S02]  /*f030*/  UIADD3 UR20, UR29, UR20, URZ ;  /* 0x000000141d147290 */ /* 0x000fe4000fffe03f */
[----:B------:R-:W-:Y:S02]  /*f040*/  UIADD3 UR19, UR17, UR19, URZ ;  /* 0x0000001311137290 */ /* 0x000fe4000fffe03f */
[----:B------:R-:W-:Y:S02]  /*f050*/  UIADD3 UR26, UR15, UR26, URZ ;  /* 0x0000001a0f1a7290 */ /* 0x000fe4000fffe03f */
[----:B------:R-:W-:Y:S01]  /*f060*/  IMAD.U32 R10, RZ, RZ, UR20 ;  /* 0x00000014ff0a7e24 */ /* 0x000fe2000f8e00ff */
[----:B---3--:R-:W-:Y:S01]  /*f070*/  @P0 R2UR UR4, R5 ;  /* 0x00000000050402ca */ /* 0x008fe200000e0000 */
[----:B------:R-:W-:-:S04]  /*f080*/  IMAD.MOV R5, RZ, RZ, -R3 ;  /* 0x000000ffff057224 */ /* 0x000fc800078e0a03 */
[----:B------:R-:W-:-:S05]  /*f090*/  IMAD R5, R5, UR22, R12 ;  /* 0x0000001605057c24 */ /* 0x000fca000f8e020c */
[----:B------:R-:W-:-:S03]  /*f0a0*/  SHF.R.S32.HI R7, RZ, 0x1f, R5 ;  /* 0x0000001fff077819 */ /* 0x000fc60000011405 */
[----:B------:R-:W-:Y:S02]  /*f0b0*/  UIADD3 UR14, UP0, UP3, UR16, UR14, UR4 ;  /* 0x0000000e100e7290 */ /* 0x000fe4000fb1e004 */
[----:B------:R-:W-:-:S04]  /*f0c0*/  USHF.R.S32.HI UR17, URZ, 0x1f, UR4 ;  /* 0x0000001f3f117899 */ /* 0x000fc80008011404 */
[----:B------:R-:W-:Y:S01]  /*f0d0*/  UIADD3.X UR16, UR19, UR26, UR17, UP0, UP3 ;  /* 0x0000001a13107290 */ /* 0x000fe200087e6411 */
[----:B------:R-:W-:Y:S01]  /*f0e0*/  IADD3 R2, P2, P3, R3, UR14, R2 ;  /* 0x0000000e03027c10 */ /* 0x000fe2000fb5e002 */
[----:B------:R-:W-:Y:S01]  /*f0f0*/  ULDC.64 UR14, c[0x0][UR25+0x210] ;  /* 0x00008400190e7abb */ /* 0x000fe20008000a00 */
[----:B------:R-:W-:Y:S01]  /*f100*/  SHF.R.S32.HI R3, RZ, 0x1f, R3 ;  /* 0x0000001fff037819 */ /* 0x000fe20000011403 */
[----:B------:R-:W-:Y:S01]  /*f110*/  IMAD R8, R5, UR15, RZ ;  /* 0x0000000f05087c24 */ /* 0x000fe2000f8e02ff */
[----:B------:R-:W-:Y:S01]  /*f120*/  ULDC.64 UR18, c[0x0][0xba8] ;  /* 0x0002ea0000127ab9 */ /* 0x000fe20000000a00 */
[----:B------:R-:W-:Y:S01]  /*f130*/  @!UP2 ULDC UR18, c[0x0][0xb50] ;  /* 0x0002d4000012aab9 */ /* 0x000fe20000000800 */
[----:B------:R-:W-:Y:S01]  /*f140*/  IADD3.X R3, R3, UR16, R10, P2, P3 ;  /* 0x0000001003037c10 */ /* 0x000fe200097e640a */
[----:B------:R-:W-:Y:S01]  /*f150*/  IMAD R7, R7, UR14, R8 ;  /* 0x0000000e07077c24 */ /* 0x000fe2000f8e0208 */
[----:B------:R-:W-:Y:S01]  /*f160*/  @!UP2 ULDC UR19, c[0x0][0xb54] ;  /* 0x0002d5000013aab9 */ /* 0x000fe20000000800 */
[----:B------:R-:W-:Y:S01]  /*f170*/  IMAD.WIDE.U32 R2, R5, UR14, R2 ;  /* 0x0000000e05027c25 */ /* 0x000fe2000f8e0002 */
[----:B------:R-:W-:Y:S01]  /*f180*/  ULDC UR14, c[0x0][0xa88] ;  /* 0x0002a200000e7ab9 */ /* 0x000fe20000000800 */
[----:B--2---:R-:W-:-:S02]  /*f190*/  @P4 R2UR UR14, R6 ;  /* 0x00000000060e42ca */ /* 0x004fc400000e0000 */
[----:B------:R-:W-:Y:S01]  /*f1a0*/  IMAD.IADD R3, R3, 0x1, R7 ;  /* 0x0000000103037824 */ /* 0x000fe200078e0207 */
[----:B------:R-:W-:-:S04]  /*f1b0*/  LEA R5, P2, R2, UR18, 0x2 ;  /* 0x0000001202057c11 */ /* 0x000fc8000f8410ff */
[----:B------:R-:W-:Y:S01]  /*f1c0*/  LEA.HI.X R9, R2, UR19, R3, 0x2, P2 ;  /* 0x0000001302097c11 */ /* 0x000fe200090f1403 */
[----:B------:R-:W-:Y:S08]  /*f1d0*/  @P4 BRA `(.L_x_1280) ;  /* 0x00000000002c4947 */ /* 0x000ff00003800000 */
[----:B------:R-:W-:Y:S05]  /*f1e0*/  @!P0 BRA `(.L_x_1280) ;  /* 0x0000000000288947 */ /* 0x000fea0003800000 */
[----:B------:R-:W-:Y:S01]  /*f1f0*/  IMAD.U32 R2, RZ, RZ, UR12 ;  /* 0x0000000cff027e24 */ /* 0x000fe2000f8e00ff */
[----:B------:R-:W-:Y:S01]  /*f200*/  ULDC.64 UR14, c[0x0][0x208] ;  /* 0x00008200000e7ab9 */ /* 0x000fe20000000a00 */
[----:B------:R-:W-:Y:S02]  /*f210*/  IMAD.U32 R6, RZ, RZ, UR12 ;  /* 0x0000000cff067e24 */ /* 0x000fe4000f8e00ff */
[----:B------:R-:W-:Y:S02]  /*f220*/  IMAD.U32 R3, RZ, RZ, UR13 ;  /* 0x0000000dff037e24 */ /* 0x000fe4000f8e00ff */
[----:B------:R-:W-:-:S03]  /*f230*/  IMAD.U32 R7, RZ, RZ, UR13 ;  /* 0x0000000dff077e24 */ /* 0x000fc6000f8e00ff */
[----:B------:R-:W2:Y:S04]  /*f240*/  LDG.E R2, desc[UR14][R2.64] ;  /* 0x0000000e02027981 */ /* 0x000ea8000c1e1900 */
[----:B------:R-:W3:Y:S01]  /*f250*/  LDG.E R6, desc[UR14][R6.64+0x4] ;  /* 0x0000040e06067981 */ /* 0x000ee2000c1e1900 */
[----:B--2---:R-:W-:Y:S02]  /*f260*/  R2UR UR12, R2 ;  /* 0x00000000020c72ca */ /* 0x004fe400000e0000 */
[----:B---3--:R-:W-:-:S13]  /*f270*/  R2UR UR14, R6 ;  /* 0x00000000060e72ca */ /* 0x008fda00000e0000 */
[----:B------:R-:W-:-:S12]  /*f280*/  UIADD3 UR14, -UR12, UR14, URZ ;  /* 0x0000000e0c0e7290 */ /* 0x000fd8000fffe13f */
.L_x_1280:
[----:B------:R-:W2:Y:S01]  /*f290*/  LDL R8, [R1+0x5c] ;  /* 0x00005c0001087983 */ /* 0x000ea20000100800 */
[----:B------:R-:W-:Y:S01]  /*f2a0*/  UIMAD UR12, UR14, UR22, URZ ;  /* 0x000000160e0c72a4 */ /* 0x000fe2000f8e023f */
[----:B------:R-:W-:Y:S01]  /*f2b0*/  LOP3.LUT P0, RZ, R231, 0x3, RZ, 0xc0, !PT ;  /* 0x00000003e7ff7812 */ /* 0x000fe2000780c0ff */
[----:B------:R-:W-:Y:S01]  /*f2c0*/  ULDC.64 UR18, c[0x0][0x208] ;  /* 0x0000820000127ab9 */ /* 0x000fe20000000a00 */
[----:B------:R-:W-:Y:S04]  /*f2d0*/  SHFL.IDX PT, R2, R5, RZ, 0x1c1f ;  /* 0x001c1fff05027589 */ /* 0x000fe800000e0000 */
[----:B------:R-:W0:Y:S04]  /*f2e0*/  SHFL.IDX PT, R3, R9, RZ, 0x1c1f ;  /* 0x001c1fff09037589 */ /* 0x000e2800000e0000 */
[----:B------:R-:W-:Y:S04]  /*f2f0*/  SHFL.IDX PT, R6, R5, 0x1, 0x1c1f ;  /* 0x003c1f0005067f89 */ /* 0x000fe800000e0000 */
[----:B------:R-:W1:Y:S01]  /*f300*/  SHFL.IDX PT, R7, R9, 0x1, 0x1c1f ;  /* 0x003c1f0009077f89 */ /* 0x000e6200000e0000 */
[----:B--2---:R-:W-:-:S04]  /*f310*/  VIADD R10, R8, UR61 ;  /* 0x0000003d080a7c36 */ /* 0x004fc80008000000 */
        /* <DEDUP_REMOVED lines=116> */
[----:B0-----:R-:W-:Y:S01]  /*fa60*/  IMAD R2, R17, 0x20, R76 ;  /* 0x0000002011027824 */ /* 0x001fe200078e024c */
[----:B------:R-:W-:Y:S01]  /*fa70*/  UIMAD.WIDE.U32 UR10, UR4, UR14, URZ ;  /* 0x0000000e040a72a5 */ /* 0x000fe2000f8e003f */
[----:B------:R-:W-:Y:S01]  /*fa80*/  @!PT LDS RZ, [RZ] ;  /* 0x00000000fffff984 */ /* 0x000fe20000000800 */
[----:B------:R-:W-:Y:S01]  /*fa90*/  @!PT LDS RZ, [RZ] ;  /* 0x00000000fffff984 */ /* 0x000fe20000000800 */
[----:B------:R-:W-:Y:S01]  /*faa0*/  @!PT LDS RZ, [RZ] ;  /* 0x00000000fffff984 */ /* 0x000fe20000000800 */
[----:B------:R-:W-:Y:S01]  /*fab0*/  @!PT LDS RZ, [RZ] ;  /* 0x00000000fffff984 */ /* 0x000fe20000000800 */
[----:B------:R0:W-:Y:S06]  /*fac0*/  MEMBAR.ALL.CTA ;  /* 0x0000000000007992 */ /* 0x0001ec0000008000 */
[----:B0-----:R-:W0:Y:S01]  /*fad0*/  FENCE.VIEW.ASYNC.S ;  /* 0x00000000000073c6 */ /* 0x001e220000000000 */
[----:B------:R-:W-:-:S03]  /*fae0*/  UIMAD UR13, UR4, UR15, UR13 ;  /* 0x0000000f040d72a4 */ /* 0x000fc6000f8e020d */
[----:B------:R-:W-:Y:S01]  /*faf0*/  ULDC.64 UR14, c[0x0][0xae8] ;  /* 0x0002ba00000e7ab9 */ /* 0x000fe20000000a00 */
[----:B------:R-:W-:Y:S02]  /*fb00*/  UIADD3 UR11, UR11, UR13, URZ ;  /* 0x0000000d0b0b7290 */ /* 0x000fe4000fffe03f */
[----:B------:R-:W-:Y:S02]  /*fb10*/  USHF.R.S32.HI UR4, URZ, 0x1f, UR9 ;  /* 0x0000001f3f047899 */ /* 0x000fe40008011409 */
[----:B------:R-:W-:Y:S01]  /*fb20*/  UIMAD.WIDE.U32 UR10, UR16, UR14, UR10 ;  /* 0x0000000e100a72a5 */ /* 0x000fe2000f8e000a */
[----:B------:R-:W-:Y:S01]  /*fb30*/  VIADD R22, R2, UR61 ;  /* 0x0000003d02167c36 */ /* 0x000fe20008000000 */
        /* <DEDUP_REMOVED lines=13> */
[----:B------:R-:W-:Y:S01]  /*fc10*/  IMAD.U32 R3, RZ, RZ, UR11 ;  /* 0x0000000bff037e24 */ /* 0x000fe2000f8e00ff */
[----:B------:R-:W-:Y:S01]  /*fc20*/  ULDC.64 UR10, c[0x0][0xae0] ;  /* 0x0002b800000a7ab9 */ /* 0x000fe20000000a00 */
[----:B------:R-:W-:Y:S02]  /*fc30*/  IMAD.MOV R21, RZ, RZ, -R17 ;  /* 0x000000ffff157224 */ /* 0x000fe400078e0a11 */
[----:B------:R-:W-:Y:S02]  /*fc40*/  IMAD R20, R19, UR10, RZ ;  /* 0x0000000a13147c24 */ /* 0x000fe4000f8e02ff */
[----:B------:R-:W-:Y:S02]  /*fc50*/  IMAD.U32 R3, RZ, RZ, UR4 ;  /* 0x00000004ff037e24 */ /* 0x000fe4000f8e00ff */
[----:B------:R-:W-:Y:S02]  /*fc60*/  IMAD R19, R21, UR22, R22 ;  /* 0x0000001615137c24 */ /* 0x000fe4000f8e0216 */
[----:B------:R-:W-:-:S04]  /*fc70*/  IMAD.WIDE.U32 R2, R17, UR10, R2 ;  /* 0x0000000a11027c25 */ /* 0x000fc8000f8e0002 */
[----:B------:R-:W-:Y:S01]  /*fc80*/  IMAD R21, R17, UR11, R20 ;  /* 0x0000000b11157c24 */ /* 0x000fe2000f8e0214 */
[----:B------:R-:W-:Y:S01]  /*fc90*/  SHF.R.S32.HI R17, RZ, 0x1f, R19 ;  /* 0x0000001fff117819 */ /* 0x000fe20000011413 */
[----:B------:R-:W-:Y:S02]  /*fca0*/  ULDC.64 UR10, c[0x0][0xad8] ;  /* 0x0002b600000a7ab9 */ /* 0x000fe40000000a00 */
[----:B------:R-:W-:Y:S02]  /*fcb0*/  IMAD.IADD R3, R3, 0x1, R21 ;  /* 0x0000000103037824 */ /* 0x000fe400078e0215 */
[----:B------:R-:W-:Y:S02]  /*fcc0*/  IMAD R20, R17, UR10, RZ ;  /* 0x0000000a11147c24 */ /* 0x000fe4000f8e02ff */
[----:B------:R-:W-:Y:S02]  /*fcd0*/  VIADD R22, R76, UR61 ;  /* 0x0000003d4c167c36 */ /* 0x000fe40008000000 */
[----:B------:R-:W-:-:S02]  /*fce0*/  IMAD R17, R19, UR11, R20 ;  /* 0x0000000b13117c24 */ /* 0x000fc4000f8e0214 */
[----:B------:R-:W-:Y:S01]  /*fcf0*/  IMAD.WIDE.U32 R2, R19, UR10, R2 ;  /* 0x0000000a13027c25 */ /* 0x000fe2000f8e0002 */
[----:B------:R-:W-:-:S03]  /*fd00*/  ULDC.64 UR10, c[0x0][0xa80] ;  /* 0x0002a000000a7ab9 */ /* 0x000fc60000000a00 */
[----:B------:R-:W-:Y:S02]  /*fd10*/  VIADD R19, R22, 0x20 ;  /* 0x0000002016137836 */ /* 0x000fe40000000000 */
[----:B------:R-:W-:Y:S01]  /*fd20*/  IMAD.IADD R3, R3, 0x1, R17 ;  /* 0x0000000103037824 */ /* 0x000fe200078e0211 */
[C---:B------:R-:W-:Y:S01]  /*fd30*/  LEA R17, P2, R2.reuse, UR10, 0x1 ;  /* 0x0000000a02117c11 */ /* 0x040fe2000f8408ff */
[----:B------:R-:W-:Y:S01]  /*fd40*/  UIADD3 UR8, UR8, 0x30820, URZ ;  /* 0x0003082008087890 */ /* 0x000fe2000fffe03f */
        /* <DEDUP_REMOVED lines=36> */
.L_x_1283:
[----:B------:R-:W-:Y:S05]  /*ff90*/  BSYNC B1 ;  /* 0x0000000000017941 */ /* 0x000fea0003800000 */
.L_x_1282:
        /* <DEDUP_REMOVED lines=22> */
.L_x_1285:
[----:B------:R-:W-:Y:S05]  /*10100*/  BSYNC B1 ;  /* 0x0000000000017941 */ /* 0x000fea0003800000 */
.L_x_1284:
        /* <DEDUP_REMOVED lines=22> */
.L_x_1287:
[----:B------:R-:W-:Y:S05]  /*10270*/  BSYNC B1 ;  /* 0x0000000000017941 */ /* 0x000fea0003800000 */
.L_x_1286:
[----:B0-----:R-:W-:Y:S01]  /*10280*/  VIADD R2, R22, 0x60 ;  /* 0x0000006016027836 */ /* 0x001fe20000000000 */
[----:B---3--:R-:W0:Y:S04]  /*10290*/  SHFL.IDX PT, R19, R19, 0x3, 0x181f ;  /* 0x00781f0013137f89 */ /* 0x008e2800000e0000 */
[----:B------:R-:W-:Y:S01]  /*102a0*/  ISETP.GE.AND P0, PT, R2, UR12, PT ;  /* 0x0000000c02007c0c */ /* 0x000fe2000bf06270 */
[----:B------:R-:W3:-:S12]  /*102b0*/  SHFL.IDX PT, R17, R17, 0x3, 0x181f ;  /* 0x00781f0011117f89 */ /* 0x000ed800000e0000 */
[----:B------:R-:W-:Y:S05]  /*102c0*/  @P0 BRA `(.L_x_1288) ;  /* 0x0000002400fc0947 */ /* 0x000fea0003800000 */
[----:B------:R-:W-:Y:S01]  /*102d0*/  ULDC UR4, c[0x0][0xac8] ;  /* 0x0002b20000047ab9 */ /* 0x000fe20000000800 */
[----:B------:R-:W-:Y:S01]  /*102e0*/  ULDC.64 UR8, c[0x0][0x208] ;  /* 0x0000820000087ab9 */ /* 0x000fe20000000a00 */
[----:B------:R-:W-:Y:S02]  /*102f0*/  ISETP.GE.AND P3, PT, R0, UR4, PT ;  /* 0x0000000400007c0c */ /* 0x000fe4000bf66270 */
[----:B------:R-:W-:Y:S02]  /*10300*/  ISETP.GE.AND P4, PT, R80, UR4, PT ;  /* 0x0000000450007c0c */ /* 0x000fe4000bf86270 */
[----:B------:R-:W-:-:S09]  /*10310*/  ISETP.GE.AND P5, PT, R84, UR4, PT ;  /* 0x0000000454007c0c */ /* 0x000fd2000bfa6270 */
[-C--:B---3--:R-:W-:Y:S02]  /*10320*/  @!P3 LEA R2, P0, R0, R17.reuse, 0x1 ;  /* 0x000000110002b211 */ /* 0x088fe400078008ff */
[----:B------:R-:W-:Y:S02]  /*10330*/  @!P4 LEA R4, P1, R80, R17, 0x1 ;  /* 0x000000115004c211 */ /* 0x000fe400078208ff */
[----:B0-----:R-:W-:Y:S02]  /*10340*/  @!P3 LEA.HI.X R3, R0, R19, R87, 0x1, P0 ;  /* 0x000000130003b211 */ /* 0x001fe400000f0c57 */
        /* <DEDUP_REMOVED lines=13> */
.L_x_1281:
        /* <DEDUP_REMOVED lines=9> */
[----:B------:R-:W-:Y:S01]  /*104b0*/  BSSY B1, `(.L_x_1289) ;  /* 0x00000cb000017945 */ /* 0x000fe20003800000 */
[----:B------:R-:W-:Y:S01]  /*104c0*/  UIADD3 UR11, UR11, UR13, URZ ;  /* 0x0000000d0b0b7290 */ /* 0x000fe2000fffe03f */
[----:B------:R-:W-:Y:S01]  /*104d0*/  SHF.R.S32.HI R22, RZ, 0x1f, R207 ;  /* 0x0000001fff167819 */ /* 0x000fe200000114cf */
[----:B------:R-:W-:Y:S01]  /*104e0*/  ULDC.64 UR14, c[0x0][0xb38] ;  /* 0x0002ce00000e7ab9 */ /* 0x000fe20000000a00 */
[----:B------:R-:W-:Y:S01]  /*104f0*/  ULDC.64 UR16, c[0x0][0xb40] ;  /* 0x0002d00000107ab9 */ /* 0x000fe20000000a00 */
[----:B------:R-:W-:Y:S01]  /*10500*/  UIMAD.WIDE.U32 UR10, UR19, UR14, UR10 ;  /* 0x0000000e130a72a5 */ /* 0x000fe2000f8e000a */
[----:B------:R-:W-:Y:S01]  /*10510*/  SHF.R.S32.HI R152, RZ, 0x1f, R208 ;  /* 0x0000001fff987819 */ /* 0x000fe200000114d0 */
[----:B------:R-:W-:Y:S01]  /*10520*/  UIMAD UR4, UR4, UR16, URZ ;  /* 0x00000010040472a4 */ /* 0x000fe2000f8e023f */
[----:B------:R-:W-:Y:S01]  /*10530*/  SHF.R.S32.HI R153, RZ, 0x1f, R209 ;  /* 0x0000001fff997819 */ /* 0x000fe200000114d1 */
[----:B------:R-:W-:Y:S01]  /*10540*/  UIMAD UR11, UR19, UR15, UR11 ;  /* 0x0000000f130b72a4 */ /* 0x000fe2000f8e020b */
[----:B------:R-:W-:Y:S01]  /*10550*/  SHF.R.S32.HI R154, RZ, 0x1f, R210 ;  /* 0x0000001fff9a7819 */ /* 0x000fe200000114d2 */
        /* <DEDUP_REMOVED lines=44> */
[----:B------:R-:W-:-:S02]  /*10820*/  LEA R0, P1, R2, UR10, 0x2 ;  /* 0x0000000a02007c11 */ /* 0x000fc4000f8210ff */
[----:B------:R-:W-:Y:S02]  /*10830*/  SHF.R.S32.HI R168, RZ, 0x1f, R224 ;  /* 0x0000001fffa87819 */ /* 0x000fe400000114e0 */
[----:B------:R-:W-:Y:S01]  /*10840*/  LEA.HI.X R9, R2, UR11, R9, 0x2, P1 ;  /* 0x0000000b02097c11 */ /* 0x000fe200088f1409 */
[----:B------:R0:W1:Y:S01]  /*10850*/  SHFL.IDX PT, R10, R0, RZ, 0x1c1f ;  /* 0x001c1fff000a7589 */ /* 0x00006200000e0000 */
[----:B------:R-:W-:Y:S02]  /*10860*/  SHF.R.S32.HI R169, RZ, 0x1f, R225 ;  /* 0x0000001fffa97819 */ /* 0x000fe400000114e1 */
[----:B------:R-:W-:Y:S01]  /*10870*/  SHF.R.S32.HI R170, RZ, 0x1f, R226 ;  /* 0x0000001fffaa7819 */ /* 0x000fe200000114e2 */
[----:B------:R0:W2:Y:S01]  /*10880*/  SHFL.IDX PT, R11, R9, RZ, 0x1c1f ;  /* 0x001c1fff090b7589 */ /* 0x0000a200000e0000 */
[----:B------:R-:W-:Y:S02]  /*10890*/  SHF.R.S32.HI R171, RZ, 0x1f, R227 ;  /* 0x0000001fffab7819 */ /* 0x000fe400000114e3 */
[----:B------:R-:W-:-:S02]  /*108a0*/  SHF.R.S32.HI R172, RZ, 0x1f, R228 ;  /* 0x0000001fffac7819 */ /* 0x000fc400000114e4 */
[----:B------:R-:W-:Y:S01]  /*108b0*/  SHF.R.S32.HI R173, RZ, 0x1f, R16 ;  /* 0x0000001fffad7819 */ /* 0x000fe20000011410 */
[----:B------:R-:W-:Y:S06]  /*108c0*/  @P0 BRA `(.L_x_1290) ;  /* 0x0000000800240947 */ /* 0x000fec0003800000 */
[----:B------:R-:W-:Y:S01]  /*108d0*/  ULDC UR4, c[0x0][0xac8] ;  /* 0x0002b20000047ab9 */ /* 0x000fe20000000800 */
[----:B------:R-:W-:Y:S01]  /*108e0*/  ULDC.64 UR8, c[0x0][0x208] ;  /* 0x0000820000087ab9 */ /* 0x000fe20000000a00 */
[C---:B------:R-:W-:Y:S01]  /*108f0*/  ISETP.GE.AND P5, PT, R16.reuse, UR4, PT ;  /* 0x0000000410007c0c */ /* 0x040fe2000bfa6270 */
[----:B------:R-:W-:Y:S01]  /*10900*/  VIADD R17, R16, 0xe8 ;  /* 0x000000e810117836 */ /* 0x000fe20000000000 */
[----:B------:R-:W-:Y:S01]  /*10910*/  ISETP.GE.AND P4, PT, R228, UR4, PT ;  /* 0x00000004e4007c0c */ /* 0x000fe2000bf86270 */
[----:B------:R-:W-:Y:S01]  /*10920*/  VIADD R19, R16, 0xf8 ;  /* 0x000000f810137836 */ /* 0x000fe20000000000 */
[----:B------:R-:W-:Y:S02]  /*10930*/  ISETP.GE.AND P3, PT, R227, UR4, PT ;  /* 0x00000004e3007c0c */ /* 0x000fe4000bf66270 */
[----:B------:R-:W-:-:S07]  /*10940*/  ISETP.GE.AND P0, PT, R226, UR4, PT ;  /* 0x00000004e2007c0c */ /* 0x000fce000bf06270 */
[-C--:B-1----:R-:W-:Y:S02]  /*10950*/  @!P5 LEA R2, P1, R16, R10.reuse, 0x2 ;  /* 0x0000000a1002d211 */ /* 0x082fe400078210ff */
[-C--:B------:R-:W-:Y:S02]  /*10960*/  @!P4 LEA R4, P2, R228, R10.reuse, 0x2 ;  /* 0x0000000ae404c211 */ /* 0x080fe400078410ff */
[-C--:B--2---:R-:W-:Y:S02]  /*10970*/  @!P5 LEA.HI.X R3, R16, R11.reuse, R173, 0x2, P1 ;  /* 0x0000000b1003d211 */ /* 0x084fe400008f14ad */
[----:B------:R-:W-:Y:S02]  /*10980*/  ISETP.GE.AND P1, PT, R225, UR4, PT ;  /* 0x00000004e1007c0c */ /* 0x000fe4000bf26270 */
[----:B------:R-:W-:Y:S01]  /*10990*/  @!P3 LEA R6, P6, R227, R10, 0x2 ;  /* 0x0000000ae306b211 */ /* 0x000fe200078c10ff */
[----:B------:R1:W-:Y:S01]  /*109a0*/  @!P5 ST.E.64 desc[UR8][R2.64], R24 ;  /* 0x000000180200d985 */ /* 0x0003e2000c101b08 */
[----:B------:R-:W-:-:S02]  /*109b0*/  @!P4 LEA.HI.X R5, R228, R11, R172, 0x2, P2 ;  /* 0x0000000be405c211 */ /* 0x000fc400010f14ac */
[----:B------:R-:W-:Y:S02]  /*109c0*/  ISETP.GE.AND P2, PT, R224, UR4, PT ;  /* 0x00000004e0007c0c */ /* 0x000fe4000bf46270 */
[----:B------:R-:W-:Y:S01]  /*109d0*/  @!P3 LEA.HI.X R7, R227, R11, R171, 0x2, P6 ;  /* 0x0000000be307b211 */ /* 0x000fe200030f14ab */
[----:B------:R2:W-:Y:S01]  /*109e0*/  @!P4 ST.E.64 desc[UR8][R4.64], R28 ;  /* 0x0000001c0400c985 */ /* 0x0005e2000c101b08 */
[----:B------:R-:W-:-:S03]  /*109f0*/  ISETP.GE.AND P4, PT, R222, UR4, PT ;  /* 0x00000004de007c0c */ /* 0x000fc6000bf86270 */
[----:B------:R3:W-:Y:S01]  /*10a00*/  @!P3 ST.E.64 desc[UR8][R6.64], R32 ;  /* 0x000000200600b985 */ /* 0x0007e2000c101b08 */
[----:B------:R-:W-:Y:S02]  /*10a10*/  ISETP.GE.AND P3, PT, R223, UR4, PT ;  /* 0x00000004df007c0c */ /* 0x000fe4000bf66270 */
[----:B-1----:R-:W-:-:S04]  /*10a20*/  @!P0 LEA R2, P6, R226, R10, 0x2 ;  /* 0x0000000ae2028211 */ /* 0x002fc800078c10ff */
[----:B------:R-:W-:Y:S02]  /*10a30*/  @!P0 LEA.HI.X R3, R226, R11, R170, 0x2, P6 ;  /* 0x0000000be2038211 */ /* 0x000fe400030f14aa */
[----:B--2---:R-:W-:-:S03]  /*10a40*/  @!P1 LEA R4, P5, R225, R10, 0x2 ;  /* 0x0000000ae1049211 */ /* 0x004fc600078a10ff */
[----:B------:R1:W-:Y:S01]  /*10a50*/  @!P0 ST.E.64 desc[UR8][R2.64], R36 ;  /* 0x0000002402008985 */ /* 0x0003e2000c101b08 */
[-C--:B------:R-:W-:Y:S02]  /*10a60*/  @!P1 LEA.HI.X R5, R225, R11.reuse, R169, 0x2, P5 ;  /* 0x0000000be1059211 */ /* 0x080fe400028f14a9 */
[----:B------:R-:W-:Y:S02]  /*10a70*/  ISETP.GE.AND P5, PT, R221, UR4, PT ;  /* 0x00000004dd007c0c */ /* 0x000fe4000bfa6270 */
[----:B---3--:R-:W-:Y:S01]  /*10a80*/  @!P2 LEA R6, P6, R224, R10, 0x2 ;  /* 0x0000000ae006a211 */ /* 0x008fe200078c10ff */
[----:B------:R2:W-:Y:S01]  /*10a90*/  @!P1 ST.E.64 desc[UR8][R4.64], R40 ;  /* 0x0000002804009985 */ /* 0x0005e2000c101b08 */
[----:B------:R-:W-:Y:S02]  /*10aa0*/  ISETP.GE.AND P0, PT, R220, UR4, PT ;  /* 0x00000004dc007c0c */ /* 0x000fe4000bf06270 */
[----:B------:R-:W-:Y:S02]  /*10ab0*/  @!P2 LEA.HI.X R7, R224, R11, R168, 0x2, P6 ;  /* 0x0000000be007a211 */ /* 0x000fe400030f14a8 */
[----:B------:R-:W-:-:S02]  /*10ac0*/  ISETP.GE.AND P1, PT, R219, UR4, PT ;  /* 0x00000004db007c0c */ /* 0x000fc4000bf26270 */
[CC--:B-1----:R-:W-:Y:S01]  /*10ad0*/  @!P3 LEA R2, P6, R223.reuse, R10.reuse, 0x2 ;  /* 0x0000000adf02b211 */ /* 0x0c2fe200078c10ff */
[----:B------:R1:W-:Y:S03]  /*10ae0*/  @!P2 ST.E.64 desc[UR8][R6.64], R44 ;  /* 0x0000002c0600a985 */ /* 0x0003e6000c101b08 */
[----:B------:R-:W-:Y:S02]  /*10af0*/  @!P3 LEA.HI.X R3, R223, R11, R167, 0x2, P6 ;  /* 0x0000000bdf03b211 */ /* 0x000fe400030f14a7 */
[----:B--2---:R-:W-:-:S03]  /*10b00*/  @!P4 LEA R4, P2, R222, R10, 0x2 ;  /* 0x0000000ade04c211 */ /* 0x004fc600078410ff */
[----:B------:R2:W-:Y:S01]  /*10b10*/  @!P3 ST.E.64 desc[UR8][R2.64], R48 ;  /* 0x000000300200b985 */ /* 0x0005e2000c101b08 */
[----:B------:R-:W-:Y:S02]  /*10b20*/  @!P4 LEA.HI.X R5, R222, R11, R166, 0x2, P2 ;  /* 0x0000000bde05c211 */ /* 0x000fe400010f14a6 */
[----:B------:R-:W-:Y:S02]  /*10b30*/  ISETP.GE.AND P2, PT, R218, UR4, PT ;  /* 0x00000004da007c0c */ /* 0x000fe4000bf46270 */
[----:B------:R-:W-:Y:S01]  /*10b40*/  ISETP.GE.AND P3, PT, R217, UR4, PT ;  /* 0x00000004d9007c0c */ /* 0x000fe2000bf66270 */
[----:B------:R3:W-:Y:S01]  /*10b50*/  @!P4 ST.E.64 desc[UR8][R4.64], R52 ;  /* 0x000000340400c985 */ /* 0x0007e2000c101b08 */
[----:B-1----:R-:W-:-:S04]  /*10b60*/  @!P5 LEA R6, P6, R221, R10, 0x2 ;  /* 0x0000000add06d211 */ /* 0x002fc800078c10ff */
[----:B------:R-:W-:Y:S02]  /*10b70*/  @!P5 LEA.HI.X R7, R221, R11, R165, 0x2, P6 ;  /* 0x0000000bdd07d211 */ /* 0x000fe400030f14a5 */
[----:B--2---:R-:W-:-:S03]  /*10b80*/  @!P0 LEA R2, P4, R220, R10, 0x2 ;  /* 0x0000000adc028211 */ /* 0x004fc600078810ff */
[----:B------:R1:W-:Y:S01]  /*10b90*/  @!P5 ST.E.64 desc[UR8][R6.64], R56 ;  /* 0x000000380600d985 */ /* 0x0003e2000c101b08 */
[-C--:B------:R-:W-:Y:S02]  /*10ba0*/  @!P0 LEA.HI.X R3, R220, R11.reuse, R164, 0x2, P4 ;  /* 0x0000000bdc038211 */ /* 0x080fe400020f14a4 */
[C---:B---3--:R-:W-:Y:S02]  /*10bb0*/  @!P1 LEA R4, P5, R219.reuse, R10, 0x2 ;  /* 0x0000000adb049211 */ /* 0x048fe400078a10ff */
[----:B------:R-:W-:Y:S01]  /*10bc0*/  ISETP.GE.AND P4, PT, R216, UR4, PT ;  /* 0x00000004d8007c0c */ /* 0x000fe2000bf86270 */
[----:B------:R2:W-:Y:S01]  /*10bd0*/  @!P0 ST.E.64 desc[UR8][R2.64], R60 ;  /* 0x0000003c02008985 */ /* 0x0005e2000c101b08 */
[----:B------:R-:W-:Y:S02]  /*10be0*/  @!P1 LEA.HI.X R5, R219, R11, R163, 0x2, P5 ;  /* 0x0000000bdb059211 */ /* 0x000fe400028f14a3 */
[----:B------:R-:W-:-:S03]  /*10bf0*/  ISETP.GE.AND P5, PT, R215, UR4, PT ;  /* 0x00000004d7007c0c */ /* 0x000fc6000bfa6270 */
[----:B------:R3:W-:Y:S01]  /*10c00*/  @!P1 ST.E.64 desc[UR8][R4.64], R64 ;  /* 0x0000004004009985 */ /* 0x0007e2000c101b08 */
[CC--:B-1----:R-:W-:Y:S02]  /*10c10*/  @!P2 LEA R6, P6, R218.reuse, R10.reuse, 0x2 ;  /* 0x0000000ada06a211 */ /* 0x0c2fe400078c10ff */
[----:B------:R-:W-:Y:S02]  /*10c20*/  ISETP.GE.AND P1, PT, R213, UR4, PT ;  /* 0x00000004d5007c0c */ /* 0x000fe4000bf26270 */
[----:B------:R-:W-:Y:S02]  /*10c30*/  @!P2 LEA.HI.X R7, R218, R11, R162, 0x2, P6 ;  /* 0x0000000bda07a211 */ /* 0x000fe400030f14a2 */
[----:B--2---:R-:W-:-:S03]  /*10c40*/  @!P3 LEA R2, P6, R217, R10, 0x2 ;  /* 0x0000000ad902b211 */ /* 0x004fc600078c10ff */
[----:B------:R1:W-:Y:S01]  /*10c50*/  @!P2 ST.E.64 desc[UR8][R6.64], R68 ;  /* 0x000000440600a985 */ /* 0x0003e2000c101b08 */
[----:B------:R-:W-:Y:S02]  /*10c60*/  ISETP.GE.AND P2, PT, R214, UR4, PT ;  /* 0x00000004d6007c0c */ /* 0x000fe4000bf46270 */
[----:B------:R-:W-:Y:S02]  /*10c70*/  @!P3 LEA.HI.X R3, R217, R11, R161, 0x2, P6 ;  /* 0x0000000bd903b211 */ /* 0x000fe400030f14a1 */
[----:B---3--:R-:W-:-:S03]  /*10c80*/  @!P4 LEA R4, P0, R216, R10, 0x2 ;  /* 0x0000000ad804c211 */ /* 0x008fc600078010ff */
[----:B------:R2:W-:Y:S01]  /*10c90*/  @!P3 ST.E.64 desc[UR8][R2.64], R72 ;  /* 0x000000480200b985 */ /* 0x0005e2000c101b08 */
[-C--:B------:R-:W-:Y:S02]  /*10ca0*/  @!P4 LEA.HI.X R5, R216, R11.reuse, R160, 0x2, P0 ;  /* 0x0000000bd805c211 */ /* 0x080fe400000f14a0 */
[----:B------:R-:W-:Y:S02]  /*10cb0*/  ISETP.GE.AND P0, PT, R212, UR4, PT ;  /* 0x00000004d4007c0c */ /* 0x000fe4000bf06270 */
[CC--:B-1----:R-:W-:Y:S01]  /*10cc0*/  @!P5 LEA R6, P6, R215.reuse, R10.reuse, 0x2 ;  /* 0x0000000ad706d211 */ /* 0x0c2fe200078c10ff */
[----:B------:R1:W-:Y:S01]  /*10cd0*/  @!P4 ST.E.64 desc[UR8][R4.64], R76 ;  /* 0x0000004c0400c985 */ /* 0x0003e2000c101b08 */
[----:B------:R-:W-:Y:S02]  /*10ce0*/  ISETP.GE.AND P4, PT, R210, UR4, PT ;  /* 0x00000004d2007c0c */ /* 0x000fe4000bf86270 */
[----:B------:R-:W-:Y:S02]  /*10cf0*/  @!P5 LEA.HI.X R7, R215, R11, R159, 0x2, P6 ;  /* 0x0000000bd707d211 */ /* 0x000fe400030f149f */
[----:B--2---:R-:W-:-:S03]  /*10d00*/  @!P2 LEA R2, P6, R214, R10, 0x2 ;  /* 0x0000000ad602a211 */ /* 0x004fc600078c10ff */
[----:B------:R2:W-:Y:S01]  /*10d10*/  @!P5 ST.E.64 desc[UR8][R6.64], R80 ;  /* 0x000000500600d985 */ /* 0x0005e2000c101b08 */
[----:B------:R-:W-:Y:S02]  /*10d20*/  ISETP.GE.AND P5, PT, R211, UR4, PT ;  /* 0x00000004d3007c0c */ /* 0x000fe4000bfa6270 */
[----:B------:R-:W-:Y:S02]  /*10d30*/  @!P2 LEA.HI.X R3, R214, R11, R158, 0x2, P6 ;  /* 0x0000000bd603a211 */ /* 0x000fe400030f149e */
[----:B-1----:R-:W-:-:S03]  /*10d40*/  @!P1 LEA R4, P3, R213, R10, 0x2 ;  /* 0x0000000ad5049211 */ /* 0x002fc600078610ff */
[----:B------:R1:W-:Y:S01]  /*10d50*/  @!P2 ST.E.64 desc[UR8][R2.64], R84 ;  /* 0x000000540200a985 */ /* 0x0003e2000c101b08 */
[----:B------:R-:W-:Y:S02]  /*10d60*/  ISETP.GE.AND P2, PT, R208, UR4, PT ;  /* 0x00000004d0007c0c */ /* 0x000fe4000bf46270 */
[-C--:B------:R-:W-:Y:S02]  /*10d70*/  @!P1 LEA.HI.X R5, R213, R11.reuse, R157, 0x2, P3 ;  /* 0x0000000bd5059211 */ /* 0x080fe400018f149d */
[----:B------:R-:W-:Y:S02]  /*10d80*/  ISETP.GE.AND P3, PT, R209, UR4, PT ;  /* 0x00000004d1007c0c */ /* 0x000fe4000bf66270 */
[C---:B--2---:R-:W-:Y:S01]  /*10d90*/  @!P0 LEA R6, P6, R212.reuse, R10, 0x2 ;  /* 0x0000000ad4068211 */ /* 0x044fe200078c10ff */
[----:B------:R2:W-:Y:S03]  /*10da0*/  @!P1 ST.E.64 desc[UR8][R4.64], R88 ;  /* 0x0000005804009985 */ /* 0x0005e6000c101b08 */
[----:B------:R-:W-:-:S02]  /*10db0*/  @!P0 LEA.HI.X R7, R212, R11, R156, 0x2, P6 ;  /* 0x0000000bd4078211 */ /* 0x000fc400030f149c */
[----:B-1----:R-:W-:-:S03]  /*10dc0*/  @!P5 LEA R2, P1, R211, R10, 0x2 ;  /* 0x0000000ad302d211 */ /* 0x002fc600078210ff */
[----:B------:R1:W-:Y:S01]  /*10dd0*/  @!P0 ST.E.64 desc[UR8][R6.64], R92 ;  /* 0x0000005c06008985 */ /* 0x0003e2000c101b08 */
[-C--:B------:R-:W-:Y:S02]  /*10de0*/  @!P5 LEA.HI.X R3, R211, R11.reuse, R155, 0x2, P1 ;  /* 0x0000000bd303d211 */ /* 0x080fe400008f149b */
[----:B------:R-:W-:Y:S02]  /*10df0*/  ISETP.GE.AND P1, PT, R207, UR4, PT ;  /* 0x00000004cf007c0c */ /* 0x000fe4000bf26270 */
[C---:B--2---:R-:W-:Y:S01]  /*10e00*/  @!P4 LEA R4, P0, R210.reuse, R10, 0x2 ;  /* 0x0000000ad204c211 */ /* 0x044fe200078010ff */
[----:B------:R-:W-:Y:S03]  /*10e10*/  @!P5 ST.E.64 desc[UR8][R2.64], R96 ;  /* 0x000000600200d985 */ /* 0x000fe6000c101b08 */
[----:B------:R-:W-:Y:S02]  /*10e20*/  @!P4 LEA.HI.X R5, R210, R11, R154, 0x2, P0 ;  /* 0x0000000bd205c211 */ /* 0x000fe400000f149a */
[----:B------:R-:W-:-:S02]  /*10e30*/  ISETP.GE.AND P0, PT, R206, UR4, PT ;  /* 0x00000004ce007c0c */ /* 0x000fc4000bf06270 */
[CC--:B-1----:R-:W-:Y:S01]  /*10e40*/  @!P3 LEA R6, P6, R209.reuse, R10.reuse, 0x2 ;  /* 0x0000000ad106b211 */ /* 0x0c2fe200078c10ff */
[----:B------:R-:W-:Y:S01]  /*10e50*/  @!P4 ST.E.64 desc[UR8][R4.64], R100 ;  /* 0x000000640400c985 */ /* 0x000fe2000c101b08 */
[----:B------:R-:W-:Y:S02]  /*10e60*/  ISETP.GE.AND P4, PT, R204, UR4, PT ;  /* 0x00000004cc007c0c */ /* 0x000fe4000bf86270 */
[----:B------:R-:W-:Y:S02]  /*10e70*/  @!P3 LEA.HI.X R7, R209, R11, R153, 0x2, P6 ;  /* 0x0000000bd107b211 */ /* 0x000fe400030f1499 */
[-C--:B------:R-:W-:Y:S02]  /*10e80*/  @!P2 LEA R12, P6, R208, R10.reuse, 0x2 ;  /* 0x0000000ad00ca211 */ /* 0x080fe400078c10ff */
[----:B------:R-:W-:Y:S01]  /*10e90*/  @!P1 LEA R14, P5, R207, R10, 0x2 ;  /* 0x0000000acf0e9211 */ /* 0x000fe200078a10ff */
[----:B------:R-:W-:Y:S01]  /*10ea0*/  @!P3 ST.E.64 desc[UR8][R6.64], R104 ;  /* 0x000000680600b985 */ /* 0x000fe2000c101b08 */
[----:B------:R-:W-:-:S02]  /*10eb0*/  ISETP.GE.AND P3, PT, R205, UR4, PT ;  /* 0x00000004cd007c0c */ /* 0x000fc4000bf66270 */
[-C--:B------:R-:W-:Y:S02]  /*10ec0*/  @!P2 LEA.HI.X R13, R208, R11.reuse, R152, 0x2, P6 ;  /* 0x0000000bd00da211 */ /* 0x080fe400030f1498 */
[-C--:B------:R-:W-:Y:S02]  /*10ed0*/  @!P1 LEA.HI.X R15, R207, R11.reuse, R22, 0x2, P5 ;  /* 0x0000000bcf0f9211 */ /* 0x080fe400028f1416 */
[-C--:B------:R-:W-:Y:S01]  /*10ee0*/  @!P0 LEA R20, P6, R206, R10.reuse, 0x2 ;  /* 0x0000000ace148211 */ /* 0x080fe200078c10ff */
[----:B------:R1:W-:Y:S01]  /*10ef0*/  @!P2 ST.E.64 desc[UR8][R12.64], R108 ;  /* 0x0000006c0c00a985 */ /* 0x0003e2000c101b08 */
[----:B------:R-:W-:Y:S02]  /*10f00*/  @!P4 LEA R28, P5, R204, R10, 0x2 ;  /* 0x0000000acc1cc211 */ /* 0x000fe400078a10ff */
[----:B------:R-:W-:Y:S01]  /*10f10*/  @!P0 LEA.HI.X R21, R206, R11, R237, 0x2, P6 ;  /* 0x0000000bce158211 */ /* 0x000fe200030f14ed */
[----:B------:R2:W-:Y:S01]  /*10f20*/  @!P1 ST.E.64 desc[UR8][R14.64], R112 ;  /* 0x000000700e009985 */ /* 0x0005e2000c101b08 */
[----:B------:R-:W-:-:S02]  /*10f30*/  ISETP.GE.AND P2, PT, R203, UR4, PT ;  /* 0x00000004cb007c0c */ /* 0x000fc4000bf46270 */
[CC--:B------:R-:W-:Y:S01]  /*10f40*/  @!P3 LEA R24, P1, R205.reuse, R10.reuse, 0x2 ;  /* 0x0000000acd18b211 */ /* 0x0c0fe200078210ff */
[----:B------:R3:W-:Y:S01]  /*10f50*/  @!P0 ST.E.64 desc[UR8][R20.64], R116 ;  /* 0x0000007414008985 */ /* 0x0007e2000c101b08 */
[-C--:B------:R-:W-:Y:S02]  /*10f60*/  @!P4 LEA.HI.X R29, R204, R11.reuse, R234, 0x2, P5 ;  /* 0x0000000bcc1dc211 */ /* 0x080fe400028f14ea */
[----:B------:R-:W-:Y:S02]  /*10f70*/  @!P3 LEA.HI.X R25, R205, R11, R235, 0x2, P1 ;  /* 0x0000000bcd19b211 */ /* 0x000fe400008f14eb */
[----:B------:R-:W-:Y:S02]  /*10f80*/  ISETP.GE.AND P1, PT, R202, UR4, PT ;  /* 0x00000004ca007c0c */ /* 0x000fe4000bf26270 */
[----:B------:R-:W-:Y:S01]  /*10f90*/  ISETP.GE.AND P0, PT, R23, UR4, PT ;  /* 0x0000000417007c0c */ /* 0x000fe2000bf06270 */
[----:B------:R4:W-:Y:S01]  /*10fa0*/  @!P3 ST.E.64 desc[UR8][R24.64], R120 ;  /* 0x000000781800b985 */ /* 0x0009e2000c101b08 */
[----:B-1----:R-:W-:Y:S01]  /*10fb0*/  SHF.R.S32.HI R12, RZ, 0x1f, R23 ;  /* 0x0000001fff0c7819 */ /* 0x002fe20000011417 */
[----:B--2---:R-:W-:Y:S01]  /*10fc0*/  VIADD R15, R16, 0xf0 ;  /* 0x000000f0100f7836 */ /* 0x004fe20000000000 */
[----:B------:R-:W-:Y:S01]  /*10fd0*/  @!P2 LEA R6, P5, R203, R10, 0x2 ;  /* 0x0000000acb06a211 */ /* 0x000fe200078a10ff */
[----:B------:R4:W-:Y:S01]  /*10fe0*/  @!P4 ST.E.64 desc[UR8][R28.64], R124 ;  /* 0x0000007c1c00c985 */ /* 0x0009e2000c101b08 */
[----:B------:R-:W-:-:S02]  /*10ff0*/  ISETP.GE.AND P4, PT, R17, UR4, PT ;  /* 0x0000000411007c0c */ /* 0x000fc4000bf86270 */
[----:B------:R-:W-:Y:S02]  /*11000*/  ISETP.GE.AND P3, PT, R15, UR4, PT ;  /* 0x000000040f007c0c */ /* 0x000fe4000bf66270 */
[-C--:B------:R-:W-:Y:S02]  /*11010*/  @!P2 LEA.HI.X R7, R203, R11.reuse, R233, 0x2, P5 ;  /* 0x0000000bcb07a211 */ /* 0x080fe400028f14e9 */
[CC--:B------:R-:W-:Y:S02]  /*11020*/  @!P1 LEA R4, P6, R202.reuse, R10.reuse, 0x2 ;  /* 0x0000000aca049211 */ /* 0x0c0fe400078c10ff */
[----:B------:R-:W-:Y:S01]  /*11030*/  @!P0 LEA R2, P5, R23, R10, 0x2 ;  /* 0x0000000a17028211 */ /* 0x000fe200078a10ff */
[----:B------:R4:W-:Y:S01]  /*11040*/  @!P2 ST.E.64 desc[UR8][R6.64], R128 ;  /* 0x000000800600a985 */ /* 0x0009e2000c101b08 */
[----:B------:R-:W-:Y:S02]  /*11050*/  @!P1 LEA.HI.X R5, R202, R11, R232, 0x2, P6 ;  /* 0x0000000bca059211 */ /* 0x000fe400030f14e8 */
[----:B------:R-:W-:-:S02]  /*11060*/  ISETP.GE.AND P6, PT, R19, UR4, PT ;  /* 0x0000000413007c0c */ /* 0x000fc4000bfc6270 */
[-C--:B------:R-:W-:Y:S01]  /*11070*/  @!P0 LEA.HI.X R3, R23, R11.reuse, R12, 0x2, P5 ;  /* 0x0000000b17038211 */ /* 0x080fe200028f140c */
[----:B------:R4:W-:Y:S01]  /*11080*/  @!P1 ST.E.64 desc[UR8][R4.64], R132 ;  /* 0x0000008404009985 */ /* 0x0009e2000c101b08 */
[----:B------:R-:W-:Y:S02]  /*11090*/  SHF.R.S32.HI R14, RZ, 0x1f, R17 ;  /* 0x0000001fff0e7819 */ /* 0x000fe40000011411 */
[CC--:B------:R-:W-:Y:S01]  /*110a0*/  @!P4 LEA R12, P5, R17.reuse, R10.reuse, 0x2 ;  /* 0x0000000a110cc211 */ /* 0x0c0fe200078a10ff */
[----:B------:R4:W-:Y:S01]  /*110b0*/  @!P0 ST.E.64 desc[UR8][R2.64], R136 ;  /* 0x0000008802008985 */ /* 0x0009e2000c101b08 */
[----:B---3--:R-:W-:Y:S02]  /*110c0*/  SHF.R.S32.HI R20, RZ, 0x1f, R15 ;  /* 0x0000001fff147819 */ /* 0x008fe4000001140f */
        /* <DEDUP_REMOVED lines=9> */
.L_x_1290:
[----:B------:R-:W-:Y:S05]  /*11160*/  BSYNC B1 ;  /* 0x0000000000017941 */ /* 0x000fea0003800000 */
.L_x_1289:
[----:B------:R-:W-:Y:S01]  /*11170*/  ISETP.GE.AND P0, PT, R8, UR12, PT ;  /* 0x0000000c08007c0c */ /* 0x000fe2000bf06270 */
[----:B----4-:R3:W4:Y:S04]  /*11180*/  SHFL.IDX PT, R14, R9, 0x1, 0x1c1f ;  /* 0x003c1f00090e7f89 */ /* 0x01072800000e0000 */
[----:B------:R3:W0:Y:S08]  /*11190*/  SHFL.IDX PT, R15, R0, 0x1, 0x1c1f ;  /* 0x003c1f00000f7f89 */ /* 0x00063000000e0000 */
[----:B---3--:R-:W-:Y:S05]  /*111a0*/  @P0 BRA `(.L_x_1288) ;  /* 0x0000001800440947 */ /* 0x008fea0003800000 */
[----:B------:R-:W-:Y:S01]  /*111b0*/  ULDC UR4, c[0x0][0xac8] ;  /* 0x0002b20000047ab9 */ /* 0x000fe20000000800 */
[----:B------:R-:W-:Y:S01]  /*111c0*/  ULDC.64 UR8, c[0x0][0x208] ;  /* 0x0000820000087ab9 */ /* 0x000fe20000000a00 */
[C---:B------:R-:W-:Y:S01]  /*111d0*/  ISETP.GE.AND P4, PT, R16.reuse, UR4, PT ;  /* 0x0000000410007c0c */ /* 0x040fe2000bf86270 */
[----:B0-----:R-:W-:Y:S01]  /*111e0*/  VIADD R0, R16, 0xf0 ;  /* 0x000000f010007836 */ /* 0x001fe20000000000 */
[----:B------:R-:W-:Y:S01]  /*111f0*/  ISETP.GE.AND P5, PT, R228, UR4, PT ;  /* 0x00000004e4007c0c */ /* 0x000fe2000bfa6270 */
[----:B------:R-:W-:Y:S01]  /*11200*/  VIADD R17, R16, 0xe8 ;  /* 0x000000e810117836 */ /* 0x000fe20000000000 */
[----:B------:R-:W-:Y:S02]  /*11210*/  ISETP.GE.AND P2, PT, R227, UR4, PT ;  /* 0x00000004e3007c0c */ /* 0x000fe4000bf46270 */
[----:B------:R-:W-:-:S07]  /*11220*/  ISETP.GE.AND P1, PT, R226, UR4, PT ;  /* 0x00000004e2007c0c */ /* 0x000fce000bf26270 */
[-C--:B------:R-:W-:Y:S02]  /*11230*/  @!P4 LEA R2, P0, R16, R15.reuse, 0x2 ;  /* 0x0000000f1002c211 */ /* 0x080fe400078010ff */
[-C--:B------:R-:W-:Y:S02]  /*11240*/  @!P5 LEA R4, P3, R228, R15.reuse, 0x2 ;  /* 0x0000000fe404d211 */ /* 0x080fe400078610ff */
[-C--:B----4-:R-:W-:Y:S02]  /*11250*/  @!P4 LEA.HI.X R3, R16, R14.reuse, R173, 0x2, P0 ;  /* 0x0000000e1003c211 */ /* 0x090fe400000f14ad */
[----:B------:R-:W-:Y:S02]  /*11260*/  ISETP.GE.AND P0, PT, R225, UR4, PT ;  /* 0x00000004e1007c0c */ /* 0x000fe4000bf06270 */
[----:B------:R-:W-:Y:S01]  /*11270*/  @!P5 LEA.HI.X R5, R228, R14, R172, 0x2, P3 ;  /* 0x0000000ee405d211 */ /* 0x000fe200018f14ac */
[----:B------:R0:W-:Y:S01]  /*11280*/  @!P4 ST.E.64 desc[UR8][R2.64], R26 ;  /* 0x0000001a0200c985 */ /* 0x0001e2000c101b08 */
[----:B------:R-:W-:-:S02]  /*11290*/  @!P2 LEA R6, P6, R227, R15, 0x2 ;  /* 0x0000000fe306a211 */ /* 0x000fc400078c10ff */
[----:B------:R-:W-:Y:S01]  /*112a0*/  ISETP.GE.AND P3, PT, R224, UR4, PT ;  /* 0x00000004e0007c0c */ /* 0x000fe2000bf66270 */
[----:B------:R3:W-:Y:S01]  /*112b0*/  @!P5 ST.E.64 desc[UR8][R4.64], R30 ;  /* 0x0000001e0400d985 */ /* 0x0007e2000c101b08 */
[CC--:B------:R-:W-:Y:S02]  /*112c0*/  @!P1 LEA R8, P5, R226.reuse, R15.reuse, 0x2 ;  /* 0x0000000fe2089211 */ /* 0x0c0fe400078a10ff */
[-C--:B------:R-:W-:Y:S02]  /*112d0*/  @!P2 LEA.HI.X R7, R227, R14.reuse, R171, 0x2, P6 ;  /* 0x0000000ee307a211 */ /* 0x080fe400030f14ab */
[----:B------:R-:W-:Y:S02]  /*112e0*/  ISETP.GE.AND P4, PT, R223, UR4, PT ;  /* 0x00000004df007c0c */ /* 0x000fe4000bf86270 */
[----:B-1----:R-:W-:Y:S01]  /*112f0*/  @!P0 LEA R10, P6, R225, R15, 0x2 ;  /* 0x0000000fe10a8211 */ /* 0x002fe200078c10ff */
[----:B------:R1:W-:Y:S01]  /*11300*/  @!P2 ST.E.64 desc[UR8][R6.64], R34 ;  /* 0x000000220600a985 */ /* 0x0003e2000c101b08 */
[----:B------:R-:W-:-:S02]  /*11310*/  @!P1 LEA.HI.X R9, R226, R14, R170, 0x2, P5 ;  /* 0x0000000ee2099211 */ /* 0x000fc400028f14aa */
[----:B------:R-:W-:Y:S02]  /*11320*/  ISETP.GE.AND P5, PT, R222, UR4, PT ;  /* 0x00000004de007c0c */ /* 0x000fe4000bfa6270 */
[----:B--2---:R-:W-:Y:S01]  /*11330*/  @!P0 LEA.HI.X R11, R225, R14, R169, 0x2, P6 ;  /* 0x0000000ee10b8211 */ /* 0x004fe200030f14a9 */
[----:B------:R2:W-:Y:S01]  /*11340*/  @!P1 ST.E.64 desc[UR8][R8.64], R38 ;  /* 0x0000002608009985 */ /* 0x0005e2000c101b08 */
[-C--:B0-----:R-:W-:Y:S02]  /*11350*/  @!P3 LEA R2, P6, R224, R15.reuse, 0x2 ;  /* 0x0000000fe002b211 */ /* 0x081fe400078c10ff */
[----:B------:R-:W-:Y:S01]  /*11360*/  ISETP.GE.AND P1, PT, R220, UR4, PT ;  /* 0x00000004dc007c0c */ /* 0x000fe2000bf26270 */
[----:B------:R0:W-:Y:S01]  /*11370*/  @!P0 ST.E.64 desc[UR8][R10.64], R42 ;  /* 0x0000002a0a008985 */ /* 0x0001e2000c101b08 */
[----:B------:R-:W-:Y:S02]  /*11380*/  ISETP.GE.AND P0, PT, R221, UR4, PT ;  /* 0x00000004dd007c0c */ /* 0x000fe4000bf06270 */
[----:B---3--:R-:W-:-:S02]  /*11390*/  @!P4 LEA R4, P2, R223, R15, 0x2 ;  /* 0x0000000fdf04c211 */ /* 0x008fc400078410ff */
[-C--:B------:R-:W-:Y:S02]  /*113a0*/  @!P3 LEA.HI.X R3, R224, R14.reuse, R168, 0x2, P6 ;  /* 0x0000000ee003b211 */ /* 0x080fe400030f14a8 */
[CC--:B------:R-:W-:Y:S02]  /*113b0*/  @!P5 LEA R12, P6, R222.reuse, R15.reuse, 0x2 ;  /* 0x0000000fde0cd211 */ /* 0x0c0fe400078c10ff */
[-C--:B------:R-:W-:Y:S01]  /*113c0*/  @!P4 LEA.HI.X R5, R223, R14.reuse, R167, 0x2, P2 ;  /* 0x0000000edf05c211 */ /* 0x080fe200010f14a7 */
[----:B------:R3:W-:Y:S01]  /*113d0*/  @!P3 ST.E.64 desc[UR8][R2.64], R46 ;  /* 0x0000002e0200b985 */ /* 0x0007e2000c101b08 */
[----:B------:R-:W-:Y:S02]  /*113e0*/  ISETP.GE.AND P2, PT, R219, UR4, PT ;  /* 0x00000004db007c0c */ /* 0x000fe4000bf46270 */
[----:B------:R-:W-:Y:S01]  /*113f0*/  @!P5 LEA.HI.X R13, R222, R14, R166, 0x2, P6 ;  /* 0x0000000ede0dd211 */ /* 0x000fe200030f14a6 */
[----:B------:R4:W-:Y:S01]  /*11400*/  @!P4 ST.E.64 desc[UR8][R4.64], R50 ;  /* 0x000000320400c985 */ /* 0x0009e2000c101b08 */
[----:B-1----:R-:W-:-:S02]  /*11410*/  @!P0 LEA R6, P4, R221, R15, 0x2 ;  /* 0x0000000fdd068211 */ /* 0x002fc400078810ff */
[----:B------:R-:W-:Y:S01]  /*11420*/  ISETP.GE.AND P3, PT, R218, UR4, PT ;  /* 0x00000004da007c0c */ /* 0x000fe2000bf66270 */
[----:B------:R1:W-:Y:S01]  /*11430*/  @!P5 ST.E.64 desc[UR8][R12.64], R54 ;  /* 0x000000360c00d985 */ /* 0x0003e2000c101b08 */
[C---:B--2---:R-:W-:Y:S02]  /*11440*/  @!P1 LEA R8, P5, R220.reuse, R15, 0x2 ;  /* 0x0000000fdc089211 */ /* 0x044fe400078a10ff */
[-C--:B------:R-:W-:Y:S02]  /*11450*/  @!P0 LEA.HI.X R7, R221, R14.reuse, R165, 0x2, P4 ;  /* 0x0000000edd078211 */ /* 0x080fe400020f14a5 */
[----:B------:R-:W-:Y:S02]  /*11460*/  ISETP.GE.AND P4, PT, R217, UR4, PT ;  /* 0x00000004d9007c0c */ /* 0x000fe4000bf86270 */
[----:B------:R-:W-:Y:S01]  /*11470*/  @!P1 LEA.HI.X R9, R220, R14, R164, 0x2, P5 ;  /* 0x0000000edc099211 */ /* 0x000fe200028f14a4 */
[----:B------:R-:W-:Y:S01]  /*11480*/  @!P0 ST.E.64 desc[UR8][R6.64], R58 ;  /* 0x0000003a06008985 */ /* 0x000fe2000c101b08 */
[----:B------:R-:W-:-:S02]  /*11490*/  ISETP.GE.AND P5, PT, R216, UR4, PT ;  /* 0x00000004d8007c0c */ /* 0x000fc4000bfa6270 */
[CC--:B0-----:R-:W-:Y:S01]  /*114a0*/  @!P2 LEA R10, P6, R219.reuse, R15.reuse, 0x2 ;  /* 0x0000000fdb0aa211 */ /* 0x0c1fe200078c10ff */
[----:B------:R0:W-:Y:S01]  /*114b0*/  @!P1 ST.E.64 desc[UR8][R8.64], R62 ;  /* 0x0000003e08009985 */ /* 0x0001e2000c101b08 */
[----:B------:R-:W-:Y:S02]  /*114c0*/  ISETP.GE.AND P1, PT, R214, UR4, PT ;  /* 0x00000004d6007c0c */ /* 0x000fe4000bf26270 */
[----:B------:R-:W-:Y:S02]  /*114d0*/  @!P2 LEA.HI.X R11, R219, R14, R163, 0x2, P6 ;  /* 0x0000000edb0ba211 */ /* 0x000fe400030f14a3 */
[-C--:B---3--:R-:W-:Y:S02]  /*114e0*/  @!P3 LEA R2, P6, R218, R15.reuse, 0x2 ;  /* 0x0000000fda02b211 */ /* 0x088fe400078c10ff */
[----:B----4-:R-:W-:Y:S01]  /*114f0*/  @!P4 LEA R4, P0, R217, R15, 0x2 ;  /* 0x0000000fd904c211 */ /* 0x010fe200078010ff */
[----:B------:R2:W-:Y:S01]  /*11500*/  @!P2 ST.E.64 desc[UR8][R10.64], R66 ;  /* 0x000000420a00a985 */ /* 0x0005e2000c101b08 */
[----:B------:R-:W-:-:S02]  /*11510*/  ISETP.GE.AND P2, PT, R215, UR4, PT ;  /* 0x00000004d7007c0c */ /* 0x000fc4000bf46270 */
[-C--:B------:R-:W-:Y:S02]  /*11520*/  @!P3 LEA.HI.X R3, R218, R14.reuse, R162, 0x2, P6 ;  /* 0x0000000eda03b211 */ /* 0x080fe400030f14a2 */
[CC--:B-1----:R-:W-:Y:S02]  /*11530*/  @!P5 LEA R12, P6, R216.reuse, R15.reuse, 0x2 ;  /* 0x0000000fd80cd211 */ /* 0x0c2fe400078c10ff */
[-C--:B------:R-:W-:Y:S01]  /*11540*/  @!P4 LEA.HI.X R5, R217, R14.reuse, R161, 0x2, P0 ;  /* 0x0000000ed905c211 */ /* 0x080fe200000f14a1 */
[----:B------:R1:W-:Y:S01]  /*11550*/  @!P3 ST.E.64 desc[UR8][R2.64], R70 ;  /* 0x000000460200b985 */ /* 0x0003e2000c101b08 */
[----:B------:R-:W-:Y:S02]  /*11560*/  ISETP.GE.AND P0, PT, R213, UR4, PT ;  /* 0x00000004d5007c0c */ /* 0x000fe4000bf06270 */
[----:B------:R-:W-:Y:S01]  /*11570*/  @!P5 LEA.HI.X R13, R216, R14, R160, 0x2, P6 ;  /* 0x0000000ed80dd211 */ /* 0x000fe200030f14a0 */
[----:B------:R3:W-:Y:S01]  /*11580*/  @!P4 ST.E.64 desc[UR8][R4.64], R74 ;  /* 0x0000004a0400c985 */ /* 0x0007e2000c101b08 */
[----:B0-----:R-:W-:-:S02]  /*11590*/  @!P1 LEA R8, P3, R214, R15, 0x2 ;  /* 0x0000000fd6089211 */ /* 0x001fc400078610ff */
[-C--:B------:R-:W-:Y:S01]  /*115a0*/  @!P2 LEA R6, P6, R215, R15.reuse, 0x2 ;  /* 0x0000000fd706a211 */ /* 0x080fe200078c10ff */
[----:B------:R0:W-:Y:S01]  /*115b0*/  @!P5 ST.E.64 desc[UR8][R12.64], R78 ;  /* 0x0000004e0c00d985 */ /* 0x0001e2000c101b08 */
[----:B------:R-:W-:Y:S02]  /*115c0*/  ISETP.GE.AND P5, PT, R212, UR4, PT ;  /* 0x00000004d4007c0c */ /* 0x000fe4000bfa6270 */
        /* <DEDUP_REMOVED lines=8> */
[CC--:B-1----:R-:W-:Y:S02]  /*11650*/  @!P5 LEA R2, P2, R212.reuse, R15.reuse, 0x2 ;  /* 0x0000000fd402d211 */ /* 0x0c2fe400078410ff */
[----:B---3--:R-:W-:Y:S01]  /*11660*/  @!P4 LEA R4, P1, R211, R15, 0x2 ;  /* 0x0000000fd304c211 */ /* 0x008fe200078210ff */
[----:B------:R1:W-:Y:S01]  /*11670*/  @!P0 ST.E.64 desc[UR8][R10.64], R90 ;  /* 0x0000005a0a008985 */ /* 0x0003e2000c101b08 */
[----:B------:R-:W-:Y:S02]  /*11680*/  ISETP.GE.AND P0, PT, R209, UR4, PT ;  /* 0x00000004d1007c0c */ /* 0x000fe4000bf06270 */
[----:B------:R-:W-:Y:S02]  /*11690*/  @!P5 LEA.HI.X R3, R212, R14, R156, 0x2, P2 ;  /* 0x0000000ed403d211 */ /* 0x000fe400010f149c */
[----:B------:R-:W-:-:S02]  /*116a0*/  ISETP.GE.AND P2, PT, R208, UR4, PT ;  /* 0x00000004d0007c0c */ /* 0x000fc4000bf46270 */
[-C--:B------:R-:W-:Y:S01]  /*116b0*/  @!P4 LEA.HI.X R5, R211, R14.reuse, R155, 0x2, P1 ;  /* 0x0000000ed305c211 */ /* 0x080fe200008f149b */
[----:B------:R3:W-:Y:S01]  /*116c0*/  @!P5 ST.E.64 desc[UR8][R2.64], R94 ;  /* 0x0000005e0200d985 */ /* 0x0007e2000c101b08 */
[CC--:B0-----:R-:W-:Y:S02]  /*116d0*/  @!P3 LEA R12, P6, R210.reuse, R15.reuse, 0x2 ;  /* 0x0000000fd20cb211 */ /* 0x0c1fe400078c10ff */
[----:B------:R-:W-:Y:S01]  /*116e0*/  ISETP.GE.AND P1, PT, R207, UR4, PT ;  /* 0x00000004cf007c0c */ /* 0x000fe2000bf26270 */
[----:B------:R-:W-:Y:S01]  /*116f0*/  @!P4 ST.E.64 desc[UR8][R4.64], R98 ;  /* 0x000000620400c985 */ /* 0x000fe2000c101b08 */
[----:B------:R-:W-:Y:S02]  /*11700*/  @!P3 LEA.HI.X R13, R210, R14, R154, 0x2, P6 ;  /* 0x0000000ed20db211 */ /* 0x000fe400030f149a */
[----:B------:R-:W-:Y:S02]  /*11710*/  ISETP.GE.AND P4, PT, R206, UR4, PT ;  /* 0x00000004ce007c0c */ /* 0x000fe4000bf86270 */
[-C--:B--2---:R-:W-:Y:S01]  /*11720*/  @!P0 LEA R6, P6, R209, R15.reuse, 0x2 ;  /* 0x0000000fd1068211 */ /* 0x084fe200078c10ff */
[----:B------:R0:W-:Y:S01]  /*11730*/  @!P3 ST.E.64 desc[UR8][R12.64], R102 ;  /* 0x000000660c00b985 */ /* 0x0001e2000c101b08 */
[----:B----4-:R-:W-:-:S02]  /*11740*/  @!P2 LEA R8, P3, R208, R15, 0x2 ;  /* 0x0000000fd008a211 */ /* 0x010fc400078610ff */
[-C--:B------:R-:W-:Y:S02]  /*11750*/  @!P0 LEA.HI.X R7, R209, R14.reuse, R153, 0x2, P6 ;  /* 0x0000000ed1078211 */ /* 0x080fe400030f1499 */
[----:B------:R-:W-:Y:S02]  /*11760*/  @!P2 LEA.HI.X R9, R208, R14, R152, 0x2, P3 ;  /* 0x0000000ed009a211 */ /* 0x000fe400018f1498 */
[----:B------:R-:W-:Y:S01]  /*11770*/  ISETP.GE.AND P3, PT, R204, UR4, PT ;  /* 0x00000004cc007c0c */ /* 0x000fe2000bf66270 */
[----:B------:R2:W-:Y:S01]  /*11780*/  @!P0 ST.E.64 desc[UR8][R6.64], R106 ;  /* 0x0000006a06008985 */ /* 0x0005e2000c101b08 */
[-C--:B-1----:R-:W-:Y:S02]  /*11790*/  @!P1 LEA R10, P6, R207, R15.reuse, 0x2 ;  /* 0x0000000fcf0a9211 */ /* 0x082fe400078c10ff */
[----:B------:R-:W-:Y:S01]  /*117a0*/  ISETP.GE.AND P5, PT, R205, UR4, PT ;  /* 0x00000004cd007c0c */ /* 0x000fe2000bfa6270 */
[----:B------:R1:W-:Y:S01]  /*117b0*/  @!P2 ST.E.64 desc[UR8][R8.64], R110 ;  /* 0x0000006e0800a985 */ /* 0x0003e2000c101b08 */
[----:B---3--:R-:W-:-:S02]  /*117c0*/  @!P4 LEA R2, P0, R206, R15, 0x2 ;  /* 0x0000000fce02c211 */ /* 0x008fc400078010ff */
[-C--:B------:R-:W-:Y:S02]  /*117d0*/  @!P1 LEA.HI.X R11, R207, R14.reuse, R22, 0x2, P6 ;  /* 0x0000000ecf0b9211 */ /* 0x080fe400030f1416 */
[----:B------:R-:W-:Y:S02]  /*117e0*/  @!P4 LEA.HI.X R3, R206, R14, R237, 0x2, P0 ;  /* 0x0000000ece03c211 */ /* 0x000fe400000f14ed */
[----:B------:R-:W-:Y:S01]  /*117f0*/  ISETP.GE.AND P0, PT, R203, UR4, PT ;  /* 0x00000004cb007c0c */ /* 0x000fe2000bf06270 */
[----:B------:R-:W-:Y:S01]  /*11800*/  @!P1 ST.E.64 desc[UR8][R10.64], R114 ;  /* 0x000000720a009985 */ /* 0x000fe2000c101b08 */
[----:B0-----:R-:W-:Y:S02]  /*11810*/  @!P3 LEA R12, P2, R204, R15, 0x2 ;  /* 0x0000000fcc0cb211 */ /* 0x001fe400078410ff */
[----:B------:R-:W-:Y:S01]  /*11820*/  ISETP.GE.AND P1, PT, R17, UR4, PT ;  /* 0x0000000411007c0c */ /* 0x000fe2000bf26270 */
[----:B------:R0:W-:Y:S01]  /*11830*/  @!P4 ST.E.64 desc[UR8][R2.64], R118 ;  /* 0x000000760200c985 */ /* 0x0001e2000c101b08 */
[----:B------:R-:W-:-:S02]  /*11840*/  ISETP.GE.AND P4, PT, R202, UR4, PT ;  /* 0x00000004ca007c0c */ /* 0x000fc4000bf86270 */
[CC--:B------:R-:W-:Y:S02]  /*11850*/  @!P5 LEA R4, P6, R205.reuse, R15.reuse, 0x2 ;  /* 0x0000000fcd04d211 */ /* 0x0c0fe400078c10ff */
[-C--:B------:R-:W-:Y:S02]  /*11860*/  @!P3 LEA.HI.X R13, R204, R14.reuse, R234, 0x2, P2 ;  /* 0x0000000ecc0db211 */ /* 0x080fe400010f14ea */
[----:B------:R-:W-:Y:S02]  /*11870*/  ISETP.GE.AND P2, PT, R0, UR4, PT ;  /* 0x0000000400007c0c */ /* 0x000fe4000bf46270 */
[-C--:B------:R-:W-:Y:S02]  /*11880*/  @!P5 LEA.HI.X R5, R205, R14.reuse, R235, 0x2, P6 ;  /* 0x0000000ecd05d211 */ /* 0x080fe400030f14eb */
[C---:B--2---:R-:W-:Y:S02]  /*11890*/  @!P0 LEA R6, P6, R203.reuse, R15, 0x2 ;  /* 0x0000000fcb068211 */ /* 0x044fe400078c10ff */
[----:B-1----:R-:W-:Y:S01]  /*118a0*/  SHF.R.S32.HI R9, RZ, 0x1f, R17 ;  /* 0x0000001fff097819 */ /* 0x002fe20000011411 */
[----:B------:R1:W-:Y:S01]  /*118b0*/  @!P5 ST.E.64 desc[UR8][R4.64], R122 ;  /* 0x0000007a0400d985 */ /* 0x0003e2000c101b08 */
[----:B------:R-:W-:-:S02]  /*118c0*/  @!P0 LEA.HI.X R7, R203, R14, R233, 0x2, P6 ;  /* 0x0000000ecb078211 */ /* 0x000fc400030f14e9 */
[CC--:B0-----:R-:W-:Y:S01]  /*118d0*/  @!P4 LEA R2, P6, R202.reuse, R15.reuse, 0x2 ;  /* 0x0000000fca02c211 */ /* 0x0c1fe200078c10ff */
[----:B------:R0:W-:Y:S01]  /*118e0*/  @!P3 ST.E.64 desc[UR8][R12.64], R126 ;  /* 0x0000007e0c00b985 */ /* 0x0001e2000c101b08 */
[----:B------:R-:W-:Y:S02]  /*118f0*/  ISETP.GE.AND P5, PT, R23, UR4, PT ;  /* 0x0000000417007c0c */ /* 0x000fe4000bfa6270 */
[----:B------:R-:W-:Y:S01]  /*11900*/  @!P4 LEA.HI.X R3, R202, R14, R232, 0x2, P6 ;  /* 0x0000000eca03c211 */ /* 0x000fe200030f14e8 */
[----:B------:R0:W-:Y:S01]  /*11910*/  @!P0 ST.E.64 desc[UR8][R6.64], R130 ;  /* 0x0000008206008985 */ /* 0x0001e2000c101b08 */
[-C--:B------:R-:W-:Y:S02]  /*11920*/  @!P2 LEA R10, P6, R0, R15.reuse, 0x2 ;  /* 0x0000000f000aa211 */ /* 0x080fe400078c10ff */
[----:B------:R-:W-:Y:S01]  /*11930*/  @!P1 LEA R8, P3, R17, R15, 0x2 ;  /* 0x0000000f11089211 */ /* 0x000fe200078610ff */
[----:B------:R0:W-:Y:S01]  /*11940*/  @!P4 ST.E.64 desc[UR8][R2.64], R134 ;  /* 0x000000860200c985 */ /* 0x0001e2000c101b08 */
[----:B-1----:R-:W-:-:S02]  /*11950*/  SHF.R.S32.HI R5, RZ, 0x1f, R0 ;  /* 0x0000001fff057819 */ /* 0x002fc40000011400 */
[-C--:B------:R-:W-:Y:S02]  /*11960*/  @!P1 LEA.HI.X R9, R17, R14.reuse, R9, 0x2, P3 ;  /* 0x0000000e11099211 */ /* 0x080fe400018f1409 */
[-C--:B------:R-:W-:Y:S01]  /*11970*/  @!P2 LEA.HI.X R11, R0, R14.reuse, R5, 0x2, P6 ;  /* 0x0000000e000ba211 */ /* 0x080fe200030f1405 */
[----:B------:R-:W-:Y:S01]  /*11980*/  VIADD R0, R16, 0xf8 ;  /* 0x000000f810007836 */ /* 0x000fe20000000000 */
[----:B------:R-:W-:Y:S02]  /*11990*/  SHF.R.S32.HI R17, RZ, 0x1f, R23 ;  /* 0x0000001fff117819 */ /* 0x000fe40000011417 */
[C---:B------:R-:W-:Y:S02]  /*119a0*/  @!P5 LEA R4, P3, R23.reuse, R15, 0x2 ;  /* 0x0000000f1704d211 */ /* 0x040fe400078610ff */
[----:B------:R-:W-:Y:S02]  /*119b0*/  ISETP.GE.AND P0, PT, R0, UR4, PT ;  /* 0x0000000400007c0c */ /* 0x000fe4000bf06270 */
[----:B------:R-:W-:-:S05]  /*119c0*/  @!P5 LEA.HI.X R5, R23, R14, R17, 0x2, P3 ;  /* 0x0000000e1705d211 */ /* 0x000fca00018f1411 */
[----:B------:R0:W-:Y:S04]  /*119d0*/  @!P5 ST.E.64 desc[UR8][R4.64], R138 ;  /* 0x0000008a0400d985 */ /* 0x0001e8000c101b08 */
[----:B------:R0:W-:Y:S04]  /*119e0*/  @!P1 ST.E.64 desc[UR8][R8.64], R142 ;  /* 0x0000008e08009985 */ /* 0x0001e8000c101b08 */
[----:B------:R0:W-:Y:S01]  /*119f0*/  @!P2 ST.E.64 desc[UR8][R10.64], R146 ;  /* 0x000000920a00a985 */ /* 0x0001e2000c101b08 */
[----:B------:R-:W-:Y:S05]  /*11a00*/  @P0 BRA `(.L_x_1288) ;  /* 0x00000010002c0947 */ /* 0x000fea0003800000 */
[----:B0-----:R-:W-:Y:S01]  /*11a10*/  LEA R2, P0, R0, R15, 0x2 ;  /* 0x0000000f00027211 */ /* 0x001fe200078010ff */
[----:B------:R-:W-:Y:S01]  /*11a20*/  ULDC.64 UR8, c[0x0][0x208] ;  /* 0x0000820000087ab9 */ /* 0x000fe20000000a00 */
[----:B------:R-:W-:-:S04]  /*11a30*/  SHF.R.S32.HI R3, RZ, 0x1f, R0 ;  /* 0x0000001fff037819 */ /* 0x000fc80000011400 */
[----:B------:R-:W-:-:S05]  /*11a40*/  LEA.HI.X R3, R0, R14, R3, 0x2, P0 ;  /* 0x0000000e00037211 */ /* 0x000fca00000f1403 */
[----:B------:R0:W-:Y:S01]  /*11a50*/  ST.E.64 desc[UR8][R2.64], R150 ;  /* 0x0000009602007985 */ /* 0x0001e2000c101b08 */
[----:B------:R-:W-:Y:S05]  /*11a60*/  BRA `(.L_x_1288) ;  /* 0x0000001000147947 */ /* 0x000fea0003800000 */
.L_x_1279:
[----:B------:R-:W-:Y:S01]  /*11a70*/  ULDC.64 UR8, c[0x0][0xc00] ;  /* 0x0003000000087ab9 */ /* 0x000fe20000000a00 */
[----:B------:R-:W-:Y:S01]  /*11a80*/  R2UR UR4, R229 ;  /* 0x00000000e50472ca */ /* 0x000fe200000e0000 */
[----:B------:R-:W-:Y:S01]  /*11a90*/  UISETP.NE.U32.AND UP0, UPT, UR8, URZ, UPT ;  /* 0x0000003f0800728c */ /* 0x000fe2000bf05070 */
[----:B------:R-:W-:Y:S01]  /*11aa0*/  R2UR UR10, R22 ;  /* 0x00000000160a72ca */ /* 0x000fe200000e0000 */
[----:B------:R-:W-:Y:S02]  /*11ab0*/  ULDC.64 UR12, c[0x0][0x208] ;  /* 0x00008200000c7ab9 */ /* 0x000fe40000000a00 */
[----:B------:R-:W-:-:S03]  /*11ac0*/  UISETP.NE.AND.EX UP0, UPT, UR9, URZ, UPT, UP0 ;  /* 0x0000003f0900728c */ /* 0x000fc6000bf05300 */
[----:B------:R-:W-:-:S03]  /*11ad0*/  ULDC.64 UR8, c[0x0][0xc00] ;  /* 0x0003000000087ab9 */ /* 0x000fc60000000a00 */
[----:B------:R-:W-:Y:S02]  /*11ae0*/  PLOP3.LUT P1, PT, PT, PT, UP0, 0x80, 0x0 ;  /* 0x000000000000781c */ /* 0x000fe40003f2f008 */
[----:B------:R-:W-:-:S06]  /*11af0*/  UIMAD.WIDE UR8, UR4, 0x4, UR8 ;  /* 0x00000004040878a5 */ /* 0x000fcc000f8e0208 */
[----:B------:R-:W-:Y:S02]  /*11b00*/  IMAD.U32 R2, RZ, RZ, UR8 ;  /* 0x00000008ff027e24 */ /* 0x000fe4000f8e00ff */
[----:B------:R-:W-:Y:S01]  /*11b10*/  IMAD.U32 R3, RZ, RZ, UR9 ;  /* 0x00000009ff037e24 */ /* 0x000fe2000f8e00ff */
[----:B------:R-:W0:Y:S01]  /*11b20*/  S2R R6, SR_TID.X ;  /* 0x0000000000067919 */ /* 0x000e220000002100 */
[----:B------:R-:W-:-:S03]  /*11b30*/  ULDC.64 UR8, c[0x0][0xc08] ;  /* 0x0003020000087ab9 */ /* 0x000fc60000000a00 */
[----:B------:R-:W2:Y:S01]  /*11b40*/  @P1 LDG.E R7, desc[UR12][R2.64] ;  /* 0x0000000c02071981 */ /* 0x000ea2000c1e1900 */
[----:B------:R-:W-:-:S04]  /*11b50*/  UISETP.NE.U32.AND UP1, UPT, UR8, URZ, UPT ;  /* 0x0000003f0800728c */ /* 0x000fc8000bf25070 */
[----:B------:R-:W-:-:S06]  /*11b60*/  UISETP.NE.AND.EX UP1, UPT, UR9, URZ, UPT, UP1 ;  /* 0x0000003f0900728c */ /* 0x000fcc000bf25310 */
[----:B------:R-:W-:-:S05]  /*11b70*/  PLOP3.LUT P2, PT, PT, PT, UP1, 0x80, 0x0 ;  /* 0x000000000000781c */ /* 0x000fca0003f4f018 */
[----:B------:R-:W-:Y:S02]  /*11b80*/  @UP1 ULDC.64 UR8, c[0x0][0xc08] ;  /* 0x0003020000081ab9 */ /* 0x000fe40000000a00 */
[----:B------:R-:W-:Y:S02]  /*11b90*/  @UP1 UIMAD.WIDE UR8, UR4, 0x4, UR8 ;  /* 0x00000004040818a5 */ /* 0x000fe4000f8e0208 */
[----:B------:R-:W-:Y:S01]  /*11ba0*/  UISETP.NE.AND UP1, UPT, UR10, URZ, UPT ;  /* 0x0000003f0a00728c */ /* 0x000fe2000bf25270 */
[----:B------:R-:W-:Y:S02]  /*11bb0*/  ULDC UR4, c[0x0][0xa88] ;  /* 0x0002a20000047ab9 */ /* 0x000fe40000000800 */
[----:B------:R-:W-:Y:S02]  /*11bc0*/  IMAD.U32 R0, RZ, RZ, UR4 ;  /* 0x00000004ff007e24 */ /* 0x000fe4000f8e00ff */
[----:B------:R-:W-:Y:S02]  /*11bd0*/  IMAD.U32 R4, RZ, RZ, UR8 ;  /* 0x00000008ff047e24 */ /* 0x000fe4000f8e00ff */
[----:B------:R-:W-:Y:S01]  /*11be0*/  IMAD.U32 R5, RZ, RZ, UR9 ;  /* 0x00000009ff057e24 */ /* 0x000fe2000f8e00ff */
[----:B------:R-:W-:Y:S01]  /*11bf0*/  UMOV UR4, URZ ;  /* 0x0000003f00047c82 */ /* 0x000fe20008000000 */
[----:B0-----:R-:W-:-:S02]  /*11c00*/  VIADD R6, R6, 0xffffff80 ;  /* 0xffffff8006067836 */ /* 0x001fc40000000000 */
[----:B------:R-:W-:Y:S01]  /*11c10*/  @!UP1 ULDC UR10, c[0x0][0xad4] ;  /* 0x0002b500000a9ab9 */ /* 0x000fe20000000800 */
[----:B------:R0:W5:Y:S01]  /*11c20*/  @P2 LDG.E R0, desc[UR12][R4.64] ;  /* 0x0000000c04002981 */ /* 0x000162000c1e1900 */
[----:B------:R-:W-:Y:S01]  /*11c30*/  IMAD.U32 R22, RZ, RZ, UR10 ;  /* 0x0000000aff167e24 */ /* 0x000fe2000f8e00ff */
[----:B------:R-:W-:Y:S02]  /*11c40*/  ISETP.GT.AND P0, PT, R6, 0x7f, PT ;  /* 0x0000007f0600780c */ /* 0x000fe40003f04270 */
[----:B--2---:R-:W-:Y:S01]  /*11c50*/  @P1 R2UR UR4, R7 ;  /* 0x00000000070412ca */ /* 0x004fe200000e0000 */
[----:B0-----:R-:W-:-:S14]  /*11c60*/  @P2 BRA `(.L_x_1291) ;  /* 0x0000000000142947 */ /* 0x001fdc0003800000 */
[----:B------:R-:W-:Y:S05]  /*11c70*/  @!P1 BRA `(.L_x_1291) ;  /* 0x0000000000109947 */ /* 0x000fea0003800000 */
[----:B------:R-:W-:Y:S02]  /*11c80*/  ULDC.64 UR8, c[0x0][0x208] ;  /* 0x0000820000087ab9 */ /* 0x000fe40000000a00 */
[----:B------:R-:W2:Y:S04]  /*11c90*/  LDG.E R5, desc[UR8][R2.64] ;  /* 0x0000000802057981 */ /* 0x000ea8000c1e1900 */
[----:B-----5:R-:W2:Y:S02]  /*11ca0*/  LDG.E R0, desc[UR8][R2.64+0x4] ;  /* 0x0000040802007981 */ /* 0x020ea4000c1e1900 */
[----:B--2---:R-:W-:-:S07]  /*11cb0*/  IMAD.IADD R0, R0, 0x1, -R5 ;  /* 0x0000000100007824 */ /* 0x004fce00078e0a05 */
.L_x_1291:
[----:B------:R-:W-:Y:S01]  /*11cc0*/  R2UR UR8, R229 ;  /* 0x00000000e50872ca */ /* 0x000fe200000e0000 */
[----:B------:R-:W-:Y:S01]  /*11cd0*/  USHF.R.S32.HI UR21, URZ, 0x1f, UR4 ;  /* 0x0000001f3f157899 */ /* 0x000fe20008011404 */
[----:B------:R-:W-:Y:S11]  /*11ce0*/  BSSY B1, `(.L_x_1292) ;  /* 0x000003e000017945 */ /* 0x000ff60003800000 */
[----:B------:R-:W-:-:S02]  /*11cf0*/  USHF.R.S32.HI UR13, URZ, 0x1f, UR8 ;  /* 0x0000001f3f0d7899 */ /* 0x000fc40008011408 */
[----:B------:R-:W-:Y:S02]  /*11d00*/  USEL UR12, UR8, URZ, !UP0 ;  /* 0x0000003f080c7287 */ /* 0x000fe4000c000000 */
[----:B------:R-:W-:Y:S01]  /*11d10*/  USEL UR13, UR13, URZ, !UP0 ;  /* 0x0000003f0d0d7287 */ /* 0x000fe2000c000000 */
[----:B------:R-:W-:Y:S11]  /*11d20*/  @P0 BRA `(.L_x_1293) ;  /* 0x0000000000e40947 */ /* 0x000ff60003800000 */
[----:B------:R-:W0:Y:S01]  /*11d30*/  S2R R4, SR_TID.X ;  /* 0x0000000000047919 */ /* 0x000e220000002100 */
[----:B------:R-:W1:Y:S01]  /*11d40*/  LDC R9, c[0x0][0xbe8] ;  /* 0x0002fa00ff097b82 */ /* 0x000e620000000800 */
[----:B------:R-:W-:Y:S02]  /*11d50*/  IMAD.U32 R3, RZ, RZ, UR61 ;  /* 0x0000003dff037e24 */ /* 0x000fe4000f8e00ff */
[----:B-1---5:R-:W-:-:S03]  /*11d60*/  IMAD R2, R0, R9, RZ ;  /* 0x0000000900027224 */ /* 0x022fc600078e02ff */
[----:B0-----:R-:W-:-:S04]  /*11d70*/  IADD3 R4, R3, -0x80, R4 ;  /* 0xffffff8003047810 */ /* 0x001fc80007ffe004 */
        /* <DEDUP_REMOVED lines=17> */
[----:B------:R-:W-:Y:S02]  /*11e90*/  UIMAD.WIDE.U32 UR10, UR8, UR20, URZ ;  /* 0x00000014080a72a5 */ /* 0x000fe4000f8e003f */
[----:B------:R-:W-:Y:S01]  /*11ea0*/  UIMAD UR20, UR9, UR20, URZ ;  /* 0x00000014091472a4 */ /* 0x000fe2000f8e023f */
        /* <DEDUP_REMOVED lines=14> */
[----:B------:R-:W-:Y:S01]  /*11f90*/  IADD3 R2, P0, P1, R5, UR10, R2 ;  /* 0x0000000a05027c10 */ /* 0x000fe2000f91e002 */
[----:B------:R-:W-:Y:S01]  /*11fa0*/  IMAD R7, R9, R7, R4 ;  /* 0x0000000709077224 */ /* 0x000fe200078e0204 */
[----:B------:R-:W-:Y:S01]  /*11fb0*/  SHF.R.S32.HI R5, RZ, 0x1f, R5 ;  /* 0x0000001fff057819 */ /* 0x000fe20000011405 */
[----:B------:R-:W-:Y:S01]  /*11fc0*/  UIADD3.X UR10, UR15, UR20, UR21, UP1, UP2 ;  /* 0x000000140f0a7290 */ /* 0x000fe20008fe4415 */
[----:B------:R-:W-:Y:S01]  /*11fd0*/  IMAD.U32 R8, RZ, RZ, UR16 ;  /* 0x00000010ff087e24 */ /* 0x000fe2000f8e00ff */
        /* <DEDUP_REMOVED lines=14> */
.L_x_1293:
[----:B------:R-:W-:Y:S05]  /*120c0*/  BSYNC B1 ;  /* 0x0000000000017941 */ /* 0x000fea0003800000 */
.L_x_1292:
[----:B------:R-:W-:-:S13]  /*120d0*/  R2UR UR8, R22 ;  /* 0x00000000160872ca */ /* 0x000fda00000e0000 */
[----:B------:R-:W-:-:S06]  /*120e0*/  UISETP.GT.AND UP0, UPT, UR8, 0x1, UPT ;  /* 0x000000010800788c */ /* 0x000fcc000bf04270 */
[----:B------:R-:W-:-:S13]  /*120f0*/  PLOP3.LUT P0, PT, PT, PT, UP0, 0x80, 0x0 ;  /* 0x000000000000781c */ /* 0x000fda0003f0f008 */
[----:B------:R-:W-:Y:S05]  /*12100*/  @P0 BRA `(.L_x_1288) ;  /* 0x00000008006c0947 */ /* 0x000fea0003800000 */
[----:B------:R-:W1:Y:S01]  /*12110*/  LDC R11, c[0x0][0xbe8] ;  /* 0x0002fa00ff0b7b82 */ /* 0x000e620000000800 */
[----:B0-----:R-:W-:Y:S01]  /*12120*/  SHF.R.S32.HI R3, RZ, 0x1f, R6 ;  /* 0x0000001fff037819 */ /* 0x001fe20000011406 */
[----:B------:R-:W-:Y:S01]  /*12130*/  ULDC.64 UR10, c[0x0][0xaa0] ;  /* 0x0002a800000a7ab9 */ /* 0x000fe20000000a00 */
[----:B------:R-:W-:Y:S01]  /*12140*/  R2UR UR14, R201 ;  /* 0x00000000c90e72ca */ /* 0x000fe200000e0000 */
[----:B------:R-:W-:Y:S01]  /*12150*/  UIMAD.WIDE.U32 UR8, UR4, UR10, URZ ;  /* 0x0000000a040872a5 */ /* 0x000fe2000f8e003f */
[----:B------:R-:W-:Y:S01]  /*12160*/  LEA.HI R2, R3, R6, RZ, 0x3 ;  /* 0x0000000603027211 */ /* 0x000fe200078f18ff */
[----:B------:R-:W-:Y:S01]  /*12170*/  UIMAD UR10, UR21, UR10, URZ ;  /* 0x0000000a150a72a4 */ /* 0x000fe2000f8e023f */
[----:B------:R-:W-:Y:S02]  /*12180*/  BSSY B1, `(.L_x_1294) ;  /* 0x000004e000017945 */ /* 0x000fe40003800000 */
[----:B------:R-:W-:Y:S01]  /*12190*/  LOP3.LUT R5, R2, 0xfffffff8, RZ, 0xc0, !PT ;  /* 0xfffffff802057812 */ /* 0x000fe200078ec0ff */
[----:B------:R-:W-:Y:S01]  /*121a0*/  UIMAD UR10, UR4, UR11, UR10 ;  /* 0x0000000b040a72a4 */ /* 0x000fe2000f8e020a */
[----:B------:R-:W-:-:S03]  /*121b0*/  SHF.R.S32.HI R13, RZ, 0x3, R2 ;  /* 0x00000003ff0d7819 */ /* 0x000fc60000011402 */
[----:B------:R-:W-:Y:S01]  /*121c0*/  IMAD.IADD R8, R6, 0x1, -R5 ;  /* 0x0000000106087824 */ /* 0x000fe200078e0a05 */
[----:B------:R-:W-:-:S03]  /*121d0*/  UIADD3 UR9, UR9, UR10, URZ ;  /* 0x0000000a09097290 */ /* 0x000fc6000fffe03f */
[----:B------:R-:W-:Y:S01]  /*121e0*/  IMAD R2, R8, 0x20, R13 ;  /* 0x0000002008027824 */ /* 0x000fe200078e020d */
[----:B------:R-:W-:Y:S02]  /*121f0*/  ULDC.64 UR10, c[0x0][0xae8] ;  /* 0x0002ba00000a7ab9 */ /* 0x000fe40000000a00 */
[----:B------:R-:W-:Y:S01]  /*12200*/  UIMAD.WIDE.U32 UR8, UR14, UR10, UR8 ;  /* 0x0000000a0e0872a5 */ /* 0x000fe2000f8e0008 */
[----:B------:R-:W-:Y:S01]  /*12210*/  VIADD R6, R2, UR61 ;  /* 0x0000003d02067c36 */ /* 0x000fe20008000000 */
[----:B-1----:R-:W-:Y:S02]  /*12220*/  ISETP.NE.AND P0, PT, R11, 0x1, PT ;  /* 0x000000010b00780c */ /* 0x002fe40003f05270 */
[----:B------:R-:W-:Y:S01]  /*12230*/  UIMAD UR9, UR14, UR11, UR9 ;  /* 0x0000000b0e0972a4 */ /* 0x000fe2000f8e0209 */
[----:B------:R-:W-:Y:S02]  /*12240*/  IMAD.MOV.U32 R5, RZ, RZ, R6 ;  /* 0x000000ffff057224 */ /* 0x000fe400078e0006 */
[----:B------:R-:W-:-:S02]  /*12250*/  ULDC.64 UR10, c[0x0][0xaf0] ;  /* 0x0002bc00000a7ab9 */ /* 0x000fc40000000a00 */
[----:B------:R-:W-:-:S04]  /*12260*/  UIMAD UR13, UR13, UR10, URZ ;  /* 0x0000000a0d0d72a4 */ /* 0x000fc8000f8e023f */
[----:B------:R-:W-:Y:S02]  /*12270*/  UIMAD UR4, UR12, UR11, UR13 ;  /* 0x0000000b0c0472a4 */ /* 0x000fe4000f8e020d */
[----:B------:R-:W-:Y:S01]  /*12280*/  UIMAD.WIDE.U32 UR12, UR12, UR10, UR8 ;  /* 0x0000000a0c0c72a5 */ /* 0x000fe2000f8e0008 */
[----:B------:R-:W0:Y:S02]  /*12290*/  @P0 LDC R3, c[0x0][0xbec] ;  /* 0x0002fb00ff030b82 */ /* 0x000e240000000800 */
[----:B------:R-:W-:Y:S01]  /*122a0*/  ULDC.64 UR8, c[0x0][0xae0] ;  /* 0x0002b80000087ab9 */ /* 0x000fe20000000a00 */
[----:B------:R-:W-:-:S05]  /*122b0*/  UIADD3 UR4, UR13, UR4, URZ ;  /* 0x000000040d047290 */ /* 0x000fca000fffe03f */
[----:B------:R-:W1:Y:S01]  /*122c0*/  @P0 LDC R7, c[0x0][0xbf0] ;  /* 0x0002fc00ff070b82 */ /* 0x000e620000000800 */
[----:B0-----:R-:W-:-:S04]  /*122d0*/  @P0 IMAD.HI.U32 R2, R6, R3, RZ ;  /* 0x0000000306020227 */ /* 0x001fc800078e00ff */
[----:B------:R-:W-:Y:S02]  /*122e0*/  IMAD.U32 R3, RZ, RZ, UR13 ;  /* 0x0000000dff037e24 */ /* 0x000fe4000f8e00ff */
[----:B------:R-:W-:Y:S01]  /*122f0*/  IMAD.U32 R3, RZ, RZ, UR4 ;  /* 0x00000004ff037e24 */ /* 0x000fe2000f8e00ff */
[----:B-1----:R-:W-:Y:S01]  /*12300*/  @P0 SHF.R.U32.HI R5, RZ, R7, R2 ;  /* 0x00000007ff050219 */ /* 0x002fe20000011602 */
[----:B------:R-:W-:-:S03]  /*12310*/  IMAD.U32 R2, RZ, RZ, UR12 ;  /* 0x0000000cff027e24 */ /* 0x000fc6000f8e00ff */
[--C-:B------:R-:W-:Y:S01]  /*12320*/  SHF.R.S32.HI R4, RZ, 0x1f, R5.reuse ;  /* 0x0000001fff047819 */ /* 0x100fe20000011405 */
[----:B------:R-:W-:Y:S02]  /*12330*/  IMAD.MOV R7, RZ, RZ, -R5 ;  /* 0x000000ffff077224 */ /* 0x000fe400078e0a05 */
[----:B------:R-:W-:-:S04]  /*12340*/  IMAD.WIDE.U32 R2, R5, UR8, R2 ;  /* 0x0000000805027c25 */ /* 0x000fc8000f8e0002 */
[----:B------:R-:W-:Y:S02]  /*12350*/  IMAD R7, R11, R7, R6 ;  /* 0x000000070b077224 */ /* 0x000fe400078e0206 */
[----:B------:R-:W-:Y:S02]  /*12360*/  IMAD R4, R4, UR8, RZ ;  /* 0x0000000804047c24 */ /* 0x000fe4000f8e02ff */
[----:B------:R-:W-:Y:S02]  /*12370*/  VIADD R6, R13, UR61 ;  /* 0x0000003d0d067c36 */ /* 0x000fe40008000000 */
[----:B------:R-:W-:Y:S01]  /*12380*/  IMAD R9, R5, UR9, R4 ;  /* 0x0000000905097c24 */ /* 0x000fe2000f8e0204 */
[----:B------:R-:W-:Y:S01]  /*12390*/  SHF.R.S32.HI R4, RZ, 0x1f, R7 ;  /* 0x0000001fff047819 */ /* 0x000fe20000011407 */
[----:B------:R-:W-:Y:S01]  /*123a0*/  ULDC.64 UR8, c[0x0][0xad8] ;  /* 0x0002b60000087ab9 */ /* 0x000fe20000000a00 */
[----:B-----5:R-:W-:Y:S02]  /*123b0*/  IMAD R11, R0, R11, RZ ;  /* 0x0000000b000b7224 */ /* 0x020fe400078e02ff */
[----:B------:R-:W-:-:S02]  /*123c0*/  IMAD.IADD R3, R3, 0x1, R9 ;  /* 0x0000000103037824 */ /* 0x000fc400078e0209 */
[----:B------:R-:W-:Y:S02]  /*123d0*/  IMAD R4, R4, UR8, RZ ;  /* 0x0000000804047c24 */ /* 0x000fe4000f8e02ff */
[----:B------:R-:W-:-:S04]  /*123e0*/  IMAD.WIDE.U32 R2, R7, UR8, R2 ;  /* 0x0000000807027c25 */ /* 0x000fc8000f8e0002 */
[----:B------:R-:W-:Y:S01]  /*123f0*/  IMAD R5, R7, UR9, R4 ;  /* 0x0000000907057c24 */ /* 0x000fe2000f8e0204 */
[----:B------:R-:W-:Y:S01]  /*12400*/  ULDC.64 UR8, c[0x0][0xa80] ;  /* 0x0002a00000087ab9 */ /* 0x000fe20000000a00 */
[----:B------:R-:W-:Y:S02]  /*12410*/  VIADD R4, R6, 0x40 ;  /* 0x0000004006047836 */ /* 0x000fe40000000000 */
[----:B------:R-:W-:Y:S01]  /*12420*/  IMAD.IADD R3, R3, 0x1, R5 ;  /* 0x0000000103037824 */ /* 0x000fe200078e0205 */
[----:B------:R-:W-:Y:S01]  /*12430*/  LEA R5, P2, R2, UR8, 0x1 ;  /* 0x0000000802057c11 */ /* 0x000fe2000f8408ff */
[----:B------:R-:W-:Y:S01]  /*12440*/  VIADD R0, R6, 0x20 ;  /* 0x0000002006007836 */ /* 0x000fe20000000000 */
[-C--:B------:R-:W-:Y:S01]  /*12450*/  ISETP.GE.AND P0, PT, R4, R11.reuse, PT ;  /* 0x0000000b0400720c */ /* 0x080fe20003f06270 */
[----:B------:R-:W-:Y:S01]  /*12460*/  IMAD.SHL.U32 R7, R8, 0x8, RZ ;  /* 0x0000000808077824 */ /* 0x000fe200078e00ff */
[----:B------:R-:W-:Y:S02]  /*12470*/  LEA.HI.X R4, R2, UR9, R3, 0x1, P2 ;  /* 0x0000000902047c11 */ /* 0x000fe400090f0c03 */
[-C--:B------:R-:W-:Y:S01]  /*12480*/  ISETP.GE.AND P2, PT, R6, R11.reuse, PT ;  /* 0x0000000b0600720c */ /* 0x080fe20003f46270 */
[C---:B------:R-:W-:Y:S01]  /*12490*/  VIADD R15, R7.reuse, 0x40 ;  /* 0x00000040070f7836 */ /* 0x040fe20000000000 */
[----:B------:R-:W-:Y:S01]  /*124a0*/  ISETP.GE.AND P1, PT, R0, R11, PT ;  /* 0x0000000b0000720c */ /* 0x000fe20003f26270 */
[C---:B------:R-:W-:Y:S01]  /*124b0*/  VIADD R9, R7.reuse, 0x80 ;  /* 0x0000008007097836 */ /* 0x040fe20000000000 */
[----:B------:R0:W1:Y:S01]  /*124c0*/  SHFL.IDX PT, R2, R5, RZ, 0x181f ;  /* 0x00181fff05027589 */ /* 0x00006200000e0000 */
[----:B------:R-:W-:Y:S01]  /*124d0*/  VIADD R13, R7, 0xc0 ;  /* 0x000000c0070d7836 */ /* 0x000fe20000000000 */
[----:B------:R-:W-:-:S02]  /*124e0*/  SHF.R.S32.HI R12, RZ, 0x1f, R7 ;  /* 0x0000001fff0c7819 */ /* 0x000fc40000011407 */
[----:B------:R0:W2:Y:S01]  /*124f0*/  SHFL.IDX PT, R0, R4, RZ, 0x181f ;  /* 0x00181fff04007589 */ /* 0x0000a200000e0000 */
[----:B------:R-:W-:Y:S02]  /*12500*/  SHF.R.S32.HI R8, RZ, 0x1f, R15 ;  /* 0x0000001fff087819 */ /* 0x000fe4000001140f */
[----:B------:R-:W-:Y:S02]  /*12510*/  SHF.R.S32.HI R10, RZ, 0x1f, R9 ;  /* 0x0000001fff0a7819 */ /* 0x000fe40000011409 */
        /* <DEDUP_REMOVED lines=20> */
.L_x_1295:
[----:B------:R-:W-:Y:S05]  /*12660*/  BSYNC B1 ;  /* 0x0000000000017941 */ /* 0x000fea0003800000 */
.L_x_1294:
        /* <DEDUP_REMOVED lines=22> */
.L_x_1297:
[----:B------:R-:W-:Y:S05]  /*127d0*/  BSYNC B1 ;  /* 0x0000000000017941 */ /* 0x000fea0003800000 */
.L_x_1296:
        /* <DEDUP_REMOVED lines=22> */
.L_x_1299:
[----:B------:R-:W-:Y:S05]  /*12940*/  BSYNC B1 ;  /* 0x0000000000017941 */ /* 0x000fea0003800000 */
.L_x_1298:
[----:B0-----:R-:W-:Y:S01]  /*12950*/  VIADD R0, R6, 0x60 ;  /* 0x0000006006007836 */ /* 0x001fe20000000000 */
[----:B--2-4-:R-:W2:Y:S04]  /*12960*/  SHFL.IDX PT, R4, R4, 0x3, 0x181f ;  /* 0x00781f0004047f89 */ /* 0x014ea800000e0000 */
[----:B------:R-:W-:Y:S01]  /*12970*/  ISETP.GE.AND P0, PT, R0, R11, PT ;  /* 0x0000000b0000720c */ /* 0x000fe20003f06270 */
[----:B-1-3--:R1:W3:-:S12]  /*12980*/  SHFL.IDX PT, R2, R5, 0x3, 0x181f ;  /* 0x00781f0005027f89 */ /* 0x00a2d800000e0000 */
[----:B-1----:R-:W-:Y:S05]  /*12990*/  @P0 BRA `(.L_x_1288) ;  /* 0x0000000000480947 */ /* 0x002fea0003800000 */
[----:B------:R-:W-:Y:S01]  /*129a0*/  ULDC UR4, c[0x0][0xac8] ;  /* 0x0002b20000047ab9 */ /* 0x000fe20000000800 */
[----:B------:R-:W-:Y:S01]  /*129b0*/  ULDC.64 UR8, c[0x0][0x208] ;  /* 0x0000820000087ab9 */ /* 0x000fe20000000a00 */
[----:B------:R-:W-:Y:S02]  /*129c0*/  ISETP.GE.AND P3, PT, R7, UR4, PT ;  /* 0x0000000407007c0c */ /* 0x000fe4000bf66270 */
[----:B------:R-:W-:Y:S02]  /*129d0*/  ISETP.GE.AND P2, PT, R15, UR4, PT ;  /* 0x000000040f007c0c */ /* 0x000fe4000bf46270 */
[----:B------:R-:W-:Y:S02]  /*129e0*/  ISETP.GE.AND P1, PT, R9, UR4, PT ;  /* 0x0000000409007c0c */ /* 0x000fe4000bf26270 */
[----:B------:R-:W-:-:S07]  /*129f0*/  ISETP.GE.AND P0, PT, R13, UR4, PT ;  /* 0x000000040d007c0c */ /* 0x000fce000bf06270 */
[----:B---3--:R-:W-:-:S04]  /*12a00*/  @!P3 LEA R6, P4, R7, R2, 0x1 ;  /* 0x000000020706b211 */ /* 0x008fc800078808ff */
[----:B--2---:R-:W-:Y:S02]  /*12a10*/  @!P3 LEA.HI.X R7, R7, R4, R12, 0x1, P4 ;  /* 0x000000040707b211 */ /* 0x004fe400020f0c0c */
        /* <DEDUP_REMOVED lines=10> */
.L_x_1288:
[----:B------:R-:W-:Y:S05]  /*12ac0*/  BSYNC B0 ;  /* 0x0000000000007941 */ /* 0x000fea0003800000 */
.L_x_1278:
[----:B------:R-:W-:Y:S02]  /*12ad0*/  ULDC UR4, c[0x0][0xc3c] ;  /* 0x00030f0000047ab9 */ /* 0x000fe40000000800 */
[----:B------:R-:W-:-:S06]  /*12ae0*/  UISETP.GE.AND UP0, UPT, UR6, UR4, UPT ;  /* 0x000000040600728c */ /* 0x000fcc000bf06270 */
[----:B------:R-:W-:-:S13]  /*12af0*/  PLOP3.LUT P0, PT, PT, PT, UP0, 0x80, 0x0 ;  /* 0x000000000000781c */ /* 0x000fda0003f0f008 */
[----:B------:R-:W-:Y:S05]  /*12b00*/  @!P0 BRA `(.L_x_1300) ;  /* 0xfffffee400948947 */ /* 0x000fea000383ffff */
[----:B------:R-:W-:Y:S05]  /*12b10*/  EXIT ;  /* 0x000000000000794d */ /* 0x000fea0003800000 */
.L_x_1195:
[----:B------:R-:W-:-:S08]  /*12b20*/  NOP ;  /* 0x0000000000007918 */ /* 0x000fd00000000000 */
[----:B0-----:R-:W0:-:S00]  /*12b30*/  USETMAXREG.DEALLOC.CTAPOOL 0x18 ;  /* 0x00000018000079c8 */ /* 0x001e0000080e0500 */
        /* <DEDUP_REMOVED lines=18> */
.L_x_1301:
        /* <DEDUP_REMOVED lines=44> */
.L_x_1305:
        /* <DEDUP_REMOVED lines=39> */
[----:B------:R-:W-:-:S07]  /*13190*/  IMAD.MOV.U32 R5, RZ, RZ, R2 ;  /* 0x000000ffff057224 */ /* 0x000fce00078e0002 */
.L_x_1303:
[----:B------:R-:W-:Y:S02]  /*131a0*/  IMAD.IADD R10, R9, 0x1, -R4 ;  /* 0x00000001090a7824 */ /* 0x000fe400078e0a04 */
[----:B------:R-:W-:Y:S02]  /*131b0*/  IMAD.MOV.U32 R3, RZ, RZ, RZ ;  /* 0x000000ffff037224 */ /* 0x000fe400078e00ff */
[----:B------:R-:W-:-:S05]  /*131c0*/  IMAD R2, R5, UR5, R10 ;  /* 0x0000000505027c24 */ /* 0x000fca000f8e020a */
[----:B------:R-:W-:-:S13]  /*131d0*/  ISETP.GT.AND P0, PT, R2, UR6, PT ;  /* 0x0000000602007c0c */ /* 0x000fda000bf04270 */
[----:B------:R-:W-:-:S04]  /*131e0*/  VOTE.ANY R2, PT, !P0 ;  /* 0x0000000000027806 */ /* 0x000fc800040e0100 */
[----:B------:R-:W0:Y:S01]  /*131f0*/  POPC R9, R2 ;  /* 0x0000000200097309 */ /* 0x000e220000000000 */
[----:B------:R-:W-:Y:S01]  /*13200*/  ISETP.NE.AND P0, PT, R2, RZ, PT ;  /* 0x000000ff0200720c */ /* 0x000fe20003f05270 */
[----:B0-----:R0:W1:Y:S04]  /*13210*/  SHFL.IDX PT, R8, R8, R9, 0x1f ;  /* 0x00001f0908087589 */ /* 0x00106800000e0000 */
[----:B------:R0:W2:Y:S08]  /*13220*/  SHFL.IDX PT, R4, R7, R9, 0x1f ;  /* 0x00001f0907047589 */ /* 0x0000b000000e0000 */
[----:B------:R-:W-:Y:S05]  /*13230*/  @!P0 BRA `(.L_x_1306) ;  /* 0x0000000000088947 */ /* 0x000fea0003800000 */
[----:B------:R-:W-:-:S05]  /*13240*/  VIADD R2, R9, 0xffffffff ;  /* 0xffffffff09027836 */ /* 0x000fca0000000000 */
[----:B------:R3:W4:Y:S02]  /*13250*/  SHFL.IDX PT, R3, R5, R2, 0x1f ;  /* 0x00001f0205037589 */ /* 0x00072400000e0000 */
.L_x_1306:
[----:B----4-:R-:W-:Y:S01]  /*13260*/  IMAD R3, R3, UR5, R10 ;  /* 0x0000000503037c24 */ /* 0x010fe2000f8e020a */
[----:B-1----:R-:W-:Y:S01]  /*13270*/  ISETP.NE.AND P0, PT, R8, 0x1, PT ;  /* 0x000000010800780c */ /* 0x002fe20003f05270 */
[----:B------:R-:W-:-:S03]  /*13280*/  VIADD R14, R9, UR4 ;  /* 0x00000004090e7c36 */ /* 0x000fc60008000000 */
[----:B------:R1:W-:Y:S01]  /*13290*/  STL [R1], R3 ;  /* 0x0000000301007387 */ /* 0x0003e20000100800 */
[----:B---3--:R-:W-:-:S03]  /*132a0*/  IADD3 R5, -R3, UR6, RZ ;  /* 0x0000000603057c10 */ /* 0x008fc6000fffe1ff */
[----:B------:R1:W-:Y:S05]  /*132b0*/  STL [R1+0xc], R14 ;  /* 0x00000c0e01007387 */ /* 0x0003ea0000100800 */
[----:B------:R-:W-:Y:S05]  /*132c0*/  @!P0 BRA `(.L_x_1307) ;  /* 0x0000000000e08947 */ /* 0x000fea0003800000 */
[----:B0-2---:R-:W-:Y:S02]  /*132d0*/  IABS R7, R4 ;  /* 0x0000000400077213 */ /* 0x005fe40000000000 */
[----:B------:R-:W-:Y:S02]  /*132e0*/  IABS R9, R8 ;  /* 0x0000000800097213 */ /* 0x000fe40000000000 */
[----:B------:R-:W0:Y:S01]  /*132f0*/  I2F.RP R10, R7 ;  /* 0x00000007000a7306 */ /* 0x000e220000209400 */
[----:B------:R-:W-:-:S07]  /*13300*/  IABS R12, R5 ;  /* 0x00000005000c7213 */ /* 0x000fce0000000000 */
[----:B------:R-:W-:Y:S08]  /*13310*/  I2F.RP R13, R9 ;  /* 0x00000009000d7306 */ /* 0x000ff00000209400 */
[----:B0-----:R-:W1:Y:S02]  /*13320*/  MUFU.RCP R10, R10 ;  /* 0x0000000a000a7308 */ /* 0x001e640000001000 */
[----:B-1----:R-:W-:-:S06]  /*13330*/  VIADD R3, R10, 0xffffffe ;  /* 0x0ffffffe0a037836 */ /* 0x002fcc0000000000 */
[----:B------:R-:W0:Y:S02]  /*13340*/  F2I.FTZ.U32.TRUNC.NTZ R3, R3 ;  /* 0x0000000300037305 */ /* 0x000e24000021f000 */
[----:B0-----:R-:W-:-:S04]  /*13350*/  IMAD.MOV R2, RZ, RZ, -R3 ;  /* 0x000000ffff027224 */ /* 0x001fc800078e0a03 */
[----:B------:R-:W-:Y:S02]  /*13360*/  IMAD R11, R2, R7, RZ ;  /* 0x00000007020b7224 */ /* 0x000fe400078e02ff */
[----:B------:R-:W-:-:S04]  /*13370*/  IMAD.MOV.U32 R2, RZ, RZ, RZ ;  /* 0x000000ffff027224 */ /* 0x000fc800078e00ff */
[----:B------:R-:W-:Y:S01]  /*13380*/  IMAD.HI.U32 R11, R3, R11, R2 ;  /* 0x0000000b030b7227 */ /* 0x000fe200078e0002 */
[----:B------:R-:W-:Y:S01]  /*13390*/  IABS R3, R4 ;  /* 0x0000000400037213 */ /* 0x000fe20000000000 */
[----:B------:R-:W0:Y:S04]  /*133a0*/  MUFU.RCP R2, R13 ;  /* 0x0000000d00027308 */ /* 0x000e280000001000 */
[----:B------:R-:W-:Y:S02]  /*133b0*/  IMAD.MOV R3, RZ, RZ, -R3 ;  /* 0x000000ffff037224 */ /* 0x000fe400078e0a03 */
[----:B------:R-:W-:-:S04]  /*133c0*/  IMAD.HI.U32 R10, R11, R12, RZ ;  /* 0x0000000c0b0a7227 */ /* 0x000fc800078e00ff */
[----:B------:R-:W-:-:S05]  /*133d0*/  IMAD R12, R10, R3, R12 ;  /* 0x000000030a0c7224 */ /* 0x000fca00078e020c */
[----:B------:R-:W-:Y:S01]  /*133e0*/  ISETP.GT.U32.AND P1, PT, R7, R12, PT ;  /* 0x0000000c0700720c */ /* 0x000fe20003f24070 */
[----:B0-----:R-:W-:-:S06]  /*133f0*/  VIADD R3, R2, 0xffffffe ;  /* 0x0ffffffe02037836 */ /* 0x001fcc0000000000 */
[----:B------:R-:W0:Y:S06]  /*13400*/  F2I.FTZ.U32.TRUNC.NTZ R3, R3 ;  /* 0x0000000300037305 */ /* 0x000e2c000021f000 */
[----:B------:R-:W-:Y:S02]  /*13410*/  @!P1 IMAD.IADD R12, R12, 0x1, -R7 ;  /* 0x000000010c0c9824 */ /* 0x000fe400078e0a07 */
[----:B------:R-:W-:Y:S01]  /*13420*/  @!P1 VIADD R10, R10, 0x1 ;  /* 0x000000010a0a9836 */ /* 0x000fe20000000000 */
[----:B------:R-:W-:Y:S02]  /*13430*/  ISETP.NE.AND P1, PT, R4, RZ, PT ;  /* 0x000000ff0400720c */ /* 0x000fe40003f25270 */
[----:B------:R-:W-:Y:S01]  /*13440*/  ISETP.GE.U32.AND P0, PT, R12, R7, PT ;  /* 0x000000070c00720c */ /* 0x000fe20003f06070 */
[----:B0-----:R-:W-:-:S04]  /*13450*/  IMAD.MOV R2, RZ, RZ, -R3 ;  /* 0x000000ffff027224 */ /* 0x001fc800078e0a03 */
[----:B------:R-:W-:Y:S02]  /*13460*/  IMAD R7, R2, R9, RZ ;  /* 0x0000000902077224 */ /* 0x000fe400078e02ff */
[----:B------:R-:W-:-:S06]  /*13470*/  IMAD.MOV.U32 R2, RZ, RZ, RZ ;  /* 0x000000ffff027224 */ /* 0x000fcc00078e00ff */
[----:B------:R-:W-:Y:S02]  /*13480*/  @P0 VIADD R10, R10, 0x1 ;  /* 0x000000010a0a0836 */ /* 0x000fe40000000000 */
[----:B------:R-:W-:Y:S01]  /*13490*/  IMAD.HI.U32 R7, R3, R7, R2 ;  /* 0x0000000703077227 */ /* 0x000fe200078e0002 */
[----:B------:R-:W-:Y:S02]  /*134a0*/  LOP3.LUT R2, R5, R4, RZ, 0x3c, !PT ;  /* 0x0000000405027212 */ /* 0x000fe400078e3cff */
[----:B------:R-:W-:Y:S02]  /*134b0*/  IABS R3, R8 ;  /* 0x0000000800037213 */ /* 0x000fe40000000000 */
[----:B------:R-:W-:-:S03]  /*134c0*/  ISETP.GE.AND P2, PT, R2, RZ, PT ;  /* 0x000000ff0200720c */ /* 0x000fc60003f46270 */
[----:B------:R-:W-:-:S10]  /*134d0*/  IMAD.MOV R3, RZ, RZ, -R3 ;  /* 0x000000ffff037224 */ /* 0x000fd400078e0a03 */
[----:B------:R-:W-:Y:S01]  /*134e0*/  @!P2 IMAD.MOV R10, RZ, RZ, -R10 ;  /* 0x000000ffff0aa224 */ /* 0x000fe200078e0a0a */
[----:B------:R-:W-:-:S04]  /*134f0*/  @!P1 LOP3.LUT R10, RZ, R4, RZ, 0x33, !PT ;  /* 0x00000004ff0a9212 */ /* 0x000fc800078e33ff */
        /* <DEDUP_REMOVED lines=8> */
[----:B------:R-:W-:-:S04]  /*13580*/  LOP3.LUT R2, R10, R8, RZ, 0x3c, !PT ;  /* 0x000000080a027212 */ /* 0x000fc800078e3cff */
[----:B------:R-:W-:Y:S01]  /*13590*/  ISETP.GE.AND P2, PT, R2, RZ, PT ;  /* 0x000000ff0200720c */ /* 0x000fe20003f46270 */
[----:B------:R-:W-:-:S04]  /*135a0*/  IMAD.MOV R2, RZ, RZ, -R10 ;  /* 0x000000ffff027224 */ /* 0x000fc800078e0a0a */
[----:B------:R-:W-:Y:S02]  /*135b0*/  IMAD R2, R4, R2, R5 ;  /* 0x0000000204027224 */ /* 0x000fe400078e0205 */
        /* <DEDUP_REMOVED lines=8> */
[----:B------:R-:W-:Y:S05]  /*13640*/  BRA `(.L_x_1308) ;  /* 0x0000000000f87947 */ /* 0x000fea0003800000 */
.L_x_1307:
[----:B-1----:R-:W1:Y:S01]  /*13650*/  LDC.64 R2, c[0x0][0xc90] ;  /* 0x00032400ff027b82 */ /* 0x002e620000000a00 */
[----:B------:R-:W-:Y:S01]  /*13660*/  ULDC.64 UR6, c[0x0][0x208] ;  /* 0x0000820000067ab9 */ /* 0x000fe20000000a00 */
[----:B-1----:R-:W-:-:S05]  /*13670*/  IMAD.WIDE R2, R14, 0x4, R2 ;  /* 0x000000040e027825 */ /* 0x002fca00078e0202 */
[----:B0-----:R0:W2:Y:S02]  /*13680*/  LDG.E R7, desc[UR6][R2.64] ;  /* 0x0000000602077981 */ /* 0x0010a4000c1e1900 */
[----:B0-----:R-:W-:Y:S02]  /*13690*/  IMAD.MOV.U32 R2, RZ, RZ, RZ ;  /* 0x000000ffff027224 */ /* 0x001fe400078e00ff */
[----:B--2---:R-:W-:-:S05]  /*136a0*/  IMAD R8, R4, R7, RZ ;  /* 0x0000000704087224 */ /* 0x004fca00078e02ff */
[----:B------:R-:W-:-:S04]  /*136b0*/  IABS R9, R8 ;  /* 0x0000000800097213 */ /* 0x000fc80000000000 */
[----:B------:R-:W0:Y:S08]  /*136c0*/  I2F.RP R10, R9 ;  /* 0x00000009000a7306 */ /* 0x000e300000209400 */
[----:B0-----:R-:W0:Y:S02]  /*136d0*/  MUFU.RCP R10, R10 ;  /* 0x0000000a000a7308 */ /* 0x001e240000001000 */
[----:B0-----:R-:W-:-:S06]  /*136e0*/  VIADD R11, R10, 0xffffffe ;  /* 0x0ffffffe0a0b7836 */ /* 0x001fcc0000000000 */
[----:B------:R-:W0:Y:S02]  /*136f0*/  F2I.FTZ.U32.TRUNC.NTZ R3, R11 ;  /* 0x0000000b00037305 */ /* 0x000e24000021f000 */
[----:B0-----:R-:W-:-:S04]  /*13700*/  IMAD.MOV R12, RZ, RZ, -R3 ;  /* 0x000000ffff0c7224 */ /* 0x001fc800078e0a03 */
[----:B------:R-:W-:-:S04]  /*13710*/  IMAD R13, R12, R9, RZ ;  /* 0x000000090c0d7224 */ /* 0x000fc800078e02ff */
[----:B------:R-:W-:Y:S01]  /*13720*/  IMAD.HI.U32 R2, R3, R13, R2 ;  /* 0x0000000d03027227 */ /* 0x000fe200078e0002 */
[----:B------:R-:W-:Y:S02]  /*13730*/  IABS R13, R5 ;  /* 0x00000005000d7213 */ /* 0x000fe40000000000 */
[----:B------:R-:W-:-:S03]  /*13740*/  IABS R3, R8 ;  /* 0x0000000800037213 */ /* 0x000fc60000000000 */
[----:B------:R-:W-:-:S04]  /*13750*/  IMAD.HI.U32 R2, R2, R13, RZ ;  /* 0x0000000d02027227 */ /* 0x000fc800078e00ff */
[----:B------:R-:W-:-:S04]  /*13760*/  IMAD.MOV R3, RZ, RZ, -R3 ;  /* 0x000000ffff037224 */ /* 0x000fc800078e0a03 */
        /* <DEDUP_REMOVED lines=11> */
[----:B------:R-:W-:Y:S02]  /*13820*/  IMAD R9, R7, R2, RZ ;  /* 0x0000000207097224 */ /* 0x000fe400078e02ff */
[----:B------:R-:W-:Y:S02]  /*13830*/  IMAD.MOV R2, RZ, RZ, -R2 ;  /* 0x000000ffff027224 */ /* 0x000fe400078e0a02 */
[----:B------:R-:W-:Y:S02]  /*13840*/  IMAD.MOV R10, RZ, RZ, -R9 ;  /* 0x000000ffff0a7224 */ /* 0x000fe400078e0a09 */
[----:B------:R-:W-:Y:S02]  /*13850*/  IMAD R8, R8, R2, R5 ;  /* 0x0000000208087224 */ /* 0x000fe400078e0205 */
[----:B------:R-:W-:Y:S01]  /*13860*/  IMAD.MOV.U32 R2, RZ, RZ, RZ ;  /* 0x000000ffff027224 */ /* 0x000fe200078e00ff */
[----:B------:R-:W-:Y:S02]  /*13870*/  VIADDMNMX R7, R10, UR5, R7, PT ;  /* 0x000000050a077c46 */ /* 0x000fe4000b800107 */
[----:B------:R-:W-:-:S02]  /*13880*/  IADD3 R9, R9, 0x1000000, R8 ;  /* 0x0100000009097810 */ /* 0x000fc40007ffe008 */
[----:B------:R-:W-:-:S04]  /*13890*/  IABS R10, R7 ;  /* 0x00000007000a7213 */ /* 0x000fc80000000000 */
[----:B------:R-:W0:Y:S08]  /*138a0*/  I2F.RP R11, R10 ;  /* 0x0000000a000b7306 */ /* 0x000e300000209400 */
[----:B0-----:R-:W0:Y:S02]  /*138b0*/  MUFU.RCP R11, R11 ;  /* 0x0000000b000b7308 */ /* 0x001e240000001000 */
[----:B0-----:R-:W-:Y:S01]  /*138c0*/  VIADD R3, R11, 0xffffffe ;  /* 0x0ffffffe0b037836 */ /* 0x001fe20000000000 */
[----:B------:R-:W-:-:S05]  /*138d0*/  IABS R11, R7 ;  /* 0x00000007000b7213 */ /* 0x000fca0000000000 */
[----:B------:R-:W0:Y:S02]  /*138e0*/  F2I.FTZ.U32.TRUNC.NTZ R3, R3 ;  /* 0x0000000300037305 */ /* 0x000e24000021f000 */
[----:B0-----:R-:W-:-:S04]  /*138f0*/  IMAD.MOV R5, RZ, RZ, -R3 ;  /* 0x000000ffff057224 */ /* 0x001fc800078e0a03 */
[----:B------:R-:W-:-:S04]  /*13900*/  IMAD R5, R5, R10, RZ ;  /* 0x0000000a05057224 */ /* 0x000fc800078e02ff */
[----:B------:R-:W-:Y:S01]  /*13910*/  IMAD.HI.U32 R2, R3, R5, R2 ;  /* 0x0000000503027227 */ /* 0x000fe200078e0002 */
[----:B------:R-:W-:-:S03]  /*13920*/  IABS R5, R8 ;  /* 0x0000000800057213 */ /* 0x000fc60000000000 */
[----:B------:R-:W-:Y:S02]  /*13930*/  IMAD.MOV R3, RZ, RZ, -R11 ;  /* 0x000000ffff037224 */ /* 0x000fe400078e0a0b */
        /* <DEDUP_REMOVED lines=8> */
[----:B------:R-:W-:-:S07]  /*139c0*/  ISETP.GE.AND P2, PT, R3, RZ, PT ;  /* 0x000000ff0300720c */ /* 0x000fce0003f46270 */
[----:B------:R-:W-:-:S06]  /*139d0*/  @P0 VIADD R2, R2, 0x1 ;  /* 0x0000000102020836 */ /* 0x000fcc0000000000 */
[----:B------:R-:W-:Y:S01]  /*139e0*/  @!P2 IMAD.MOV R2, RZ, RZ, -R2 ;  /* 0x000000ffff02a224 */ /* 0x000fe200078e0a02 */
[----:B------:R-:W-:Y:S01]  /*139f0*/  @!P1 LOP3.LUT R2, RZ, R7, RZ, 0x33, !PT ;  /* 0x00000007ff029212 */ /* 0x000fe200078e33ff */
[----:B------:R-:W-:-:S04]  /*13a00*/  IMAD.MOV R7, RZ, RZ, -R7 ;  /* 0x000000ffff077224 */ /* 0x000fc800078e0a07 */
[----:B------:R-:W-:-:S05]  /*13a10*/  IMAD R3, R2, R7, R9 ;  /* 0x0000000702037224 */ /* 0x000fca00078e0209 */
[----:B------:R1:W-:Y:S02]  /*13a20*/  STL [R1+0x8], R3 ;  /* 0x0000080301007387 */ /* 0x0003e40000100800 */
.L_x_1308:
[----:B01----:R-:W-:-:S05]  /*13a30*/  LOP3.LUT R3, RZ, R2, RZ, 0x33, !PT ;  /* 0x00000002ff037212 */ /* 0x003fca00078e33ff */
[----:B------:R-:W-:-:S05]  /*13a40*/  IMAD.IADD R2, R4, 0x1, R3 ;  /* 0x0000000104027824 */ /* 0x000fca00078e0203 */
[----:B------:R1:W-:Y:S01]  /*13a50*/  STL [R1+0x4], R2 ;  /* 0x0000040201007387 */ /* 0x0003e20000100800 */
[----:B------:R-:W-:Y:S05]  /*13a60*/  BRA `(.L_x_1309) ;  /* 0x0000000000107947 */ /* 0x000fea0003800000 */
.L_x_1304:
[----:B------:R-:W-:Y:S01]  /*13a70*/  IMAD.U32 R2, RZ, RZ, UR6 ;  /* 0x00000006ff027e24 */ /* 0x000fe2000f8e00ff */
[----:B------:R0:W-:Y:S04]  /*13a80*/  STL [R1+0x4], RZ ;  /* 0x000004ff01007387 */ /* 0x0001e80000100800 */
[----:B------:R0:W-:Y:S04]  /*13a90*/  STL [R1+0x8], RZ ;  /* 0x000008ff01007387 */ /* 0x0001e80000100800 */
[----:B------:R0:W-:Y:S02]  /*13aa0*/  STL [R1], R2 ;  /* 0x0000000201007387 */ /* 0x0001e40000100800 */
.L_x_1309:
[----:B------:R-:W2:Y:S04]  /*13ab0*/  LDL R8, [R1] ;  /* 0x0000000001087983 */ /* 0x000ea80000100800 */
[----:B------:R-:W2:Y:S04]  /*13ac0*/  LDL R9, [R1+0x4] ;  /* 0x0000040001097983 */ /* 0x000ea80000100800 */
[----:B------:R-:W2:Y:S04]  /*13ad0*/  LDL R10, [R1+0x8] ;  /* 0x00000800010a7983 */ /* 0x000ea80000100800 */
[----:B------:R-:W2:Y:S01]  /*13ae0*/  LDL R11, [R1+0xc] ;  /* 0x00000c00010b7983 */ /* 0x000ea20000100800 */
[----:B------:R-:W-:-:S13]  /*13af0*/  ISETP.NE.AND P0, PT, R0, RZ, PT ;  /* 0x000000ff0000720c */ /* 0x000fda0003f05270 */
[----:B------:R-:W3:Y:S01]  /*13b00*/  @!P0 S2R R3, SR_CgaCtaId ;  /* 0x0000000000038919 */ /* 0x000ee20000008800 */
[----:B------:R-:W-:-:S04]  /*13b10*/  @!P0 MOV R0, 0x400 ;  /* 0x0000040000008802 */ /* 0x000fc80000000f00 */
[----:B---3--:R-:W-:-:S05]  /*13b20*/  @!P0 LEA R0, R3, R0, 0x18 ;  /* 0x0000000003008211 */ /* 0x008fca00078ec0ff */
[----:B--2---:R2:W-:Y:S01]  /*13b30*/  @!P0 STS.128 [R0+0x308d0], R8 ;  /* 0x0308d00800008388 */ /* 0x0045e20000000c00 */
[----:B------:R-:W-:Y:S06]  /*13b40*/  BAR.ARV 0x5, 0x180 ;  /* 0x0146000000007b1d */ /* 0x000fec0000002000 */
.L_x_1302:
[----:B--2---:R-:W2:Y:S01]  /*13b50*/  LDL R0, [R1+0xc] ;  /* 0x00000c0001007983 */ /* 0x004ea20000100800 */
[----:B------:R-:W-:Y:S01]  /*13b60*/  ULDC UR4, c[0x0][0xc3c] ;  /* 0x00030f0000047ab9 */ /* 0x000fe20000000800 */
[----:B------:R-:W-:Y:S01]  /*13b70*/  IMAD.MOV.U32 R19, RZ, RZ, RZ ;  /* 0x000000ffff137224 */ /* 0x000fe200078e00ff */
[----:B--2---:R-:W-:Y:S01]  /*13b80*/  ISETP.GE.AND P0, PT, R0, UR4, PT ;  /* 0x0000000400007c0c */ /* 0x004fe2000bf06270 */
[----:B------:R-:W-:-:S05]  /*13b90*/  IMAD.MOV.U32 R0, RZ, RZ, 0x1 ;  /* 0x00000001ff007424 */ /* 0x000fca00078e00ff */
[----:B------:R2:W-:Y:S04]  /*13ba0*/  STL [R1+0x10], R0 ;  /* 0x0000100001007387 */ /* 0x0005e80000100800 */
[----:B------:R2:W-:Y:S03]  /*13bb0*/  STL [R1+0x50], RZ ;  /* 0x000050ff01007387 */ /* 0x0005e60000100800 */
[----:B------:R-:W-:Y:S05]  /*13bc0*/  @P0 BRA `(.L_x_1310) ;  /* 0x0000006c00240947 */ /* 0x000fea0003800000 */
[----:B------:R-:W4:Y:S01]  /*13bd0*/  S2UR UR5, SR_CgaCtaId ;  /* 0x00000000000579c3 */ /* 0x000f220000008800 */
[C---:B--2---:R-:W-:Y:S01]  /*13be0*/  IMAD.SHL.U32 R0, R6.reuse, 0x8, RZ ;  /* 0x0000000806007824 */ /* 0x044fe200078e00ff */
[----:B------:R-:W-:Y:S01]  /*13bf0*/  LOP3.LUT R4, R6, 0x7f, RZ, 0xc0, !PT ;  /* 0x0000007f06047812 */ /* 0x000fe200078ec0ff */
[----:B------:R-:W-:Y:S01]  /*13c00*/  UMOV UR4, 0x400 ;  /* 0x0000040000047882 */ /* 0x000fe20000000000 */
[----:B------:R-:W-:Y:S01]  /*13c10*/  BSSY B8, `(.L_x_1310) ;  /* 0x00006c4000087945 */ /* 0x000fe20003800000 */
[----:B------:R-:W-:Y:S01]  /*13c20*/  IMAD.MOV.U32 R19, RZ, RZ, RZ ;  /* 0x000000ffff137224 */ /* 0x000fe200078e00ff */
[----:B------:R-:W-:Y:S01]  /*13c30*/  LOP3.LUT R3, R0, 0x1f8, RZ, 0xc0, !PT ;  /* 0x000001f800037812 */ /* 0x000fe200078ec0ff */
[----:B01----:R-:W-:Y:S01]  /*13c40*/  IMAD.SHL.U32 R2, R4, 0x8, RZ ;  /* 0x0000000804027824 */ /* 0x003fe200078e00ff */
        /* <DEDUP_REMOVED lines=9> */
[----:B----4-:R-:W-:-:S06]  /*13ce0*/  ULEA UR4, UR5, UR4, 0x18 ;  /* 0x0000000405047291 */ /* 0x010fcc000f8ec03f */
[----:B------:R-:W-:-:S04]  /*13cf0*/  IMAD.U32 R18, RZ, RZ, UR4 ;  /* 0x00000004ff127e24 */ /* 0x000fc8000f8e00ff */
[----:B------:R-:W-:-:S05]  /*13d00*/  IMAD R3, R3, 0x2, R18 ;  /* 0x0000000203037824 */ /* 0x000fca00078e0212 */
[----:B------:R0:W-:Y:S04]  /*13d10*/  STL [R1+0x20], R3 ;  /* 0x0000200301007387 */ /* 0x0001e80000100800 */
[----:B------:R-:W-:Y:S04]  /*13d20*/  STL [R1+0x50], RZ ;  /* 0x000050ff01007387 */ /* 0x000fe80000100800 */
[----:B------:R1:W-:Y:S01]  /*13d30*/  STL [R1+0x10], R2 ;  /* 0x0000100201007387 */ /* 0x0003e20000100800 */
[C---:B0-----:R-:W-:Y:S02]  /*13d40*/  LOP3.LUT R3, R0.reuse, 0x40, RZ, 0xfc, !PT ;  /* 0x0000004000037812 */ /* 0x041fe400078efcff */
[----:B-1----:R-:W-:-:S02]  /*13d50*/  LOP3.LUT R2, R0, 0x80, RZ, 0xfc, !PT ;  /* 0x0000008000027812 */ /* 0x002fc400078efcff */
[----:B------:R-:W-:-:S07]  /*13d60*/  LOP3.LUT R0, R0, 0xc0, RZ, 0xfc, !PT ;  /* 0x000000c000007812 */ /* 0x000fce00078efcff */
.L_x_1433:
[----:B---3--:R-:W2:Y:S01]  /*13d70*/  LDL R9, [R1+0xc] ;  /* 0x00000c0001097983 */ /* 0x008ea20000100800 */
[----:B------:R-:W-:Y:S05]  /*13d80*/  YIELD ;  /* 0x0000000000007946 */ /* 0x000fea0003800000 */
[----:B------:R-:W-:Y:S01]  /*13d90*/  ULDC.64 UR4, c[0x0][0xa28] ;  /* 0x00028a0000047ab9 */ /* 0x000fe20000000a00 */
[----:B------:R-:W-:Y:S01]  /*13da0*/  IMAD.MOV.U32 R0, RZ, RZ, RZ ;  /* 0x000000ffff007224 */ /* 0x000fe200078e00ff */
[----:B------:R-:W-:Y:S01]  /*13db0*/  ISETP.NE.U32.AND P0, PT, RZ, UR4, PT ;  /* 0x00000004ff007c0c */ /* 0x000fe2000bf05070 */
[----:B01----:R-:W0:Y:S01]  /*13dc0*/  LDC.64 R4, c[0x0][0xa00] ;  /* 0x00028000ff047b82 */ /* 0x003e220000000a00 */
[----:B------:R-:W-:Y:S01]  /*13dd0*/  ULDC.64 UR8, c[0x0][0x208] ;  /* 0x0000820000087ab9 */ /* 0x000fe20000000a00 */
[----:B------:R-:W-:Y:S01]  /*13de0*/  IMAD.MOV.U32 R10, RZ, RZ, RZ ;  /* 0x000000ffff0a7224 */ /* 0x000fe200078e00ff */
[----:B------:R-:W-:Y:S01]  /*13df0*/  ISETP.NE.AND.EX P0, PT, RZ, UR5, PT, P0 ;  /* 0x00000005ff007c0c */ /* 0x000fe2000bf05300 */
[----:B------:R-:W-:Y:S01]  /*13e00*/  ULDC.64 UR4, c[0x0][0xa18] ;  /* 0x0002860000047ab9 */ /* 0x000fe20000000a00 */
[----:B------:R-:W-:-:S11]  /*13e10*/  ULDC.64 UR6, c[0x0][0xa08] ;  /* 0x0002820000067ab9 */ /* 0x000fd60000000a00 */
[----:B------:R-:W2:Y:S02]  /*13e20*/  @P0 LDC.64 R2, c[0x0][0xa28] ;  /* 0x00028a00ff020b82 */ /* 0x000ea40000000a00 */
[----:B--2---:R-:W-:-:S05]  /*13e30*/  @P0 IMAD.WIDE R2, R9, 0x4, R2 ;  /* 0x0000000409020825 */ /* 0x004fca00078e0202 */
[----:B------:R1:W5:Y:S01]  /*13e40*/  @P0 LDG.E R0, desc[UR8][R2.64] ;  /* 0x0000000802000981 */ /* 0x000362000c1e1900 */
[----:B------:R-:W-:Y:S01]  /*13e50*/  ISETP.NE.U32.AND P0, PT, RZ, UR4, PT ;  /* 0x00000004ff007c0c */ /* 0x000fe2000bf05070 */
[----:B0-----:R-:W-:Y:S01]  /*13e60*/  IMAD.WIDE R4, R9, 0x4, R4 ;  /* 0x0000000409047825 */ /* 0x001fe200078e0204 */
[----:B------:R-:W-:Y:S02]  /*13e70*/  ISETP.NE.U32.AND P1, PT, RZ, UR6, PT ;  /* 0x00000006ff007c0c */ /* 0x000fe4000bf25070 */
[----:B------:R-:W-:Y:S01]  /*13e80*/  ISETP.NE.AND.EX P2, PT, RZ, UR5, PT, P0 ;  /* 0x00000005ff007c0c */ /* 0x000fe2000bf45300 */
[----:B------:R-:W-:Y:S01]  /*13e90*/  ULDC.64 UR4, c[0x0][0xa00] ;  /* 0x0002800000047ab9 */ /* 0x000fe20000000a00 */
[----:B------:R-:W-:Y:S01]  /*13ea0*/  ISETP.NE.AND.EX P1, PT, RZ, UR7, PT, P1 ;  /* 0x00000007ff007c0c */ /* 0x000fe2000bf25310 */
[----:B------:R-:W-:Y:S01]  /*13eb0*/  IMAD.MOV.U32 R8, RZ, RZ, RZ ;  /* 0x000000ffff087224 */ /* 0x000fe200078e00ff */
[----:B------:R-:W-:Y:S01]  /*13ec0*/  ISETP.NE.U32.AND P0, PT, RZ, UR4, PT ;  /* 0x00000004ff007c0c */ /* 0x000fe2000bf05070 */
[----:B-1----:R-:W0:Y:S03]  /*13ed0*/  LDC.64 R2, c[0x0][0xa08] ;  /* 0x00028200ff027b82 */ /* 0x002e260000000a00 */
[----:B------:R-:W-:-:S05]  /*13ee0*/  ISETP.NE.AND.EX P0, PT, RZ, UR5, PT, P0 ;  /* 0x00000005ff007c0c */ /* 0x000fca000bf05300 */
[----:B------:R-:W1:Y:S08]  /*13ef0*/  @P2 LDC.64 R6, c[0x0][0xa18] ;  /* 0x00028600ff062b82 */ /* 0x000e700000000a00 */
[----:B------:R-:W2:Y:S01]  /*13f00*/  @P0 LDG.E R10, desc[UR8][R4.64] ;  /* 0x00000008040a0981 */ /* 0x000ea2000c1e1900 */
[----:B------:R-:W-:Y:S01]  /*13f10*/  ULDC UR4, c[0x0][0x288] ;  /* 0x0000a20000047ab9 */ /* 0x000fe20000000800 */
[----:B0-----:R-:W-:-:S05]  /*13f20*/  IMAD.WIDE R2, R9, 0x4, R2 ;  /* 0x0000000409027825 */ /* 0x001fca00078e0202 */
[----:B------:R-:W5:Y:S01]  /*13f30*/  @P1 LDG.E R8, desc[UR8][R2.64] ;  /* 0x0000000802081981 */ /* 0x000f62000c1e1900 */
[----:B-1----:R-:W-:-:S03]  /*13f40*/  @P2 IMAD.WIDE R6, R9, 0x4, R6 ;  /* 0x0000000409062825 */ /* 0x002fc600078e0206 */
[----:B--2---:R0:W-:Y:S02]  /*13f50*/  STL [R1+0x30], R10 ;  /* 0x0000300a01007387 */ /* 0x0041e40000100800 */
[----:B0-----:R-:W-:Y:S01]  /*13f60*/  IMAD.U32 R10, RZ, RZ, UR4 ;  /* 0x00000004ff0a7e24 */ /* 0x001fe2000f8e00ff */
[----:B------:R-:W-:-:S05]  /*13f70*/  ULDC.64 UR4, c[0x0][0x418] ;  /* 0x0001060000047ab9 */ /* 0x000fca0000000a00 */
        /* <DEDUP_REMOVED lines=12> */
[----:B------:R-:W0:Y:S04]  /*14040*/  LDG.E R7, desc[UR4][R4.64] ;  /* 0x0000000404077981 */ /* 0x000e28000c1e1900 */
[----:B------:R-:W0:Y:S02]  /*14050*/  LDG.E R4, desc[UR4][R4.64+0x4] ;  /* 0x0000040404047981 */ /* 0x000e24000c1e1900 */
[----:B0-----:R-:W-:-:S05]  /*14060*/  IMAD.IADD R10, R4, 0x1, -R7 ;  /* 0x00000001040a7824 */ /* 0x001fca00078e0a07 */
[----:B------:R1:W-:Y:S02]  /*14070*/  STL [R1+0x2c], R10 ;  /* 0x00002c0a01007387 */ /* 0x0003e40000100800 */
.L_x_1311:
[----:B------:R-:W2:Y:S01]  /*14080*/  LDL.LU R5, [R1+0x8] ;  /* 0x0000080001057983 */ /* 0x000ea20000300800 */
[----:B------:R-:W-:Y:S02]  /*14090*/  ULDC.64 UR4, c[0x0][0xa20] ;  /* 0x0002880000047ab9 */ /* 0x000fe40000000a00 */
[----:B------:R-:W-:-:S04]  /*140a0*/  ISETP.NE.U32.AND P0, PT, RZ, UR4, PT ;  /* 0x00000004ff007c0c */ /* 0x000fc8000bf05070 */
[----:B------:R-:W-:Y:S02]  /*140b0*/  ISETP.NE.AND.EX P0, PT, RZ, UR5, PT, P0 ;  /* 0x00000005ff007c0c */ /* 0x000fe4000bf05300 */
[C---:B--2---:R-:W-:Y:S02]  /*140c0*/  LOP3.LUT R7, R5.reuse, 0xff000000, RZ, 0xc0, !PT ;  /* 0xff00000005077812 */ /* 0x044fe400078ec0ff */
[C---:B------:R-:W-:Y:S02]  /*140d0*/  LOP3.LUT R4, R5.reuse, 0xff0000, RZ, 0xc0, !PT ;  /* 0x00ff000005047812 */ /* 0x040fe400078ec0ff */
[----:B------:R-:W-:Y:S02]  /*140e0*/  SHF.R.U32.HI R7, RZ, 0x8, R7 ;  /* 0x00000008ff077819 */ /* 0x000fe40000011607 */
[----:B------:R-:W-:Y:S02]  /*140f0*/  LOP3.LUT R16, R5, 0xffff, RZ, 0xc0, !PT ;  /* 0x0000ffff05107812 */ /* 0x000fe400078ec0ff */
[----:B------:R-:W-:Y:S01]  /*14100*/  LEA.HI R7, R4, R7, RZ, 0x10 ;  /* 0x0000000704077211 */ /* 0x000fe200078f80ff */
[----:B-----5:R-:W-:-:S05]  /*14110*/  IMAD.IADD R4, R8, 0x1, R0 ;  /* 0x0000000108047824 */ /* 0x020fca00078e0200 */
[----:B------:R2:W-:Y:S01]  /*14120*/  STL [R1+0x14], R4 ;  /* 0x0000140401007387 */ /* 0x0005e20000100800 */
[----:B------:R-:W-:Y:S05]  /*14130*/  @!P0 BRA `(.L_x_1312) ;  /* 0x0000000000148947 */ /* 0x000fea0003800000 */
[----:B------:R-:W3:Y:S01]  /*14140*/  LDC.64 R2, c[0x0][0xa20] ;  /* 0x00028800ff027b82 */ /* 0x000ee20000000a00 */
[----:B------:R-:W-:Y:S01]  /*14150*/  ULDC.64 UR4, c[0x0][0x208] ;  /* 0x0000820000047ab9 */ /* 0x000fe20000000a00 */
[----:B---3--:R-:W-:-:S05]  /*14160*/  IMAD.WIDE R2, R9, 0x4, R2 ;  /* 0x0000000409027825 */ /* 0x008fca00078e0202 */
[----:B------:R3:W5:Y:S01]  /*14170*/  LDG.E R6, desc[UR4][R2.64] ;  /* 0x0000000402067981 */ /* 0x000762000c1e1900 */
[----:B------:R-:W-:Y:S05]  /*14180*/  BRA `(.L_x_1313) ;  /* 0x0000000000147947 */ /* 0x000fea0003800000 */
.L_x_1312:
[----:B------:R-:W-:Y:S05]  /*14190*/  @!P1 BRA `(.L_x_1313) ;  /* 0x0000000000109947 */ /* 0x000fea0003800000 */
[----:B------:R-:W-:Y:S02]  /*141a0*/  ULDC.64 UR4, c[0x0][0x208] ;  /* 0x0000820000047ab9 */ /* 0x000fe40000000a00 */
[----:B------:R-:W3:Y:S04]  /*141b0*/  LDG.E R6, desc[UR4][R2.64] ;  /* 0x0000000402067981 */ /* 0x000ee8000c1e1900 */
[----:B------:R-:W3:Y:S02]  /*141c0*/  LDG.E R2, desc[UR4][R2.64+0x4] ;  /* 0x0000040402027981 */ /* 0x000ee4000c1e1900 */
[----:B---3--:R-:W-:-:S07]  /*141d0*/  IMAD.IADD R6, R2, 0x1, -R6 ;  /* 0x0000000102067824 */ /* 0x008fce00078e0a06 */
.L_x_1313:
[----:B--2---:R-:W2:Y:S01]  /*141e0*/  LDL.LU R4, [R1+0x4] ;  /* 0x0000040001047983 */ /* 0x004ea20000300800 */
[----:B---3--:R-:W3:Y:S01]  /*141f0*/  LDC R2, c[0x0][0x448] ;  /* 0x00011200ff027b82 */ /* 0x008ee20000000800 */
[----:B-----5:R-:W-:Y:S01]  /*14200*/  IMAD.IADD R0, R6, 0x1, -R0 ;  /* 0x0000000106007824 */ /* 0x020fe200078e0a00 */
[----:B---3--:R-:W-:-:S13]  /*14210*/  ISETP.NE.AND P1, PT, R2, 0x1, PT ;  /* 0x000000010200780c */ /* 0x008fda0003f25270 */
[----:B------:R-:W3:Y:S08]  /*14220*/  @P1 LDC R3, c[0x0][0x44c] ;  /* 0x00011300ff031b82 */ /* 0x000ef00000000800 */
[----:B------:R-:W4:Y:S01]  /*14230*/  @P1 LDC R2, c[0x0][0x450] ;  /* 0x00011400ff021b82 */ /* 0x000f220000000800 */
[----:B--2---:R-:W-:-:S04]  /*14240*/  IMAD.SHL.U32 R11, R4, 0x80, RZ ;  /* 0x00000080040b7824 */ /* 0x004fc800078e00ff */
[----:B------:R-:W-:Y:S01]  /*14250*/  VIADD R4, R11, 0x7f ;  /* 0x0000007f0b047836 */ /* 0x000fe20000000000 */
[----:B------:R2:W-:Y:S03]  /*14260*/  STL [R1+0x28], R11 ;  /* 0x0000280b01007387 */ /* 0x0005e60000100800 */
[----:B---3--:R-:W-:-:S04]  /*14270*/  @P1 IMAD.HI.U32 R3, R4, R3, RZ ;  /* 0x0000000304031227 */ /* 0x008fc800078e00ff */
[----:B------:R-:W-:Y:S01]  /*14280*/  IMAD.MOV.U32 R6, RZ, RZ, R4 ;  /* 0x000000ffff067224 */ /* 0x000fe200078e0004 */
[----:B----4-:R-:W-:Y:S01]  /*14290*/  @P1 SHF.R.U32.HI R6, RZ, R2, R3 ;  /* 0x00000002ff061219 */ /* 0x010fe20000011603 */
[----:B------:R-:W-:-:S05]  /*142a0*/  VIADD R4, R0, 0x3f ;  /* 0x0000003f00047836 */ /* 0x000fca0000000000 */
[----:B------:R-:W-:-:S04]  /*142b0*/  SHF.R.S32.HI R2, RZ, 0x1f, R4 ;  /* 0x0000001fff027819 */ /* 0x000fc80000011404 */
[----:B------:R-:W-:Y:S02]  /*142c0*/  LEA.HI R4, R2, R4, RZ, 0x6 ;  /* 0x0000000402047211 */ /* 0x000fe400078f30ff */
[----:B------:R-:W-:Y:S02]  /*142d0*/  IADD3 R2, R0, 0x1, -R10 ;  /* 0x0000000100027810 */ /* 0x000fe40007ffe80a */
[----:B------:R-:W-:-:S03]  /*142e0*/  SHF.R.S32.HI R9, RZ, 0x6, R4 ;  /* 0x00000006ff097819 */ /* 0x000fc60000011404 */
[----:B------:R-:W-:Y:S02]  /*142f0*/  IMAD.IADD R6, R2, 0x1, R6 ;  /* 0x0000000102067824 */ /* 0x000fe400078e0206 */
[----:B------:R-:W3:Y:S01]  /*14300*/  LDC.64 R2, c[0x0][0x9e0] ;  /* 0x00027800ff027b82 */ /* 0x000ee20000000a00 */
[----:B------:R2:W-:Y:S01]  /*14310*/  STL [R1+0x58], R9 ;  /* 0x0000580901007387 */ /* 0x0005e20000100800 */
[----:B---3--:R-:W-:Y:S01]  /*14320*/  ISETP.GE.AND P2, PT, R3, 0x1, PT ;  /* 0x000000010300780c */ /* 0x008fe20003f46270 */
[----:B------:R-:W-:-:S12]  /*14330*/  IMAD.IADD R2, R6, 0x1, R2 ;  /* 0x0000000106027824 */ /* 0x000fd800078e0202 */
[----:B--2---:R-:W-:Y:S05]  /*14340*/  @!P2 BRA `(.L_x_1314) ;  /* 0x000000000048a947 */ /* 0x004fea0003800000 */
[C---:B------:R-:W-:Y:S01]  /*14350*/  ISETP.GT.AND P0, PT, R6.reuse, RZ, PT ;  /* 0x000000ff0600720c */ /* 0x040fe20003f04270 */
[----:B------:R-:W-:Y:S01]  /*14360*/  BSSY B0, `(.L_x_1315) ;  /* 0x000000e000007945 */ /* 0x000fe20003800000 */
[----:B------:R-:W-:-:S11]  /*14370*/  VIADD R8, R6, 0xffffffff ;  /* 0xffffffff06087836 */ /* 0x000fd60000000000 */
[----:B------:R-:W-:Y:S05]  /*14380*/  @P0 BRA `(.L_x_1316) ;  /* 0x00000000001c0947 */ /* 0x000fea0003800000 */
[----:B------:R-:W-:Y:S01]  /*14390*/  ISETP.NE.AND P0, PT, R3, 0x1, PT ;  /* 0x000000010300780c */ /* 0x000fe20003f05270 */
[----:B------:R-:W-:-:S12]  /*143a0*/  IMAD.MOV R6, RZ, RZ, -R6 ;  /* 0x000000ffff067224 */ /* 0x000fd800078e0a06 */
[----:B------:R-:W2:Y:S02]  /*143b0*/  @P0 LDC.64 R4, c[0x0][0x9e8] ;  /* 0x00027a00ff040b82 */ /* 0x000ea40000000a00 */
[----:B--2---:R-:W-:-:S05]  /*143c0*/  @P0 IMAD.HI.U32 R4, R6, R4, RZ ;  /* 0x0000000406040227 */ /* 0x004fca00078e00ff */
[----:B------:R-:W-:-:S04]  /*143d0*/  @P0 SHF.R.U32.HI R6, RZ, R5, R4 ;  /* 0x00000005ff060219 */ /* 0x000fc80000011604 */
[----:B------:R-:W-:Y:S01]  /*143e0*/  LOP3.LUT R8, RZ, R6, RZ, 0x33, !PT ;  /* 0x00000006ff087212 */ /* 0x000fe200078e33ff */
[----:B------:R-:W-:Y:S06]  /*143f0*/  BRA `(.L_x_1317) ;  /* 0x0000000000107947 */ /* 0x000fec0003800000 */
.L_x_1316:
[----:B------:R-:W-:-:S13]  /*14400*/  ISETP.NE.AND P0, PT, R3, 0x1, PT ;  /* 0x000000010300780c */ /* 0x000fda0003f05270 */
[----:B------:R-:W2:Y:S02]  /*14410*/  @P0 LDC.64 R4, c[0x0][0x9e8] ;  /* 0x00027a00ff040b82 */ /* 0x000ea40000000a00 */
[----:B--2---:R-:W-:-:S05]  /*14420*/  @P0 IMAD.HI.U32 R4, R8, R4, RZ ;  /* 0x0000000408040227 */ /* 0x004fca00078e00ff */
[----:B------:R-:W-:-:S07]  /*14430*/  @P0 SHF.R.U32.HI R8, RZ, R5, R4 ;  /* 0x00000005ff080219 */ /* 0x000fce0000011604 */
.L_x_1317:
[----:B------:R-:W-:Y:S05]  /*14440*/  BSYNC B0 ;  /* 0x0000000000007941 */ /* 0x000fea0003800000 */
.L_x_1315:
[----:B------:R-:W-:-:S05]  /*14450*/  IMAD R8, R8, R3, R3 ;  /* 0x0000000308087224 */ /* 0x000fca00078e0203 */
[----:B------:R-:W-:-:S07]  /*14460*/  VIMNMX R2, R2, R8, PT ;  /* 0x0000000802027248 */ /* 0x000fce0003fe0100 */
.L_x_1314:
[----:B------:R-:W2:Y:S01]  /*14470*/  @P1 LDC R4, c[0x0][0x44c] ;  /* 0x00011300ff041b82 */ /* 0x000ea20000000800 */
[----:B------:R-:W-:Y:S01]  /*14480*/  IMAD.MOV.U32 R5, RZ, RZ, R11 ;  /* 0x000000ffff057224 */ /* 0x000fe200078e000b */
[----:B------:R-:W-:Y:S01]  /*14490*/  ULDC UR4, c[0x0][0x9dc] ;  /* 0x0002770000047ab9 */ /* 0x000fe20000000800 */
[----:B------:R-:W-:-:S05]  /*144a0*/  VIADD R2, R2, 0x3f ;  /* 0x0000003f02027836 */ /* 0x000fca0000000000 */
[----:B------:R-:W3:Y:S01]  /*144b0*/  @P1 LDC R6, c[0x0][0x450] ;  /* 0x00011400ff061b82 */ /* 0x000ee20000000800 */
[----:B--2---:R-:W-:-:S05]  /*144c0*/  @P1 IMAD.HI.U32 R4, R11, R4, RZ ;  /* 0x000000040b041227 */ /* 0x004fca00078e00ff */
[----:B---3--:R-:W-:-:S04]  /*144d0*/  @P1 SHF.R.U32.HI R5, RZ, R6, R4 ;  /* 0x00000006ff051219 */ /* 0x008fc80000011604 */
[----:B------:R-:W-:Y:S02]  /*144e0*/  IADD3 R6, R5, R0, -R10 ;  /* 0x0000000005067210 */ /* 0x000fe40007ffe80a */
[----:B------:R-:W-:-:S04]  /*144f0*/  SHF.R.S32.HI R0, RZ, 0x1f, R2 ;  /* 0x0000001fff007819 */ /* 0x000fc80000011402 */
[----:B------:R-:W-:Y:S01]  /*14500*/  LEA.HI R0, R0, R2, RZ, 0x6 ;  /* 0x0000000200007211 */ /* 0x000fe200078f30ff */
[----:B------:R-:W-:-:S03]  /*14510*/  VIADD R2, R6, -UR4 ;  /* 0x8000000406027c36 */ /* 0x000fc60008000000 */
[----:B------:R-:W-:-:S04]  /*14520*/  SHF.R.S32.HI R4, RZ, 0x6, R0 ;  /* 0x00000006ff047819 */ /* 0x000fc80000011400 */
[----:B------:R-:W-:Y:S01]  /*14530*/  VIMNMX R0, R9, R4, PT ;  /* 0x0000000409007248 */ /* 0x000fe20003fe0100 */
[----:B------:R2:W-:Y:S01]  /*14540*/  STL [R1+0x54], R4 ;  /* 0x0000540401007387 */ /* 0x0005e20000100800 */
[----:B------:R-:W-:Y:S05]  /*14550*/  @!P2 BRA `(.L_x_1318) ;  /* 0x000000000044a947 */ /* 0x000fea0003800000 */
[----:B------:R-:W-:Y:S01]  /*14560*/  ISETP.GT.AND P0, PT, R6, -0x1, PT ;  /* 0xffffffff0600780c */ /* 0x000fe20003f04270 */
[----:B------:R-:W-:-:S12]  /*14570*/  BSSY B0, `(.L_x_1319) ;  /* 0x000000d000007945 */ /* 0x000fd80003800000 */
[----:B------:R-:W-:Y:S05]  /*14580*/  @P0 BRA `(.L_x_1320) ;  /* 0x00000000001c0947 */ /* 0x000fea0003800000 */
[----:B------:R-:W-:Y:S02]  /*14590*/  ISETP.NE.AND P0, PT, R3, 0x1, PT ;  /* 0x000000010300780c */ /* 0x000fe40003f05270 */
[----:B------:R-:W-:-:S11]  /*145a0*/  LOP3.LUT R6, RZ, R6, RZ, 0x33, !PT ;  /* 0x00000006ff067212 */ /* 0x000fd600078e33ff */
[----:B--2---:R-:W2:Y:S02]  /*145b0*/  @P0 LDC.64 R4, c[0x0][0x9e8] ;  /* 0x00027a00ff040b82 */ /* 0x004ea40000000a00 */
[----:B--2---:R-:W-:-:S05]  /*145c0*/  @P0 IMAD.HI.U32 R4, R6, R4, RZ ;  /* 0x0000000406040227 */ /* 0x004fca00078e00ff */
[----:B------:R-:W-:-:S04]  /*145d0*/  @P0 SHF.R.U32.HI R6, RZ, R5, R4 ;  /* 0x00000005ff060219 */ /* 0x000fc80000011604 */
[----:B------:R-:W-:Y:S01]  /*145e0*/  LOP3.LUT R6, RZ, R6, RZ, 0x33, !PT ;  /* 0x00000006ff067212 */ /* 0x000fe200078e33ff */
[----:B------:R-:W-:Y:S06]  /*145f0*/  BRA `(.L_x_1321) ;  /* 0x0000000000107947 */ /* 0x000fec0003800000 */
.L_x_1320:
[----:B------:R-:W-:-:S13]  /*14600*/  ISETP.NE.AND P0, PT, R3, 0x1, PT ;  /* 0x000000010300780c */ /* 0x000fda0003f05270 */
[----:B--2---:R-:W2:Y:S02]  /*14610*/  @P0 LDC.64 R4, c[0x0][0x9e8] ;  /* 0x00027a00ff040b82 */ /* 0x004ea40000000a00 */
[----:B--2---:R-:W-:-:S05]  /*14620*/  @P0 IMAD.HI.U32 R4, R6, R4, RZ ;  /* 0x0000000406040227 */ /* 0x004fca00078e00ff */
[----:B------:R-:W-:-:S07]  /*14630*/  @P0 SHF.R.U32.HI R6, RZ, R5, R4 ;  /* 0x00000005ff060219 */ /* 0x000fce0000011604 */
.L_x_1321:
[----:B------:R-:W-:Y:S05]  /*14640*/  BSYNC B0 ;  /* 0x0000000000007941 */ /* 0x000fea0003800000 */
.L_x_1319:
[----:B------:R-:W-:-:S05]  /*14650*/  IMAD R3, R6, R3, RZ ;  /* 0x0000000306037224 */ /* 0x000fca00078e02ff */
[----:B------:R-:W-:-:S07]  /*14660*/  VIMNMX R2, R2, R3, !PT ;  /* 0x0000000302027248 */ /* 0x000fce0007fe0100 */
.L_x_1318:
[----:B------:R-:W-:Y:S01]  /*14670*/  SHF.R.S32.HI R3, RZ, 0x1f, R2 ;  /* 0x0000001fff037819 */ /* 0x000fe20000011402 */
[----:B------:R-:W-:Y:S01]  /*14680*/  IMAD.MOV.U32 R5, RZ, RZ, RZ ;  /* 0x000000ffff057224 */ /* 0x000fe200078e00ff */
[----:B--2---:R-:W-:Y:S01]  /*14690*/  SHF.R.U32.HI R4, RZ, 0x10, R7 ;  /* 0x00000010ff047819 */ /* 0x004fe20000011607 */
[----:B------:R-:W-:Y:S01]  /*146a0*/  BSSY B0, `(.L_x_1322) ;  /* 0x0000029000007945 */ /* 0x000fe20003800000 */
[----:B------:R-:W-:Y:S01]  /*146b0*/  LEA.HI R3, R3, R2, RZ, 0x6 ;  /* 0x0000000203037211 */ /* 0x000fe200078f30ff */
[----:B01----:R-:W-:Y:S01]  /*146c0*/  IMAD.MOV.U32 R10, RZ, RZ, R5 ;  /* 0x000000ffff0a7224 */ /* 0x003fe200078e0005 */
[----:B------:R-:W-:Y:S02]  /*146d0*/  ISETP.NE.AND P0, PT, R4, RZ, PT ;  /* 0x000000ff0400720c */ /* 0x000fe40003f05270 */
[----:B------:R-:W-:Y:S02]  /*146e0*/  SHF.R.S32.HI R3, RZ, 0x6, R3 ;  /* 0x00000006ff037819 */ /* 0x000fe40000011403 */
[----:B------:R-:W-:-:S02]  /*146f0*/  LOP3.LUT R8, R7, 0xff, RZ, 0xc0, !PT ;  /* 0x000000ff07087812 */ /* 0x000fc400078ec0ff */
[----:B------:R-:W-:-:S04]  /*14700*/  VIMNMX R9, RZ, R3, !PT ;  /* 0x00000003ff097248 */ /* 0x000fc80007fe0100 */
[----:B------:R-:W-:Y:S01]  /*14710*/  ISETP.GT.AND P1, PT, R0, R9, PT ;  /* 0x000000090000720c */ /* 0x000fe20003f24270 */
[----:B------:R0:W-:Y:S02]  /*14720*/  STL [R1+0x34], R9 ;  /* 0x0000340901007387 */ /* 0x0001e40000100800 */
[----:B------:R-:W1:Y:S02]  /*14730*/  @!P0 LDC R4, c[0x0][0x9f0] ;  /* 0x00027c00ff048b82 */ /* 0x000e640000000800 */
[----:B------:R0:W-:Y:S04]  /*14740*/  STL [R1+0x38], R5 ;  /* 0x0000380501007387 */ /* 0x0001e80000100800 */
[----:B------:R0:W-:Y:S04]  /*14750*/  STL [R1+0x40], R8 ;  /* 0x0000400801007387 */ /* 0x0001e80000100800 */
[----:B------:R-:W-:Y:S05]  /*14760*/  @!P1 BRA `(.L_x_1323) ;  /* 0x0000000000709947 */ /* 0x000fea0003800000 */
[-C--:B01----:R-:W-:Y:S02]  /*14770*/  IABS R5, R4.reuse ;  /* 0x0000000400057213 */ /* 0x083fe40000000000 */
[----:B------:R-:W-:Y:S02]  /*14780*/  IABS R7, R4 ;  /* 0x0000000400077213 */ /* 0x000fe40000000000 */
[----:B------:R-:W0:Y:S03]  /*14790*/  I2F.RP R2, R5 ;  /* 0x0000000500027306 */ /* 0x000e260000209400 */
[----:B------:R-:W-:-:S05]  /*147a0*/  IMAD.MOV R7, RZ, RZ, -R7 ;  /* 0x000000ffff077224 */ /* 0x000fca00078e0a07 */
[----:B0-----:R-:W0:Y:S02]  /*147b0*/  MUFU.RCP R2, R2 ;  /* 0x0000000200027308 */ /* 0x001e240000001000 */
[----:B0-----:R-:W-:-:S06]  /*147c0*/  VIADD R2, R2, 0xffffffe ;  /* 0x0ffffffe02027836 */ /* 0x001fcc0000000000 */
[----:B------:R-:W0:Y:S02]  /*147d0*/  F2I.FTZ.U32.TRUNC.NTZ R3, R2 ;  /* 0x0000000200037305 */ /* 0x000e24000021f000 */
[----:B0-----:R-:W-:-:S04]  /*147e0*/  IMAD.MOV R2, RZ, RZ, -R3 ;  /* 0x000000ffff027224 */ /* 0x001fc800078e0a03 */
[----:B------:R-:W-:Y:S02]  /*147f0*/  IMAD R6, R2, R5, RZ ;  /* 0x0000000502067224 */ /* 0x000fe400078e02ff */
[----:B------:R-:W-:-:S04]  /*14800*/  IMAD.MOV.U32 R2, RZ, RZ, RZ ;  /* 0x000000ffff027224 */ /* 0x000fc800078e00ff */
[----:B------:R-:W-:Y:S01]  /*14810*/  IMAD.HI.U32 R6, R3, R6, R2 ;  /* 0x0000000603067227 */ /* 0x000fe200078e0002 */
[----:B------:R-:W-:-:S05]  /*14820*/  IADD3 R3, R4, -0x1, R0 ;  /* 0xffffffff04037810 */ /* 0x000fca0007ffe000 */
[----:B------:R-:W-:-:S05]  /*14830*/  IMAD.IADD R3, R3, 0x1, -R9 ;  /* 0x0000000103037824 */ /* 0x000fca00078e0a09 */
[----:B------:R-:W-:Y:S02]  /*14840*/  IABS R2, R3 ;  /* 0x0000000300027213 */ /* 0x000fe40000000000 */
[----:B------:R-:W-:-:S03]  /*14850*/  LOP3.LUT R3, R3, R4, RZ, 0x3c, !PT ;  /* 0x0000000403037212 */ /* 0x000fc600078e3cff */
        /* <DEDUP_REMOVED lines=13> */
.L_x_1323:
[----:B------:R-:W-:Y:S05]  /*14930*/  BSYNC B0 ;  /* 0x0000000000007941 */ /* 0x000fea0003800000 */
.L_x_1322:
[----:B------:R-:W-:Y:S01]  /*14940*/  IMAD.MOV.U32 R3, RZ, RZ, R10 ;  /* 0x000000ffff037224 */ /* 0x000fe200078e000a */
[----:B------:R-:W-:Y:S03]  /*14950*/  BSSY B7, `(.L_x_1324) ;  /* 0x00004ce000077945 */ /* 0x000fe60003800000 */
[----:B------:R-:W-:-:S05]  /*14960*/  IMAD R2, R8, R3, R9 ;  /* 0x0000000308027224 */ /* 0x000fca00078e0209 */
[----:B------:R-:W-:Y:S01]  /*14970*/  VIADDMNMX R0, R2, R3, R0, PT ;  /* 0x0000000302007246 */ /* 0x000fe20003800100 */
[----:B------:R3:W-:Y:S03]  /*14980*/  STL [R1+0x24], R2 ;  /* 0x0000240201007387 */ /* 0x0007e60000100800 */
[----:B------:R-:W-:Y:S01]  /*14990*/  ISETP.GT.AND P0, PT, R0, R2, PT ;  /* 0x000000020000720c */ /* 0x000fe20003f04270 */
[----:B------:R3:W-:-:S12]  /*149a0*/  STL [R1+0x3c], R0 ;  /* 0x00003c0001007387 */ /* 0x0007d80000100800 */
[----:B---3--:R-:W-:Y:S05]  /*149b0*/  @P0 BRA `(.L_x_1325) ;  /* 0x00000000004c0947 */ /* 0x008fea0003800000 */
[----:B------:R-:W3:Y:S02]  /*149c0*/  S2R R2, SR_TID.X ;  /* 0x0000000000027919 */ /* 0x000ee40000002100 */
[----:B---3--:R-:W-:-:S04]  /*149d0*/  LOP3.LUT R2, R2, 0x7f, RZ, 0xc0, !PT ;  /* 0x0000007f02027812 */ /* 0x008fc800078ec0ff */
[----:B------:R-:W-:-:S13]  /*149e0*/  ISETP.NE.AND P0, PT, R2, RZ, PT ;  /* 0x000000ff0200720c */ /* 0x000fda0003f05270 */
[----:B------:R-:W-:Y:S05]  /*149f0*/  @P0 BRA `(.L_x_1326) ;  /* 0x0000004c000c0947 */ /* 0x000fea0003800000 */
[----:B------:R-:W3:Y:S01]  /*14a00*/  S2R R3, SR_LANEID ;  /* 0x0000000000037919 */ /* 0x000ee20000000000 */
[----:B------:R-:W-:Y:S01]  /*14a10*/  VOTEU.ANY UR4, UPT, PT ;  /* 0x0000000000047886 */ /* 0x000fe200038e0100 */
[----:B------:R-:W-:Y:S01]  /*14a20*/  ULDC.64 UR6, c[0x0][0x208] ;  /* 0x0000820000067ab9 */ /* 0x000fe20000000a00 */
[----:B------:R-:W3:Y:S08]  /*14a30*/  FLO.U32 R0, UR4 ;  /* 0x0000000400007d00 */ /* 0x000ef000080e0000 */
[----:B0-----:R-:W0:Y:S01]  /*14a40*/  POPC R5, UR4 ;  /* 0x0000000400057d09 */ /* 0x001e220008000000 */
[----:B---3--:R-:W-:-:S02]  /*14a50*/  ISETP.EQ.U32.AND P0, PT, R0, R3, PT ;  /* 0x000000030000720c */ /* 0x008fc40003f02070 */
[----:B------:R-:W0:Y:S11]  /*14a60*/  LDC.64 R2, c[0x0][0xc60] ;  /* 0x00031800ff027b82 */ /* 0x000e360000000a00 */
[----:B0-----:R-:W3:Y:S01]  /*14a70*/  @P0 ATOMG.E.ADD.STRONG.GPU PT, R3, desc[UR6][R2.64], R5 ;  /* 0x00000005020309a8 */ /* 0x001ee200081ee1c6 */
[----:B-1----:R-:W0:Y:S02]  /*14a80*/  S2R R4, SR_LTMASK ;  /* 0x0000000000047919 */ /* 0x002e240000003900 */
[----:B0-----:R-:W-:-:S04]  /*14a90*/  LOP3.LUT R4, R4, UR4, RZ, 0xc0, !PT ;  /* 0x0000000404047c12 */ /* 0x001fc8000f8ec0ff */
[----:B------:R-:W0:Y:S01]  /*14aa0*/  POPC R7, R4 ;  /* 0x0000000400077309 */ /* 0x000e220000000000 */
[----:B---3--:R-:W0:Y:S02]  /*14ab0*/  SHFL.IDX PT, R0, R3, R0, 0x1f ;  /* 0x00001f0003007589 */ /* 0x008e2400000e0000 */
[----:B0-----:R-:W-:-:S05]  /*14ac0*/  IADD3 R0, R0, UR38, R7 ;  /* 0x0000002600007c10 */ /* 0x001fca000fffe007 */
[----:B------:R3:W-:Y:S01]  /*14ad0*/  STL [R1], R0 ;  /* 0x0000000001007387 */ /* 0x0007e20000100800 */
[----:B------:R-:W-:Y:S05]  /*14ae0*/  BRA `(.L_x_1326) ;  /* 0x0000004800d07947 */ /* 0x000fea0003800000 */
.L_x_1325:
        /* <DEDUP_REMOVED lines=8> */
[----:B-1----:R-:W-:Y:S02]  /*14b70*/  IMAD.U32 R4, RZ, RZ, UR6 ;  /* 0x00000006ff047e24 */ /* 0x002fe4000f8e00ff */
[----:B------:R-:W1:Y:S01]  /*14b80*/  LDC.64 R2, c[0x4][R2] ;  /* 0x0100000002027b82 */ /* 0x000e620000000a00 */
[----:B0-----:R-:W-:Y:S02]  /*14b90*/  IMAD.U32 R5, RZ, RZ, UR7 ;  /* 0x00000007ff057e24 */ /* 0x001fe4000f8e00ff */
[----:B------:R-:W-:Y:S02]  /*14ba0*/  IMAD.U32 R6, RZ, RZ, UR8 ;  /* 0x00000008ff067e24 */ /* 0x000fe4000f8e00ff */
[----:B------:R-:W-:-:S02]  /*14bb0*/  IMAD.U32 R7, RZ, RZ, UR9 ;  /* 0x00000009ff077e24 */ /* 0x000fc4000f8e00ff */
[----:B--2---:R-:W-:Y:S02]  /*14bc0*/  IMAD.U32 R10, RZ, RZ, UR4 ;  /* 0x00000004ff0a7e24 */ /* 0x004fe4000f8e00ff */
[----:B------:R-:W-:Y:S02]  /*14bd0*/  IMAD.U32 R11, RZ, RZ, UR5 ;  /* 0x00000005ff0b7e24 */ /* 0x000fe4000f8e00ff */
[----:B------:R-:W-:Y:S02]  /*14be0*/  IMAD.MOV.U32 R8, RZ, RZ, 0x70 ;  /* 0x00000070ff087424 */ /* 0x000fe400078e00ff */
[----:B------:R-:W-:Y:S02]  /*14bf0*/  IMAD.MOV.U32 R12, RZ, RZ, 0x1 ;  /* 0x00000001ff0c7424 */ /* 0x000fe400078e00ff */
[----:B------:R-:W-:-:S07]  /*14c00*/  IMAD.MOV.U32 R13, RZ, RZ, RZ ;  /* 0x000000ffff0d7224 */ /* 0x000fce00078e00ff */
[----:B------:R-:W-:-:S07]  /*14c10*/  LEPC R20, `(.L_x_1328) ;  /* 0x000000001014794e */ /* 0x000fce0000000000 */
[----:B-1----:R-:W-:Y:S05]  /*14c20*/  CALL.ABS.NOINC R2 ;  /* 0x0000000002007343 */ /* 0x002fea0003c00000 */
.L_x_1328:
[----:B------:R-:W-:Y:S05]  /*14c30*/  BSYNC B6 ;  /* 0x0000000000067941 */ /* 0x000fea0003800000 */
.L_x_1327:
        /* <DEDUP_REMOVED lines=9> */
[----:B-1----:R-:W-:Y:S02]  /*14cd0*/  IMAD.U32 R4, RZ, RZ, UR6 ;  /* 0x00000006ff047e24 */ /* 0x002fe4000f8e00ff */
[----:B0-----:R-:W-:Y:S02]  /*14ce0*/  IMAD.U32 R5, RZ, RZ, UR7 ;  /* 0x00000007ff057e24 */ /* 0x001fe4000f8e00ff */
[----:B------:R-:W-:Y:S02]  /*14cf0*/  IMAD.U32 R6, RZ, RZ, UR8 ;  /* 0x00000008ff067e24 */ /* 0x000fe4000f8e00ff */
[----:B------:R-:W-:-:S02]  /*14d00*/  IMAD.U32 R7, RZ, RZ, UR9 ;  /* 0x00000009ff077e24 */ /* 0x000fc4000f8e00ff */
[----:B--2---:R-:W-:Y:S02]  /*14d10*/  IMAD.U32 R10, RZ, RZ, UR4 ;  /* 0x00000004ff0a7e24 */ /* 0x004fe4000f8e00ff */
[----:B------:R-:W-:Y:S02]  /*14d20*/  IMAD.U32 R11, RZ, RZ, UR5 ;  /* 0x00000005ff0b7e24 */ /* 0x000fe4000f8e00ff */
[----:B------:R-:W-:Y:S02]  /*14d30*/  IMAD.MOV.U32 R8, RZ, RZ, 0x70 ;  /* 0x00000070ff087424 */ /* 0x000fe400078e00ff */
[----:B------:R-:W-:Y:S02]  /*14d40*/  IMAD.MOV.U32 R12, RZ, RZ, 0x1 ;  /* 0x00000001ff0c7424 */ /* 0x000fe400078e00ff */
[----:B---3--:R-:W-:-:S07]  /*14d50*/  IMAD.MOV.U32 R13, RZ, RZ, RZ ;  /* 0x000000ffff0d7224 */ /* 0x008fce00078e00ff */
[----:B------:R-:W-:-:S07]  /*14d60*/  LEPC R20, `(.L_x_1331) ;  /* 0x000000001014794e */ /* 0x000fce0000000000 */
[----:B----4-:R-:W-:Y:S05]  /*14d70*/  CALL.ABS.NOINC R2 ;  /* 0x0000000002007343 */ /* 0x010fea0003c00000 */
.L_x_1331:
[----:B------:R0:W1:Y:S01]  /*14d80*/  LDC.64 R2, c[0x4][R17] ;  /* 0x0100000011027b82 */ /* 0x0000620000000a00 */
[----:B------:R-:W-:Y:S01]  /*14d90*/  ULDC.64 UR6, c[0x4][0xa8] ;  /* 0x01002a0000067ab9 */ /* 0x000fe20000000a00 */
[----:B------:R-:W-:Y:S01]  /*14da0*/  ULDC.64 UR8, c[0x4][0xb0] ;  /* 0x01002c0000087ab9 */ /* 0x000fe20000000a00 */
[----:B------:R-:W-:Y:S01]  /*14db0*/  ULDC.64 UR4, c[0x4][0x40] ;  /* 0x0100100000047ab9 */ /* 0x000fe20000000a00 */
[----:B------:R-:W-:Y:S02]  /*14dc0*/  IMAD.U32 R4, RZ, RZ, UR6 ;  /* 0x00000006ff047e24 */ /* 0x000fe4000f8e00ff */
[----:B------:R-:W-:Y:S02]  /*14dd0*/  IMAD.U32 R5, RZ, RZ, UR7 ;  /* 0x00000007ff057e24 */ /* 0x000fe4000f8e00ff */
[----:B------:R-:W-:Y:S02]  /*14de0*/  IMAD.U32 R6, RZ, RZ, UR8 ;  /* 0x00000008ff067e24 */ /* 0x000fe4000f8e00ff */
[----:B------:R-:W-:-:S02]  /*14df0*/  IMAD.U32 R7, RZ, RZ, UR9 ;  /* 0x00000009ff077e24 */ /* 0x000fc4000f8e00ff */
[----:B------:R-:W-:Y:S02]  /*14e00*/  IMAD.U32 R10, RZ, RZ, UR4 ;  /* 0x00000004ff0a7e24 */ /* 0x000fe4000f8e00ff */
[----:B------:R-:W-:Y:S02]  /*14e10*/  IMAD.U32 R11, RZ, RZ, UR5 ;  /* 0x00000005ff0b7e24 */ /* 0x000fe4000f8e00ff */
[----:B------:R-:W-:Y:S02]  /*14e20*/  IMAD.MOV.U32 R8, RZ, RZ, 0x70 ;  /* 0x00000070ff087424 */ /* 0x000fe400078e00ff */
[----:B------:R-:W-:Y:S02]  /*14e30*/  IMAD.MOV.U32 R12, RZ, RZ, 0x1 ;  /* 0x00000001ff0c7424 */ /* 0x000fe400078e00ff */
[----:B0-----:R-:W-:-:S07]  /*14e40*/  IMAD.MOV.U32 R13, RZ, RZ, RZ ;  /* 0x000000ffff0d7224 */ /* 0x001fce00078e00ff */
[----:B------:R-:W-:-:S07]  /*14e50*/  LEPC R20, `(.L_x_1330) ;  /* 0x000000001014794e */ /* 0x000fce0000000000 */
[----:B-1----:R-:W-:Y:S05]  /*14e60*/  CALL.ABS.NOINC R2 ;  /* 0x0000000002007343 */ /* 0x002fea0003c00000 */
.L_x_1330:
[----:B------:R-:W-:Y:S05]  /*14e70*/  BSYNC B6 ;  /* 0x0000000000067941 */ /* 0x000fea0003800000 */
.L_x_1329:
[----:B------:R-:W3:Y:S01]  /*14e80*/  LDL R0, [R1+0xc] ;  /* 0x00000c0001007983 */ /* 0x000ee20000100800 */
[----:B------:R-:W-:Y:S02]  /*14e90*/  ULDC.64 UR4, c[0x0][0x9f8] ;  /* 0x00027e0000047ab9 */ /* 0x000fe40000000a00 */
[----:B------:R-:W-:Y:S01]  /*14ea0*/  ISETP.NE.U32.AND P0, PT, RZ, UR4, PT ;  /* 0x00000004ff007c0c */ /* 0x000fe2000bf05070 */
[----:B------:R-:W4:Y:S01]  /*14eb0*/  LDL R17, [R1+0x3c] ;  /* 0x00003c0001117983 */ /* 0x000f220000100800 */
[----:B------:R-:W-:Y:S02]  /*14ec0*/  ULDC.64 UR6, c[0x0][0x208] ;  /* 0x0000820000067ab9 */ /* 0x000fe40000000a00 */
[----:B------:R-:W-:Y:S01]  /*14ed0*/  ISETP.NE.AND.EX P0, PT, RZ, UR5, PT, P0 ;  /* 0x00000005ff007c0c */ /* 0x000fe2000bf05300 */
[----:B------:R-:W-:-:S12]  /*14ee0*/  ULDC.64 UR4, c[0x0][0xa08] ;  /* 0x0002820000047ab9 */ /* 0x000fd80000000a00 */
[----:B------:R-:W5:Y:S01]  /*14ef0*/  @P0 LDC.64 R2, c[0x0][0x9f8] ;  /* 0x00027e00ff020b82 */ /* 0x000f620000000a00 */
[----:B---3--:R-:W-:Y:S02]  /*14f00*/  IMAD.MOV.U32 R7, RZ, RZ, R0 ;  /* 0x000000ffff077224 */ /* 0x008fe400078e0000 */
[----:B-----5:R-:W-:-:S05]  /*14f10*/  @P0 IMAD.WIDE R2, R0, 0x4, R2 ;  /* 0x0000000400020825 */ /* 0x020fca00078e0202 */
[----:B------:R3:W0:Y:S01]  /*14f20*/  @P0 LDG.E R7, desc[UR6][R2.64] ;  /* 0x0000000602070981 */ /* 0x000622000c1e1900 */
[----:B----4-:R-:W-:Y:S01]  /*14f30*/  VIADD R0, R17, 0xffffffff ;  /* 0xffffffff11007836 */ /* 0x010fe20000000000 */
[----:B---3--:R-:W3:Y:S02]  /*14f40*/  LDC.64 R2, c[0x0][0x418] ;  /* 0x00010600ff027b82 */ /* 0x008ee40000000a00 */
[----:B---3--:R-:W-:Y:S01]  /*14f50*/  LOP3.LUT P0, RZ, R2, UR4, RZ, 0xfc, !PT ;  /* 0x0000000402ff7c12 */ /* 0x008fe2000f80fcff */
[----:B------:R-:W-:-:S03]  /*14f60*/  UMOV UR4, 0xffffffff ;  /* 0xffffffff00047882 */ /* 0x000fc60000000000 */
[----:B------:R-:W-:Y:S02]  /*14f70*/  LOP3.LUT P0, RZ, R3, UR5, RZ, 0xfc, P0 ;  /* 0x0000000503ff7c12 */ /* 0x000fe4000800fcff */
[----:B0-----:R-:W-:Y:S01]  /*14f80*/  SHF.R.S32.HI R8, RZ, 0x1f, R7 ;  /* 0x0000001fff087819 */ /* 0x001fe20000011407 */
[----:B------:R0:W-:Y:S01]  /*14f90*/  STL [R1+0x8], R7 ;  /* 0x0000080701007387 */ /* 0x0001e20000100800 */
[----:B------:R-:W-:-:S03]  /*14fa0*/  SEL R17, R7, RZ, !P0 ;  /* 0x000000ff07117207 */ /* 0x000fc60004000000 */
[----:B------:R0:W-:Y:S01]  /*14fb0*/  STL [R1+0x1c], R8 ;  /* 0x00001c0801007387 */ /* 0x0001e20000100800 */
[----:B------:R-:W-:Y:S05]  /*14fc0*/  BRA.DIV UR4, `(.L_x_1332) ;  /* 0x0000005e04ec7947 */ /* 0x000fea000b800000 */
[----:B-1----:R-:W1:Y:S02]  /*14fd0*/  S2R R4, SR_TID.X ;  /* 0x0000000000047919 */ /* 0x002e640000002100 */
[----:B-1----:R-:W-:-:S04]  /*14fe0*/  SHF.R.U32.HI R4, RZ, 0x5, R4 ;  /* 0x00000005ff047819 */ /* 0x002fc80000011604 */
[----:B------:R-:W-:-:S05]  /*14ff0*/  LOP3.LUT R4, R4, 0x3, RZ, 0xc0, !PT ;  /* 0x0000000304047812 */ /* 0x000fca00078ec0ff */
[----:B------:R1:W3:Y:S02]  /*15000*/  SHFL.IDX PT, R14, R4, RZ, 0x1f ;  /* 0x00001fff040e7589 */ /* 0x0002e400000e0000 */
.L_x_1449:
[----:B-1----:R-:W4:Y:S01]  /*15010*/  LDL.LU R4, [R1+0x18] ;  /* 0x0000180001047983 */ /* 0x002f220000300800 */
[----:B------:R-:W-:Y:S02]  /*15020*/  PLOP3.LUT P1, PT, PT, PT, PT, 0x8, 0x0 ;  /* 0x000000000000781c */ /* 0x000fe40003f2e170 */
[----:B---3--:R-:W-:Y:S01]  /*15030*/  ISETP.NE.AND P0, PT, R14, RZ, PT ;  /* 0x000000ff0e00720c */ /* 0x008fe20003f05270 */
[----:B------:R1:W-:Y:S01]  /*15040*/  STL [R1+0x4], R0 ;  /* 0x0000040001007387 */ /* 0x0003e20000100800 */
[----:B----4-:R-:W-:-:S09]  /*15050*/  LOP3.LUT R4, R4, 0xfffffffe, RZ, 0xc0, !PT ;  /* 0xfffffffe04047812 */ /* 0x010fd200078ec0ff */
[----:B------:R-:W-:-:S05]  /*15060*/  @P1 LOP3.LUT R4, R4, 0x1, RZ, 0xfc, !PT ;  /* 0x0000000104041812 */ /* 0x000fca00078efcff */
[----:B------:R1:W-:Y:S01]  /*15070*/  STL [R1+0x18], R4 ;  /* 0x0000180401007387 */ /* 0x0003e20000100800 */
[----:B------:R-:W-:Y:S05]  /*15080*/  @P0 BRA `(.L_x_1333) ;  /* 0x00000004004c0947 */ /* 0x000fea0003800000 */
[----:B------:R-:W-:-:S03]  /*15090*/  UMOV UR4, 0xffffffff ;  /* 0xffffffff00047882 */ /* 0x000fc60000000000 */
[----:B------:R-:W-:Y:S05]  /*150a0*/  BRA.DIV UR4, `(.L_x_1334) ;  /* 0x0000005e04e87947 */ /* 0x000fea000b800000 */
[----:B------:R-:W-:-:S13]  /*150b0*/  ELECT P6, URZ, PT ;  /* 0x00000000003f782f */ /* 0x000fda00038c0000 */
.L_x_1452:
[----:B------:R-:W-:Y:S05]  /*150c0*/  @!P6 BRA `(.L_x_1333) ;  /* 0x00000004003ce947 */ /* 0x000fea0003800000 */
[----:B------:R-:W-:-:S04]  /*150d0*/  ISETP.NE.U32.AND P0, PT, R2, RZ, PT ;  /* 0x000000ff0200720c */ /* 0x000fc80003f05070 */
[----:B------:R-:W-:-:S13]  /*150e0*/  ISETP.NE.AND.EX P0, PT, R3, RZ, PT, P0 ;  /* 0x000000ff0300720c */ /* 0x000fda0003f05300 */
[----:B------:R-:W-:Y:S05]  /*150f0*/  @!P0 BRA `(.L_x_1335) ;  /* 0x0000000000548947 */ /* 0x000fea0003800000 */
[----:B------:R-:W3:Y:S01]  /*15100*/  LDC R6, c[0x0][0x43c] ;  /* 0x00010f00ff067b82 */ /* 0x000ee20000000800 */
[----:B------:R-:W-:Y:S01]  /*15110*/  IMAD.MOV.U32 R9, RZ, RZ, R0 ;  /* 0x000000ffff097224 */ /* 0x000fe200078e0000 */
[----:B------:R-:W-:Y:S01]  /*15120*/  ULDC.64 UR4, c[0x0][0x428] ;  /* 0x00010a0000047ab9 */ /* 0x000fe20000000a00 */
[----:B------:R-:W-:Y:S02]  /*15130*/  ULDC.64 UR6, c[0x0][0x208] ;  /* 0x0000820000067ab9 */ /* 0x000fe40000000a00 */
[----:B-1----:R-:W-:Y:S01]  /*15140*/  IMAD.MOV.U32 R0, RZ, RZ, R9 ;  /* 0x000000ffff007224 */ /* 0x002fe200078e0009 */
[----:B---3--:R-:W-:-:S13]  /*15150*/  ISETP.NE.AND P0, PT, R6, 0x1, PT ;  /* 0x000000010600780c */ /* 0x008fda0003f05270 */
[----:B------:R-:W1:Y:S02]  /*15160*/  @P0 LDC.64 R4, c[0x0][0x440] ;  /* 0x00011000ff040b82 */ /* 0x000e640000000a00 */
[----:B-1----:R-:W-:-:S05]  /*15170*/  @P0 IMAD.HI.U32 R4, R9, R4, RZ ;  /* 0x0000000409040227 */ /* 0x002fca00078e00ff */
        /* <DEDUP_REMOVED lines=13> */
.L_x_1335:
[----:B---3--:R-:W3:Y:S01]  /*15250*/  LDL R2, [R1+0x10] ;  /* 0x0000100001027983 */ /* 0x008ee20000100800 */
[----:B-1----:R-:W-:Y:S01]  /*15260*/  IMAD R0, R19, 0x8, R18 ;  /* 0x0000000813007824 */ /* 0x002fe200078e0212 */
[----:B---3--:R-:W-:-:S04]  /*15270*/  SHF.L.U32 R2, R2, 0x1f, RZ ;  /* 0x0000001f02027819 */ /* 0x008fc800000006ff */
[----:B------:R-:W1:Y:S02]  /*15280*/  SYNCS.PHASECHK.TRANS64.TRYWAIT P0, [R0+URZ+0x30840], R2 ;  /* 0x03084002000075a7 */ /* 0x000e64000800017f */
[----:B-1----:R-:W-:Y:S05]  /*15290*/  @!P0 BRA `(.L_x_1336) ;  /* 0x0000005c008c8947 */ /* 0x002fea0003800000 */
.L_x_1453:
[----:B------:R-:W3:Y:S02]  /*152a0*/  S2R R3, SR_TID.X ;  /* 0x0000000000037919 */ /* 0x000ee40000002100 */
[----:B---3--:R-:W-:-:S04]  /*152b0*/  LOP3.LUT R3, R3, 0x7f, RZ, 0xc0, !PT ;  /* 0x0000007f03037812 */ /* 0x008fc800078ec0ff */
[----:B------:R-:W-:-:S13]  /*152c0*/  ISETP.NE.AND P0, PT, R3, RZ, PT ;  /* 0x000000ff0300720c */ /* 0x000fda0003f05270 */
        /* <DEDUP_REMOVED lines=8> */
.L_x_1337:
[----:B-1----:R-:W3:Y:S04]  /*15350*/  LDL R2, [R1+0x14] ;  /* 0x0000140001027983 */ /* 0x002ee80000100800 */
[----:B------:R-:W4:Y:S01]  /*15360*/  LDL R3, [R1+0x4] ;  /* 0x0000040001037983 */ /* 0x000f220000100800 */
[----:B------:R-:W-:Y:S01]  /*15370*/  R2UR UR9, R0 ;  /* 0x00000000000972ca */ /* 0x000fe200000e0000 */
[----:B------:R-:W-:-:S05]  /*15380*/  IMAD R0, R19, 0x8000, R18 ;  /* 0x0000800013007824 */ /* 0x000fca00078e0212 */
[----:B------:R-:W-:Y:S01]  /*15390*/  R2UR UR14, R0 ;  /* 0x00000000000e72ca */ /* 0x000fe200000e0000 */
[----:B------:R-:W-:Y:S01]  /*153a0*/  UIADD3 UR4, UP0, UR36, 0x370, URZ ;  /* 0x0000037024047890 */ /* 0x000fe2000ff1e03f */
[----:B---3--:R-:W-:Y:S02]  /*153b0*/  R2UR UR5, R2 ;  /* 0x00000000020572ca */ /* 0x008fe400000e0000 */
[----:B------:R-:W3:Y:S01]  /*153c0*/  LDL.LU R2, [R1+0x18] ;  /* 0x0000180001027983 */ /* 0x000ee20000300800 */
[----:B----4-:R-:W-:Y:S02]  /*153d0*/  R2UR UR11, R3 ;  /* 0x00000000030b72ca */ /* 0x010fe400000e0000 */
[----:B------:R-:W-:Y:S02]  /*153e0*/  R2UR UR12, R16 ;  /* 0x00000000100c72ca */ /* 0x000fe400000e0000 */
[----:B-----5:R-:W-:Y:S01]  /*153f0*/  R2UR UR13, R17 ;  /* 0x00000000110d72ca */ /* 0x020fe200000e0000 */
[----:B------:R-:W-:Y:S01]  /*15400*/  UIADD3 UR9, UR9, 0x30830, URZ ;  /* 0x0003083009097890 */ /* 0x000fe2000fffe03f */
[----:B------:R-:W-:-:S02]  /*15410*/  PLOP3.LUT P0, PT, PT, PT, PT, 0x80, 0x0 ;  /* 0x000000000000781c */ /* 0x000fc40003f0f070 */
[----:B------:R-:W-:Y:S02]  /*15420*/  UIADD3 UR8, UR14, 0x20400, URZ ;  /* 0x000204000e087890 */ /* 0x000fe4000fffe03f */
[----:B------:R-:W-:-:S03]  /*15430*/  UIADD3 UR15, UR14, 0x22400, URZ ;  /* 0x000224000e0f7890 */ /* 0x000fc6000fffe03f */
[----:B------:R-:W-:Y:S02]  /*15440*/  ULEA UR11, UR11, UR5, 0x6 ;  /* 0x000000050b0b7291 */ /* 0x000fe4000f8e303f */
[----:B------:R-:W-:Y:S02]  /*15450*/  UIADD3.X UR5, URZ, UR37, URZ, UP0, !UPT ;  /* 0x000000253f057290 */ /* 0x000fe400087fe43f */
[----:B------:R-:W-:Y:S01]  /*15460*/  UIADD3 UR17, UR14, 0x24400, URZ ;  /* 0x000244000e117890 */ /* 0x000fe2000fffe03f */
[----:B------:R-:W-:Y:S01]  /*15470*/  UMOV UR10, URZ ;  /* 0x0000003f000a7c82 */ /* 0x000fe20008000000 */
[----:B------:R-:W-:Y:S01]  /*15480*/  UMOV UR6, 0x0 ;  /* 0x0000000000067882 */ /* 0x000fe20000000000 */
[----:B------:R-:W-:Y:S01]  /*15490*/  UMOV UR7, 0x14f00000 ;  /* 0x14f0000000077882 */ /* 0x000fe20000000000 */
[----:B------:R-:W-:Y:S01]  /*154a0*/  UMOV UR16, 0x40 ;  /* 0x0000004000107882 */ /* 0x000fe20000000000 */
[----:B------:R-:W-:Y:S02]  /*154b0*/  UIADD3 UR18, UR14, 0x26400, URZ ;  /* 0x000264000e127890 */ /* 0x000fe4000fffe03f */
[----:B------:R1:W-:Y:S01]  /*154c0*/  UTMALDG.4D [UR8], [UR4], desc[UR6] ;  /* 0x00000608040075b4 */ /* 0x0003e20008019000 */
[----:B------:R-:W-:Y:S01]  /*154d0*/  UMOV UR14, 0x80 ;  /* 0x00000080000e7882 */ /* 0x000fe20000000000 */
[----:B-1----:R-:W-:Y:S01]  /*154e0*/  UMOV UR8, UR15 ;  /* 0x0000000f00087c82 */ /* 0x002fe20008000000 */
[----:B------:R-:W-:-:S02]  /*154f0*/  UMOV UR10, UR16 ;  /* 0x00000010000a7c82 */ /* 0x000fc40008000000 */
[----:B------:R1:W-:Y:S02]  /*15500*/  UTMALDG.4D [UR8], [UR4], desc[UR6] ;  /* 0x00000608040075b4 */ /* 0x0003e40008019000 */
[----:B-1----:R-:W-:Y:S01]  /*15510*/  UMOV UR8, UR17 ;  /* 0x0000001100087c82 */ /* 0x002fe20008000000 */
[----:B------:R-:W-:Y:S01]  /*15520*/  UMOV UR10, UR14 ;  /* 0x0000000e000a7c82 */ /* 0x000fe20008000000 */
[----:B------:R-:W-:Y:S01]  /*15530*/  UMOV UR14, 0xc0 ;  /* 0x000000c0000e7882 */ /* 0x000fe20000000000 */
[----:B------:R1:W-:Y:S02]  /*15540*/  UTMALDG.4D [UR8], [UR4], desc[UR6] ;  /* 0x00000608040075b4 */ /* 0x0003e40008019000 */
[----:B-1----:R-:W-:Y:S01]  /*15550*/  UMOV UR8, UR18 ;  /* 0x0000001200087c82 */ /* 0x002fe20008000000 */
[----:B------:R-:W-:Y:S02]  /*15560*/  UMOV UR10, UR14 ;  /* 0x0000000e000a7c82 */ /* 0x000fe40008000000 */
[----:B------:R4:W-:Y:S01]  /*15570*/  UTMALDG.4D [UR8], [UR4], desc[UR6] ;  /* 0x00000608040075b4 */ /* 0x0009e20008019000 */
[----:B---3--:R-:W-:-:S04]  /*15580*/  LOP3.LUT R2, R2, 0xfffffffe, RZ, 0xc0, !PT ;  /* 0xfffffffe02027812 */ /* 0x008fc800078ec0ff */
[----:B------:R-:W-:-:S05]  /*15590*/  @P0 LOP3.LUT R2, R2, 0x1, RZ, 0xfc, !PT ;  /* 0x0000000102020812 */ /* 0x000fca00078efcff */
[----:B------:R4:W-:Y:S01]  /*155a0*/  STL [R1+0x18], R2 ;  /* 0x0000180201007387 */ /* 0x0009e20000100800 */
[----:B------:R-:W-:Y:S01]  /*155b0*/  NOP ;  /* 0x0000000000007918 */ /* 0x000fe20000000000 */
.L_x_1333:
[----:B------:R-:W1:Y:S01]  /*155c0*/  LDL.LU R3, [R1+0x30] ;  /* 0x0000300001037983 */ /* 0x000e620000300800 */
[----:B------:R-:W-:Y:S05]  /*155d0*/  WARPSYNC.ALL ;  /* 0x0000000000007948 */ /* 0x000fea0003800000 */
[----:B----4-:R-:W-:Y:S01]  /*155e0*/  ULDC.64 UR4, c[0x0][0x298] ;  /* 0x0000a60000047ab9 */ /* 0x010fe20000000a00 */
[----:B------:R-:W-:Y:S01]  /*155f0*/  BSSY B6, `(.L_x_1338) ;  /* 0x000001c000067945 */ /* 0x000fe20003800000 */
[----:B------:R-:W-:Y:S01]  /*15600*/  BAR.SYNC.DEFER_BLOCKING 0x8, 0x180 ;  /* 0x0206000000007b1d */ /* 0x000fe20000010000 */
[----:B-1----:R-:W-:Y:S01]  /*15610*/  SHF.R.S32.HI R0, RZ, 0x1f, R3 ;  /* 0x0000001fff007819 */ /* 0x002fe20000011403 */
[----:B------:R-:W-:-:S04]  /*15620*/  IMAD.WIDE.U32 R4, R3, UR4, RZ ;  /* 0x0000000403047c25 */ /* 0x000fc8000f8e00ff */
[----:B------:R-:W-:Y:S01]  /*15630*/  IMAD R2, R0, UR4, RZ ;  /* 0x0000000400027c24 */ /* 0x000fe2000f8e02ff */
[----:B------:R1:W-:Y:S01]  /*15640*/  STL.64 [R1+0x48], R4 ;  /* 0x0000480401007387 */ /* 0x0003e20000100a00 */
[----:B------:R-:W-:Y:S02]  /*15650*/  VIADD R0, R18, 0x10400 ;  /* 0x0001040012007836 */ /* 0x000fe40000000000 */
[----:B------:R-:W-:-:S03]  /*15660*/  IMAD R2, R3, UR5, R2 ;  /* 0x0000000503027c24 */ /* 0x000fc6000f8e0202 */
[----:B------:R-:W-:Y:S01]  /*15670*/  LOP3.LUT P0, RZ, R0, 0x3ff, RZ, 0xc0, !PT ;  /* 0x000003ff00ff7812 */ /* 0x000fe2000780c0ff */
[----:B------:R-:W-:-:S05]  /*15680*/  IMAD.IADD R0, R5, 0x1, R2 ;  /* 0x0000000105007824 */ /* 0x000fca00078e0202 */
[----:B------:R1:W-:Y:S07]  /*15690*/  STL [R1+0x30], R0 ;  /* 0x0000300001007387 */ /* 0x0003ee0000100800 */
[----:B------:R-:W-:Y:S05]  /*156a0*/  @!P0 BRA `(.L_x_1339) ;  /* 0x0000000000408947 */ /* 0x000fea0003800000 */
[----:B------:R-:W-:Y:S01]  /*156b0*/  MOV R2, 0x0 ;  /* 0x0000000000027802 */ /* 0x000fe20000000f00 */
[----:B------:R-:W-:Y:S01]  /*156c0*/  ULDC.64 UR6, c[0x4][0xa8] ;  /* 0x01002a0000067ab9 */ /* 0x000fe20000000a00 */
[----:B------:R-:W-:Y:S01]  /*156d0*/  ULDC.64 UR8, c[0x4][0xb0] ;  /* 0x01002c0000087ab9 */ /* 0x000fe20000000a00 */
[----:B------:R-:W-:Y:S01]  /*156e0*/  ULDC.64 UR4, c[0x4][0x20] ;  /* 0x0100080000047ab9 */ /* 0x000fe20000000a00 */
[----:B-1----:R-:W-:Y:S02]  /*156f0*/  IMAD.U32 R4, RZ, RZ, UR6 ;  /* 0x00000006ff047e24 */ /* 0x002fe4000f8e00ff */
[----:B------:R-:W1:Y:S01]  /*15700*/  LDC.64 R2, c[0x4][R2] ;  /* 0x0100000002027b82 */ /* 0x000e620000000a00 */
[----:B------:R-:W-:Y:S02]  /*15710*/  IMAD.U32 R5, RZ, RZ, UR7 ;  /* 0x00000007ff057e24 */ /* 0x000fe4000f8e00ff */
[----:B------:R-:W-:Y:S02]  /*15720*/  IMAD.U32 R6, RZ, RZ, UR8 ;  /* 0x00000008ff067e24 */ /* 0x000fe4000f8e00ff */
[----:B0-----:R-:W-:-:S02]  /*15730*/  IMAD.U32 R7, RZ, RZ, UR9 ;  /* 0x00000009ff077e24 */ /* 0x001fc4000f8e00ff */
[----:B--2---:R-:W-:Y:S02]  /*15740*/  IMAD.U32 R10, RZ, RZ, UR4 ;  /* 0x00000004ff0a7e24 */ /* 0x004fe4000f8e00ff */
[----:B------:R-:W-:Y:S02]  /*15750*/  IMAD.U32 R11, RZ, RZ, UR5 ;  /* 0x00000005ff0b7e24 */ /* 0x000fe4000f8e00ff */
[----:B------:R-:W-:Y:S02]  /*15760*/  IMAD.MOV.U32 R8, RZ, RZ, 0x70 ;  /* 0x00000070ff087424 */ /* 0x000fe400078e00ff */
[----:B------:R-:W-:Y:S02]  /*15770*/  IMAD.MOV.U32 R12, RZ, RZ, 0x1 ;  /* 0x00000001ff0c7424 */ /* 0x000fe400078e00ff */
[----:B------:R-:W-:-:S07]  /*15780*/  IMAD.MOV.U32 R13, RZ, RZ, RZ ;  /* 0x000000ffff0d7224 */ /* 0x000fce00078e00ff */
[----:B------:R-:W-:-:S07]  /*15790*/  LEPC R20, `(.L_x_1339) ;  /* 0x000000001014794e */ /* 0x000fce0000000000 */
[----:B-1----:R-:W-:Y:S05]  /*157a0*/  CALL.ABS.NOINC R2 ;  /* 0x0000000002007343 */ /* 0x002fea0003c00000 */
.L_x_1339:
[----:B------:R-:W-:Y:S05]  /*157b0*/  BSYNC B6 ;  /* 0x0000000000067941 */ /* 0x000fea0003800000 */
.L_x_1338:
[----:B-1----:R-:W3:Y:S01]  /*157c0*/  LDL.LU R0, [R1+0x30] ;  /* 0x0000300001007983 */ /* 0x002ee20000300800 */
[----:B------:R-:W-:Y:S01]  /*157d0*/  ULDC.64 UR6, c[0x0][0xa00] ;  /* 0x0002800000067ab9 */ /* 0x000fe20000000a00 */
[----:B0-----:R-:W0:Y:S01]  /*157e0*/  LDC R7, c[0x0][0x448] ;  /* 0x00011200ff077b82 */ /* 0x001e220000000800 */
[----:B------:R-:W-:Y:S01]  /*157f0*/  ULDC.64 UR4, c[0x0][0x2d8] ;  /* 0x0000b60000047ab9 */ /* 0x000fe20000000a00 */
[----:B------:R-:W3:Y:S04]  /*15800*/  LDL.LU.64 R2, [R1+0x48] ;  /* 0x0000480001027983 */ /* 0x000ee80000300a00 */
[----:B------:R-:W4:Y:S04]  /*15810*/  LDL R5, [R1+0xc] ;  /* 0x00000c0001057983 */ /* 0x000f280000100800 */
[----:B------:R-:W2:Y:S01]  /*15820*/  LDL R8, [R1+0x28] ;  /* 0x0000280001087983 */ /* 0x000ea20000100800 */
[----:B------:R-:W-:-:S04]  /*15830*/  ISETP.NE.U32.AND P0, PT, RZ, UR6, PT ;  /* 0x00000006ff007c0c */ /* 0x000fc8000bf05070 */
[----:B------:R-:W-:Y:S01]  /*15840*/  ISETP.NE.AND.EX P0, PT, RZ, UR7, PT, P0 ;  /* 0x00000007ff007c0c */ /* 0x000fe2000bf05300 */
[----:B------:R-:W1:Y:S02]  /*15850*/  S2R R9, SR_TID.X ;  /* 0x0000000000097919 */ /* 0x000e640000002100 */
[----:B-1----:R-:W-:Y:S02]  /*15860*/  IMAD.SHL.U32 R9, R9, 0x10, RZ ;  /* 0x0000001009097824 */ /* 0x002fe400078e00ff */
[----:B---3--:R-:W-:Y:S01]  /*15870*/  IMAD.MOV.U32 R3, RZ, RZ, R0 ;  /* 0x000000ffff037224 */ /* 0x008fe200078e0000 */
[----:B----4-:R-:W-:-:S04]  /*15880*/  SHF.R.S32.HI R0, RZ, 0x1f, R5 ;  /* 0x0000001fff007819 */ /* 0x010fc80000011405 */
[----:B------:R-:W-:Y:S02]  /*15890*/  SEL R4, R0, RZ, !P0 ;  /* 0x000000ff00047207 */ /* 0x000fe40004000000 */
[----:B------:R-:W-:Y:S02]  /*158a0*/  SEL R0, R5, RZ, !P0 ;  /* 0x000000ff05007207 */ /* 0x000fe40004000000 */
[----:B------:R-:W1:Y:S01]  /*158b0*/  S2R R5, SR_TID.X ;  /* 0x0000000000057919 */ /* 0x000e620000002100 */
[----:B0-----:R-:W-:Y:S01]  /*158c0*/  ISETP.NE.AND P0, PT, R7, 0x1, PT ;  /* 0x000000010700780c */ /* 0x001fe20003f05270 */
[----:B------:R-:W-:-:S04]  /*158d0*/  IMAD.WIDE.U32 R2, R16, UR4, R2 ;  /* 0x0000000410027c25 */ /* 0x000fc8000f8e0002 */
[----:B------:R-:W-:Y:S01]  /*158e0*/  IMAD R3, R16, UR5, R3 ;  /* 0x0000000510037c24 */ /* 0x000fe2000f8e0203 */
[----:B------:R-:W-:-:S07]  /*158f0*/  ULDC.64 UR4, c[0x0][0x2e0] ;  /* 0x0000b80000047ab9 */ /* 0x000fce0000000a00 */
[----:B------:R-:W0:Y:S01]  /*15900*/  @P0 LDC R6, c[0x0][0x450] ;  /* 0x00011400ff060b82 */ /* 0x000e220000000800 */
[----:B-1----:R-:W-:-:S04]  /*15910*/  LOP3.LUT R5, R5, 0x7f, RZ, 0xc0, !PT ;  /* 0x0000007f05057812 */ /* 0x002fc800078ec0ff */
[----:B------:R-:W-:-:S04]  /*15920*/  SHF.R.U32.HI R5, RZ, 0x3, R5 ;  /* 0x00000003ff057819 */ /* 0x000fc80000011605 */
[----:B------:R-:W-:Y:S02]  /*15930*/  LOP3.LUT R9, R5, 0x70, R9, 0xf8, !PT ;  /* 0x0000007005097812 */ /* 0x000fe400078ef809 */
[----:B------:R-:W1:Y:S01]  /*15940*/  @P0 LDC R5, c[0x0][0x44c] ;  /* 0x00011300ff050b82 */ /* 0x000e620000000800 */
[----:B------:R-:W-:Y:S02]  /*15950*/  IMAD R4, R4, UR4, RZ ;  /* 0x0000000404047c24 */ /* 0x000fe4000f8e02ff */
[----:B------:R-:W-:-:S04]  /*15960*/  IMAD.WIDE.U32 R2, R0, UR4, R2 ;  /* 0x0000000400027c25 */ /* 0x000fc8000f8e0002 */
[----:B------:R-:W-:Y:S01]  /*15970*/  IMAD R0, R0, UR5, R4 ;  /* 0x0000000500007c24 */ /* 0x000fe2000f8e0204 */
[----:B------:R-:W-:Y:S01]  /*15980*/  ULDC.64 UR4, c[0x0][0x2d0] ;  /* 0x0000b40000047ab9 */ /* 0x000fe20000000a00 */
[----:B--2---:R-:W-:Y:S02]  /*15990*/  IMAD.IADD R4, R9, 0x1, R8 ;  /* 0x0000000109047824 */ /* 0x004fe400078e0208 */
[----:B------:R-:W2:Y:S01]  /*159a0*/  S2R R9, SR_TID.X ;  /* 0x0000000000097919 */ /* 0x000ea20000002100 */
[----:B------:R-:W-:Y:S02]  /*159b0*/  IMAD.IADD R3, R3, 0x1, R0 ;  /* 0x0000000103037824 */ /* 0x000fe400078e0200 */
[----:B------:R-:W-:Y:S02]  /*159c0*/  IMAD.MOV.U32 R0, RZ, RZ, R4 ;  /* 0x000000ffff007224 */ /* 0x000fe400078e0004 */
[----:B-1----:R-:W-:-:S05]  /*159d0*/  @P0 IMAD.HI.U32 R5, R4, R5, RZ ;  /* 0x0000000504050227 */ /* 0x002fca00078e00ff */
[----:B0-----:R-:W-:-:S05]  /*159e0*/  @P0 SHF.R.U32.HI R0, RZ, R6, R5 ;  /* 0x00000006ff000219 */ /* 0x001fca0000011605 */
[----:B------:R-:W-:-:S04]  /*159f0*/  IMAD.MOV R5, RZ, RZ, -R0 ;  /* 0x000000ffff057224 */ /* 0x000fc800078e0a00 */
[----:B------:R-:W-:Y:S01]  /*15a00*/  IMAD R4, R7, R5, R4 ;  /* 0x0000000507047224 */ /* 0x000fe200078e0204 */
[----:B------:R-:W-:Y:S01]  /*15a10*/  SHF.R.S32.HI R5, RZ, 0x1f, R0 ;  /* 0x0000001fff057819 */ /* 0x000fe20000011400 */
[----:B------:R-:W-:-:S04]  /*15a20*/  IMAD.WIDE.U32 R2, R0, UR4, R2 ;  /* 0x0000000400027c25 */ /* 0x000fc8000f8e0002 */
[----:B------:R-:W-:-:S04]  /*15a30*/  IMAD R5, R5, UR4, RZ ;  /* 0x0000000405057c24 */ /* 0x000fc8000f8e02ff */
[----:B------:R-:W-:Y:S01]  /*15a40*/  IMAD R0, R0, UR5, R5 ;  /* 0x0000000500007c24 */ /* 0x000fe2000f8e0205 */
[----:B------:R-:W-:-:S03]  /*15a50*/  ULDC.64 UR4, c[0x0][0x2c8] ;  /* 0x0000b20000047ab9 */ /* 0x000fc60000000a00 */
[----:B------:R-:W-:Y:S01]  /*15a60*/  IMAD.IADD R3, R3, 0x1, R0 ;  /* 0x0000000103037824 */ /* 0x000fe200078e0200 */
[----:B------:R-:W-:Y:S01]  /*15a70*/  SHF.R.S32.HI R0, RZ, 0x1f, R4 ;  /* 0x0000001fff007819 */ /* 0x000fe20000011404 */
[----:B--2---:R-:W-:-:S04]  /*15a80*/  IMAD.SHL.U32 R9, R9, 0x8, RZ ;  /* 0x0000000809097824 */ /* 0x004fc800078e00ff */
[----:B------:R-:W-:Y:S01]  /*15a90*/  IMAD R0, R0, UR4, RZ ;  /* 0x0000000400007c24 */ /* 0x000fe2000f8e02ff */
[----:B------:R-:W-:Y:S01]  /*15aa0*/  LOP3.LUT R9, R9, 0x38, RZ, 0xc0, !PT ;  /* 0x0000003809097812 */ /* 0x000fe200078ec0ff */
[----:B------:R-:W-:-:S04]  /*15ab0*/  IMAD.WIDE.U32 R2, R4, UR4, R2 ;  /* 0x0000000404027c25 */ /* 0x000fc8000f8e0002 */
[----:B------:R-:W-:Y:S01]  /*15ac0*/  IMAD R4, R4, UR5, R0 ;  /* 0x0000000504047c24 */ /* 0x000fe2000f8e0200 */
[C---:B------:R-:W-:Y:S01]  /*15ad0*/  LOP3.LUT R12, R9.reuse, 0x40, RZ, 0xfc, !PT ;  /* 0x00000040090c7812 */ /* 0x040fe200078efcff */
[----:B------:R-:W-:Y:S01]  /*15ae0*/  ULDC.64 UR4, c[0x0][0x280] ;  /* 0x0000a00000047ab9 */ /* 0x000fe20000000a00 */
[----:B------:R-:W-:Y:S01]  /*15af0*/  LOP3.LUT R11, R9, 0x80, RZ, 0xfc, !PT ;  /* 0x00000080090b7812 */ /* 0x000fe200078efcff */
[----:B------:R-:W-:Y:S01]  /*15b00*/  IMAD.IADD R3, R3, 0x1, R4 ;  /* 0x0000000103037824 */ /* 0x000fe200078e0204 */
[----:B------:R-:W-:Y:S02]  /*15b10*/  LOP3.LUT R9, R9, 0xc0, RZ, 0xfc, !PT ;  /* 0x000000c009097812 */ /* 0x000fe400078efcff */
[----:B------:R-:W-:Y:S01]  /*15b20*/  LEA R4, P0, R2, UR4, 0x1 ;  /* 0x0000000402047c11 */ /* 0x000fe2000f8008ff */
[----:B------:R-:W-:Y:S02]  /*15b30*/  ULDC UR4, c[0x0][0x2b8] ;  /* 0x0000ae0000047ab9 */ /* 0x000fe40000000800 */
[----:B------:R-:W-:-:S02]  /*15b40*/  ISETP.GE.AND P3, PT, R9, UR4, PT ;  /* 0x0000000409007c0c */ /* 0x000fc4000bf66270 */
[----:B------:R0:W5:Y:S01]  /*15b50*/  LDL R9, [R1+0x20] ;  /* 0x0000200001097983 */ /* 0x0001620000100800 */
[----:B------:R-:W1:Y:S01]  /*15b60*/  S2R R10, SR_TID.X ;  /* 0x00000000000a7919 */ /* 0x000e620000002100 */
[----:B------:R-:W-:Y:S02]  /*15b70*/  LEA.HI.X R3, R2, UR5, R3, 0x1, P0 ;  /* 0x0000000502037c11 */ /* 0x000fe400080f0c03 */
[----:B------:R-:W-:Y:S02]  /*15b80*/  ISETP.GE.AND P1, PT, R12, UR4, PT ;  /* 0x000000040c007c0c */ /* 0x000fe4000bf26270 */
[----:B------:R-:W-:Y:S01]  /*15b90*/  ISETP.GE.AND P2, PT, R11, UR4, PT ;  /* 0x000000040b007c0c */ /* 0x000fe2000bf46270 */
[----:B-1----:R-:W-:-:S05]  /*15ba0*/  IMAD.SHL.U32 R10, R10, 0x8, RZ ;  /* 0x000000080a0a7824 */ /* 0x002fca00078e00ff */
[----:B------:R-:W-:-:S04]  /*15bb0*/  LOP3.LUT R10, R10, 0x38, RZ, 0xc0, !PT ;  /* 0x000000380a0a7812 */ /* 0x000fc800078ec0ff */
[----:B------:R-:W-:Y:S01]  /*15bc0*/  ISETP.GE.AND P0, PT, R10, UR4, PT ;  /* 0x000000040a007c0c */ /* 0x000fe2000bf06270 */
[----:B------:R-:W-:-:S03]  /*15bd0*/  UMOV UR4, 0xffffffff ;  /* 0xffffffff00047882 */ /* 0x000fc60000000000 */
[----:B0-----:R-:W-:Y:S09]  /*15be0*/  BRA.DIV UR4, `(.L_x_1340) ;  /* 0x00000056044c7947 */ /* 0x001ff2000b800000 */
[----:B------:R-:W2:Y:S04]  /*15bf0*/  LDL.LU R6, [R1+0x2c] ;  /* 0x00002c0001067983 */ /* 0x000ea80000300800 */
[----:B------:R-:W3:Y:S01]  /*15c00*/  LDL.LU R11, [R1+0x28] ;  /* 0x00002800010b7983 */ /* 0x000ee20000300800 */
[----:B------:R-:W0:Y:S02]  /*15c10*/  S2R R8, SR_TID.X ;  /* 0x0000000000087919 */ /* 0x000e240000002100 */
[----:B0-----:R-:W-:-:S04]  /*15c20*/  LOP3.LUT R8, R8, 0x7f, RZ, 0xc0, !PT ;  /* 0x0000007f08087812 */ /* 0x001fc800078ec0ff */
[----:B------:R-:W-:Y:S01]  /*15c30*/  SHF.R.U32.HI R8, RZ, 0x3, R8 ;  /* 0x00000003ff087819 */ /* 0x000fe20000011608 */
[----:B------:R-:W-:Y:S01]  /*15c40*/  ULDC.64 UR4, c[0x0][0x208] ;  /* 0x0000820000047ab9 */ /* 0x000fe20000000a00 */
[----:B--2---:R-:W-:Y:S02]  /*15c50*/  IMAD R2, R6, R7, RZ ;  /* 0x0000000706027224 */ /* 0x004fe400078e02ff */
[----:B------:R-:W0:Y:S01]  /*15c60*/  SHFL.IDX PT, R7, R4, RZ, 0x181f ;  /* 0x00181fff04077589 */ /* 0x000e2200000e0000 */
[----:B---3--:R-:W-:-:S03]  /*15c70*/  IMAD.IADD R0, R8, 0x1, R11 ;  /* 0x0000000108007824 */ /* 0x008fc600078e020b */
[----:B------:R-:W1:Y:S02]  /*15c80*/  SHFL.IDX PT, R6, R3, RZ, 0x181f ;  /* 0x00181fff03067589 */ /* 0x000e6400000e0000 */
[----:B------:R-:W-:-:S13]  /*15c90*/  ISETP.GE.AND P5, PT, R0, R2, PT ;  /* 0x000000020000720c */ /* 0x000fda0003fa6270 */
[----:B0-----:R-:W-:-:S05]  /*15ca0*/  @!P5 LEA R7, P4, R10, R7, 0x1 ;  /* 0x000000070a07d211 */ /* 0x001fca00078808ff */
[----:B-1----:R-:W-:-:S05]  /*15cb0*/  @!P5 IMAD.X R6, RZ, RZ, R6, P4 ;  /* 0x000000ffff06d224 */ /* 0x002fca00020e0606 */
[----:B------:R-:W-:-:S04]  /*15cc0*/  @!P5 LOP3.LUT R7, R7, R6, RZ, 0x3c, !PT ;  /* 0x000000060707d212 */ /* 0x000fc800078e3cff */
[----:B------:R-:W-:-:S04]  /*15cd0*/  @!P5 LOP3.LUT R6, R7, R6, RZ, 0x3c, !PT ;  /* 0x000000060706d212 */ /* 0x000fc800078e3cff */
[----:B------:R-:W-:Y:S01]  /*15ce0*/  @!P5 LOP3.LUT R7, R7, R6, RZ, 0x3c, !PT ;  /* 0x000000060707d212 */ /* 0x000fe200078e3cff */
[----:B------:R-:W-:-:S04]  /*15cf0*/  VIADD R5, R0, 0x10 ;  /* 0x0000001000057836 */ /* 0x000fc80000000000 */
        /* <DEDUP_REMOVED lines=78> */
.L_x_1470:
        /* <DEDUP_REMOVED lines=14> */
.L_x_1342:
[----:B------:R-:W-:Y:S05]  /*162c0*/  BSYNC B0 ;  /* 0x0000000000007941 */ /* 0x000fea0003800000 */
.L_x_1341:
[----:B------:R-:W-:Y:S01]  /*162d0*/  NOP ;  /* 0x0000000000007918 */ /* 0x000fe20000000000 */
[----:B------:R-:W-:Y:S01]  /*162e0*/  PLOP3.LUT P0, PT, PT, PT, PT, 0x80, 0x0 ;  /* 0x000000000000781c */ /* 0x000fe20003f0f070 */
[----:B0-----:R-:W-:-:S12]  /*162f0*/  VIADD R6, R18, 0x30800 ;  /* 0x0003080012067836 */ /* 0x001fd80000000000 */
.L_x_1343:
        /* <DEDUP_REMOVED lines=18> */
.L_x_1471:
[----:B------:R-:W-:Y:S05]  /*16420*/  BSYNC B0 ;  /* 0x0000000000007941 */ /* 0x000fea0003800000 */
.L_x_1344:
[----:B------:R-:W0:Y:S04]  /*16430*/  LDL R2, [R1+0x3c] ;  /* 0x00003c0001027983 */ /* 0x000e280000100800 */
[----:B------:R-:W3:Y:S01]  /*16440*/  LDL R4, [R1+0x24] ;  /* 0x0000240001047983 */ /* 0x000ee20000100800 */
[----:B------:R-:W-:Y:S01]  /*16450*/  BSSY B0, `(.L_x_1346) ;  /* 0x00002a8000007945 */ /* 0x000fe20003800000 */
[----:B0-----:R-:W-:-:S05]  /*16460*/  VIADD R0, R2, 0xfffffffe ;  /* 0xfffffffe02007836 */ /* 0x001fca0000000000 */
[----:B---3--:R-:W-:-:S13]  /*16470*/  ISETP.GE.AND P0, PT, R0, R4, PT ;  /* 0x000000040000720c */ /* 0x008fda0003f06270 */
[----:B------:R-:W-:Y:S05]  /*16480*/  @!P0 BRA `(.L_x_1347) ;  /* 0x0000002800908947 */ /* 0x000fea0003800000 */
[----:B------:R-:W3:Y:S04]  /*16490*/  LDL.LU R2, [R1+0x40] ;  /* 0x0000400001027983 */ /* 0x000ee80000300800 */
[----:B------:R-:W4:Y:S04]  /*164a0*/  LDL.LU R8, [R1+0x38] ;  /* 0x0000380001087983 */ /* 0x000f280000300800 */
[----:B--2---:R-:W2:Y:S04]  /*164b0*/  LDL.LU R3, [R1+0x54] ;  /* 0x0000540001037983 */ /* 0x004ea80000300800 */
[----:B------:R-:W5:Y:S04]  /*164c0*/  LDL.LU R7, [R1+0x34] ;  /* 0x0000340001077983 */ /* 0x000f680000300800 */
[----:B-1----:R-:W5:Y:S01]  /*164d0*/  LDL.LU R5, [R1+0x58] ;  /* 0x0000580001057983 */ /* 0x002f620000300800 */
[----:B------:R-:W-:Y:S01]  /*164e0*/  LOP3.LUT R11, RZ, R4, RZ, 0x33, !PT ;  /* 0x00000004ff0b7212 */ /* 0x000fe200078e33ff */
[----:B------:R-:W-:Y:S01]  /*164f0*/  BSSY B2, `(.L_x_1348) ;  /* 0x00000e9000027945 */ /* 0x000fe20003800000 */
[----:B---3--:R-:W-:-:S04]  /*16500*/  VIADD R2, R2, 0x1 ;  /* 0x0000000102027836 */ /* 0x008fc80000000000 */
[----:B----4-:R-:W-:Y:S01]  /*16510*/  IMAD R2, R2, R8, RZ ;  /* 0x0000000802027224 */ /* 0x010fe200078e02ff */
[----:B--2---:R-:W-:-:S04]  /*16520*/  LOP3.LUT R3, RZ, R3, RZ, 0x33, !PT ;  /* 0x00000003ff037212 */ /* 0x004fc800078e33ff */
[----:B------:R-:W-:-:S04]  /*16530*/  LOP3.LUT R2, RZ, R2, RZ, 0x33, !PT ;  /* 0x00000002ff027212 */ /* 0x000fc800078e33ff */
[----:B-----5:R-:W-:Y:S02]  /*16540*/  VIADDMNMX R2, R2, -R7, R3, !PT ;  /* 0x8000000702027246 */ /* 0x020fe40007800103 */
[----:B------:R-:W-:-:S04]  /*16550*/  LOP3.LUT R8, RZ, R5, RZ, 0x33, !PT ;  /* 0x00000005ff087212 */ /* 0x000fc800078e33ff */
[----:B------:R-:W-:-:S04]  /*16560*/  VIMNMX R8, R2, R8, !PT ;  /* 0x0000000802087248 */ /* 0x000fc80007fe0100 */
[----:B------:R-:W-:Y:S02]  /*16570*/  VIADDMNMX R11, R8, 0x2, R11, !PT ;  /* 0x00000002080b7846 */ /* 0x000fe4000780010b */
[----:B------:R-:W-:-:S05]  /*16580*/  LOP3.LUT R2, RZ, R8, RZ, 0x33, !PT ;  /* 0x00000008ff027212 */ /* 0x000fca00078e33ff */
        /* <DEDUP_REMOVED lines=39> */
.L_x_1352:
[----:B------:R-:W-:Y:S01]  /*16800*/  IMAD R3, R9, 0x8, R18 ;  /* 0x0000000809037824 */ /* 0x000fe200078e0212 */
[----:B------:R-:W-:Y:S01]  /*16810*/  SHF.L.U32 R2, R10, 0x1f, RZ ;  /* 0x0000001f0a027819 */ /* 0x000fe200000006ff */
[----:B------:R-:W-:Y:S03]  /*16820*/  BSSY B3, `(.L_x_1353) ;  /* 0x0000003000037945 */ /* 0x000fe60003800000 */
[----:B------:R-:W1:Y:S02]  /*16830*/  SYNCS.PHASECHK.TRANS64.TRYWAIT P0, [R3+URZ+0x30840], R2 ;  /* 0x03084002030075a7 */ /* 0x000e64000800017f */
[----:B-1----:R-:W-:Y:S05]  /*16840*/  @!P0 BRA `(.L_x_1354) ;  /* 0x0000005400548947 */ /* 0x002fea0003800000 */
.L_x_1472:
[----:B------:R-:W-:Y:S05]  /*16850*/  BSYNC B3 ;  /* 0x0000000000037941 */ /* 0x000fea0003800000 */
.L_x_1353:
        /* <DEDUP_REMOVED lines=12> */
.L_x_1356:
[----:B------:R-:W-:Y:S05]  /*16920*/  BSYNC B3 ;  /* 0x0000000000037941 */ /* 0x000fea0003800000 */
.L_x_1355:
        /* <DEDUP_REMOVED lines=12> */
.L_x_1357:
        /* <DEDUP_REMOVED lines=16> */
.L_x_1358:
        /* <DEDUP_REMOVED lines=16> */
.L_x_1359:
        /* <DEDUP_REMOVED lines=16> */
.L_x_1360:
        /* <DEDUP_REMOVED lines=16> */
.L_x_1473:
[----:B------:R-:W-:Y:S05]  /*16df0*/  BSYNC B3 ;  /* 0x0000000000037941 */ /* 0x000fea0003800000 */
.L_x_1361:
        /* <DEDUP_REMOVED lines=12> */
.L_x_1364:
[----:B------:R-:W-:Y:S05]  /*16ec0*/  BSYNC B3 ;  /* 0x0000000000037941 */ /* 0x000fea0003800000 */
.L_x_1363:
        /* <DEDUP_REMOVED lines=13> */
.L_x_1365:
        /* <DEDUP_REMOVED lines=15> */
.L_x_1366:
        /* <DEDUP_REMOVED lines=15> */
.L_x_1367:
        /* <DEDUP_REMOVED lines=15> */
.L_x_1368:
        /* <DEDUP_REMOVED lines=12> */
.L_x_1351:
[----:B------:R-:W-:Y:S05]  /*17330*/  BSYNC B1 ;  /* 0x0000000000017941 */ /* 0x000fea0003800000 */
.L_x_1350:
[----:B0-----:R-:W2:Y:S01]  /*17340*/  LDL.LU R0, [R1+0x3c] ;  /* 0x00003c0001007983 */ /* 0x001ea20000300800 */
[----:B------:R-:W-:-:S03]  /*17350*/  IMAD.MOV.U32 R19, RZ, RZ, R9 ;  /* 0x000000ffff137224 */ /* 0x000fc600078e0009 */
[----:B------:R0:W-:Y:S02]  /*17360*/  STL [R1+0x10], R10 ;  /* 0x0000100a01007387 */ /* 0x0001e40000100800 */
[----:B0-2---:R-:W-:-:S07]  /*17370*/  VIADD R0, R0, 0xfffffffd ;  /* 0xfffffffd00007836 */ /* 0x005fce0000000000 */
.L_x_1349:
[----:B------:R-:W-:Y:S05]  /*17380*/  BSYNC B2 ;  /* 0x0000000000027941 */ /* 0x000fea0003800000 */
.L_x_1348:
[----:B------:R-:W-:-:S05]  /*17390*/  VIADD R11, R11, 0xfffffffe ;  /* 0xfffffffe0b0b7836 */ /* 0x000fca0000000000 */
[----:B------:R-:W-:-:S13]  /*173a0*/  ISETP.NE.AND P0, PT, R11, R8, PT ;  /* 0x000000080b00720c */ /* 0x000fda0003f05270 */
[----:B------:R-:W-:Y:S05]  /*173b0*/  @!P0 BRA `(.L_x_1347) ;  /* 0x0000001800c48947 */ /* 0x000fea0003800000 */
[----:B------:R-:W-:-:S07]  /*173c0*/  IMAD.MOV.U32 R9, RZ, RZ, R17 ;  /* 0x000000ffff097224 */ /* 0x000fce00078e0011 */
.L_x_1407:
        /* <DEDUP_REMOVED lines=36> */
.L_x_1371:
[----:B------:R-:W-:Y:S01]  /*17610*/  IMAD R3, R4, 0x8, R18 ;  /* 0x0000000804037824 */ /* 0x000fe200078e0212 */
[----:B------:R-:W-:Y:S01]  /*17620*/  SHF.L.U32 R2, R5, 0x1f, RZ ;  /* 0x0000001f05027819 */ /* 0x000fe200000006ff */
[----:B------:R-:W-:Y:S03]  /*17630*/  BSSY B2, `(.L_x_1372) ;  /* 0x0000003000027945 */ /* 0x000fe60003800000 */
[----:B------:R-:W1:Y:S02]  /*17640*/  SYNCS.PHASECHK.TRANS64.TRYWAIT P0, [R3+URZ+0x30840], R2 ;  /* 0x03084002030075a7 */ /* 0x000e64000800017f */
[----:B-1----:R-:W-:Y:S05]  /*17650*/  @!P0 BRA `(.L_x_1373) ;  /* 0x0000004400f88947 */ /* 0x002fea0003800000 */
.L_x_1474:
[----:B------:R-:W-:Y:S05]  /*17660*/  BSYNC B2 ;  /* 0x0000000000027941 */ /* 0x000fea0003800000 */
.L_x_1372:
        /* <DEDUP_REMOVED lines=12> */
.L_x_1375:
[----:B------:R-:W-:Y:S05]  /*17730*/  BSYNC B2 ;  /* 0x0000000000027941 */ /* 0x000fea0003800000 */
.L_x_1374:
        /* <DEDUP_REMOVED lines=12> */
.L_x_1376:
        /* <DEDUP_REMOVED lines=16> */
.L_x_1377:
        /* <DEDUP_REMOVED lines=16> */
.L_x_1378:
        /* <DEDUP_REMOVED lines=16> */
.L_x_1379:
        /* <DEDUP_REMOVED lines=16> */
.L_x_1475:
[----:B------:R-:W-:Y:S05]  /*17c00*/  BSYNC B2 ;  /* 0x0000000000027941 */ /* 0x000fea0003800000 */
.L_x_1380:
        /* <DEDUP_REMOVED lines=11> */
.L_x_1383:
[----:B------:R-:W-:Y:S05]  /*17cc0*/  BSYNC B2 ;  /* 0x0000000000027941 */ /* 0x000fea0003800000 */
.L_x_1382:
        /* <DEDUP_REMOVED lines=12> */
.L_x_1384:
        /* <DEDUP_REMOVED lines=15> */
.L_x_1385:
        /* <DEDUP_REMOVED lines=15> */
.L_x_1386:
        /* <DEDUP_REMOVED lines=15> */
.L_x_1387:
        /* <DEDUP_REMOVED lines=12> */
.L_x_1370:
[----:B------:R-:W-:Y:S05]  /*18120*/  BSYNC B1 ;  /* 0x0000000000017941 */ /* 0x000fea0003800000 */
.L_x_1369:
        /* <DEDUP_REMOVED lines=36> */
.L_x_1390:
[----:B------:R-:W-:Y:S01]  /*18370*/  IMAD R2, R19, 0x8, R18 ;  /* 0x0000000813027824 */ /* 0x000fe200078e0212 */
[----:B------:R-:W-:Y:S01]  /*18380*/  SHF.L.U32 R3, R12, 0x1f, RZ ;  /* 0x0000001f0c037819 */ /* 0x000fe200000006ff */
[----:B------:R-:W-:Y:S03]  /*18390*/  BSSY B2, `(.L_x_1391) ;  /* 0x0000003000027945 */ /* 0x000fe60003800000 */
[----:B------:R-:W2:Y:S02]  /*183a0*/  SYNCS.PHASECHK.TRANS64.TRYWAIT P0, [R2+URZ+0x30840], R3 ;  /* 0x03084003020075a7 */ /* 0x000ea4000800017f */
[----:B--2---:R-:W-:Y:S05]  /*183b0*/  @!P0 BRA `(.L_x_1392) ;  /* 0x0000003800c88947 */ /* 0x004fea0003800000 */
.L_x_1476:
[----:B------:R-:W-:Y:S05]  /*183c0*/  BSYNC B2 ;  /* 0x0000000000027941 */ /* 0x000fea0003800000 */
.L_x_1391:
        /* <DEDUP_REMOVED lines=12> */
.L_x_1394:
[----:B------:R-:W-:Y:S05]  /*18490*/  BSYNC B2 ;  /* 0x0000000000027941 */ /* 0x000fea0003800000 */
.L_x_1393:
        /* <DEDUP_REMOVED lines=13> */
.L_x_1395:
        /* <DEDUP_REMOVED lines=16> */
.L_x_1396:
        /* <DEDUP_REMOVED lines=16> */
.L_x_1397:
        /* <DEDUP_REMOVED lines=16> */
.L_x_1398:
        /* <DEDUP_REMOVED lines=15> */
.L_x_1477:
[----:B------:R-:W-:Y:S05]  /*18960*/  BSYNC B2 ;  /* 0x0000000000027941 */ /* 0x000fea0003800000 */
.L_x_1399:
        /* <DEDUP_REMOVED lines=11> */
.L_x_1402:
[----:B------:R-:W-:Y:S05]  /*18a20*/  BSYNC B2 ;  /* 0x0000000000027941 */ /* 0x000fea0003800000 */
.L_x_1401:
        /* <DEDUP_REMOVED lines=12> */
.L_x_1403:
        /* <DEDUP_REMOVED lines=15> */
.L_x_1404:
        /* <DEDUP_REMOVED lines=15> */
.L_x_1405:
        /* <DEDUP_REMOVED lines=15> */
.L_x_1406:
        /* <DEDUP_REMOVED lines=12> */
.L_x_1389:
[----:B------:R-:W-:Y:S05]  /*18e80*/  BSYNC B1 ;  /* 0x0000000000017941 */ /* 0x000fea0003800000 */
.L_x_1388:
[----:B------:R-:W2:Y:S01]  /*18e90*/  LDL R2, [R1+0x24] ;  /* 0x0000240001027983 */ /* 0x000ea20000100800 */
[----:B------:R-:W-:Y:S01]  /*18ea0*/  VIADD R0, R0, 0xfffffffe ;  /* 0xfffffffe00007836 */ /* 0x000fe20000000000 */
[----:B--2---:R-:W-:-:S13]  /*18eb0*/  ISETP.GT.AND P0, PT, R7, R2, PT ;  /* 0x000000020700720c */ /* 0x004fda0003f04270 */
[----:B------:R-:W-:Y:S05]  /*18ec0*/  @P0 BRA `(.L_x_1407) ;  /* 0xffffffe400400947 */ /* 0x000fea000383ffff */
.L_x_1347:
[----:B------:R-:W-:Y:S05]  /*18ed0*/  BSYNC B0 ;  /* 0x0000000000007941 */ /* 0x000fea0003800000 */
.L_x_1346:
[----:B--2---:R-:W2:Y:S01]  /*18ee0*/  S2R R3, SR_TID.X ;  /* 0x0000000000037919 */ /* 0x004ea20000002100 */
        /* <DEDUP_REMOVED lines=18> */
.L_x_1409:
[----:B------:R-:W-:Y:S05]  /*19010*/  BSYNC B0 ;  /* 0x0000000000007941 */ /* 0x000fea0003800000 */
.L_x_1408:
[----:B--2---:R-:W2:Y:S01]  /*19020*/  LDL R0, [R1+0x18] ;  /* 0x0000180001007983 */ /* 0x004ea20000100800 */
[----:B------:R-:W-:Y:S01]  /*19030*/  BSSY B0, `(.L_x_1410) ;  /* 0x0000058000007945 */ /* 0x000fe20003800000 */
[----:B--2---:R-:W-:-:S13]  /*19040*/  LOP3.LUT P0, RZ, R0, 0x1, RZ, 0xc0, !PT ;  /* 0x0000000100ff7812 */ /* 0x004fda000780c0ff */
        /* <DEDUP_REMOVED lines=8> */
.L_x_1478:
[----:B------:R-:W-:Y:S05]  /*190d0*/  BSYNC B1 ;  /* 0x0000000000017941 */ /* 0x000fea0003800000 */
.L_x_1412:
        /* <DEDUP_REMOVED lines=9> */
.L_x_1415:
[----:B------:R-:W-:Y:S05]  /*19170*/  BSYNC B1 ;  /* 0x0000000000017941 */ /* 0x000fea0003800000 */
.L_x_1414:
        /* <DEDUP_REMOVED lines=12> */
.L_x_1416:
        /* <DEDUP_REMOVED lines=15> */
.L_x_1417:
        /* <DEDUP_REMOVED lines=15> */
.L_x_1418:
        /* <DEDUP_REMOVED lines=15> */
.L_x_1419:
        /* <DEDUP_REMOVED lines=10> */
.L_x_1411:
[----:B------:R-:W-:Y:S05]  /*195b0*/  BSYNC B0 ;  /* 0x0000000000007941 */ /* 0x000fea0003800000 */
.L_x_1410:
[----:B------:R-:W2:Y:S01]  /*195c0*/  LDL.LU R4, [R1+0x10] ;  /* 0x0000100001047983 */ /* 0x000ea20000300800 */
[----:B------:R-:W-:-:S05]  /*195d0*/  VIADD R19, R19, 0x1 ;  /* 0x0000000113137836 */ /* 0x000fca0000000000 */
[----:B------:R-:W-:-:S04]  /*195e0*/  ISETP.NE.AND P0, PT, R19, 0x2, PT ;  /* 0x000000021300780c */ /* 0x000fc80003f05270 */
[----:B------:R-:W-:Y:S02]  /*195f0*/  SEL R0, RZ, 0x1, P0 ;  /* 0x00000001ff007807 */ /* 0x000fe40000000000 */
[----:B------:R-:W-:Y:S02]  /*19600*/  SEL R19, R19, RZ, P0 ;  /* 0x000000ff13137207 */ /* 0x000fe40000000000 */
[----:B--2---:R-:W-:-:S05]  /*19610*/  LOP3.LUT R4, R4, R0, RZ, 0x3c, !PT ;  /* 0x0000000004047212 */ /* 0x004fca00078e3cff */
[----:B------:R2:W-:Y:S02]  /*19620*/  STL [R1+0x10], R4 ;  /* 0x0000100401007387 */ /* 0x0005e40000100800 */
.L_x_1326:
[----:B------:R-:W-:Y:S05]  /*19630*/  BSYNC B7 ;  /* 0x0000000000077941 */ /* 0x000fea0003800000 */
.L_x_1324:
[----:B---3--:R-:W3:Y:S02]  /*19640*/  LDL R0, [R1+0x18] ;  /* 0x0000180001007983 */ /* 0x008ee40000100800 */
[----:B---3--:R-:W-:-:S13]  /*19650*/  LOP3.LUT P0, RZ, R0, 0x2, RZ, 0xc0, !PT ;  /* 0x0000000200ff7812 */ /* 0x008fda000780c0ff */
[----:B------:R-:W-:Y:S05]  /*19660*/  @!P0 BRA `(.L_x_1420) ;  /* 0x00000000002c8947 */ /* 0x000fea0003800000 */
[----:B------:R-:W-:Y:S05]  /*19670*/  WARPSYNC.ALL ;  /* 0x0000000000007948 */ /* 0x000fea0003800000 */
[----:B------:R-:W3:Y:S08]  /*19680*/  S2UR UR5, SR_CgaCtaId ;  /* 0x00000000000579c3 */ /* 0x000ef00000008800 */
[----:B------:R-:W-:Y:S06]  /*19690*/  BAR.SYNC.DEFER_BLOCKING 0x5, 0x180 ;  /* 0x0146000000007b1d */ /* 0x000fec0000010000 */
[----:B------:R-:W-:-:S02]  /*196a0*/  UMOV UR4, 0x400 ;  /* 0x0000040000047882 */ /* 0x000fc40000000000 */
[----:B---3--:R-:W-:-:S06]  /*196b0*/  ULEA UR4, UR5, UR4, 0x18 ;  /* 0x0000000405047291 */ /* 0x008fcc000f8ec03f */
[----:B------:R-:W-:-:S05]  /*196c0*/  IMAD.U32 R18, RZ, RZ, UR4 ;  /* 0x00000004ff127e24 */ /* 0x000fca000f8e00ff */
[----:B012---:R-:W0:Y:S04]  /*196d0*/  LDS.128 R4, [R18+0x308d0] ;  /* 0x0308d00012047984 */ /* 0x007e280000000c00 */
[----:B0-----:R1:W-:Y:S04]  /*196e0*/  STL.64 [R1], R4 ;  /* 0x0000000401007387 */ /* 0x0013e80000100a00 */
[----:B------:R1:W-:Y:S01]  /*196f0*/  STL.64 [R1+0x8], R6 ;  /* 0x0000080601007387 */ /* 0x0003e20000100a00 */
[----:B------:R-:W-:Y:S06]  /*19700*/  BAR.ARV 0x4, 0x180 ;  /* 0x0106000000007b1d */ /* 0x000fec0000002000 */
[----:B------:R-:W-:Y:S05]  /*19710*/  BRA `(.L_x_1421) ;  /* 0x00000010003c7947 */ /* 0x000fea0003800000 */
.L_x_1420:
[----:B------:R-:W3:Y:S01]  /*19720*/  S2R R16, SR_TID.X ;  /* 0x0000000000107919 */ /* 0x000ee20000002100 */
[----:B------:R-:W-:Y:S01]  /*19730*/  UMOV UR4, 0xffffffff ;  /* 0xffffffff00047882 */ /* 0x000fe20000000000 */
[----:B---3--:R-:W-:-:S04]  /*19740*/  LOP3.LUT R16, R16, 0x1f, RZ, 0xc0, !PT ;  /* 0x0000001f10107812 */ /* 0x008fc800078ec0ff */
[----:B------:R-:W-:Y:S01]  /*19750*/  ISETP.NE.AND P0, PT, R16, 0x1f, PT ;  /* 0x0000001f1000780c */ /* 0x000fe20003f05270 */
[----:B------:R-:W-:-:S12]  /*19760*/  BRA.DIV UR4, `(.L_x_1422) ;  /* 0x0000002a04187947 */ /* 0x000fd8000b800000 */
[----:B------:R-:W0:Y:S01]  /*19770*/  LDL.LU R3, [R1] ;  /* 0x0000000001037983 */ /* 0x000e220000300800 */
[----:B------:R-:W-:-:S03]  /*19780*/  ULDC UR4, c[0x0][0xc3c] ;  /* 0x00030f0000047ab9 */ /* 0x000fc60000000800 */
[----:B-12---:R-:W2:Y:S01]  /*19790*/  LDL R4, [R1+0xc] ;  /* 0x00000c0001047983 */ /* 0x006ea20000100800 */
[----:B------:R-:W-:Y:S01]  /*197a0*/  ULDC.64 UR6, c[0x0][0x208] ;  /* 0x0000820000067ab9 */ /* 0x000fe20000000a00 */
[----:B0-----:R-:W-:Y:S02]  /*197b0*/  IMAD.MOV.U32 R8, RZ, RZ, R3 ;  /* 0x000000ffff087224 */ /* 0x001fe400078e0003 */
[----:B--2---:R-:W-:-:S05]  /*197c0*/  IMAD.IADD R0, R4, 0x1, R16 ;  /* 0x0000000104007824 */ /* 0x004fca00078e0210 */
        /* <DEDUP_REMOVED lines=8> */
[C---:B------:R-:W-:Y:S02]  /*19850*/  ISETP.GE.U32.AND P2, PT, R16.reuse, 0x2, PT ;  /* 0x000000021000780c */ /* 0x040fe40003f46070 */
[C---:B------:R-:W-:Y:S01]  /*19860*/  ISETP.GE.U32.AND P3, PT, R16.reuse, 0x4, PT ;  /* 0x000000041000780c */ /* 0x040fe20003f66070 */
[----:B------:R-:W-:Y:S01]  /*19870*/  SHFL.IDX PT, R0, R8, RZ, 0x1f ;  /* 0x00001fff08007589 */ /* 0x000fe200000e0000 */
[C---:B------:R-:W-:Y:S02]  /*19880*/  ISETP.GE.U32.AND P4, PT, R16.reuse, 0x8, PT ;  /* 0x000000081000780c */ /* 0x040fe40003f86070 */
[----:B------:R-:W-:Y:S01]  /*19890*/  ISETP.GE.U32.AND P5, PT, R16, 0x10, PT ;  /* 0x000000101000780c */ /* 0x000fe20003fa6070 */
[----:B------:R-:W-:Y:S01]  /*198a0*/  SHFL.IDX PT, R9, R8, 0x1, 0x1f ;  /* 0x00201f0008097f89 */ /* 0x000fe200000e0000 */
[----:B--2---:R-:W-:Y:S01]  /*198b0*/  @!P1 IMAD.MOV.U32 R5, RZ, RZ, R6 ;  /* 0x000000ffff059224 */ /* 0x004fe200078e0006 */
[----:B------:R-:W-:-:S02]  /*198c0*/  CS2R R6, SRZ ;  /* 0x0000000000067805 */ /* 0x000fc4000001ff00 */
[----:B---3--:R-:W-:Y:S01]  /*198d0*/  @!P1 IMAD.MOV.U32 R7, RZ, RZ, R2 ;  /* 0x000000ffff079224 */ /* 0x008fe200078e0002 */
[----:B------:R-:W-:-:S03]  /*198e0*/  ISETP.NE.AND P1, PT, R16, RZ, PT ;  /* 0x000000ff1000720c */ /* 0x000fc60003f25270 */
[----:B------:R-:W-:-:S05]  /*198f0*/  IMAD R2, R7, R5, RZ ;  /* 0x0000000507027224 */ /* 0x000fca00078e02ff */
        /* <DEDUP_REMOVED lines=15> */
[----:B------:R0:W1:Y:S02]  /*199f0*/  SHFL.IDX PT, R10, R2, 0x1f, 0x1f ;  /* 0x03e01f00020a7f89 */ /* 0x00006400000e0000 */
.L_x_1488:
[----:B------:R-:W-:Y:S02]  /*19a00*/  ULDC UR4, c[0x0][0xc38] ;  /* 0x00030e0000047ab9 */ /* 0x000fe40000000800 */
[----:B------:R-:W-:-:S04]  /*19a10*/  IMAD.U32 R8, RZ, RZ, UR4 ;  /* 0x00000004ff087e24 */ /* 0x000fc8000f8e00ff */
[----:B-1----:R-:W-:-:S04]  /*19a20*/  IMAD R10, R10, R8, RZ ;  /* 0x000000080a0a7224 */ /* 0x002fc800078e02ff */
[----:B------:R-:W-:-:S05]  /*19a30*/  IMAD.IADD R4, R9, 0x1, R10 ;  /* 0x0000000109047824 */ /* 0x000fca00078e020a */
[----:B------:R-:W-:-:S13]  /*19a40*/  ISETP.GT.AND P6, PT, R4, R0, PT ;  /* 0x000000000400720c */ /* 0x000fda0003fc4270 */
[----:B------:R-:W-:Y:S05]  /*19a50*/  @P6 BRA `(.L_x_1423) ;  /* 0x0000000000b06947 */ /* 0x000fea0003800000 */
.L_x_1426:
[----:B------:R-:W2:Y:S01]  /*19a60*/  LDL.LU R3, [R1+0xc] ;  /* 0x00000c0001037983 */ /* 0x000ea20000300800 */
[----:B0-----:R-:W0:Y:S01]  /*19a70*/  LDC R2, c[0x0][0xc3c] ;  /* 0x00030f00ff027b82 */ /* 0x001e220000000800 */
[----:B--2---:R-:W-:-:S05]  /*19a80*/  VIADD R3, R3, 0x1f ;  /* 0x0000001f03037836 */ /* 0x004fca0000000000 */
[----:B0-----:R-:W-:-:S13]  /*19a90*/  ISETP.GE.AND P6, PT, R3, R2, PT ;  /* 0x000000020300720c */ /* 0x001fda0003fc6270 */
[----:B------:R-:W-:Y:S05]  /*19aa0*/  @P6 BRA `(.L_x_1424) ;  /* 0x0000000800f06947 */ /* 0x000fea0003800000 */
[----:B------:R-:W0:Y:S01]  /*19ab0*/  S2R R5, SR_TID.X ;  /* 0x0000000000057919 */ /* 0x000e220000002100 */
[----:B------:R-:W-:Y:S01]  /*19ac0*/  ULDC.64 UR4, c[0x0][0x208] ;  /* 0x0000820000047ab9 */ /* 0x000fe20000000a00 */
[----:B------:R1:W-:Y:S01]  /*19ad0*/  STL [R1+0xc], R3 ;  /* 0x00000c0301007387 */ /* 0x0003e20000100800 */
[----:B0-----:R-:W-:-:S05]  /*19ae0*/  LOP3.LUT R5, R5, 0x1f, RZ, 0xc0, !PT ;  /* 0x0000001f05057812 */ /* 0x001fca00078ec0ff */
[----:B------:R-:W-:Y:S02]  /*19af0*/  IMAD.IADD R7, R3, 0x1, R5 ;  /* 0x0000000103077824 */ /* 0x000fe400078e0205 */
[----:B------:R-:W-:-:S03]  /*19b00*/  IMAD.MOV.U32 R5, RZ, RZ, RZ ;  /* 0x000000ffff057224 */ /* 0x000fc600078e00ff */
[----:B------:R-:W-:-:S13]  /*19b10*/  ISETP.GE.OR P6, PT, R7, R2, !P0 ;  /* 0x000000020700720c */ /* 0x000fda00047c6670 */
[----:B-1----:R-:W0:Y:S02]  /*19b20*/  @!P6 LDC.64 R2, c[0x0][0xc80] ;  /* 0x00032000ff02eb82 */ /* 0x002e240000000a00 */
[----:B0-----:R-:W-:-:S05]  /*19b30*/  @!P6 IMAD.WIDE R2, R7, 0x4, R2 ;  /* 0x000000040702e825 */ /* 0x001fca00078e0202 */
[----:B------:R0:W2:Y:S02]  /*19b40*/  @!P6 LDG.E R5, desc[UR4][R2.64] ;  /* 0x000000040205e981 */ /* 0x0000a4000c1e1900 */
[----:B0-----:R-:W0:Y:S02]  /*19b50*/  @!P6 LDC.64 R2, c[0x0][0xc78] ;  /* 0x00031e00ff02eb82 */ /* 0x001e240000000a00 */
[----:B0-----:R-:W-:-:S04]  /*19b60*/  @!P6 IMAD.WIDE R2, R7, 0x4, R2 ;  /* 0x000000040702e825 */ /* 0x001fc800078e0202 */
[----:B------:R-:W-:-:S06]  /*19b70*/  IMAD.MOV.U32 R7, RZ, RZ, RZ ;  /* 0x000000ffff077224 */ /* 0x000fcc00078e00ff */
[----:B------:R-:W2:Y:S01]  /*19b80*/  @!P6 LDG.E R7, desc[UR4][R2.64] ;  /* 0x000000040207e981 */ /* 0x000ea2000c1e1900 */
[----:B------:R-:W-:Y:S01]  /*19b90*/  UMOV UR4, 0xffffffff ;  /* 0xffffffff00047882 */ /* 0x000fe20000000000 */
[----:B--2---:R-:W-:Y:S02]  /*19ba0*/  IMAD R2, R7, R5, RZ ;  /* 0x0000000507027224 */ /* 0x004fe400078e02ff */
[----:B------:R-:W-:Y:S05]  /*19bb0*/  BRA.DIV UR4, `(.L_x_1425) ;  /* 0x0000002a04647947 */ /* 0x000fea000b800000 */
        /* <DEDUP_REMOVED lines=16> */
.L_x_1496:
[----:B------:R-:W-:Y:S02]  /*19cc0*/  ULDC UR4, c[0x0][0xc38] ;  /* 0x00030e0000047ab9 */ /* 0x000fe40000000800 */
[----:B------:R-:W-:-:S04]  /*19cd0*/  IMAD.U32 R8, RZ, RZ, UR4 ;  /* 0x00000004ff087e24 */ /* 0x000fc8000f8e00ff */
[----:B-1----:R-:W-:-:S04]  /*19ce0*/  IMAD R10, R10, R8, RZ ;  /* 0x000000080a0a7224 */ /* 0x002fc800078e02ff */
[----:B------:R-:W-:-:S05]  /*19cf0*/  IMAD.IADD R4, R10, 0x1, R4 ;  /* 0x000000010a047824 */ /* 0x000fca00078e0204 */
[----:B------:R-:W-:-:S13]  /*19d00*/  ISETP.GT.AND P6, PT, R4, R0, PT ;  /* 0x000000000400720c */ /* 0x000fda0003fc4270 */
[----:B------:R-:W-:Y:S05]  /*19d10*/  @!P6 BRA `(.L_x_1426) ;  /* 0xfffffffc0050e947 */ /* 0x000fea000383ffff */
.L_x_1423:
[----:B------:R-:W-:Y:S01]  /*19d20*/  IMAD.IADD R10, R4, 0x1, -R10 ;  /* 0x00000001040a7824 */ /* 0x000fe200078e0a0a */
[----:B------:R-:W-:-:S03]  /*19d30*/  UMOV UR4, 0xffffffff ;  /* 0xffffffff00047882 */ /* 0x000fc60000000000 */
[----:B------:R-:W-:-:S05]  /*19d40*/  IMAD R3, R2, R8, R10 ;  /* 0x0000000802037224 */ /* 0x000fca00078e020a */
[----:B------:R-:W-:Y:S01]  /*19d50*/  ISETP.GT.AND P6, PT, R3, R0, PT ;  /* 0x000000000300720c */ /* 0x000fe20003fc4270 */
[----:B------:R-:W-:-:S12]  /*19d60*/  BRA.DIV UR4, `(.L_x_1427) ;  /* 0x0000002a04d07947 */ /* 0x000fd8000b800000 */
[----:B------:R-:W2:Y:S01]  /*19d70*/  LDL.LU R11, [R1+0xc] ;  /* 0x00000c00010b7983 */ /* 0x000ea20000300800 */
[----:B------:R-:W-:-:S04]  /*19d80*/  VOTE.ANY R3, PT, !P6 ;  /* 0x0000000000037806 */ /* 0x000fc800070e0100 */
[----:B------:R-:W1:Y:S02]  /*19d90*/  POPC R9, R3 ;  /* 0x0000000300097309 */ /* 0x000e640000000000 */
[----:B-1----:R2:W1:Y:S04]  /*19da0*/  SHFL.IDX PT, R4, R5, R9, 0x1f ;  /* 0x00001f0905047589 */ /* 0x00246800000e0000 */
[----:B------:R3:W4:Y:S01]  /*19db0*/  SHFL.IDX PT, R7, R7, R9, 0x1f ;  /* 0x00001f0907077589 */ /* 0x00072200000e0000 */
[----:B--2---:R-:W-:-:S05]  /*19dc0*/  IMAD.IADD R5, R9, 0x1, R11 ;  /* 0x0000000109057824 */ /* 0x004fca00078e020b */
[----:B-1--4-:R3:W-:Y:S02]  /*19dd0*/  STL [R1+0xc], R5 ;  /* 0x00000c0501007387 */ /* 0x0127e40000100800 */
.L_x_1501:
[----:B------:R-:W-:-:S13]  /*19de0*/  ISETP.NE.AND P0, PT, R3, RZ, PT ;  /* 0x000000ff0300720c */ /* 0x000fda0003f05270 */
[----:B------:R-:W-:Y:S05]  /*19df0*/  @!P0 BRA `(.L_x_1428) ;  /* 0x0000000000148947 */ /* 0x000fea0003800000 */
[----:B------:R-:W-:Y:S01]  /*19e00*/  UMOV UR4, 0xffffffff ;  /* 0xffffffff00047882 */ /* 0x000fe20000000000 */
[----:B---3--:R-:W-:Y:S02]  /*19e10*/  VIADD R9, R9, 0xffffffff ;  /* 0xffffffff09097836 */ /* 0x008fe40000000000 */
[----:B------:R-:W-:Y:S05]  /*19e20*/  BRA.DIV UR4, `(.L_x_1429) ;  /* 0x0000002e04087947 */ /* 0x000fea000b800000 */
[----:B0-----:R0:W2:Y:S02]  /*19e30*/  SHFL.IDX PT, R2, R2, R9, 0x1f ;  /* 0x00001f0902027589 */ /* 0x0010a400000e0000 */
.L_x_1504:
[----:B--2---:R-:W-:-:S07]  /*19e40*/  IMAD.MOV.U32 R6, RZ, RZ, R2 ;  /* 0x000000ffff067224 */ /* 0x004fce00078e0002 */
.L_x_1428:
[----:B0-----:R-:W-:Y:S01]  /*19e50*/  IMAD R2, R6, R8, R10 ;  /* 0x0000000806027224 */ /* 0x001fe200078e020a */
[----:B------:R-:W-:-:S03]  /*19e60*/  ISETP.NE.AND P0, PT, R7, 0x1, PT ;  /* 0x000000010700780c */ /* 0x000fc60003f05270 */
[----:B------:R-:W-:Y:S01]  /*19e70*/  IMAD.IADD R0, R0, 0x1, -R2 ;  /* 0x0000000100007824 */ /* 0x000fe200078e0a02 */
[----:B------:R0:W-:Y:S09]  /*19e80*/  STL [R1], R2 ;  /* 0x0000000201007387 */ /* 0x0001f20000100800 */
[----:B------:R-:W-:Y:S05]  /*19e90*/  @!P0 BRA `(.L_x_1430) ;  /* 0x0000000000e48947 */ /* 0x000fea0003800000 */
[----:B-1-3--:R-:W-:-:S04]  /*19ea0*/  IABS R5, R4 ;  /* 0x0000000400057213 */ /* 0x00afc80000000000 */
[----:B0-----:R-:W0:Y:S08]  /*19eb0*/  I2F.RP R2, R5 ;  /* 0x0000000500027306 */ /* 0x001e300000209400 */
[----:B0-----:R-:W0:Y:S02]  /*19ec0*/  MUFU.RCP R2, R2 ;  /* 0x0000000200027308 */ /* 0x001e240000001000 */
[----:B0-----:R-:W-:-:S06]  /*19ed0*/  VIADD R2, R2, 0xffffffe ;  /* 0x0ffffffe02027836 */ /* 0x001fcc0000000000 */
[----:B------:R-:W0:Y:S02]  /*19ee0*/  F2I.FTZ.U32.TRUNC.NTZ R3, R2 ;  /* 0x0000000200037305 */ /* 0x000e24000021f000 */
[----:B0-----:R-:W-:-:S04]  /*19ef0*/  IMAD.MOV R2, RZ, RZ, -R3 ;  /* 0x000000ffff027224 */ /* 0x001fc800078e0a03 */
[----:B------:R-:W-:Y:S02]  /*19f00*/  IMAD R8, R2, R5, RZ ;  /* 0x0000000502087224 */ /* 0x000fe400078e02ff */
[----:B------:R-:W-:-:S04]  /*19f10*/  IMAD.MOV.U32 R2, RZ, RZ, RZ ;  /* 0x000000ffff027224 */ /* 0x000fc800078e00ff */
[----:B------:R-:W-:Y:S01]  /*19f20*/  IMAD.HI.U32 R8, R3, R8, R2 ;  /* 0x0000000803087227 */ /* 0x000fe200078e0002 */
[----:B------:R-:W-:Y:S02]  /*19f30*/  IABS R2, R0 ;  /* 0x0000000000027213 */ /* 0x000fe40000000000 */
[----:B------:R-:W-:-:S03]  /*19f40*/  IABS R3, R4 ;  /* 0x0000000400037213 */ /* 0x000fc60000000000 */
[----:B------:R-:W-:-:S04]  /*19f50*/  IMAD.HI.U32 R8, R8, R2, RZ ;  /* 0x0000000208087227 */ /* 0x000fc800078e00ff */
[----:B------:R-:W-:-:S04]  /*19f60*/  IMAD.MOV R3, RZ, RZ, -R3 ;  /* 0x000000ffff037224 */ /* 0x000fc800078e0a03 */
[----:B------:R-:W-:-:S05]  /*19f70*/  IMAD R2, R8, R3, R2 ;  /* 0x0000000308027224 */ /* 0x000fca00078e0202 */
[----:B------:R-:W-:-:S13]  /*19f80*/  ISETP.GT.U32.AND P1, PT, R5, R2, PT ;  /* 0x000000020500720c */ /* 0x000fda0003f24070 */
[----:B------:R-:W-:Y:S02]  /*19f90*/  @!P1 IMAD.IADD R2, R2, 0x1, -R5 ;  /* 0x0000000102029824 */ /* 0x000fe400078e0a05 */
[----:B------:R-:W-:Y:S01]  /*19fa0*/  @!P1 VIADD R8, R8, 0x1 ;  /* 0x0000000108089836 */ /* 0x000fe20000000000 */
[----:B------:R-:W-:Y:S02]  /*19fb0*/  ISETP.NE.AND P1, PT, R4, RZ, PT ;  /* 0x000000ff0400720c */ /* 0x000fe40003f25270 */
[----:B------:R-:W-:Y:S02]  /*19fc0*/  ISETP.GE.U32.AND P0, PT, R2, R5, PT ;  /* 0x000000050200720c */ /* 0x000fe40003f06070 */
[----:B------:R-:W-:-:S04]  /*19fd0*/  IABS R5, R7 ;  /* 0x0000000700057213 */ /* 0x000fc80000000000 */
[----:B------:R-:W0:Y:S07]  /*19fe0*/  I2F.RP R2, R5 ;  /* 0x0000000500027306 */ /* 0x000e2e0000209400 */
[----:B------:R-:W-:Y:S01]  /*19ff0*/  @P0 VIADD R8, R8, 0x1 ;  /* 0x0000000108080836 */ /* 0x000fe20000000000 */
[----:B0-----:R-:W0:Y:S02]  /*1a000*/  MUFU.RCP R2, R2 ;  /* 0x0000000200027308 */ /* 0x001e240000001000 */
[----:B0-----:R-:W-:-:S06]  /*1a010*/  VIADD R2, R2, 0xffffffe ;  /* 0x0ffffffe02027836 */ /* 0x001fcc0000000000 */
[----:B------:R-:W0:Y:S02]  /*1a020*/  F2I.FTZ.U32.TRUNC.NTZ R3, R2 ;  /* 0x0000000200037305 */ /* 0x000e24000021f000 */
[----:B0-----:R-:W-:-:S04]  /*1a030*/  IMAD.MOV R2, RZ, RZ, -R3 ;  /* 0x000000ffff027224 */ /* 0x001fc800078e0a03 */
[----:B------:R-:W-:Y:S02]  /*1a040*/  IMAD R6, R2, R5, RZ ;  /* 0x0000000502067224 */ /* 0x000fe400078e02ff */
[----:B------:R-:W-:-:S04]  /*1a050*/  IMAD.MOV.U32 R2, RZ, RZ, RZ ;  /* 0x000000ffff027224 */ /* 0x000fc800078e00ff */
[----:B------:R-:W-:Y:S01]  /*1a060*/  IMAD.HI.U32 R6, R3, R6, R2 ;  /* 0x0000000603067227 */ /* 0x000fe200078e0002 */
[----:B------:R-:W-:-:S03]  /*1a070*/  LOP3.LUT R2, R0, R4, RZ, 0x3c, !PT ;  /* 0x0000000400027212 */ /* 0x000fc600078e3cff */
[----:B------:R-:W-:Y:S01]  /*1a080*/  IMAD.MOV.U32 R3, RZ, RZ, R8 ;  /* 0x000000ffff037224 */ /* 0x000fe200078e0008 */
[----:B------:R-:W-:Y:S02]  /*1a090*/  ISETP.GE.AND P2, PT, R2, RZ, PT ;  /* 0x000000ff0200720c */ /* 0x000fe40003f46270 */
[----:B------:R-:W-:-:S05]  /*1a0a0*/  IABS R8, R7 ;  /* 0x0000000700087213 */ /* 0x000fca0000000000 */
[----:B------:R-:W-:-:S06]  /*1a0b0*/  IMAD.MOV R8, RZ, RZ, -R8 ;  /* 0x000000ffff087224 */ /* 0x000fcc00078e0a08 */
        /* <DEDUP_REMOVED lines=9> */
[----:B------:R-:W-:Y:S01]  /*1a150*/  ISETP.GE.U32.AND P0, PT, R2, R5, PT ;  /* 0x000000050200720c */ /* 0x000fe20003f06070 */
[----:B------:R-:W-:-:S04]  /*1a160*/  IMAD.MOV R2, RZ, RZ, -R3 ;  /* 0x000000ffff027224 */ /* 0x000fc800078e0a03 */
[----:B------:R-:W-:Y:S01]  /*1a170*/  IMAD R0, R4, R2, R0 ;  /* 0x0000000204007224 */ /* 0x000fe200078e0200 */
[----:B------:R-:W-:-:S04]  /*1a180*/  LOP3.LUT R2, R3, R7, RZ, 0x3c, !PT ;  /* 0x0000000703027212 */ /* 0x000fc800078e3cff */
[----:B------:R-:W-:-:S03]  /*1a190*/  ISETP.GE.AND P2, PT, R2, RZ, PT ;  /* 0x000000ff0200720c */ /* 0x000fc60003f46270 */
[----:B------:R-:W-:-:S10]  /*1a1a0*/  @P0 VIADD R6, R6, 0x1 ;  /* 0x0000000106060836 */ /* 0x000fd40000000000 */
        /* <DEDUP_REMOVED lines=8> */
.L_x_1430:
[----:B-1-3--:R-:W2:Y:S01]  /*1a230*/  LDL R5, [R1+0xc] ;  /* 0x00000c0001057983 */ /* 0x00aea20000100800 */
[----:B0-----:R-:W2:Y:S01]  /*1a240*/  LDC.64 R2, c[0x0][0xc90] ;  /* 0x00032400ff027b82 */ /* 0x001ea20000000a00 */
[----:B------:R-:W-:Y:S01]  /*1a250*/  ULDC.64 UR4, c[0x0][0x208] ;  /* 0x0000820000047ab9 */ /* 0x000fe20000000a00 */
[----:B--2---:R-:W-:-:S05]  /*1a260*/  IMAD.WIDE R2, R5, 0x4, R2 ;  /* 0x0000000405027825 */ /* 0x004fca00078e0202 */
[----:B------:R-:W2:Y:S02]  /*1a270*/  LDG.E R6, desc[UR4][R2.64] ;  /* 0x0000000402067981 */ /* 0x000ea4000c1e1900 */
[----:B--2---:R-:W-:-:S05]  /*1a280*/  IMAD R5, R4, R6, RZ ;  /* 0x0000000604057224 */ /* 0x004fca00078e02ff */
[----:B------:R-:W-:-:S04]  /*1a290*/  IABS R7, R5 ;  /* 0x0000000500077213 */ /* 0x000fc80000000000 */
[----:B------:R-:W0:Y:S08]  /*1a2a0*/  I2F.RP R2, R7 ;  /* 0x0000000700027306 */ /* 0x000e300000209400 */
        /* <DEDUP_REMOVED lines=21> */
[----:B------:R-:W-:-:S05]  /*1a400*/  @!P1 LOP3.LUT R2, RZ, R5, RZ, 0x33, !PT ;  /* 0x00000005ff029212 */ /* 0x000fca00078e33ff */
[----:B------:R-:W-:Y:S02]  /*1a410*/  IMAD R7, R6, R2, RZ ;  /* 0x0000000206077224 */ /* 0x000fe400078e02ff */
[----:B------:R-:W-:Y:S02]  /*1a420*/  IMAD.MOV R2, RZ, RZ, -R2 ;  /* 0x000000ffff027224 */ /* 0x000fe400078e0a02 */
[----:B------:R-:W-:Y:S02]  /*1a430*/  IMAD.MOV R3, RZ, RZ, -R7 ;  /* 0x000000ffff037224 */ /* 0x000fe400078e0a07 */
[----:B------:R-:W-:-:S03]  /*1a440*/  IMAD R0, R5, R2, R0 ;  /* 0x0000000205007224 */ /* 0x000fc600078e0200 */
[----:B------:R-:W-:-:S04]  /*1a450*/  VIADDMNMX R6, R3, R8, R6, PT ;  /* 0x0000000803067246 */ /* 0x000fc80003800106 */
        /* <DEDUP_REMOVED lines=19> */
[----:B------:R-:W-:Y:S02]  /*1a590*/  LOP3.LUT R3, R0, R6, RZ, 0x3c, !PT ;  /* 0x0000000600037212 */ /* 0x000fe400078e3cff */
[----:B------:R-:W-:Y:S02]  /*1a5a0*/  IADD3 R0, R7, 0x1000000, R0 ;  /* 0x0100000007007810 */ /* 0x000fe40007ffe000 */
[----:B------:R-:W-:-:S07]  /*1a5b0*/  ISETP.GE.AND P2, PT, R3, RZ, PT ;  /* 0x000000ff0300720c */ /* 0x000fce0003f46270 */
[----:B------:R-:W-:-:S06]  /*1a5c0*/  @P0 VIADD R2, R2, 0x1 ;  /* 0x0000000102020836 */ /* 0x000fcc0000000000 */
[----:B------:R-:W-:Y:S01]  /*1a5d0*/  @!P2 IMAD.MOV R2, RZ, RZ, -R2 ;  /* 0x000000ffff02a224 */ /* 0x000fe200078e0a02 */
[----:B------:R-:W-:Y:S01]  /*1a5e0*/  @!P1 LOP3.LUT R2, RZ, R6, RZ, 0x33, !PT ;  /* 0x00000006ff029212 */ /* 0x000fe200078e33ff */
[----:B------:R-:W-:-:S04]  /*1a5f0*/  IMAD.MOV R6, RZ, RZ, -R6 ;  /* 0x000000ffff067224 */ /* 0x000fc800078e0a06 */
[----:B------:R-:W-:Y:S02]  /*1a600*/  IMAD R3, R2, R6, R0 ;  /* 0x0000000602037224 */ /* 0x000fe400078e0200 */
[----:B------:R-:W-:-:S03]  /*1a610*/  IMAD.MOV.U32 R0, RZ, RZ, R2 ;  /* 0x000000ffff007224 */ /* 0x000fc600078e0002 */
[----:B------:R1:W-:Y:S04]  /*1a620*/  STL [R1+0x8], R3 ;  /* 0x0000080301007387 */ /* 0x0003e80000100800 */
.L_x_1431:
[----:B-1----:R-:W-:-:S05]  /*1a630*/  LOP3.LUT R3, RZ, R0, RZ, 0x33, !PT ;  /* 0x00000000ff037212 */ /* 0x002fca00078e33ff */
[----:B------:R-:W-:-:S05]  /*1a640*/  IMAD.IADD R0, R4, 0x1, R3 ;  /* 0x0000000104007824 */ /* 0x000fca00078e0203 */
[----:B------:R2:W-:Y:S01]  /*1a650*/  STL [R1+0x4], R0 ;  /* 0x0000040001007387 */ /* 0x0005e20000100800 */
[----:B------:R-:W-:Y:S05]  /*1a660*/  BRA `(.L_x_1432) ;  /* 0x0000000000287947 */ /* 0x000fea0003800000 */
.L_x_1424:
[----:B------:R-:W-:Y:S01]  /*1a670*/  UMOV UR4, URZ ;  /* 0x0000003f00047c82 */ /* 0x000fe20008000000 */
[----:B------:R-:W-:Y:S01]  /*1a680*/  ULDC UR6, c[0x0][0xc3c] ;  /* 0x00030f0000067ab9 */ /* 0x000fe20000000800 */
[----:B------:R-:W-:Y:S01]  /*1a690*/  UMOV UR5, URZ ;  /* 0x0000003f00057c82 */ /* 0x000fe20008000000 */
[----:B------:R0:W-:Y:S01]  /*1a6a0*/  STL [R1], R0 ;  /* 0x0000000001007387 */ /* 0x0001e20000100800 */
[----:B------:R-:W-:Y:S02]  /*1a6b0*/  IMAD.U32 R3, RZ, RZ, UR4 ;  /* 0x00000004ff037e24 */ /* 0x000fe4000f8e00ff */
[----:B------:R-:W-:-:S03]  /*1a6c0*/  IMAD.U32 R2, RZ, RZ, UR5 ;  /* 0x00000005ff027e24 */ /* 0x000fc6000f8e00ff */
[----:B------:R1:W-:Y:S01]  /*1a6d0*/  STL [R1+0x4], R3 ;  /* 0x0000040301007387 */ /* 0x0003e20000100800 */
[----:B0-----:R-:W-:-:S05]  /*1a6e0*/  IMAD.U32 R0, RZ, RZ, UR6 ;  /* 0x00000006ff007e24 */ /* 0x001fca000f8e00ff */
[----:B------:R1:W-:Y:S04]  /*1a6f0*/  STL [R1+0xc], R0 ;  /* 0x00000c0001007387 */ /* 0x0003e80000100800 */
[----:B------:R1:W-:Y:S02]  /*1a700*/  STL [R1+0x8], R2 ;  /* 0x0000080201007387 */ /* 0x0003e40000100800 */
.L_x_1432:
[----:B01----:R-:W3:Y:S04]  /*1a710*/  LDL R2, [R1+0xc] ;  /* 0x00000c0001027983 */ /* 0x003ee80000100800 */
[----:B------:R-:W4:Y:S04]  /*1a720*/  LDL R3, [R1+0x8] ;  /* 0x0000080001037983 */ /* 0x000f280000100800 */
[----:B------:R-:W5:Y:S04]  /*1a730*/  LDL R5, [R1+0x4] ;  /* 0x0000040001057983 */ /* 0x000f680000100800 */
[----:B------:R-:W5:Y:S01]  /*1a740*/  LDL R4, [R1] ;  /* 0x0000000001047983 */ /* 0x000f620000100800 */
[----:B--2---:R-:W0:Y:S01]  /*1a750*/  S2R R0, SR_TID.X ;  /* 0x0000000000007919 */ /* 0x004e220000002100 */
[----:B------:R-:W-:Y:S05]  /*1a760*/  WARPSYNC.ALL ;  /* 0x0000000000007948 */ /* 0x000fea0003800000 */
[----:B0-----:R-:W-:Y:S01]  /*1a770*/  LOP3.LUT R0, R0, 0x1f, RZ, 0xc0, !PT ;  /* 0x0000001f00007812 */ /* 0x001fe200078ec0ff */
[----:B------:R-:W-:Y:S03]  /*1a780*/  BAR.SYNC.DEFER_BLOCKING 0x4, 0x180 ;  /* 0x0106000000007b1d */ /* 0x000fe60000010000 */
[----:B------:R-:W-:-:S13]  /*1a790*/  ISETP.NE.AND P0, PT, R0, RZ, PT ;  /* 0x000000ff0000720c */ /* 0x000fda0003f05270 */
[----:B------:R-:W0:Y:S01]  /*1a7a0*/  @!P0 S2R R0, SR_CgaCtaId ;  /* 0x0000000000008919 */ /* 0x000e220000008800 */
[----:B---3--:R-:W-:Y:S01]  /*1a7b0*/  IMAD.MOV.U32 R7, RZ, RZ, R2 ;  /* 0x000000ffff077224 */ /* 0x008fe200078e0002 */
[----:B------:R-:W-:Y:S01]  /*1a7c0*/  @!P0 MOV R2, 0x400 ;  /* 0x0000040000028802 */ /* 0x000fe20000000f00 */
[----:B----4-:R-:W-:-:S03]  /*1a7d0*/  IMAD.MOV.U32 R6, RZ, RZ, R3 ;  /* 0x000000ffff067224 */ /* 0x010fc600078e0003 */
[----:B0-----:R-:W-:-:S05]  /*1a7e0*/  @!P0 LEA R18, R0, R2, 0x18 ;  /* 0x0000000200128211 */ /* 0x001fca00078ec0ff */
[----:B-----5:R0:W-:Y:S01]  /*1a7f0*/  @!P0 STS.128 [R18+0x308d0], R4 ;  /* 0x0308d00412008388 */ /* 0x0201e20000000c00 */
[----:B------:R-:W-:Y:S06]  /*1a800*/  BAR.ARV 0x5, 0x180 ;  /* 0x0146000000007b1d */ /* 0x000fec0000002000 */
.L_x_1421:
[----:B------:R-:W2:Y:S01]  /*1a810*/  LDL R0, [R1+0xc] ;  /* 0x00000c0001007983 */ /* 0x000ea20000100800 */
[----:B------:R-:W-:Y:S02]  /*1a820*/  ULDC UR4, c[0x0][0xc3c] ;  /* 0x00030f0000047ab9 */ /* 0x000fe40000000800 */
[----:B--2---:R-:W-:-:S13]  /*1a830*/  ISETP.GE.AND P0, PT, R0, UR4, PT ;  /* 0x0000000400007c0c */ /* 0x004fda000bf06270 */
[----:B------:R-:W-:Y:S05]  /*1a840*/  @!P0 BRA `(.L_x_1433) ;  /* 0xffffff9400488947 */ /* 0x000fea000383ffff */
[----:B------:R-:W-:Y:S05]  /*1a850*/  BSYNC B8 ;  /* 0x0000000000087941 */ /* 0x000fea0003800000 */
.L_x_1310:
[----:B--2---:R-:W2:Y:S01]  /*1a860*/  LDL.LU R0, [R1+0x50] ;  /* 0x0000500001007983 */ /* 0x004ea20000300800 */
[----:B------:R-:W-:Y:S01]  /*1a870*/  BSSY B0, `(.L_x_1434) ;  /* 0x000000b000007945 */ /* 0x000fe20003800000 */
[----:B01----:R-:W0:Y:S01]  /*1a880*/  S2R R5, SR_CgaCtaId ;  /* 0x0000000000057919 */ /* 0x003e220000008800 */
[----:B--2---:R-:W-:-:S05]  /*1a890*/  VIADD R0, R0, 0x1 ;  /* 0x0000000100007836 */ /* 0x004fca0000000000 */
        /* <DEDUP_REMOVED lines=8> */
.L_x_1505:
[----:B------:R-:W-:Y:S05]  /*1a920*/  BSYNC B0 ;  /* 0x0000000000007941 */ /* 0x000fea0003800000 */
.L_x_1434:
[----:B------:R-:W-:-:S03]  /*1a930*/  UMOV UR4, 0xffffffff ;  /* 0xffffffff00047882 */ /* 0x000fc60000000000 */
[----:B------:R-:W-:Y:S05]  /*1a940*/  BRA.DIV UR4, `(.L_x_1436) ;  /* 0x0000002204807947 */ /* 0x000fea000b800000 */
[----:B------:R-:W1:Y:S02]  /*1a950*/  S2R R2, SR_TID.X ;  /* 0x0000000000027919 */ /* 0x000e640000002100 */
[----:B-1----:R-:W-:-:S04]  /*1a960*/  SHF.R.U32.HI R2, RZ, 0x5, R2 ;  /* 0x00000005ff027819 */ /* 0x002fc80000011602 */
[----:B------:R-:W-:-:S05]  /*1a970*/  LOP3.LUT R2, R2, 0x3, RZ, 0xc0, !PT ;  /* 0x0000000302027812 */ /* 0x000fca00078ec0ff */
[----:B------:R1:W2:Y:S02]  /*1a980*/  SHFL.IDX PT, R14, R2, RZ, 0x1f ;  /* 0x00001fff020e7589 */ /* 0x0002a400000e0000 */
.L_x_1508:
[----:B--2---:R-:W-:Y:S01]  /*1a990*/  ISETP.NE.AND P0, PT, R14, RZ, PT ;  /* 0x000000ff0e00720c */ /* 0x004fe20003f05270 */
[----:B------:R-:W-:-:S12]  /*1a9a0*/  BSSY B0, `(.L_x_1437) ;  /* 0x0000027000007945 */ /* 0x000fd80003800000 */
[----:B------:R-:W-:Y:S05]  /*1a9b0*/  @P0 BRA `(.L_x_1438) ;  /* 0x0000000000940947 */ /* 0x000fea0003800000 */
[----:B------:R-:W-:-:S03]  /*1a9c0*/  UMOV UR4, 0xffffffff ;  /* 0xffffffff00047882 */ /* 0x000fc60000000000 */
[----:B------:R-:W-:Y:S05]  /*1a9d0*/  BRA.DIV UR4, `(.L_x_1439) ;  /* 0x0000002204907947 */ /* 0x000fea000b800000 */
[----:B------:R-:W-:-:S13]  /*1a9e0*/  ELECT P6, URZ, PT ;  /* 0x00000000003f782f */ /* 0x000fda00038c0000 */
.L_x_1511:
        /* <DEDUP_REMOVED lines=8> */
.L_x_1440:
        /* <DEDUP_REMOVED lines=13> */
.L_x_1512:
[----:B------:R-:W1:Y:S02]  /*1ab40*/  SYNCS.PHASECHK.TRANS64.TRYWAIT P0, [R7+URZ], R2 ;  /* 0x00000002070075a7 */ /* 0x000e64000800017f */
[----:B-1----:R-:W-:Y:S05]  /*1ab50*/  @!P0 BRA `(.L_x_1442) ;  /* 0x0000002000648947 */ /* 0x002fea0003800000 */
.L_x_1513:
[----:B------:R-:W-:Y:S05]  /*1ab60*/  @!P2 BRA `(.L_x_1443) ;  /* 0x000000000004a947 */ /* 0x000fea0003800000 */
[----:B------:R-:W-:Y:S01]  /*1ab70*/  BPT.TRAP 0x1 ;  /* 0x000000040000795c */ /* 0x000fe20000300000 */
.L_x_1443:
[----:B------:R-:W-:-:S04]  /*1ab80*/  VIADD R0, R0, 0x30860 ;  /* 0x0003086000007836 */ /* 0x000fc80000000000 */
[----:B------:R-:W-:-:S04]  /*1ab90*/  IMAD R4, R19, 0x8, R0 ;  /* 0x0000000813047824 */ /* 0x000fc800078e0200 */
[----:B------:R-:W2:Y:S02]  /*1aba0*/  SYNCS.PHASECHK.TRANS64.TRYWAIT P0, [R4+URZ], R5 ;  /* 0x00000005040075a7 */ /* 0x000ea4000800017f */
[----:B--2---:R-:W-:Y:S05]  /*1abb0*/  @!P0 BRA `(.L_x_1444) ;  /* 0x0000002000608947 */ /* 0x004fea0003800000 */
.L_x_1514:
[----:B------:R-:W-:-:S07]  /*1abc0*/  IMAD R3, R3, 0x8, R0 ;  /* 0x0000000803037824 */ /* 0x000fce00078e0200 */
.L_x_1445:
[----:B----4-:R4:W0:Y:S02]  /*1abd0*/  SYNCS.PHASECHK.TRANS64.TRYWAIT P0, [R3+URZ], R2 ;  /* 0x00000002030075a7 */ /* 0x010824000800017f */
[----:B0-----:R-:W-:Y:S05]  /*1abe0*/  @!P0 NANOSLEEP.SYNCS 0x989680 ;  /* 0x009896800000895d */ /* 0x001fea0003900000 */
[----:B------:R-:W0:Y:S02]  /*1abf0*/  @!P0 SYNCS.PHASECHK.TRANS64 P0, [R3+URZ], R2 ;  /* 0x00000002030085a7 */ /* 0x000e24000800007f */
[----:B0-----:R-:W-:Y:S05]  /*1ac00*/  @!P0 BRA `(.L_x_1445) ;  /* 0xfffffffc00f08947 */ /* 0x001fea000383ffff */
.L_x_1438:
[----:B------:R-:W-:Y:S05]  /*1ac10*/  BSYNC B0 ;  /* 0x0000000000007941 */ /* 0x000fea0003800000 */
.L_x_1437:
[----:B------:R-:W-:Y:S05]  /*1ac20*/  EXIT ;  /* 0x000000000000794d */ /* 0x000fea0003800000 */
.L_x_1209:
[----:B0-----:R-:W-:-:S04]  /*1ac30*/  IMAD.U32 R3, RZ, RZ, UR37 ;  /* 0x00000025ff037e24 */ /* 0x001fc8000f8e00ff */
[----:B------:R0:W1:Y:S03]  /*1ac40*/  SYNCS.PHASECHK.TRANS64.TRYWAIT P1, [R3+URZ+0x30800], R0 ;  /* 0x03080000030075a7 */ /* 0x000066000802017f */
[----:B-1----:R-:W-:Y:S05]  /*1ac50*/  @!P1 NANOSLEEP.SYNCS 0x989680 ;  /* 0x009896800000995d */ /* 0x002fea0003900000 */
[----:B------:R-:W1:Y:S02]  /*1ac60*/  @!P1 SYNCS.PHASECHK.TRANS64 P1, [R3+URZ+0x30800], R0 ;  /* 0x03080000030095a7 */ /* 0x000e64000802007f */
[----:B-1----:R-:W-:Y:S05]  /*1ac70*/  @!P1 BRA `(.L_x_1209) ;  /* 0xfffffffc00ec9947 */ /* 0x002fea000383ffff */
[----:B------:R-:W-:Y:S05]  /*1ac80*/  BRA `(.L_x_1446) ;  /* 0xfffffe78003c7947 */ /* 0x000fea000383ffff */
.L_x_1213:
[----:B-1----:R1:W2:Y:S02]  /*1ac90*/  SYNCS.PHASECHK.TRANS64.TRYWAIT P2, [R15+URZ+0x30830], R0 ;  /* 0x030830000f0075a7 */ /* 0x0022a4000804017f */
[----:B--2---:R-:W-:Y:S05]  /*1aca0*/  @!P2 NANOSLEEP.SYNCS 0x989680 ;  /* 0x009896800000a95d */ /* 0x004fea0003900000 */
[----:B------:R-:W2:Y:S02]  /*1acb0*/  @!P2 SYNCS.PHASECHK.TRANS64 P2, [R15+URZ+0x30830], R0 ;  /* 0x030830000f00a5a7 */ /* 0x000ea4000804007f */
[----:B--2---:R-:W-:Y:S05]  /*1acc0*/  @!P2 BRA `(.L_x_1213) ;  /* 0xfffffffc00f0a947 */ /* 0x004fea000383ffff */
[----:B------:R-:W-:Y:S05]  /*1acd0*/  BRA `(.L_x_1212) ;  /* 0xfffffe7800647947 */ /* 0x000fea000383ffff */
.L_x_1229:
[----:B-1----:R-:W-:-:S04]  /*1ace0*/  IMAD.U32 R154, RZ, RZ, UR5 ;  /* 0x00000005ff9a7e24 */ /* 0x002fc8000f8e00ff */
[----:B------:R1:W2:Y:S03]  /*1acf0*/  SYNCS.PHASECHK.TRANS64.TRYWAIT P2, [R154+URZ+0x30830], R21 ;  /* 0x030830159a0075a7 */ /* 0x0002a6000804017f */
[----:B--2---:R-:W-:Y:S05]  /*1ad00*/  @!P2 NANOSLEEP.SYNCS 0x989680 ;  /* 0x009896800000a95d */ /* 0x004fea0003900000 */
[----:B------:R-:W2:Y:S02]  /*1ad10*/  @!P2 SYNCS.PHASECHK.TRANS64 P2, [R154+URZ+0x30830], R21 ;  /* 0x030830159a00a5a7 */ /* 0x000ea4000804007f */
[----:B--2---:R-:W-:Y:S05]  /*1ad20*/  @!P2 BRA `(.L_x_1229) ;  /* 0xfffffffc00eca947 */ /* 0x004fea000383ffff */
[----:B------:R-:W-:Y:S05]  /*1ad30*/  BRA `(.L_x_1228) ;  /* 0xfffffea4003c7947 */ /* 0x000fea000383ffff */
.L_x_1233:
[----:B0-----:R-:W-:-:S04]  /*1ad40*/  IMAD.U32 R21, RZ, RZ, UR14 ;  /* 0x0000000eff157e24 */ /* 0x001fc8000f8e00ff */
[----:B------:R0:W2:Y:S03]  /*1ad50*/  SYNCS.PHASECHK.TRANS64.TRYWAIT P2, [R21+URZ+0x30850], R0 ;  /* 0x03085000150075a7 */ /* 0x0000a6000804017f */
[----:B--2---:R-:W-:Y:S05]  /*1ad60*/  @!P2 NANOSLEEP.SYNCS 0x989680 ;  /* 0x009896800000a95d */ /* 0x004fea0003900000 */
[----:B------:R-:W2:Y:S02]  /*1ad70*/  @!P2 SYNCS.PHASECHK.TRANS64 P2, [R21+URZ+0x30850], R0 ;  /* 0x030850001500a5a7 */ /* 0x000ea4000804007f */
[----:B--2---:R-:W-:Y:S05]  /*1ad80*/  @!P2 BRA `(.L_x_1233) ;  /* 0xfffffffc00eca947 */ /* 0x004fea000383ffff */
[----:B------:R-:W-:Y:S05]  /*1ad90*/  BRA `(.L_x_1232) ;  /* 0xfffffeb000c87947 */ /* 0x000fea000383ffff */
.L_x_1250:
[----:B-1----:R-:W-:-:S04]  /*1ada0*/  IMAD.U32 R3, RZ, RZ, UR6 ;  /* 0x00000006ff037e24 */ /* 0x002fc8000f8e00ff */
[----:B------:R1:W2:Y:S03]  /*1adb0*/  SYNCS.PHASECHK.TRANS64.TRYWAIT P2, [R3+URZ+0x30830], R2 ;  /* 0x03083002030075a7 */ /* 0x0002a6000804017f */
[----:B--2---:R-:W-:Y:S05]  /*1adc0*/  @!P2 NANOSLEEP.SYNCS 0x989680 ;  /* 0x009896800000a95d */ /* 0x004fea0003900000 */
[----:B------:R-:W2:Y:S02]  /*1add0*/  @!P2 SYNCS.PHASECHK.TRANS64 P2, [R3+URZ+0x30830], R2 ;  /* 0x030830020300a5a7 */ /* 0x000ea4000804007f */
[----:B--2---:R-:W-:Y:S05]  /*1ade0*/  @!P2 BRA `(.L_x_1250) ;  /* 0xfffffffc00eca947 */ /* 0x004fea000383ffff */
[----:B------:R-:W-:Y:S05]  /*1adf0*/  BRA `(.L_x_1249) ;  /* 0xfffffed000a47947 */ /* 0x000fea000383ffff */
.L_x_1254:
[----:B01----:R-:W-:-:S04]  /*1ae00*/  IMAD.U32 R2, RZ, RZ, UR10 ;  /* 0x0000000aff027e24 */ /* 0x003fc8000f8e00ff */
[----:B------:R0:W1:Y:S03]  /*1ae10*/  SYNCS.PHASECHK.TRANS64.TRYWAIT P2, [R2+URZ+0x30850], R0 ;  /* 0x03085000020075a7 */ /* 0x000066000804017f */
[----:B-1----:R-:W-:Y:S05]  /*1ae20*/  @!P2 NANOSLEEP.SYNCS 0x989680 ;  /* 0x009896800000a95d */ /* 0x002fea0003900000 */
[----:B------:R-:W1:Y:S02]  /*1ae30*/  @!P2 SYNCS.PHASECHK.TRANS64 P2, [R2+URZ+0x30850], R0 ;  /* 0x030850000200a5a7 */ /* 0x000e64000804007f */
[----:B-1----:R-:W-:Y:S05]  /*1ae40*/  @!P2 BRA `(.L_x_1254) ;  /* 0xfffffffc00eca947 */ /* 0x002fea000383ffff */
[----:B------:R-:W-:Y:S05]  /*1ae50*/  BRA `(.L_x_1253) ;  /* 0xfffffee000307947 */ /* 0x000fea000383ffff */
.L_x_1260:
[----:B-1----:R-:W-:-:S04]  /*1ae60*/  IMAD.U32 R3, RZ, RZ, UR6 ;  /* 0x00000006ff037e24 */ /* 0x002fc8000f8e00ff */
[----:B------:R1:W2:Y:S03]  /*1ae70*/  SYNCS.PHASECHK.TRANS64.TRYWAIT P2, [R3+URZ+0x30830], R2 ;  /* 0x03083002030075a7 */ /* 0x0002a6000804017f */
[----:B--2---:R-:W-:Y:S05]  /*1ae80*/  @!P2 NANOSLEEP.SYNCS 0x989680 ;  /* 0x009896800000a95d */ /* 0x004fea0003900000 */
[----:B------:R-:W2:Y:S02]  /*1ae90*/  @!P2 SYNCS.PHASECHK.TRANS64 P2, [R3+URZ+0x30830], R2 ;  /* 0x030830020300a5a7 */ /* 0x000ea4000804007f */
[----:B--2---:R-:W-:Y:S05]  /*1aea0*/  @!P2 BRA `(.L_x_1260) ;  /* 0xfffffffc00eca947 */ /* 0x004fea000383ffff */
[----:B------:R-:W-:Y:S05]  /*1aeb0*/  BRA `(.L_x_1259) ;  /* 0xfffffef000b47947 */ /* 0x000fea000383ffff */
.L_x_1264:
[----:B01----:R-:W-:-:S04]  /*1aec0*/  IMAD.U32 R2, RZ, RZ, UR10 ;  /* 0x0000000aff027e24 */ /* 0x003fc8000f8e00ff */
[----:B------:R0:W1:Y:S03]  /*1aed0*/  SYNCS.PHASECHK.TRANS64.TRYWAIT P2, [R2+URZ+0x30850], R0 ;  /* 0x03085000020075a7 */ /* 0x000066000804017f */
[----:B-1----:R-:W-:Y:S05]  /*1aee0*/  @!P2 NANOSLEEP.SYNCS 0x989680 ;  /* 0x009896800000a95d */ /* 0x002fea0003900000 */
[----:B------:R-:W1:Y:S02]  /*1aef0*/  @!P2 SYNCS.PHASECHK.TRANS64 P2, [R2+URZ+0x30850], R0 ;  /* 0x030850000200a5a7 */ /* 0x000e64000804007f */
[----:B-1----:R-:W-:Y:S05]  /*1af00*/  @!P2 BRA `(.L_x_1264) ;  /* 0xfffffffc00eca947 */ /* 0x002fea000383ffff */
[----:B------:R-:W-:Y:S05]  /*1af10*/  BRA `(.L_x_1263) ;  /* 0xffffff0000407947 */ /* 0x000fea000383ffff */
.L_x_1277:
[----:B-1----:R-:W-:-:S04]  /*1af20*/  IMAD.U32 R5, RZ, RZ, UR5 ;  /* 0x00000005ff057e24 */ /* 0x002fc8000f8e00ff */
[----:B------:R1:W2:Y:S03]  /*1af30*/  SYNCS.PHASECHK.TRANS64.TRYWAIT P0, [R5+URZ+0x30850], R0 ;  /* 0x03085000050075a7 */ /* 0x0002a6000800017f */
[----:B--2---:R-:W-:Y:S05]  /*1af40*/  @!P0 NANOSLEEP.SYNCS 0x989680 ;  /* 0x009896800000895d */ /* 0x004fea0003900000 */
[----:B------:R-:W2:Y:S02]  /*1af50*/  @!P0 SYNCS.PHASECHK.TRANS64 P0, [R5+URZ+0x30850], R0 ;  /* 0x03085000050085a7 */ /* 0x000ea4000800007f */
[----:B--2---:R-:W-:Y:S05]  /*1af60*/  @!P0 BRA `(.L_x_1277) ;  /* 0xfffffffc00ec8947 */ /* 0x004fea000383ffff */
[----:B------:R-:W-:Y:S05]  /*1af70*/  BRA `(.L_x_1276) ;  /* 0xffffff2400347947 */ /* 0x000fea000383ffff */
.L_x_1332:
[----:B-1----:R-:W1:Y:S01]  /*1af80*/  S2R R4, SR_TID.X ;  /* 0x0000000000047919 */ /* 0x002e620000002100 */
[----:B------:R-:W-:Y:S01]  /*1af90*/  BSSY B0, `(.L_x_1447) ;  /* 0x000000a000007945 */ /* 0x000fe20003800000 */
[----:B------:R-:W-:Y:S02]  /*1afa0*/  IMAD.MOV.U32 R12, RZ, RZ, RZ ;  /* 0x000000ffff0c7224 */ /* 0x000fe400078e00ff */
[----:B------:R-:W-:Y:S02]  /*1afb0*/  IMAD.MOV.U32 R11, RZ, RZ, 0x1f ;  /* 0x0000001fff0b7424 */ /* 0x000fe400078e00ff */
[----:B------:R-:W-:Y:S01]  /*1afc0*/  IMAD.MOV.U32 R15, RZ, RZ, -0x1 ;  /* 0xffffffffff0f7424 */ /* 0x000fe200078e00ff */
[----:B-1----:R-:W-:-:S04]  /*1afd0*/  SHF.R.U32.HI R4, RZ, 0x5, R4 ;  /* 0x00000005ff047819 */ /* 0x002fc80000011604 */
[----:B------:R-:W-:-:S05]  /*1afe0*/  LOP3.LUT R4, R4, 0x3, RZ, 0xc0, !PT ;  /* 0x0000000304047812 */ /* 0x000fca00078ec0ff */
[----:B------:R-:W-:-:S07]  /*1aff0*/  IMAD.MOV.U32 R13, RZ, RZ, R4 ;  /* 0x000000ffff0d7224 */ /* 0x000fce00078e0004 */
[----:B0-2---:R-:W-:Y:S05]  /*1b000*/  WARPSYNC.COLLECTIVE R15, `(.L_x_1448) ;  /* 0x000000000f087348 */ /* 0x005fea0003c00000 */
[----:B------:R1:W3:Y:S02]  /*1b010*/  SHFL.IDX P6, R14, R13, R12, R11 ;  /* 0x0000000c0d0e7389 */ /* 0x0002e400000c000b */
[----:B0123--:R-:W-:Y:S01]  /*1b020*/  ENDCOLLECTIVE ;  /* 0x000000000000791b */ /* 0x00ffe20003800000 */
.L_x_1448:
[----:B------:R-:W-:Y:S05]  /*1b030*/  BSYNC B0 ;  /* 0x0000000000007941 */ /* 0x000fea0003800000 */
.L_x_1447:
[----:B------:R-:W-:Y:S05]  /*1b040*/  BRA `(.L_x_1449) ;  /* 0xffffff9c00f07947 */ /* 0x000fea000383ffff */
.L_x_1334:
[----:B------:R-:W-:Y:S01]  /*1b050*/  BSSY B0, `(.L_x_1450) ;  /* 0x0000006000007945 */ /* 0x000fe20003800000 */
[----:B------:R-:W-:-:S07]  /*1b060*/  IMAD.MOV.U32 R15, RZ, RZ, -0x1 ;  /* 0xffffffffff0f7424 */ /* 0x000fce00078e00ff */
[----:B012---:R-:W-:Y:S05]  /*1b070*/  WARPSYNC.COLLECTIVE R15, `(.L_x_1451) ;  /* 0x000000000f0c7348 */ /* 0x007fea0003c00000 */
[----:B------:R-:W-:Y:S02]  /*1b080*/  ELECT P6, UR62, PT ;  /* 0x00000000003e782f */ /* 0x000fe400038c0000 */
[----:B------:R-:W-:Y:S01]  /*1b090*/  MOV R14, UR62 ;  /* 0x0000003e000e7c02 */ /* 0x000fe20008000f00 */
[----:B012---:R-:W-:Y:S10]  /*1b0a0*/  ENDCOLLECTIVE ;  /* 0x000000000000791b */ /* 0x007ff40003800000 */
.L_x_1451:
[----:B------:R-:W-:Y:S05]  /*1b0b0*/  BSYNC B0 ;  /* 0x0000000000007941 */ /* 0x000fea0003800000 */
.L_x_1450:
[----:B------:R-:W-:Y:S05]  /*1b0c0*/  BRA `(.L_x_1452) ;  /* 0xffffff9c00fc7947 */ /* 0x000fea000383ffff */
.L_x_1336:
[----:B-1----:R1:W3:Y:S02]  /*1b0d0*/  SYNCS.PHASECHK.TRANS64.TRYWAIT P0, [R0+URZ+0x30840], R2 ;  /* 0x03084002000075a7 */ /* 0x0022e4000800017f */
[----:B---3--:R-:W-:Y:S05]  /*1b0e0*/  @!P0 NANOSLEEP.SYNCS 0x989680 ;  /* 0x009896800000895d */ /* 0x008fea0003900000 */
[----:B------:R-:W3:Y:S02]  /*1b0f0*/  @!P0 SYNCS.PHASECHK.TRANS64 P0, [R0+URZ+0x30840], R2 ;  /* 0x03084002000085a7 */ /* 0x000ee4000800007f */
[----:B---3--:R-:W-:Y:S05]  /*1b100*/  @!P0 BRA `(.L_x_1336) ;  /* 0xfffffffc00f08947 */ /* 0x008fea000383ffff */
[----:B------:R-:W-:Y:S05]  /*1b110*/  BRA `(.L_x_1453) ;  /* 0xffffffa000607947 */ /* 0x000fea000383ffff */
.L_x_1340:
        /* <DEDUP_REMOVED lines=15> */
.L_x_1454:
[----:B------:R-:W-:Y:S02]  /*1b210*/  IMAD.MOV.U32 R13, RZ, RZ, R4 ;  /* 0x000000ffff0d7224 */ /* 0x000fe400078e0004 */
[----:B------:R-:W-:-:S07]  /*1b220*/  IMAD.MOV.U32 R6, RZ, RZ, R14 ;  /* 0x000000ffff067224 */ /* 0x000fce00078e000e */
[----:B------:R-:W-:Y:S05]  /*1b230*/  WARPSYNC.COLLECTIVE R15, `(.L_x_1455) ;  /* 0x000000000f087348 */ /* 0x000fea0003c00000 */
[----:B------:R0:W1:Y:S02]  /*1b240*/  SHFL.IDX P6, R14, R13, R12, R11 ;  /* 0x0000000c0d0e7389 */ /* 0x00006400000c000b */
[----:B01----:R-:W-:Y:S01]  /*1b250*/  ENDCOLLECTIVE ;  /* 0x000000000000791b */ /* 0x003fe20003800000 */
.L_x_1455:
        /* <DEDUP_REMOVED lines=20> */
.L_x_1456:
[----:B------:R-:W-:Y:S02]  /*1b3a0*/  IMAD.MOV.U32 R13, RZ, RZ, R4 ;  /* 0x000000ffff0d7224 */ /* 0x000fe400078e0004 */
[----:B------:R-:W-:-:S07]  /*1b3b0*/  IMAD.MOV.U32 R6, RZ, RZ, R14 ;  /* 0x000000ffff067224 */ /* 0x000fce00078e000e */
[----:B------:R-:W-:Y:S05]  /*1b3c0*/  WARPSYNC.COLLECTIVE R15, `(.L_x_1457) ;  /* 0x000000000f087348 */ /* 0x000fea0003c00000 */
[----:B------:R0:W1:Y:S02]  /*1b3d0*/  SHFL.IDX P6, R14, R13, R12, R11 ;  /* 0x0000000c0d0e7389 */ /* 0x00006400000c000b */
[----:B01----:R-:W-:Y:S01]  /*1b3e0*/  ENDCOLLECTIVE ;  /* 0x000000000000791b */ /* 0x003fe20003800000 */
.L_x_1457:
        /* <DEDUP_REMOVED lines=20> */
.L_x_1458:
[----:B------:R-:W-:Y:S02]  /*1b530*/  IMAD.MOV.U32 R13, RZ, RZ, R4 ;  /* 0x000000ffff0d7224 */ /* 0x000fe400078e0004 */
[----:B------:R-:W-:-:S07]  /*1b540*/  IMAD.MOV.U32 R6, RZ, RZ, R14 ;  /* 0x000000ffff067224 */ /* 0x000fce00078e000e */
[----:B------:R-:W-:Y:S05]  /*1b550*/  WARPSYNC.COLLECTIVE R15, `(.L_x_1459) ;  /* 0x000000000f087348 */ /* 0x000fea0003c00000 */
[----:B------:R0:W1:Y:S02]  /*1b560*/  SHFL.IDX P6, R14, R13, R12, R11 ;  /* 0x0000000c0d0e7389 */ /* 0x00006400000c000b */
[----:B01----:R-:W-:Y:S01]  /*1b570*/  ENDCOLLECTIVE ;  /* 0x000000000000791b */ /* 0x003fe20003800000 */
.L_x_1459:
        /* <DEDUP_REMOVED lines=20> */
.L_x_1460:
[----:B------:R-:W-:Y:S02]  /*1b6c0*/  IMAD.MOV.U32 R13, RZ, RZ, R4 ;  /* 0x000000ffff0d7224 */ /* 0x000fe400078e0004 */
[----:B------:R-:W-:-:S07]  /*1b6d0*/  IMAD.MOV.U32 R6, RZ, RZ, R14 ;  /* 0x000000ffff067224 */ /* 0x000fce00078e000e */
[----:B------:R-:W-:Y:S05]  /*1b6e0*/  WARPSYNC.COLLECTIVE R15, `(.L_x_1461) ;  /* 0x000000000f087348 */ /* 0x000fea0003c00000 */
[----:B------:R0:W1:Y:S02]  /*1b6f0*/  SHFL.IDX P6, R14, R13, R12, R11 ;  /* 0x0000000c0d0e7389 */ /* 0x00006400000c000b */
[----:B01----:R-:W-:Y:S01]  /*1b700*/  ENDCOLLECTIVE ;  /* 0x000000000000791b */ /* 0x003fe20003800000 */
.L_x_1461:
        /* <DEDUP_REMOVED lines=20> */
.L_x_1462:
[----:B------:R-:W-:Y:S02]  /*1b850*/  IMAD.MOV.U32 R13, RZ, RZ, R4 ;  /* 0x000000ffff0d7224 */ /* 0x000fe400078e0004 */
[----:B------:R-:W-:-:S07]  /*1b860*/  IMAD.MOV.U32 R6, RZ, RZ, R14 ;  /* 0x000000ffff067224 */ /* 0x000fce00078e000e */
[----:B------:R-:W-:Y:S05]  /*1b870*/  WARPSYNC.COLLECTIVE R15, `(.L_x_1463) ;  /* 0x000000000f087348 */ /* 0x000fea0003c00000 */
[----:B------:R0:W1:Y:S02]  /*1b880*/  SHFL.IDX P6, R14, R13, R12, R11 ;  /* 0x0000000c0d0e7389 */ /* 0x00006400000c000b */
[----:B01----:R-:W-:Y:S01]  /*1b890*/  ENDCOLLECTIVE ;  /* 0x000000000000791b */ /* 0x003fe20003800000 */
.L_x_1463:
        /* <DEDUP_REMOVED lines=20> */
.L_x_1464:
[----:B------:R-:W-:Y:S02]  /*1b9e0*/  IMAD.MOV.U32 R13, RZ, RZ, R4 ;  /* 0x000000ffff0d7224 */ /* 0x000fe400078e0004 */
[----:B------:R-:W-:-:S07]  /*1b9f0*/  IMAD.MOV.U32 R6, RZ, RZ, R14 ;  /* 0x000000ffff067224 */ /* 0x000fce00078e000e */
[----:B------:R-:W-:Y:S05]  /*1ba00*/  WARPSYNC.COLLECTIVE R15, `(.L_x_1465) ;  /* 0x000000000f087348 */ /* 0x000fea0003c00000 */
[----:B------:R0:W1:Y:S02]  /*1ba10*/  SHFL.IDX P6, R14, R13, R12, R11 ;  /* 0x0000000c0d0e7389 */ /* 0x00006400000c000b */
[----:B01----:R-:W-:Y:S01]  /*1ba20*/  ENDCOLLECTIVE ;  /* 0x000000000000791b */ /* 0x003fe20003800000 */
.L_x_1465:
        /* <DEDUP_REMOVED lines=18> */
.L_x_1466:
[----:B------:R-:W-:-:S05]  /*1bb50*/  VIADD R7, R0, 0x60 ;  /* 0x0000006000077836 */ /* 0x000fca0000000000 */
[----:B------:R-:W-:Y:S01]  /*1bb60*/  ISETP.GE.AND P5, PT, R7, R2, PT ;  /* 0x000000020700720c */ /* 0x000fe20003fa6270 */
[----:B------:R-:W-:Y:S02]  /*1bb70*/  IMAD.MOV.U32 R13, RZ, RZ, R4 ;  /* 0x000000ffff0d7224 */ /* 0x000fe400078e0004 */
[----:B------:R-:W-:-:S10]  /*1bb80*/  IMAD.MOV.U32 R8, RZ, RZ, R14 ;  /* 0x000000ffff087224 */ /* 0x000fd400078e000e */
[----:B------:R-:W-:Y:S05]  /*1bb90*/  WARPSYNC.COLLECTIVE R15, `(.L_x_1467) ;  /* 0x000000000f087348 */ /* 0x000fea0003c00000 */
[----:B------:R0:W1:Y:S02]  /*1bba0*/  SHFL.IDX P6, R14, R13, R12, R11 ;  /* 0x0000000c0d0e7389 */ /* 0x00006400000c000b */
[----:B01----:R-:W-:Y:S01]  /*1bbb0*/  ENDCOLLECTIVE ;  /* 0x000000000000791b */ /* 0x003fe20003800000 */
.L_x_1467:
        /* <DEDUP_REMOVED lines=18> */
.L_x_1468:
[----:B------:R-:W-:Y:S02]  /*1bce0*/  IMAD.MOV.U32 R13, RZ, RZ, R4 ;  /* 0x000000ffff0d7224 */ /* 0x000fe400078e0004 */
[----:B------:R-:W-:-:S07]  /*1bcf0*/  IMAD.MOV.U32 R5, RZ, RZ, R14 ;  /* 0x000000ffff057224 */ /* 0x000fce00078e000e */
[----:B------:R-:W-:Y:S05]  /*1bd00*/  WARPSYNC.COLLECTIVE R15, `(.L_x_1469) ;  /* 0x000000000f087348 */ /* 0x000fea0003c00000 */
[----:B------:R0:W1:Y:S02]  /*1bd10*/  SHFL.IDX P6, R14, R13, R12, R11 ;  /* 0x0000000c0d0e7389 */ /* 0x00006400000c000b */
[----:B01----:R-:W-:Y:S01]  /*1bd20*/  ENDCOLLECTIVE ;  /* 0x000000000000791b */ /* 0x003fe20003800000 */
.L_x_1469:
[----:B------:R-:W-:Y:S01]  /*1bd30*/  IMAD.MOV.U32 R3, RZ, RZ, R14 ;  /* 0x000000ffff037224 */ /* 0x000fe200078e000e */
[----:B------:R-:W-:Y:S06]  /*1bd40*/  BRA `(.L_x_1470) ;  /* 0xffffffa400247947 */ /* 0x000fec000383ffff */
.L_x_1345:
[----:B0-----:R0:W3:Y:S02]  /*1bd50*/  SYNCS.PHASECHK.TRANS64.TRYWAIT P0, [R18+URZ+0x30820], R0 ;  /* 0x03082000120075a7 */ /* 0x0010e4000800017f */
[----:B---3--:R-:W-:Y:S05]  /*1bd60*/  @!P0 NANOSLEEP.SYNCS 0x989680 ;  /* 0x009896800000895d */ /* 0x008fea0003900000 */
[----:B------:R-:W3:Y:S02]  /*1bd70*/  @!P0 SYNCS.PHASECHK.TRANS64 P0, [R18+URZ+0x30820], R0 ;  /* 0x03082000120085a7 */ /* 0x000ee4000800007f */
[----:B---3--:R-:W-:Y:S05]  /*1bd80*/  @!P0 BRA `(.L_x_1345) ;  /* 0xfffffffc00f08947 */ /* 0x008fea000383ffff */
[----:B------:R-:W-:Y:S05]  /*1bd90*/  BRA `(.L_x_1471) ;  /* 0xffffffa400a07947 */ /* 0x000fea000383ffff */
.L_x_1354:
[----:B-1----:R1:W2:Y:S02]  /*1bda0*/  SYNCS.PHASECHK.TRANS64.TRYWAIT P0, [R3+URZ+0x30840], R2 ;  /* 0x03084002030075a7 */ /* 0x0022a4000800017f */
[----:B--2---:R-:W-:Y:S05]  /*1bdb0*/  @!P0 NANOSLEEP.SYNCS 0x989680 ;  /* 0x009896800000895d */ /* 0x004fea0003900000 */
[----:B------:R-:W2:Y:S02]  /*1bdc0*/  @!P0 SYNCS.PHASECHK.TRANS64 P0, [R3+URZ+0x30840], R2 ;  /* 0x03084002030085a7 */ /* 0x000ea4000800007f */
[----:B--2---:R-:W-:Y:S05]  /*1bdd0*/  @!P0 BRA `(.L_x_1354) ;  /* 0xfffffffc00f08947 */ /* 0x004fea000383ffff */
[----:B------:R-:W-:Y:S05]  /*1bde0*/  BRA `(.L_x_1472) ;  /* 0xffffffa800987947 */ /* 0x000fea000383ffff */
.L_x_1362:
[----:B0-----:R0:W1:Y:S02]  /*1bdf0*/  SYNCS.PHASECHK.TRANS64.TRYWAIT P0, [R3+URZ+0x60], R2 ;  /* 0x00006002030075a7 */ /* 0x001064000800017f */
[----:B-1----:R-:W-:Y:S05]  /*1be00*/  @!P0 NANOSLEEP.SYNCS 0x989680 ;  /* 0x009896800000895d */ /* 0x002fea0003900000 */
[----:B------:R-:W1:Y:S02]  /*1be10*/  @!P0 SYNCS.PHASECHK.TRANS64 P0, [R3+URZ+0x60], R2 ;  /* 0x00006002030085a7 */ /* 0x000e64000800007f */
[----:B-1----:R-:W-:Y:S05]  /*1be20*/  @!P0 BRA `(.L_x_1362) ;  /* 0xfffffffc00f08947 */ /* 0x002fea000383ffff */
[----:B------:R-:W-:Y:S05]  /*1be30*/  BRA `(.L_x_1473) ;  /* 0xffffffac00ec7947 */ /* 0x000fea000383ffff */
.L_x_1373:
[----:B-1----:R1:W2:Y:S02]  /*1be40*/  SYNCS.PHASECHK.TRANS64.TRYWAIT P0, [R3+URZ+0x30840], R2 ;  /* 0x03084002030075a7 */ /* 0x0022a4000800017f */
[----:B--2---:R-:W-:Y:S05]  /*1be50*/  @!P0 NANOSLEEP.SYNCS 0x989680 ;  /* 0x009896800000895d */ /* 0x004fea0003900000 */
[----:B------:R-:W2:Y:S02]  /*1be60*/  @!P0 SYNCS.PHASECHK.TRANS64 P0, [R3+URZ+0x30840], R2 ;  /* 0x03084002030085a7 */ /* 0x000ea4000800007f */
[----:B--2---:R-:W-:Y:S05]  /*1be70*/  @!P0 BRA `(.L_x_1373) ;  /* 0xfffffffc00f08947 */ /* 0x004fea000383ffff */
[----:B------:R-:W-:Y:S05]  /*1be80*/  BRA `(.L_x_1474) ;  /* 0xffffffb400f47947 */ /* 0x000fea000383ffff */
.L_x_1381:
[----:B0-----:R0:W1:Y:S02]  /*1be90*/  SYNCS.PHASECHK.TRANS64.TRYWAIT P0, [R2+URZ+0x60], R3 ;  /* 0x00006003020075a7 */ /* 0x001064000800017f */
[----:B-1----:R-:W-:Y:S05]  /*1bea0*/  @!P0 NANOSLEEP.SYNCS 0x989680 ;  /* 0x009896800000895d */ /* 0x002fea0003900000 */
[----:B------:R-:W1:Y:S02]  /*1beb0*/  @!P0 SYNCS.PHASECHK.TRANS64 P0, [R2+URZ+0x60], R3 ;  /* 0x00006003020085a7 */ /* 0x000e64000800007f */
[----:B-1----:R-:W-:Y:S05]  /*1bec0*/  @!P0 BRA `(.L_x_1381) ;  /* 0xfffffffc00f08947 */ /* 0x002fea000383ffff */
[----:B------:R-:W-:Y:S05]  /*1bed0*/  BRA `(.L_x_1475) ;  /* 0xffffffbc00487947 */ /* 0x000fea000383ffff */
.L_x_1392:
[----:B--2---:R2:W3:Y:S02]  /*1bee0*/  SYNCS.PHASECHK.TRANS64.TRYWAIT P0, [R2+URZ+0x30840], R3 ;  /* 0x03084003020075a7 */ /* 0x0044e4000800017f */
[----:B---3--:R-:W-:Y:S05]  /*1bef0*/  @!P0 NANOSLEEP.SYNCS 0x989680 ;  /* 0x009896800000895d */ /* 0x008fea0003900000 */
[----:B------:R-:W3:Y:S02]  /*1bf00*/  @!P0 SYNCS.PHASECHK.TRANS64 P0, [R2+URZ+0x30840], R3 ;  /* 0x03084003020085a7 */ /* 0x000ee4000800007f */
[----:B---3--:R-:W-:Y:S05]  /*1bf10*/  @!P0 BRA `(.L_x_1392) ;  /* 0xfffffffc00f08947 */ /* 0x008fea000383ffff */
[----:B------:R-:W-:Y:S05]  /*1bf20*/  BRA `(.L_x_1476) ;  /* 0xffffffc400247947 */ /* 0x000fea000383ffff */
.L_x_1400:
[----:B0-----:R0:W1:Y:S02]  /*1bf30*/  SYNCS.PHASECHK.TRANS64.TRYWAIT P0, [R2+URZ+0x60], R5 ;  /* 0x00006005020075a7 */ /* 0x001064000800017f */
[----:B-1----:R-:W-:Y:S05]  /*1bf40*/  @!P0 NANOSLEEP.SYNCS 0x989680 ;  /* 0x009896800000895d */ /* 0x002fea0003900000 */
[----:B------:R-:W1:Y:S02]  /*1bf50*/  @!P0 SYNCS.PHASECHK.TRANS64 P0, [R2+URZ+0x60], R5 ;  /* 0x00006005020085a7 */ /* 0x000e64000800007f */
[----:B-1----:R-:W-:Y:S05]  /*1bf60*/  @!P0 BRA `(.L_x_1400) ;  /* 0xfffffffc00f08947 */ /* 0x002fea000383ffff */
[----:B------:R-:W-:Y:S05]  /*1bf70*/  BRA `(.L_x_1477) ;  /* 0xffffffc800787947 */ /* 0x000fea000383ffff */
.L_x_1413:
[----:B--2---:R2:W3:Y:S02]  /*1bf80*/  SYNCS.PHASECHK.TRANS64.TRYWAIT P0, [R0+URZ+0x30860], R2 ;  /* 0x03086002000075a7 */ /* 0x0044e4000800017f */
[----:B---3--:R-:W-:Y:S05]  /*1bf90*/  @!P0 NANOSLEEP.SYNCS 0x989680 ;  /* 0x009896800000895d */ /* 0x008fea0003900000 */
[----:B------:R-:W3:Y:S02]  /*1bfa0*/  @!P0 SYNCS.PHASECHK.TRANS64 P0, [R0+URZ+0x30860], R2 ;  /* 0x03086002000085a7 */ /* 0x000ee4000800007f */
[----:B---3--:R-:W-:Y:S05]  /*1bfb0*/  @!P0 BRA `(.L_x_1413) ;  /* 0xfffffffc00f08947 */ /* 0x008fea000383ffff */
[----:B------:R-:W-:Y:S05]  /*1bfc0*/  BRA `(.L_x_1478) ;  /* 0xffffffd000407947 */ /* 0x000fea000383ffff */
.L_x_1422:
[----:B------:R-:W3:Y:S01]  /*1bfd0*/  LDL R3, [R1] ;  /* 0x0000000001037983 */ /* 0x000ee20000100800 */
[----:B------:R-:W-:Y:S01]  /*1bfe0*/  BSSY B0, `(.L_x_1479) ;  /* 0x0000008000007945 */ /* 0x000fe20003800000 */
[----:B0-----:R-:W-:Y:S02]  /*1bff0*/  IMAD.MOV.U32 R12, RZ, RZ, RZ ;  /* 0x000000ffff0c7224 */ /* 0x001fe400078e00ff */
[----:B------:R-:W-:Y:S02]  /*1c000*/  IMAD.MOV.U32 R11, RZ, RZ, 0x1f ;  /* 0x0000001fff0b7424 */ /* 0x000fe400078e00ff */
[----:B------:R-:W-:Y:S02]  /*1c010*/  IMAD.MOV.U32 R15, RZ, RZ, -0x1 ;  /* 0xffffffffff0f7424 */ /* 0x000fe400078e00ff */
[----:B---3--:R-:W-:-:S07]  /*1c020*/  IMAD.MOV.U32 R13, RZ, RZ, R3 ;  /* 0x000000ffff0d7224 */ /* 0x008fce00078e0003 */
[----:B-12---:R-:W-:Y:S05]  /*1c030*/  WARPSYNC.COLLECTIVE R15, `(.L_x_1480) ;  /* 0x000000000f087348 */ /* 0x006fea0003c00000 */
[----:B------:R0:W3:Y:S02]  /*1c040*/  SHFL.IDX P6, R14, R13, R12, R11 ;  /* 0x0000000c0d0e7389 */ /* 0x0000e400000c000b */
[----:B0123--:R-:W-:Y:S01]  /*1c050*/  ENDCOLLECTIVE ;  /* 0x000000000000791b */ /* 0x00ffe20003800000 */
.L_x_1480:
[----:B------:R-:W-:Y:S05]  /*1c060*/  BSYNC B0 ;  /* 0x0000000000007941 */ /* 0x000fea0003800000 */
.L_x_1479:
        /* <DEDUP_REMOVED lines=9> */
.L_x_1481:
        /* <DEDUP_REMOVED lines=14> */
[C---:B------:R-:W-:Y:S02]  /*1c1e0*/  ISETP.GE.U32.AND P3, PT, R16.reuse, 0x4, PT ;  /* 0x000000041000780c */ /* 0x040fe40003f66070 */
[C---:B------:R-:W-:Y:S02]  /*1c1f0*/  ISETP.GE.U32.AND P4, PT, R16.reuse, 0x8, PT ;  /* 0x000000081000780c */ /* 0x040fe40003f86070 */
[----:B------:R-:W-:Y:S01]  /*1c200*/  ISETP.GE.U32.AND P5, PT, R16, 0x10, PT ;  /* 0x000000101000780c */ /* 0x000fe20003fa6070 */
[----:B--2---:R-:W-:Y:S01]  /*1c210*/  @!P1 IMAD.MOV.U32 R5, RZ, RZ, R6 ;  /* 0x000000ffff059224 */ /* 0x004fe200078e0006 */
[----:B------:R-:W-:-:S02]  /*1c220*/  CS2R R6, SRZ ;  /* 0x0000000000067805 */ /* 0x000fc4000001ff00 */
[----:B---3--:R-:W-:Y:S01]  /*1c230*/  @!P1 IMAD.MOV.U32 R7, RZ, RZ, R2 ;  /* 0x000000ffff079224 */ /* 0x008fe200078e0002 */
[----:B------:R-:W-:-:S03]  /*1c240*/  ISETP.NE.AND P1, PT, R16, RZ, PT ;  /* 0x000000ff1000720c */ /* 0x000fc60003f25270 */
[----:B------:R-:W-:-:S04]  /*1c250*/  IMAD R2, R7, R5, RZ ;  /* 0x0000000507027224 */ /* 0x000fc800078e02ff */
[----:B------:R-:W-:-:S07]  /*1c260*/  IMAD.MOV.U32 R13, RZ, RZ, R2 ;  /* 0x000000ffff0d7224 */ /* 0x000fce00078e0002 */
[----:B------:R-:W-:Y:S05]  /*1c270*/  WARPSYNC.COLLECTIVE R15, `(.L_x_1482) ;  /* 0x000000000f087348 */ /* 0x000fea0003c00000 */
[----:B------:R0:W1:Y:S02]  /*1c280*/  SHFL.UP P6, R14, R13, R12, R11 ;  /* 0x0400000c0d0e7389 */ /* 0x00006400000c000b */
[----:B01----:R-:W-:Y:S01]  /*1c290*/  ENDCOLLECTIVE ;  /* 0x000000000000791b */ /* 0x003fe20003800000 */
.L_x_1482:
        /* <DEDUP_REMOVED lines=8> */
.L_x_1483:
        /* <DEDUP_REMOVED lines=8> */
.L_x_1484:
        /* <DEDUP_REMOVED lines=8> */
.L_x_1485:
        /* <DEDUP_REMOVED lines=8> */
.L_x_1486:
        /* <DEDUP_REMOVED lines=9> */
.L_x_1487:
[----:B------:R-:W-:Y:S01]  /*1c530*/  IMAD.MOV.U32 R10, RZ, RZ, R14 ;  /* 0x000000ffff0a7224 */ /* 0x000fe200078e000e */
[----:B------:R-:W-:Y:S06]  /*1c540*/  BRA `(.L_x_1488) ;  /* 0xffffffd4002c7947 */ /* 0x000fec000383ffff */
.L_x_1425:
[----:B------:R-:W-:Y:S01]  /*1c550*/  BSSY B0, `(.L_x_1489) ;  /* 0x0000008000007945 */ /* 0x000fe20003800000 */
[----:B------:R-:W-:Y:S02]  /*1c560*/  IMAD.MOV.U32 R13, RZ, RZ, R2 ;  /* 0x000000ffff0d7224 */ /* 0x000fe400078e0002 */
[----:B------:R-:W-:Y:S02]  /*1c570*/  IMAD.MOV.U32 R12, RZ, RZ, 0x1 ;  /* 0x00000001ff0c7424 */ /* 0x000fe400078e00ff */
[----:B------:R-:W-:Y:S02]  /*1c580*/  IMAD.MOV.U32 R11, RZ, RZ, RZ ;  /* 0x000000ffff0b7224 */ /* 0x000fe400078e00ff */
[----:B------:R-:W-:-:S07]  /*1c590*/  IMAD.MOV.U32 R15, RZ, RZ, -0x1 ;  /* 0xffffffffff0f7424 */ /* 0x000fce00078e00ff */
[----:B------:R-:W-:Y:S05]  /*1c5a0*/  WARPSYNC.COLLECTIVE R15, `(.L_x_1490) ;  /* 0x000000000f087348 */ /* 0x000fea0003c00000 */
[----:B------:R0:W1:Y:S02]  /*1c5b0*/  SHFL.UP P6, R14, R13, R12, R11 ;  /* 0x0400000c0d0e7389 */ /* 0x00006400000c000b */
[----:B01----:R-:W-:Y:S01]  /*1c5c0*/  ENDCOLLECTIVE ;  /* 0x000000000000791b */ /* 0x003fe20003800000 */
.L_x_1490:
[----:B------:R-:W-:Y:S05]  /*1c5d0*/  BSYNC B0 ;  /* 0x0000000000007941 */ /* 0x000fea0003800000 */
.L_x_1489:
        /* <DEDUP_REMOVED lines=10> */
.L_x_1491:
        /* <DEDUP_REMOVED lines=8> */
.L_x_1492:
        /* <DEDUP_REMOVED lines=8> */
.L_x_1493:
        /* <DEDUP_REMOVED lines=8> */
.L_x_1494:
        /* <DEDUP_REMOVED lines=9> */
.L_x_1495:
[----:B------:R-:W-:Y:S01]  /*1c890*/  IMAD.MOV.U32 R10, RZ, RZ, R14 ;  /* 0x000000ffff0a7224 */ /* 0x000fe200078e000e */
[----:B------:R-:W-:Y:S06]  /*1c8a0*/  BRA `(.L_x_1496) ;  /* 0xffffffd400047947 */ /* 0x000fec000383ffff */
.L_x_1427:
[----:B------:R-:W-:Y:S01]  /*1c8b0*/  BSSY B0, `(.L_x_1497) ;  /* 0x0000006000007945 */ /* 0x000fe20003800000 */
[----:B------:R-:W-:Y:S01]  /*1c8c0*/  PLOP3.LUT P6, PT, P6, PT, PT, 0x8, 0x0 ;  /* 0x000000000000781c */ /* 0x000fe200037ce170 */
[----:B------:R-:W-:-:S12]  /*1c8d0*/  IMAD.MOV.U32 R15, RZ, RZ, -0x1 ;  /* 0xffffffffff0f7424 */ /* 0x000fd800078e00ff */
[----:B0-----:R-:W-:Y:S05]  /*1c8e0*/  WARPSYNC.COLLECTIVE R15, `(.L_x_1498) ;  /* 0x000000000f087348 */ /* 0x001fea0003c00000 */
[----:B------:R-:W-:Y:S01]  /*1c8f0*/  VOTE.ANY R14, PT, P6 ;  /* 0x00000000000e7806 */ /* 0x000fe200030e0100 */
[----:B0-----:R-:W-:Y:S06]  /*1c900*/  ENDCOLLECTIVE ;  /* 0x000000000000791b */ /* 0x001fec0003800000 */
.L_x_1498:
[----:B------:R-:W-:Y:S05]  /*1c910*/  BSYNC B0 ;  /* 0x0000000000007941 */ /* 0x000fea0003800000 */
.L_x_1497:
[----:B------:R0:W5:Y:S01]  /*1c920*/  LDL.LU R16, [R1+0xc] ;  /* 0x00000c0001107983 */ /* 0x0001620000300800 */
[----:B------:R-:W-:Y:S02]  /*1c930*/  IMAD.MOV.U32 R3, RZ, RZ, R14 ;  /* 0x000000ffff037224 */ /* 0x000fe400078e000e */
[----:B------:R-:W-:Y:S02]  /*1c940*/  IMAD.MOV.U32 R13, RZ, RZ, R5 ;  /* 0x000000ffff0d7224 */ /* 0x000fe400078e0005 */
[----:B------:R-:W1:Y:S01]  /*1c950*/  POPC R9, R3 ;  /* 0x0000000300097309 */ /* 0x000e620000000000 */
[----:B------:R-:W-:Y:S02]  /*1c960*/  IMAD.MOV.U32 R11, RZ, RZ, 0x1f ;  /* 0x0000001fff0b7424 */ /* 0x000fe400078e00ff */
[----:B------:R-:W-:Y:S02]  /*1c970*/  IMAD.MOV.U32 R15, RZ, RZ, -0x1 ;  /* 0xffffffffff0f7424 */ /* 0x000fe400078e00ff */
[----:B01----:R-:W-:-:S07]  /*1c980*/  IMAD.MOV.U32 R12, RZ, RZ, R9 ;  /* 0x000000ffff0c7224 */ /* 0x003fce00078e0009 */
[----:B-----5:R-:W-:Y:S05]  /*1c990*/  WARPSYNC.COLLECTIVE R15, `(.L_x_1499) ;  /* 0x000000000f087348 */ /* 0x020fea0003c00000 */
[----:B------:R0:W1:Y:S02]  /*1c9a0*/  SHFL.IDX P6, R14, R13, R12, R11 ;  /* 0x0000000c0d0e7389 */ /* 0x00006400000c000b */
[----:B01---5:R-:W-:Y:S01]  /*1c9b0*/  ENDCOLLECTIVE ;  /* 0x000000000000791b */ /* 0x023fe20003800000 */
.L_x_1499:
[----:B------:R-:W-:Y:S02]  /*1c9c0*/  IMAD.MOV.U32 R13, RZ, RZ, R7 ;  /* 0x000000ffff0d7224 */ /* 0x000fe400078e0007 */
[----:B------:R-:W-:-:S07]  /*1c9d0*/  IMAD.MOV.U32 R4, RZ, RZ, R14 ;  /* 0x000000ffff047224 */ /* 0x000fce00078e000e */
[----:B------:R-:W-:Y:S05]  /*1c9e0*/  WARPSYNC.COLLECTIVE R15, `(.L_x_1500) ;  /* 0x000000000f087348 */ /* 0x000fea0003c00000 */
[----:B------:R0:W1:Y:S02]  /*1c9f0*/  SHFL.IDX P6, R14, R13, R12, R11 ;  /* 0x0000000c0d0e7389 */ /* 0x00006400000c000b */
[----:B01----:R-:W-:Y:S01]  /*1ca00*/  ENDCOLLECTIVE ;  /* 0x000000000000791b */ /* 0x003fe20003800000 */
.L_x_1500:
[----:B------:R-:W-:Y:S02]  /*1ca10*/  IMAD.MOV.U32 R7, RZ, RZ, R14 ;  /* 0x000000ffff077224 */ /* 0x000fe400078e000e */
[----:B------:R-:W-:-:S05]  /*1ca20*/  IMAD.IADD R5, R9, 0x1, R16 ;  /* 0x0000000109057824 */ /* 0x000fca00078e0210 */
[----:B------:R1:W-:Y:S01]  /*1ca30*/  STL [R1+0xc], R5 ;  /* 0x00000c0501007387 */ /* 0x0003e20000100800 */
[----:B------:R-:W-:Y:S05]  /*1ca40*/  BRA `(.L_x_1501) ;  /* 0xffffffd000e47947 */ /* 0x000fea000383ffff */
.L_x_1429:
[----:B------:R-:W-:Y:S01]  /*1ca50*/  BSSY B0, `(.L_x_1502) ;  /* 0x0000008000007945 */ /* 0x000fe20003800000 */
[----:B------:R-:W-:Y:S02]  /*1ca60*/  IMAD.MOV.U32 R13, RZ, RZ, R2 ;  /* 0x000000ffff0d7224 */ /* 0x000fe400078e0002 */
[----:B------:R-:W-:Y:S02]  /*1ca70*/  IMAD.MOV.U32 R12, RZ, RZ, R9 ;  /* 0x000000ffff0c7224 */ /* 0x000fe400078e0009 */
[----:B------:R-:W-:Y:S02]  /*1ca80*/  IMAD.MOV.U32 R11, RZ, RZ, 0x1f ;  /* 0x0000001fff0b7424 */ /* 0x000fe400078e00ff */
[----:B------:R-:W-:-:S07]  /*1ca90*/  IMAD.MOV.U32 R15, RZ, RZ, -0x1 ;  /* 0xffffffffff0f7424 */ /* 0x000fce00078e00ff */
[----:B01----:R-:W-:Y:S05]  /*1caa0*/  WARPSYNC.COLLECTIVE R15, `(.L_x_1503) ;  /* 0x000000000f087348 */ /* 0x003fea0003c00000 */
[----:B------:R2:W3:Y:S02]  /*1cab0*/  SHFL.IDX P6, R14, R13, R12, R11 ;  /* 0x0000000c0d0e7389 */ /* 0x0004e400000c000b */
[----:B0123--:R-:W-:Y:S01]  /*1cac0*/  ENDCOLLECTIVE ;  /* 0x000000000000791b */ /* 0x00ffe20003800000 */
.L_x_1503:
[----:B------:R-:W-:Y:S05]  /*1cad0*/  BSYNC B0 ;  /* 0x0000000000007941 */ /* 0x000fea0003800000 */
.L_x_1502:
[----:B------:R-:W-:Y:S01]  /*1cae0*/  IMAD.MOV.U32 R2, RZ, RZ, R14 ;  /* 0x000000ffff027224 */ /* 0x000fe200078e000e */
[----:B------:R-:W-:Y:S06]  /*1caf0*/  BRA `(.L_x_1504) ;  /* 0xffffffd000d07947 */ /* 0x000fec000383ffff */
.L_x_1435:
[----:B0-----:R0:W1:Y:S02]  /*1cb00*/  SYNCS.PHASECHK.TRANS64.TRYWAIT P0, [R0+URZ+0x30820], R3 ;  /* 0x03082003000075a7 */ /* 0x001064000800017f */
[----:B-1----:R-:W-:Y:S05]  /*1cb10*/  @!P0 NANOSLEEP.SYNCS 0x989680 ;  /* 0x009896800000895d */ /* 0x002fea0003900000 */
[----:B------:R-:W1:Y:S02]  /*1cb20*/  @!P0 SYNCS.PHASECHK.TRANS64 P0, [R0+URZ+0x30820], R3 ;  /* 0x03082003000085a7 */ /* 0x000e64000800007f */
[----:B-1----:R-:W-:Y:S05]  /*1cb30*/  @!P0 BRA `(.L_x_1435) ;  /* 0xfffffffc00f08947 */ /* 0x002fea000383ffff */
[----:B------:R-:W-:Y:S05]  /*1cb40*/  BRA `(.L_x_1505) ;  /* 0xffffffdc00747947 */ /* 0x000fea000383ffff */
.L_x_1436:
[----:B------:R-:W1:Y:S01]  /*1cb50*/  S2R R2, SR_TID.X ;  /* 0x0000000000027919 */ /* 0x000e620000002100 */
[----:B------:R-:W-:Y:S01]  /*1cb60*/  BSSY B0, `(.L_x_1506) ;  /* 0x000000a000007945 */ /* 0x000fe20003800000 */
[----:B------:R-:W-:Y:S02]  /*1cb70*/  IMAD.MOV.U32 R12, RZ, RZ, RZ ;  /* 0x000000ffff0c7224 */ /* 0x000fe400078e00ff */
[----:B---3--:R-:W-:Y:S02]  /*1cb80*/  IMAD.MOV.U32 R11, RZ, RZ, 0x1f ;  /* 0x0000001fff0b7424 */ /* 0x008fe400078e00ff */
[----:B------:R-:W-:Y:S01]  /*1cb90*/  IMAD.MOV.U32 R15, RZ, RZ, -0x1 ;  /* 0xffffffffff0f7424 */ /* 0x000fe200078e00ff */
[----:B-1----:R-:W-:-:S04]  /*1cba0*/  SHF.R.U32.HI R2, RZ, 0x5, R2 ;  /* 0x00000005ff027819 */ /* 0x002fc80000011602 */
[----:B------:R-:W-:-:S05]  /*1cbb0*/  LOP3.LUT R2, R2, 0x3, RZ, 0xc0, !PT ;  /* 0x0000000302027812 */ /* 0x000fca00078ec0ff */
[----:B------:R-:W-:-:S07]  /*1cbc0*/  IMAD.MOV.U32 R13, RZ, RZ, R2 ;  /* 0x000000ffff0d7224 */ /* 0x000fce00078e0002 */
[----:B0-----:R-:W-:Y:S05]  /*1cbd0*/  WARPSYNC.COLLECTIVE R15, `(.L_x_1507) ;  /* 0x000000000f087348 */ /* 0x001fea0003c00000 */
[----:B------:R1:W2:Y:S02]  /*1cbe0*/  SHFL.IDX P6, R14, R13, R12, R11 ;  /* 0x0000000c0d0e7389 */ /* 0x0002a400000c000b */
[----:B012---:R-:W-:Y:S01]  /*1cbf0*/  ENDCOLLECTIVE ;  /* 0x000000000000791b */ /* 0x007fe20003800000 */
.L_x_1507:
[----:B------:R-:W-:Y:S05]  /*1cc00*/  BSYNC B0 ;  /* 0x0000000000007941 */ /* 0x000fea0003800000 */
.L_x_1506:
[----:B------:R-:W-:Y:S05]  /*1cc10*/  BRA `(.L_x_1508) ;  /* 0xffffffdc005c7947 */ /* 0x000fea000383ffff */
.L_x_1439:
[----:B------:R-:W-:Y:S01]  /*1cc20*/  BSSY B1, `(.L_x_1509) ;  /* 0x0000006000017945 */ /* 0x000fe20003800000 */
[----:B------:R-:W-:-:S07]  /*1cc30*/  IMAD.MOV.U32 R15, RZ, RZ, -0x1 ;  /* 0xffffffffff0f7424 */ /* 0x000fce00078e00ff */
[----:B01-3--:R-:W-:Y:S05]  /*1cc40*/  WARPSYNC.COLLECTIVE R15, `(.L_x_1510) ;  /* 0x000000000f0c7348 */ /* 0x00bfea0003c00000 */
[----:B------:R-:W-:Y:S02]  /*1cc50*/  ELECT P6, UR62, PT ;  /* 0x00000000003e782f */ /* 0x000fe400038c0000 */
[----:B------:R-:W-:Y:S01]  /*1cc60*/  MOV R14, UR62 ;  /* 0x0000003e000e7c02 */ /* 0x000fe20008000f00 */
[----:B01-3--:R-:W-:Y:S10]  /*1cc70*/  ENDCOLLECTIVE ;  /* 0x000000000000791b */ /* 0x00bff40003800000 */
.L_x_1510:
[----:B------:R-:W-:Y:S05]  /*1cc80*/  BSYNC B1 ;  /* 0x0000000000017941 */ /* 0x000fea0003800000 */
.L_x_1509:
[----:B------:R-:W-:Y:S05]  /*1cc90*/  BRA `(.L_x_1511) ;  /* 0xffffffdc00547947 */ /* 0x000fea000383ffff */
.L_x_1441:
[----:B0-----:R0:W1:Y:S02]  /*1cca0*/  SYNCS.PHASECHK.TRANS64.TRYWAIT P0, [R6+URZ], R5 ;  /* 0x00000005060075a7 */ /* 0x001064000800017f */
[----:B-1----:R-:W-:Y:S05]  /*1ccb0*/  @!P0 NANOSLEEP.SYNCS 0x989680 ;  /* 0x009896800000895d */ /* 0x002fea0003900000 */
[----:B------:R-:W1:Y:S02]  /*1ccc0*/  @!P0 SYNCS.PHASECHK.TRANS64 P0, [R6+URZ], R5 ;  /* 0x00000005060085a7 */ /* 0x000e64000800007f */
[----:B-1----:R-:W-:Y:S05]  /*1ccd0*/  @!P0 BRA `(.L_x_1441) ;  /* 0xfffffffc00f08947 */ /* 0x002fea000383ffff */
[----:B------:R-:W-:Y:S05]  /*1cce0*/  BRA `(.L_x_1512) ;  /* 0xffffffdc00947947 */ /* 0x000fea000383ffff */
.L_x_1442:
[----:B-1----:R1:W2:Y:S02]  /*1ccf0*/  SYNCS.PHASECHK.TRANS64.TRYWAIT P0, [R7+URZ], R2 ;  /* 0x00000002070075a7 */ /* 0x0022a4000800017f */
[----:B--2---:R-:W-:Y:S05]  /*1cd00*/  @!P0 NANOSLEEP.SYNCS 0x989680 ;  /* 0x009896800000895d */ /* 0x004fea0003900000 */
[----:B------:R-:W2:Y:S02]  /*1cd10*/  @!P0 SYNCS.PHASECHK.TRANS64 P0, [R7+URZ], R2 ;  /* 0x00000002070085a7 */ /* 0x000ea4000800007f */
[----:B--2---:R-:W-:Y:S05]  /*1cd20*/  @!P0 BRA `(.L_x_1442) ;  /* 0xfffffffc00f08947 */ /* 0x004fea000383ffff */
[----:B------:R-:W-:Y:S05]  /*1cd30*/  BRA `(.L_x_1513) ;  /* 0xffffffdc00887947 */ /* 0x000fea000383ffff */
.L_x_1444:
[----:B--2---:R2:W4:Y:S02]  /*1cd40*/  SYNCS.PHASECHK.TRANS64.TRYWAIT P0, [R4+URZ], R5 ;  /* 0x00000005040075a7 */ /* 0x004524000800017f */
[----:B----4-:R-:W-:Y:S05]  /*1cd50*/  @!P0 NANOSLEEP.SYNCS 0x989680 ;  /* 0x009896800000895d */ /* 0x010fea0003900000 */
[----:B------:R-:W4:Y:S02]  /*1cd60*/  @!P0 SYNCS.PHASECHK.TRANS64 P0, [R4+URZ], R5 ;  /* 0x00000005040085a7 */ /* 0x000f24000800007f */
[----:B----4-:R-:W-:Y:S05]  /*1cd70*/  @!P0 BRA `(.L_x_1444) ;  /* 0xfffffffc00f08947 */ /* 0x010fea000383ffff */
[----:B------:R-:W-:Y:S05]  /*1cd80*/  BRA `(.L_x_1514) ;  /* 0xffffffdc008c7947 */ /* 0x000fea000383ffff */
.L_x_1515:
        /* <DEDUP_REMOVED lines=15> */
.L_x_3204:


//--------------------- .text._ZN7cutlass13device_kernelIN5flash11enable_sm90INS1_16FlashAttnFwdSm90INS1_25CollectiveMainloopFwdSm90ILi2EN4cute5tupleIJNS5_1CILi1EEES8_S8_EEENS6_IJNS7_ILi128EEENS7_ILi64EEENS7_ILi256EEEEEELi256ENS_6half_tEfNS_4arch4Sm90ELb0ELb1ELb1ELb1ELb0ELb1ELb0ELb1ELb1ELb1ELb1ELb0EEENS1_21CollectiveEpilogueFwdINS6_IJSA_SC_SB_EEES9_SE_SG_Li256ELb1ELb1ELb1ELb0EEENS1_36VarlenDynamicPersistentTileSchedulerILi128ELi64ELi256ELi128ELb1ELb1ELb1ELb1ELb0ELb1EEEEEEEEEvNT_6ParamsE --------------------------
	.section	.text._ZN7cutlass13device_kernelIN5flash11enable_sm90INS1_16FlashAttnFwdSm90INS1_25CollectiveMainloopFwdSm90ILi2EN4cute5tupleIJNS5_1CILi1EEES8_S8_EEENS6_IJNS7_ILi128EEENS7_ILi64EEENS7_ILi256EEEEEELi256ENS_6half_tEfNS_4arch4Sm90ELb0ELb1ELb1ELb1ELb0ELb1ELb0ELb1ELb1ELb1ELb1ELb0EEENS1_21CollectiveEpilogueFwdINS6_IJSA_SC_SB_EEES9_SE_SG_Li256ELb1ELb1ELb1ELb0EEENS1_36VarlenDynamicPersistentTileSchedulerILi128ELi64ELi256ELi128ELb1ELb1ELb1ELb1ELb0ELb1EEEEEEEEEvNT_6ParamsE,"ax",@progbits
	.align	128
.text._ZN7cutlass13device_kernelIN5flash11enable_sm90INS1_16FlashAttnFwdSm90INS1_25CollectiveMainloopFwdSm90ILi2EN4cute5tupleIJNS5_1CILi1EEES8_S8_EEENS6_IJNS7_ILi128EEENS7_ILi64EEENS7_ILi256EEEEEELi256ENS_6half_tEfNS_4arch4Sm90ELb0ELb1ELb1ELb1ELb0ELb1ELb0ELb1ELb1ELb1ELb1ELb0EEENS1_21CollectiveEpilogueFwdINS6_IJSA_SC_SB_EEES9_SE_SG_Li256ELb1ELb1ELb1ELb0EEENS1_36VarlenDynamicPersistentTileSchedulerILi128ELi64ELi256ELi128ELb1ELb1ELb1ELb1ELb0ELb1EEEEEEEEEvNT_6ParamsE:
        .type           _ZN7cutlass13device_kernelIN5flash11enable_sm90INS1_16FlashAttnFwdSm90INS1_25CollectiveMainloopFwdSm90ILi2EN4cute5tupleIJNS5_1CILi1EEES8_S8_EEENS6_IJNS7_ILi128EEENS7_ILi64EEENS7_ILi256EEEEEELi256ENS_6half_tEfNS_4arch4Sm90ELb0ELb1ELb1ELb1ELb0ELb1ELb0ELb1ELb1ELb1ELb1ELb0EEENS1_21CollectiveEpilogueFwdINS6_IJSA_SC_SB_EEES9_SE_SG_Li256ELb1ELb1ELb1ELb0EEENS1_36VarlenDynamicPersistentTileSchedulerILi128ELi64ELi256ELi128ELb1ELb1ELb1ELb1ELb0ELb1EEEEEEEEEvNT_6ParamsE,@function
        .size           _ZN7cutlass13device_kernelIN5flash11enable_sm90INS1_16FlashAttnFwdSm90INS1_25CollectiveMainloopFwdSm90ILi2EN4cute5tupleIJNS5_1CILi1EEES8_S8_EEENS6_IJNS7_ILi128EEENS7_ILi64EEENS7_ILi256EEEEEELi256ENS_6half_tEfNS_4arch4Sm90ELb0ELb1ELb1ELb1ELb0ELb1ELb0ELb1ELb1ELb1ELb1ELb0EEENS1_21CollectiveEpilogueFwdINS6_IJSA_SC_SB_EEES9_SE_SG_Li256ELb1ELb1ELb1ELb0EEENS1_36VarlenDynamicPersistentTileSchedulerILi128ELi64ELi256ELi128ELb1ELb1ELb1ELb1ELb0ELb1EEEEEEEEEvNT_6ParamsE,(.L_x_3205 - _ZN7cutlass13device_kernelIN5flash11enable_sm90INS1_16FlashAttnFwdSm90INS1_25CollectiveMainloopFwdSm90ILi2EN4cute5tupleIJNS5_1CILi1EEES8_S8_EEENS6_IJNS7_ILi128EEENS7_ILi64EEENS7_ILi256EEEEEELi256ENS_6half_tEfNS_4arch4Sm90ELb0ELb1ELb1ELb1ELb0ELb1ELb0ELb1ELb1ELb1ELb1ELb0EEENS1_21CollectiveEpilogueFwdINS6_IJSA_SC_SB_EEES9_SE_SG_Li256ELb1ELb1ELb1ELb0EEENS1_36VarlenDynamicPersistentTileSchedulerILi128ELi64ELi256ELi128ELb1ELb1ELb1ELb1ELb0ELb1EEEEEEEEEvNT_6ParamsE)
        .other          _ZN7cutlass13device_kernelIN5flash11enable_sm90INS1_16FlashAttnFwdSm90INS1_25CollectiveMainloopFwdSm90ILi2EN4cute5tupleIJNS5_1CILi1EEES8_S8_EEENS6_IJNS7_ILi128EEENS7_ILi64EEENS7_ILi256EEEEEELi256ENS_6half_tEfNS_4arch4Sm90ELb0ELb1ELb1ELb1ELb0ELb1ELb0ELb1ELb1ELb1ELb1ELb0EEENS1_21CollectiveEpilogueFwdINS6_IJSA_SC_SB_EEES9_SE_SG_Li256ELb1ELb1ELb1ELb0EEENS1_36VarlenDynamicPersistentTileSchedulerILi128ELi64ELi256ELi128ELb1ELb1ELb1ELb1ELb0ELb1EEEEEEEEEvNT_6ParamsE,@"STO_CUDA_ENTRY STV_DEFAULT"
_ZN7cutlass13device_kernelIN5flash11enable_sm90INS1_16FlashAttnFwdSm90INS1_25CollectiveMainloopFwdSm90ILi2EN4cute5tupleIJNS5_1CILi1EEES8_S8_EEENS6_IJNS7_ILi128EEENS7_ILi64EEENS7_ILi256EEEEEELi256ENS_6half_tEfNS_4arch4Sm90ELb0ELb1ELb1ELb1ELb0ELb1ELb0ELb1ELb1ELb1ELb1ELb0EEENS1_21CollectiveEpilogueFwdINS6_IJSA_SC_SB_EEES9_SE_SG_Li256ELb1ELb1ELb1ELb0EEENS1_36VarlenDynamicPersistentTileSchedulerILi128ELi64ELi256ELi128ELb1ELb1ELb1ELb1ELb0ELb1EEEEEEEEEvNT_6ParamsE:
        /* <DEDUP_REMOVED lines=24> */
.L_x_1517:
[----:B------:R-:W-:Y:S05]  /*0180*/  BSYNC B0 ;  /* 0x0000000000007941 */ /* 0x000fea0003800000 */
.L_x_1516:
        /* <DEDUP_REMOVED lines=41> */
.L_x_1518:
        /* <DEDUP_REMOVED lines=22> */
.L_x_1519:
        /* <DEDUP_REMOVED lines=18> */
.L_x_1520:
        /* <DEDUP_REMOVED lines=22> */
.L_x_1521:
        /* <DEDUP_REMOVED lines=22> */
.L_x_1522:
        /* <DEDUP_REMOVED lines=9> */
.L_x_1525:
        /* <DEDUP_REMOVED lines=8> */
[----:B-1----:R-:W-:-:S06]  /*0a70*/  ULEA UR4, UR5, UR4, 0x18 ;  /* 0x0000000405047291 */ /* 0x002fcc000f8ec03f */
[----:B------:R-:W-:Y:S01]  /*0a80*/  IMAD.U32 R16, RZ, RZ, UR4 ;  /* 0x00000004ff107e24 */ /* 0x000fe2000f8e00ff */
[----:B------:R-:W-:-:S04]  /*0a90*/  ULDC UR4, c[0x0][0xc3c] ;  /* 0x00030f0000047ab9 */ /* 0x000fc80000000800 */
[----:B------:R-:W1:Y:S01]  /*0aa0*/  LDS.128 R24, [R16+0x308d0] ;  /* 0x0308d00010187984 */ /* 0x000e620000000c00 */
[----:B------:R-:W-:Y:S06]  /*0ab0*/  BAR.ARV 0x4, 0x180 ;  /* 0x0106000000007b1d */ /* 0x000fec0000002000 */
[----:B-1----:R-:W-:-:S13]  /*0ac0*/  ISETP.GE.AND P0, PT, R27, UR4, PT ;  /* 0x000000041b007c0c */ /* 0x002fda000bf06270 */
[----:B------:R-:W-:Y:S05]  /*0ad0*/  @P0 BRA `(.L_x_1526) ;  /* 0x000002dc00a00947 */ /* 0x000fea0003800000 */
[----:B------:R-:W2:Y:S01]  /*0ae0*/  LDL R0, [R1+0xa4] ;  /* 0x0000a40001007983 */ /* 0x000ea20000100800 */
[----:B------:R-:W-:Y:S02]  /*0af0*/  VIADD R6, R6, 0xffffff80 ;  /* 0xffffff8006067836 */ /* 0x000fe40000000000 */
[----:B------:R-:W-:Y:S02]  /*0b00*/  IMAD.MOV.U32 R236, RZ, RZ, RZ ;  /* 0x000000ffffec7224 */ /* 0x000fe400078e00ff */
[----:B------:R-:W-:Y:S01]  /*0b10*/  IMAD.MOV.U32 R218, RZ, RZ, RZ ;  /* 0x000000ffffda7224 */ /* 0x000fe200078e00ff */
[----:B------:R-:W-:-:S04]  /*0b20*/  SHF.R.S32.HI R3, RZ, 0x1f, R6 ;  /* 0x0000001fff037819 */ /* 0x000fc80000011406 */
[CC--:B0-----:R-:W-:Y:S02]  /*0b30*/  LEA.HI R2, R3.reuse, R6.reuse, RZ, 0x4 ;  /* 0x0000000603027211 */ /* 0x0c1fe400078f20ff */
[CC--:B------:R-:W-:Y:S02]  /*0b40*/  LEA.HI R4, R3.reuse, R6.reuse, RZ, 0x5 ;  /* 0x0000000603047211 */ /* 0x0c0fe400078f28ff */
[----:B------:R-:W-:Y:S02]  /*0b50*/  SHF.R.S32.HI R7, RZ, 0x4, R2 ;  /* 0x00000004ff077819 */ /* 0x000fe40000011402 */
[----:B------:R-:W-:Y:S01]  /*0b60*/  LOP3.LUT R5, R2, 0x3fffff0, RZ, 0xc0, !PT ;  /* 0x03fffff002057812 */ /* 0x000fe200078ec0ff */
[----:B------:R-:W-:Y:S01]  /*0b70*/  IMAD.SHL.U32 R4, R4, 0x20, RZ ;  /* 0x0000002004047824 */ /* 0x000fe200078e00ff */
[----:B------:R-:W-:Y:S02]  /*0b80*/  LEA.HI R2, R2, R7, RZ, 0x1 ;  /* 0x0000000702027211 */ /* 0x000fe400078f08ff */
[----:B------:R-:W-:Y:S01]  /*0b90*/  LEA.HI R10, R3, R6, RZ, 0x2 ;  /* 0x00000006030a7211 */ /* 0x000fe200078f10ff */
[----:B------:R-:W-:Y:S01]  /*0ba0*/  IMAD.IADD R5, R6, 0x1, -R5 ;  /* 0x0000000106057824 */ /* 0x000fe200078e0a05 */
[----:B------:R-:W-:-:S02]  /*0bb0*/  LOP3.LUT R2, R2, 0x1ffffffe, RZ, 0xc0, !PT ;  /* 0x1ffffffe02027812 */ /* 0x000fc400078ec0ff */
[----:B------:R-:W-:Y:S02]  /*0bc0*/  LOP3.LUT R4, R4, 0xfffffc00, RZ, 0xc0, !PT ;  /* 0xfffffc0004047812 */ /* 0x000fe400078ec0ff */
[----:B------:R-:W-:Y:S01]  /*0bd0*/  LEA.HI R23, R3, R6, RZ, 0x3 ;  /* 0x0000000603177211 */ /* 0x000fe200078f18ff */
[----:B------:R-:W-:Y:S01]  /*0be0*/  IMAD.IADD R2, R7, 0x1, -R2 ;  /* 0x0000000107027824 */ /* 0x000fe200078e0a02 */
[----:B------:R-:W-:-:S05]  /*0bf0*/  LOP3.LUT R13, R10, 0xfffffffc, RZ, 0xc0, !PT ;  /* 0xfffffffc0a0d7812 */ /* 0x000fca00078ec0ff */
[----:B------:R-:W-:Y:S01]  /*0c00*/  IMAD.IADD R13, R6, 0x1, -R13 ;  /* 0x00000001060d7824 */ /* 0x000fe200078e0a0d */
[----:B--2---:R-:W-:Y:S02]  /*0c10*/  R2UR UR4, R0 ;  /* 0x00000000000472ca */ /* 0x004fe400000e0000 */
[----:B------:R-:W-:-:S04]  /*0c20*/  LEA.HI R0, R3, R6, RZ, 0x7 ;  /* 0x0000000603007211 */ /* 0x000fc800078f38ff */
[----:B------:R-:W-:-:S04]  /*0c30*/  LOP3.LUT R9, R0, 0xffffff80, RZ, 0xc0, !PT ;  /* 0xffffff8000097812 */ /* 0x000fc800078ec0ff */
[----:B------:R-:W-:Y:S01]  /*0c40*/  IADD3 R28, R6, -R9, RZ ;  /* 0x80000009061c7210 */ /* 0x000fe20007ffe0ff */
[----:B------:R-:W-:Y:S01]  /*0c50*/  IMAD R9, R5, 0x40, R4 ;  /* 0x0000004005097824 */ /* 0x000fe200078e0204 */
[----:B------:R-:W-:Y:S01]  /*0c60*/  SHF.R.S32.HI R5, RZ, 0x7, R0 ;  /* 0x00000007ff057819 */ /* 0x000fe20000011400 */
[----:B------:R-:W-:Y:S01]  /*0c70*/  ULOP3.LUT UR4, UR4, 0x1, URZ, 0xfc, !UPT ;  /* 0x0000000104047892 */ /* 0x000fe2000f8efc3f */
[----:B------:R-:W-:Y:S01]  /*0c80*/  SHF.R.S32.HI R7, RZ, 0x1f, R28 ;  /* 0x0000001fff077819 */ /* 0x000fe2000001141c */
[----:B------:R-:W-:Y:S01]  /*0c90*/  STL [R1+0x7c], R28 ;  /* 0x00007c1c01007387 */ /* 0x000fe20000100800 */
[----:B------:R-:W-:Y:S02]  /*0ca0*/  LEA.HI R4, R3, R6, RZ, 0x6 ;  /* 0x0000000603047211 */ /* 0x000fe400078f30ff */
[----:B------:R-:W-:Y:S02]  /*0cb0*/  LEA.HI R8, R7, R28, RZ, 0x2 ;  /* 0x0000001c07087211 */ /* 0x000fe400078f10ff */
[----:B------:R-:W-:Y:S01]  /*0cc0*/  LEA.HI R0, R0, R5, RZ, 0x1 ;  /* 0x0000000500007211 */ /* 0x000fe200078f08ff */
[----:B------:R-:W-:Y:S01]  /*0cd0*/  IMAD.SHL.U32 R4, R4, 0x8, RZ ;  /* 0x0000000804047824 */ /* 0x000fe200078e00ff */
[----:B------:R-:W-:-:S02]  /*0ce0*/  SHF.R.S32.HI R10, RZ, 0x2, R8 ;  /* 0x00000002ff0a7819 */ /* 0x000fc40000011408 */
[----:B------:R-:W-:Y:S02]  /*0cf0*/  SHF.R.S32.HI R11, RZ, 0x1f, R8 ;  /* 0x0000001fff0b7819 */ /* 0x000fe40000011408 */
[----:B------:R-:W-:Y:S02]  /*0d00*/  LOP3.LUT R3, R23, 0xfffffff8, RZ, 0xc0, !PT ;  /* 0xfffffff817037812 */ /* 0x000fe400078ec0ff */
[----:B------:R-:W-:Y:S02]  /*0d10*/  LEA.HI R11, R11, R10, RZ, 0x3 ;  /* 0x0000000a0b0b7211 */ /* 0x000fe400078f18ff */
[----:B------:R-:W-:Y:S01]  /*0d20*/  LOP3.LUT R0, R0, 0x3fffffe, RZ, 0xc0, !PT ;  /* 0x03fffffe00007812 */ /* 0x000fe200078ec0ff */
[----:B------:R-:W-:Y:S01]  /*0d30*/  IMAD.IADD R12, R6, 0x1, -R3 ;  /* 0x00000001060c7824 */ /* 0x000fe200078e0a03 */
[----:B------:R-:W-:Y:S01]  /*0d40*/  LOP3.LUT R11, R11, 0xfffffff8, RZ, 0xc0, !PT ;  /* 0xfffffff80b0b7812 */ /* 0x000fe200078ec0ff */
[----:B------:R-:W-:Y:S01]  /*0d50*/  IMAD R3, R2, 0x8, R9 ;  /* 0x0000000802037824 */ /* 0x000fe200078e0209 */
[----:B------:R-:W-:Y:S01]  /*0d60*/  SHF.R.S32.HI R23, RZ, 0x3, R23 ;  /* 0x00000003ff177819 */ /* 0x000fe20000011417 */
[----:B------:R-:W-:Y:S01]  /*0d70*/  IMAD.IADD R0, R5, 0x1, -R0 ;  /* 0x0000000105007824 */ /* 0x000fe200078e0a00 */
[----:B------:R-:W-:Y:S01]  /*0d80*/  LEA.HI R7, R7, R28, RZ, 0x5 ;  /* 0x0000001c07077211 */ /* 0x000fe200078f28ff */
[----:B------:R-:W-:Y:S01]  /*0d90*/  STL [R1+0x44], R12 ;  /* 0x0000440c01007387 */ /* 0x000fe20000100800 */
[----:B------:R-:W-:Y:S01]  /*0da0*/  IADD3 R10, R10, -R11, RZ ;  /* 0x8000000b0a0a7210 */ /* 0x000fe20007ffe0ff */
[----:B------:R-:W-:Y:S01]  /*0db0*/  VIADD R5, R23, 0x60 ;  /* 0x0000006017057836 */ /* 0x000fe20000000000 */
[----:B------:R-:W-:Y:S01]  /*0dc0*/  SHF.R.S32.HI R7, RZ, 0x5, R7 ;  /* 0x00000005ff077819 */ /* 0x000fe20000011407 */
[----:B------:R0:W-:Y:S01]  /*0dd0*/  STL [R1+0xa0], R3 ;  /* 0x0000a00301007387 */ /* 0x0001e20000100800 */
[C---:B------:R-:W-:Y:S01]  /*0de0*/  IMAD.SHL.U32 R200, R12.reuse, 0x4, RZ ;  /* 0x000000040cc87824 */ /* 0x040fe200078e00ff */
[----:B------:R-:W-:Y:S01]  /*0df0*/  LEA.HI R2, R13, R13, RZ, 0x1 ;  /* 0x0000000d0d027211 */ /* 0x000fe200078f08ff */
[----:B------:R-:W-:Y:S01]  /*0e00*/  IMAD.SHL.U32 R18, R12, 0x8, RZ ;  /* 0x000000080c127824 */ /* 0x000fe200078e00ff */
[----:B------:R-:W-:Y:S01]  /*0e10*/  LOP3.LUT R30, R4, 0xfffffe00, RZ, 0xc0, !PT ;  /* 0xfffffe00041e7812 */ /* 0x000fe200078ec0ff */
[----:B------:R-:W-:Y:S01]  /*0e20*/  IMAD R7, R7, 0x10, R10 ;  /* 0x0000001007077824 */ /* 0x000fe200078e020a */
[----:B------:R-:W-:Y:S01]  /*0e30*/  SHF.R.S32.HI R10, RZ, 0x1f, R5 ;  /* 0x0000001fff0a7819 */ /* 0x000fe20000011405 */
[C---:B------:R-:W-:Y:S01]  /*0e40*/  VIADD R29, R23.reuse, 0x20 ;  /* 0x00000020171d7836 */ /* 0x040fe20000000000 */
[----:B------:R-:W-:Y:S01]  /*0e50*/  IADD3 R233, R200, 0x40, RZ ;  /* 0x00000040c8e97810 */ /* 0x000fe20007ffe0ff */
[C---:B------:R-:W-:Y:S01]  /*0e60*/  IMAD.SHL.U32 R22, R23.reuse, 0x40, RZ ;  /* 0x0000004017167824 */ /* 0x040fe200078e00ff */
[----:B------:R-:W-:Y:S01]  /*0e70*/  LOP3.LUT R2, R2, 0x1ffffffe, RZ, 0xc0, !PT ;  /* 0x1ffffffe02027812 */ /* 0x000fe200078ec0ff */
[----:B0-----:R-:W-:Y:S01]  /*0e80*/  VIADD R3, R23, 0x40 ;  /* 0x0000004017037836 */ /* 0x001fe20000000000 */
[----:B------:R-:W-:Y:S01]  /*0e90*/  LEA.HI R10, R10, R5, RZ, 0x3 ;  /* 0x000000050a0a7211 */ /* 0x000fe200078f18ff */
[----:B------:R-:W-:Y:S01]  /*0ea0*/  IMAD.SHL.U32 R5, R5, 0x40, RZ ;  /* 0x0000004005057824 */ /* 0x000fe200078e00ff */
[----:B------:R-:W-:Y:S01]  /*0eb0*/  LEA R24, R0, R7, 0x6 ;  /* 0x0000000700187211 */ /* 0x000fe200078e30ff */
[----:B------:R-:W-:Y:S01]  /*0ec0*/  IMAD.IADD R221, R200, 0x1, R233 ;  /* 0x00000001c8dd7824 */ /* 0x000fe200078e02e9 */
[----:B------:R-:W-:Y:S01]  /*0ed0*/  SHF.R.S32.HI R6, RZ, 0x1f, R3 ;  /* 0x0000001fff067819 */ /* 0x000fe20000011403 */
[----:B------:R-:W-:Y:S01]  /*0ee0*/  IMAD.IADD R2, R13, 0x1, -R2 ;  /* 0x000000010d027824 */ /* 0x000fe200078e0a02 */
[----:B------:R-:W-:Y:S01]  /*0ef0*/  LOP3.LUT R13, R5, 0x1c0, RZ, 0xc0, !PT ;  /* 0x000001c0050d7812 */ /* 0x000fe200078ec0ff */
[----:B------:R-:W-:Y:S01]  /*0f00*/  IMAD.SHL.U32 R14, R10, 0x40, RZ ;  /* 0x000000400a0e7824 */ /* 0x000fe200078e00ff */
[----:B------:R-:W-:Y:S01]  /*0f10*/  LEA.HI R6, R6, R3, RZ, 0x3 ;  /* 0x0000000306067211 */ /* 0x000fe200078f18ff */
[----:B------:R-:W-:Y:S01]  /*0f20*/  IMAD.SHL.U32 R3, R3, 0x40, RZ ;  /* 0x0000004003037824 */ /* 0x000fe200078e00ff */
[----:B------:R-:W-:Y:S01]  /*0f30*/  SHF.R.U32.HI R20, RZ, 0x3, R13 ;  /* 0x00000003ff147819 */ /* 0x000fe2000001160d */
[----:B------:R-:W-:Y:S01]  /*0f40*/  IMAD.SHL.U32 R0, R29, 0x40, RZ ;  /* 0x000000401d007824 */ /* 0x000fe200078e00ff */
[----:B------:R-:W-:Y:S01]  /*0f50*/  LOP3.LUT R17, R13, 0x38, R18, 0xf8, !PT ;  /* 0x000000380d117812 */ /* 0x000fe200078ef812 */
[----:B------:R-:W-:Y:S01]  /*0f60*/  IMAD.SHL.U32 R5, R6, 0x40, RZ ;  /* 0x0000004006057824 */ /* 0x000fe200078e00ff */
[----:B------:R-:W-:Y:S01]  /*0f70*/  SHF.R.S32.HI R6, RZ, 0x1f, R221 ;  /* 0x0000001fff067819 */ /* 0x000fe200000114dd */
[----:B------:R-:W-:Y:S01]  /*0f80*/  STL [R1+0x9c], R24 ;  /* 0x00009c1801007387 */ /* 0x000fe20000100800 */
[----:B------:R-:W-:Y:S01]  /*0f90*/  LOP3.LUT R15, R14, 0xfffffe00, RZ, 0xc0, !PT ;  /* 0xfffffe000e0f7812 */ /* 0x000fe200078ec0ff */
[----:B------:R-:W-:Y:S01]  /*0fa0*/  VIADD R234, R200, 0x20 ;  /* 0x00000020c8ea7836 */ /* 0x000fe20000000000 */
[----:B------:R-:W-:Y:S01]  /*0fb0*/  LEA.HI R9, R6, R221, RZ, 0x3 ;  /* 0x000000dd06097211 */ /* 0x000fe200078f18ff */
[----:B------:R-:W-:Y:S01]  /*0fc0*/  STL [R1+0x28], R30 ;  /* 0x0000281e01007387 */ /* 0x000fe20000100800 */
[----:B------:R-:W-:Y:S01]  /*0fd0*/  LOP3.LUT R11, R5, 0xfffffe00, RZ, 0xc0, !PT ;  /* 0xfffffe00050b7812 */ /* 0x000fe200078ec0ff */
[----:B------:R-:W-:Y:S01]  /*0fe0*/  VIADD R235, R200, 0x60 ;  /* 0x00000060c8eb7836 */ /* 0x000fe20000000000 */
[----:B------:R-:W-:-:S02]  /*0ff0*/  LOP3.LUT R5, R13, 0x38, R9, 0xf8, !PT ;  /* 0x000000380d057812 */ /* 0x000fc400078ef809 */
[----:B------:R-:W-:Y:S01]  /*1000*/  LOP3.LUT R21, R15, R17, R20, 0xf6, !PT ;  /* 0x000000110f157212 */ /* 0x000fe200078ef614 */
[----:B------:R-:W-:Y:S01]  /*1010*/  IMAD.MOV.U32 R17, RZ, RZ, RZ ;  /* 0x000000ffff117224 */ /* 0x000fe200078e00ff */
[----:B------:R-:W-:Y:S02]  /*1020*/  LOP3.LUT R3, R3, 0x1c0, RZ, 0xc0, !PT ;  /* 0x000001c003037812 */ /* 0x000fe400078ec0ff */
[----:B------:R-:W-:Y:S02]  /*1030*/  LOP3.LUT R20, R5, R20, RZ, 0x3c, !PT ;  /* 0x0000001405147212 */ /* 0x000fe400078e3cff */
[----:B------:R-:W-:Y:S02]  /*1040*/  SHF.R.S32.HI R5, RZ, 0x1f, R29 ;  /* 0x0000001fff057819 */ /* 0x000fe4000001141d */
[----:B------:R-:W-:Y:S02]  /*1050*/  SHF.R.U32.HI R10, RZ, 0x3, R3 ;  /* 0x00000003ff0a7819 */ /* 0x000fe40000011603 */
[----:B------:R-:W-:-:S02]  /*1060*/  LOP3.LUT R12, R3, 0x38, R18, 0xf8, !PT ;  /* 0x00000038030c7812 */ /* 0x000fc400078ef812 */
[----:B------:R-:W-:Y:S02]  /*1070*/  LOP3.LUT R3, R3, 0x38, R9, 0xf8, !PT ;  /* 0x0000003803037812 */ /* 0x000fe400078ef809 */
[----:B------:R-:W-:Y:S02]  /*1080*/  LEA.HI R5, R5, R29, RZ, 0x3 ;  /* 0x0000001d05057211 */ /* 0x000fe400078f18ff */
[----:B------:R-:W-:Y:S02]  /*1090*/  LEA.HI R6, R6, R221, RZ, 0x6 ;  /* 0x000000dd06067211 */ /* 0x000fe400078f30ff */
[----:B------:R-:W-:Y:S01]  /*10a0*/  LOP3.LUT R13, R11, R12, R10, 0xf6, !PT ;  /* 0x0000000c0b0d7212 */ /* 0x000fe200078ef60a */
[----:B------:R-:W-:Y:S01]  /*10b0*/  IMAD.SHL.U32 R5, R5, 0x40, RZ ;  /* 0x0000004005057824 */ /* 0x000fe200078e00ff */
[----:B------:R-:W-:Y:S01]  /*10c0*/  LOP3.LUT R29, R0, 0x1c0, RZ, 0xc0, !PT ;  /* 0x000001c0001d7812 */ /* 0x000fe200078ec0ff */
[----:B------:R-:W-:Y:S01]  /*10d0*/  IMAD.SHL.U32 R6, R6, 0x80, RZ ;  /* 0x0000008006067824 */ /* 0x000fe200078e00ff */
[----:B------:R-:W-:-:S02]  /*10e0*/  LOP3.LUT R10, R3, R10, RZ, 0x3c, !PT ;  /* 0x0000000a030a7212 */ /* 0x000fc400078e3cff */
[----:B------:R-:W-:Y:S02]  /*10f0*/  LOP3.LUT R3, R22, 0x1c0, RZ, 0xc0, !PT ;  /* 0x000001c016037812 */ /* 0x000fe400078ec0ff */
[----:B------:R-:W-:Y:S02]  /*1100*/  LOP3.LUT R0, R9, 0x38, RZ, 0xc0, !PT ;  /* 0x0000003809007812 */ /* 0x000fe400078ec0ff */
[----:B------:R-:W-:Y:S02]  /*1110*/  SHF.R.U32.HI R14, RZ, 0x3, R29 ;  /* 0x00000003ff0e7819 */ /* 0x000fe4000001161d */
[----:B------:R-:W-:Y:S02]  /*1120*/  LOP3.LUT R4, R29, 0x38, R9, 0xf8, !PT ;  /* 0x000000381d047812 */ /* 0x000fe400078ef809 */
[----:B------:R-:W-:Y:S02]  /*1130*/  SHF.R.U32.HI R31, RZ, 0x3, R3 ;  /* 0x00000003ff1f7819 */ /* 0x000fe40000011603 */
[----:B------:R-:W-:Y:S01]  /*1140*/  LOP3.LUT R0, R0, 0x1c0, R22, 0xf8, !PT ;  /* 0x000001c000007812 */ /* 0x000fe200078ef816 */
[----:B------:R-:W-:Y:S01]  /*1150*/  IMAD.MOV.U32 R22, RZ, RZ, RZ ;  /* 0x000000ffff167224 */ /* 0x000fe200078e00ff */
[----:B------:R-:W-:-:S02]  /*1160*/  LOP3.LUT R12, R5, 0xfffffe00, RZ, 0xc0, !PT ;  /* 0xfffffe00050c7812 */ /* 0x000fc400078ec0ff */
[----:B------:R-:W-:Y:S02]  /*1170*/  LOP3.LUT R7, R4, R14, RZ, 0x3c, !PT ;  /* 0x0000000e04077212 */ /* 0x000fe400078e3cff */
[----:B------:R-:W-:Y:S01]  /*1180*/  LOP3.LUT R6, R6, 0xffffe000, RZ, 0xc0, !PT ;  /* 0xffffe00006067812 */ /* 0x000fe200078ec0ff */
[----:B------:R-:W-:Y:S01]  /*1190*/  STL [R1+0x24], R12 ;  /* 0x0000240c01007387 */ /* 0x000fe20000100800 */
[----:B------:R-:W-:Y:S02]  /*11a0*/  MOV R4, UR4 ;  /* 0x0000000400047c02 */ /* 0x000fe40008000f00 */
[----:B------:R-:W-:Y:S01]  /*11b0*/  LOP3.LUT R5, R0, R31, RZ, 0x3c, !PT ;  /* 0x0000001f00057212 */ /* 0x000fe200078e3cff */
[----:B------:R-:W-:Y:S01]  /*11c0*/  STL [R1+0x54], RZ ;  /* 0x000054ff01007387 */ /* 0x000fe20000100800 */
[----:B------:R-:W-:Y:S01]  /*11d0*/  LOP3.LUT R3, R3, 0x38, R18, 0xf8, !PT ;  /* 0x0000003803037812 */ /* 0x000fe200078ef812 */
[----:B------:R-:W-:Y:S01]  /*11e0*/  VIADD R0, R16, 0x10400 ;  /* 0x0001040010007836 */ /* 0x000fe20000000000 */
[-C--:B------:R-:W-:Y:S01]  /*11f0*/  IADD3 R11, R10, R6.reuse, R11 ;  /* 0x000000060a0b7210 */ /* 0x080fe20007ffe00b */
[----:B------:R0:W-:Y:S01]  /*1200*/  STL [R1+0x20], R4 ;  /* 0x0000200401007387 */ /* 0x0001e20000100800 */
[----:B------:R-:W-:-:S02]  /*1210*/  IADD3 R15, R20, R6, R15 ;  /* 0x00000006140f7210 */ /* 0x000fc40007ffe00f */
[-C--:B------:R-:W-:Y:S02]  /*1220*/  IADD3 R7, R7, R6.reuse, R12 ;  /* 0x0000000607077210 */ /* 0x080fe40007ffe00c */
[----:B------:R-:W-:Y:S01]  /*1230*/  IADD3 R5, R5, R6, R30 ;  /* 0x0000000605057210 */ /* 0x000fe20007ffe01e */
[C---:B------:R-:W-:Y:S01]  /*1240*/  VIADD R6, R18.reuse, 0xc0 ;  /* 0x000000c012067836 */ /* 0x040fe20000000000 */
[----:B------:R-:W-:Y:S02]  /*1250*/  IADD3 R10, R18, 0x80, RZ ;  /* 0x00000080120a7810 */ /* 0x000fe40007ffe0ff */
[----:B------:R-:W-:Y:S01]  /*1260*/  SHF.R.S32.HI R20, RZ, 0x1f, R234 ;  /* 0x0000001fff147819 */ /* 0x000fe200000114ea */
[----:B------:R-:W-:Y:S01]  /*1270*/  IMAD R5, R5, 0x2, R0 ;  /* 0x0000000205057824 */ /* 0x000fe200078e0200 */
[----:B0-----:R-:W-:Y:S01]  /*1280*/  SHF.R.S32.HI R4, RZ, 0x1f, R23 ;  /* 0x0000001fff047819 */ /* 0x001fe20000011417 */
[----:B------:R0:W-:Y:S01]  /*1290*/  STL [R1+0xc], R10 ;  /* 0x00000c0a01007387 */ /* 0x0001e20000100800 */
[----:B------:R-:W-:-:S02]  /*12a0*/  LOP3.LUT R4, R30, R3, R31, 0xf6, !PT ;  /* 0x000000031e047212 */ /* 0x000fc400078ef61f */
[----:B------:R-:W-:Y:S01]  /*12b0*/  LOP3.LUT R8, R8, 0x7ffffffc, RZ, 0xc0, !PT ;  /* 0x7ffffffc08087812 */ /* 0x000fe200078ec0ff */
[----:B------:R1:W-:Y:S01]  /*12c0*/  STL [R1+0x10], R6 ;  /* 0x0000100601007387 */ /* 0x0003e20000100800 */
[----:B------:R-:W-:Y:S02]  /*12d0*/  LOP3.LUT R3, R29, 0x38, R18, 0xf8, !PT ;  /* 0x000000381d037812 */ /* 0x000fe400078ef812 */
[----:B------:R-:W-:Y:S01]  /*12e0*/  SHF.R.S32.HI R29, RZ, 0x1f, R233 ;  /* 0x0000001fff1d7819 */ /* 0x000fe200000114e9 */
[----:B------:R-:W-:Y:S01]  /*12f0*/  STL [R1+0x3c], R4 ;  /* 0x00003c0401007387 */ /* 0x000fe20000100800 */
[----:B------:R-:W-:Y:S01]  /*1300*/  IMAD.IADD R8, R28, 0x1, -R8 ;  /* 0x000000011c087824 */ /* 0x000fe200078e0a08 */
[----:B0-----:R-:W-:Y:S02]  /*1310*/  SHF.R.S32.HI R10, RZ, 0x1f, R10 ;  /* 0x0000001fff0a7819 */ /* 0x001fe4000001140a */
[----:B------:R0:W-:Y:S01]  /*1320*/  STL [R1+0x74], R20 ;  /* 0x0000741401007387 */ /* 0x0001e20000100800 */
[----:B------:R-:W-:Y:S01]  /*1330*/  LOP3.LUT R3, R12, R3, R14, 0xf6, !PT ;  /* 0x000000030c037212 */ /* 0x000fe200078ef60e */
[----:B------:R-:W-:Y:S01]  /*1340*/  IMAD.SHL.U32 R230, R8, 0x2, RZ ;  /* 0x0000000208e67824 */ /* 0x000fe200078e00ff */
[----:B-1----:R-:W-:Y:S01]  /*1350*/  SHF.R.S32.HI R6, RZ, 0x1f, R6 ;  /* 0x0000001fff067819 */ /* 0x002fe20000011406 */
[----:B------:R-:W-:Y:S01]  /*1360*/  STL [R1+0x70], R29 ;  /* 0x0000701d01007387 */ /* 0x000fe20000100800 */
[--C-:B------:R-:W-:Y:S01]  /*1370*/  IMAD R8, R13, 0x2, R0.reuse ;  /* 0x000000020d087824 */ /* 0x100fe200078e0200 */
[----:B------:R-:W-:Y:S01]  /*1380*/  LEA R7, R7, R0, 0x1 ;  /* 0x0000000007077211 */ /* 0x000fe200078e08ff */
[----:B------:R-:W-:Y:S01]  /*1390*/  IMAD R3, R3, 0x2, R0 ;  /* 0x0000000203037824 */ /* 0x000fe200078e0200 */
[----:B------:R-:W-:Y:S01]  /*13a0*/  LOP3.LUT R43, R9, 0xfffffff8, RZ, 0xc0, !PT ;  /* 0xfffffff8092b7812 */ /* 0x000fe200078ec0ff */
[C---:B------:R-:W-:Y:S01]  /*13b0*/  VIADD R42, R230.reuse, 0x8 ;  /* 0x00000008e62a7836 */ /* 0x040fe20000000000 */
[----:B0-----:R-:W-:Y:S01]  /*13c0*/  SHF.R.S32.HI R20, RZ, 0x1f, R235 ;  /* 0x0000001fff147819 */ /* 0x001fe200000114eb */
[C---:B------:R-:W-:Y:S01]  /*13d0*/  VIADD R41, R230.reuse, 0x10 ;  /* 0x00000010e6297836 */ /* 0x040fe20000000000 */
[C---:B------:R-:W-:Y:S01]  /*13e0*/  IADD3 R40, R230.reuse, 0x18, RZ ;  /* 0x00000018e6287810 */ /* 0x040fe20007ffe0ff */
[C---:B------:R-:W-:Y:S01]  /*13f0*/  VIADD R39, R230.reuse, 0x20 ;  /* 0x00000020e6277836 */ /* 0x040fe20000000000 */
[----:B------:R-:W-:Y:S01]  /*1400*/  SHF.R.S32.HI R44, RZ, 0x1f, R43 ;  /* 0x0000001fff2c7819 */ /* 0x000fe2000001142b */
[----:B------:R0:W-:Y:S01]  /*1410*/  STL [R1+0x6c], R20 ;  /* 0x00006c1401007387 */ /* 0x0001e20000100800 */
[C---:B------:R-:W-:Y:S01]  /*1420*/  VIADD R38, R230.reuse, 0x28 ;  /* 0x00000028e6267836 */ /* 0x040fe20000000000 */
[C---:B------:R-:W-:Y:S01]  /*1430*/  IADD3 R33, R230.reuse, 0x50, RZ ;  /* 0x00000050e6217810 */ /* 0x040fe20007ffe0ff */
[C---:B------:R-:W-:Y:S01]  /*1440*/  VIADD R37, R230.reuse, 0x30 ;  /* 0x00000030e6257836 */ /* 0x040fe20000000000 */
[----:B------:R-:W-:Y:S01]  /*1450*/  STL [R1+0x64], R10 ;  /* 0x0000640a01007387 */ /* 0x000fe20000100800 */
[C---:B------:R-:W-:Y:S01]  /*1460*/  VIADD R36, R230.reuse, 0x38 ;  /* 0x00000038e6247836 */ /* 0x040fe20000000000 */
[----:B------:R-:W-:Y:S01]  /*1470*/  SHF.R.S32.HI R19, RZ, 0x1f, R18 ;  /* 0x0000001fff137819 */ /* 0x000fe20000011412 */
[C---:B------:R-:W-:Y:S01]  /*1480*/  VIADD R35, R230.reuse, 0x40 ;  /* 0x00000040e6237836 */ /* 0x040fe20000000000 */
[----:B------:R1:W-:Y:S01]  /*1490*/  STL [R1+0x60], R6 ;  /* 0x0000600601007387 */ /* 0x0003e20000100800 */
[C---:B------:R-:W-:Y:S01]  /*14a0*/  VIADD R34, R230.reuse, 0x48 ;  /* 0x00000048e6227836 */ /* 0x040fe20000000000 */
[C---:B0-----:R-:W-:Y:S01]  /*14b0*/  IADD3 R20, R230.reuse, 0x88, RZ ;  /* 0x00000088e6147810 */ /* 0x041fe20007ffe0ff */
[C---:B------:R-:W-:Y:S01]  /*14c0*/  VIADD R32, R230.reuse, 0x58 ;  /* 0x00000058e6207836 */ /* 0x040fe20000000000 */
[----:B------:R0:W-:Y:S01]  /*14d0*/  STL [R1+0x8c], R8 ;  /* 0x00008c0801007387 */ /* 0x0001e20000100800 */
[----:B------:R-:W-:-:S02]  /*14e0*/  VIADD R31, R230, 0x60 ;  /* 0x00000060e61f7836 */ /* 0x000fc40000000000 */
[C---:B------:R-:W-:Y:S02]  /*14f0*/  VIADD R30, R230.reuse, 0x68 ;  /* 0x00000068e61e7836 */ /* 0x040fe40000000000 */
[C---:B------:R-:W-:Y:S02]  /*1500*/  VIADD R29, R230.reuse, 0x70 ;  /* 0x00000070e61d7836 */ /* 0x040fe40000000000 */
[----:B-1----:R-:W-:Y:S02]  /*1510*/  IMAD R6, R21, 0x2, R0 ;  /* 0x0000000215067824 */ /* 0x002fe400078e0200 */
[C---:B------:R-:W-:Y:S02]  /*1520*/  VIADD R28, R230.reuse, 0x78 ;  /* 0x00000078e61c7836 */ /* 0x040fe40000000000 */
[C---:B------:R-:W-:Y:S01]  /*1530*/  VIADD R21, R230.reuse, 0x80 ;  /* 0x00000080e6157836 */ /* 0x040fe20000000000 */
[----:B------:R1:W-:Y:S01]  /*1540*/  STL [R1+0x84], R6 ;  /* 0x0000840601007387 */ /* 0x0003e20000100800 */
[----:B------:R-:W-:-:S02]  /*1550*/  VIADD R14, R230, 0x98 ;  /* 0x00000098e60e7836 */ /* 0x000fc40000000000 */
[C---:B------:R-:W-:Y:S01]  /*1560*/  VIADD R13, R230.reuse, 0xa0 ;  /* 0x000000a0e60d7836 */ /* 0x040fe20000000000 */
[----:B------:R2:W-:Y:S01]  /*1570*/  STL [R1+0x94], R3 ;  /* 0x0000940301007387 */ /* 0x0005e20000100800 */
[C---:B------:R-:W-:Y:S02]  /*1580*/  VIADD R12, R230.reuse, 0xa8 ;  /* 0x000000a8e60c7836 */ /* 0x040fe40000000000 */
[C---:B------:R-:W-:Y:S01]  /*1590*/  VIADD R10, R230.reuse, 0xb8 ;  /* 0x000000b8e60a7836 */ /* 0x040fe20000000000 */
[----:B------:R3:W-:Y:S01]  /*15a0*/  STL [R1+0x90], R7 ;  /* 0x0000900701007387 */ /* 0x0007e20000100800 */
[C---:B0-----:R-:W-:Y:S02]  /*15b0*/  VIADD R8, R230.reuse, 0xc8 ;  /* 0x000000c8e6087836 */ /* 0x041fe40000000000 */
[----:B-1----:R-:W-:Y:S02]  /*15c0*/  IMAD R6, R11, 0x2, R0 ;  /* 0x000000020b067824 */ /* 0x002fe400078e0200 */
[----:B------:R-:W-:-:S02]  /*15d0*/  VIADD R11, R230, 0xb0 ;  /* 0x000000b0e60b7836 */ /* 0x000fc40000000000 */
[--C-:B--2---:R-:W-:Y:S01]  /*15e0*/  IMAD R3, R15, 0x2, R0.reuse ;  /* 0x000000020f037824 */ /* 0x104fe200078e0200 */
[----:B------:R0:W-:Y:S01]  /*15f0*/  STL [R1+0x88], R6 ;  /* 0x0000880601007387 */ /* 0x0001e20000100800 */
[----:B------:R-:W-:Y:S02]  /*1600*/  IMAD R0, R4, 0x2, R0 ;  /* 0x0000000204007824 */ /* 0x000fe400078e0200 */
[C---:B------:R-:W-:Y:S01]  /*1610*/  VIADD R15, R230.reuse, 0x90 ;  /* 0x00000090e60f7836 */ /* 0x040fe20000000000 */
[----:B------:R1:W-:Y:S01]  /*1620*/  STL [R1+0x80], R3 ;  /* 0x0000800301007387 */ /* 0x0003e20000100800 */
[C---:B---3--:R-:W-:Y:S02]  /*1630*/  VIADD R7, R230.reuse, 0xd0 ;  /* 0x000000d0e6077836 */ /* 0x048fe40000000000 */
[C---:B------:R-:W-:Y:S01]  /*1640*/  VIADD R4, R230.reuse, 0xe8 ;  /* 0x000000e8e6047836 */ /* 0x040fe20000000000 */
[----:B------:R2:W-:Y:S01]  /*1650*/  STL [R1+0x98], R5 ;  /* 0x0000980501007387 */ /* 0x0005e20000100800 */
[----:B0-----:R-:W-:-:S03]  /*1660*/  VIADD R6, R230, 0xd8 ;  /* 0x000000d8e6067836 */ /* 0x001fc60000000000 */
[----:B------:R0:W-:Y:S01]  /*1670*/  STL [R1+0x30], R0 ;  /* 0x0000300001007387 */ /* 0x0001e20000100800 */
[----:B-1----:R-:W-:Y:S02]  /*1680*/  SHF.R.S32.HI R3, RZ, 0x3, R9 ;  /* 0x00000003ff037819 */ /* 0x002fe40000011409 */
[C---:B------:R-:W-:Y:S01]  /*1690*/  IADD3 R9, R230.reuse, 0xc0, RZ ;  /* 0x000000c0e6097810 */ /* 0x040fe20007ffe0ff */
[----:B--2---:R-:W-:Y:S02]  /*16a0*/  VIADD R5, R230, 0xe0 ;  /* 0x000000e0e6057836 */ /* 0x004fe40000000000 */
[----:B------:R1:W-:Y:S01]  /*16b0*/  STL [R1+0x48], R3 ;  /* 0x0000480301007387 */ /* 0x0003e20000100800 */
[----:B0-----:R-:W-:-:S03]  /*16c0*/  SHF.R.S32.HI R0, RZ, 0x1f, R230 ;  /* 0x0000001fff007819 */ /* 0x001fc600000114e6 */
[----:B------:R0:W-:Y:S01]  /*16d0*/  STL [R1+0x5c], R43 ;  /* 0x00005c2b01007387 */ /* 0x0001e20000100800 */
[----:B------:R-:W-:-:S03]  /*16e0*/  IADD3 R0, R230, 0xf8, RZ ;  /* 0x000000f8e6007810 */ /* 0x000fc60007ffe0ff */
[----:B------:R2:W-:Y:S01]  /*16f0*/  STL [R1+0x78], R44 ;  /* 0x0000782c01007387 */ /* 0x0005e20000100800 */
[----:B-1----:R-:W-:Y:S01]  /*1700*/  VIADD R3, R230, 0xf0 ;  /* 0x000000f0e6037836 */ /* 0x002fe20000000000 */
[----:B0-----:R-:W-:Y:S02]  /*1710*/  SHF.R.S32.HI R43, RZ, 0x1f, R42 ;  /* 0x0000001fff2b7819 */ /* 0x001fe4000001142a */
[----:B------:R-:W-:Y:S02]  /*1720*/  SHF.R.S32.HI R42, RZ, 0x1f, R41 ;  /* 0x0000001fff2a7819 */ /* 0x000fe40000011429 */
[----:B------:R-:W-:Y:S02]  /*1730*/  SHF.R.S32.HI R41, RZ, 0x1f, R40 ;  /* 0x0000001fff297819 */ /* 0x000fe40000011428 */
[----:B------:R-:W-:Y:S02]  /*1740*/  SHF.R.S32.HI R40, RZ, 0x1f, R39 ;  /* 0x0000001fff287819 */ /* 0x000fe40000011427 */
        /* <DEDUP_REMOVED lines=26> */
[----:B------:R-:W-:Y:S01]  /*18f0*/  SHF.R.S32.HI R3, RZ, 0x1f, R0 ;  /* 0x0000001fff037819 */ /* 0x000fe20000011400 */
[----:B------:R-:W-:-:S05]  /*1900*/  IMAD R0, R2, 0x8, R24 ;  /* 0x0000000802007824 */ /* 0x000fca00078e0218 */
[----:B------:R2:W-:Y:S02]  /*1910*/  STL [R1+0x34], R0 ;  /* 0x0000340001007387 */ /* 0x0005e40000100800 */
.L_x_1822:
[----:B------:R-:W-:Y:S01]  /*1920*/  ULDC.64 UR4, c[0x0][0xa28] ;  /* 0x00028a0000047ab9 */ /* 0x000fe20000000a00 */
[----:B0--3--:R-:W0:Y:S01]  /*1930*/  LDC.64 R4, c[0x0][0xa08] ;  /* 0x00028200ff047b82 */ /* 0x009e220000000a00 */
[----:B------:R-:W-:Y:S01]  /*1940*/  ISETP.NE.U32.AND P0, PT, RZ, UR4, PT ;  /* 0x00000004ff007c0c */ /* 0x000fe2000bf05070 */
[----:B-1----:R-:W-:Y:S01]  /*1950*/  IMAD.MOV.U32 R8, RZ, RZ, RZ ;  /* 0x000000ffff087224 */ /* 0x002fe200078e00ff */
[----:B------:R-:W-:Y:S01]  /*1960*/  ULDC.64 UR6, c[0x0][0x208] ;  /* 0x0000820000067ab9 */ /* 0x000fe20000000a00 */
[----:B------:R-:W-:Y:S01]  /*1970*/  IMAD.MOV.U32 R28, RZ, RZ, RZ ;  /* 0x000000ffff1c7224 */ /* 0x000fe200078e00ff */
[----:B------:R-:W-:Y:S01]  /*1980*/  ISETP.NE.AND.EX P0, PT, RZ, UR5, PT, P0 ;  /* 0x00000005ff007c0c */ /* 0x000fe2000bf05300 */
[----:B------:R-:W-:Y:S02]  /*1990*/  ULDC.64 UR4, c[0x0][0xa18] ;  /* 0x0002860000047ab9 */ /* 0x000fe40000000a00 */
[----:B------:R-:W-:-:S04]  /*19a0*/  ISETP.NE.U32.AND P1, PT, RZ, UR4, PT ;  /* 0x00000004ff007c0c */ /* 0x000fc8000bf25070 */
[----:B------:R-:W-:Y:S01]  /*19b0*/  ISETP.NE.AND.EX P1, PT, RZ, UR5, PT, P1 ;  /* 0x00000005ff007c0c */ /* 0x000fe2000bf25310 */
[----:B------:R-:W-:Y:S02]  /*19c0*/  ULDC.64 UR4, c[0x0][0xa08] ;  /* 0x0002820000047ab9 */ /* 0x000fe40000000a00 */
[----:B------:R-:W-:-:S03]  /*19d0*/  ISETP.NE.U32.AND P3, PT, RZ, UR4, PT ;  /* 0x00000004ff007c0c */ /* 0x000fc6000bf65070 */
[----:B------:R-:W1:Y:S01]  /*19e0*/  @P0 LDC.64 R6, c[0x0][0xa28] ;  /* 0x00028a00ff060b82 */ /* 0x000e620000000a00 */
[----:B------:R-:W-:Y:S02]  /*19f0*/  LOP3.LUT R30, R26, 0xffff, RZ, 0xc0, !PT ;  /* 0x0000ffff1a1e7812 */ /* 0x000fe400078ec0ff */
[----:B------:R-:W-:Y:S01]  /*1a00*/  ISETP.NE.AND.EX P3, PT, RZ, UR5, PT, P3 ;  /* 0x00000005ff007c0c */ /* 0x000fe2000bf65330 */
[----:B------:R3:W-:Y:S01]  /*1a10*/  STL [R1+0x50], R27 ;  /* 0x0000501b01007387 */ /* 0x0007e20000100800 */
[----:B0-----:R-:W-:-:S03]  /*1a20*/  IMAD.WIDE R4, R27, 0x4, R4 ;  /* 0x000000041b047825 */ /* 0x001fc600078e0204 */
[----:B----4-:R-:W0:Y:S01]  /*1a30*/  @P1 LDC.64 R2, c[0x0][0xa18] ;  /* 0x00028600ff021b82 */ /* 0x010e220000000a00 */
[----:B------:R-:W-:Y:S01]  /*1a40*/  ULDC UR4, c[0x0][0x288] ;  /* 0x0000a20000047ab9 */ /* 0x000fe20000000800 */
[----:B------:R3:W-:Y:S01]  /*1a50*/  STL [R1+0x40], R30 ;  /* 0x0000401e01007387 */ /* 0x0007e20000100800 */
[----:B------:R-:W-:Y:S01]  /*1a60*/  IMAD.U32 R219, RZ, RZ, UR4 ;  /* 0x00000004ffdb7e24 */ /* 0x000fe2000f8e00ff */
[----:B------:R-:W-:Y:S02]  /*1a70*/  ULDC.64 UR4, c[0x0][0x418] ;  /* 0x0001060000047ab9 */ /* 0x000fe40000000a00 */
[----:B------:R-:W-:Y:S02]  /*1a80*/  UISETP.NE.U32.AND UP0, UPT, UR4, URZ, UPT ;  /* 0x0000003f0400728c */ /* 0x000fe4000bf05070 */
[----:B-----5:R-:W5:Y:S01]  /*1a90*/  @P3 LDG.E R28, desc[UR6][R4.64] ;  /* 0x00000006041c3981 */ /* 0x020f62000c1e1900 */
[----:B------:R-:W-:Y:S01]  /*1aa0*/  ULDC UR4, c[0x0][0x424] ;  /* 0x0001090000047ab9 */ /* 0x000fe20000000800 */
[----:B------:R-:W-:Y:S01]  /*1ab0*/  UISETP.NE.AND.EX UP0, UPT, UR5, URZ, UPT, UP0 ;  /* 0x0000003f0500728c */ /* 0x000fe2000bf05300 */
[----:B--2---:R-:W-:-:S02]  /*1ac0*/  LOP3.LUT R0, R26, 0xff0000, RZ, 0xc0, !PT ;  /* 0x00ff00001a007812 */ /* 0x004fc400078ec0ff */
[----:B------:R-:W-:Y:S01]  /*1ad0*/  ULDC UR5, c[0x0][0x2f0] ;  /* 0x0000bc0000057ab9 */ /* 0x000fe20000000800 */
[----:B-1----:R-:W-:Y:S01]  /*1ae0*/  @P0 IMAD.WIDE R6, R27, 0x4, R6 ;  /* 0x000000041b060825 */ /* 0x002fe200078e0206 */
[----:B------:R-:W-:-:S04]  /*1af0*/  USEL UR4, UR4, 0x1, UP0 ;  /* 0x0000000104047887 */ /* 0x000fc80008000000 */
[----:B------:R1:W5:Y:S01]  /*1b00*/  @P0 LDG.E R8, desc[UR6][R6.64] ;  /* 0x0000000606080981 */ /* 0x000362000c1e1900 */
[----:B0-----:R-:W-:-:S05]  /*1b10*/  @P1 IMAD.WIDE R2, R27, 0x4, R2 ;  /* 0x000000041b021825 */ /* 0x001fca00078e0202 */
[----:B------:R0:W5:Y:S01]  /*1b20*/  @P1 LDG.E R219, desc[UR6][R2.64] ;  /* 0x0000000602db1981 */ /* 0x000162000c1e1900 */
[----:B------:R-:W-:Y:S01]  /*1b30*/  ULDC.64 UR6, c[0x0][0xa20] ;  /* 0x0002880000067ab9 */ /* 0x000fe20000000a00 */
[----:B-1----:R-:W-:Y:S02]  /*1b40*/  LOP3.LUT R6, R26, 0xff000000, RZ, 0xc0, !PT ;  /* 0xff0000001a067812 */ /* 0x002fe400078ec0ff */
[----:B------:R-:W-:Y:S01]  /*1b50*/  ISETP.NE.U32.AND P2, PT, RZ, UR6, PT ;  /* 0x00000006ff007c0c */ /* 0x000fe2000bf45070 */
[----:B------:R-:W-:-:S03]  /*1b60*/  UIMAD UR4, UR4, UR5, URZ ;  /* 0x00000005040472a4 */ /* 0x000fc6000f8e023f */
[----:B------:R-:W-:Y:S01]  /*1b70*/  ISETP.NE.AND.EX P2, PT, RZ, UR7, PT, P2 ;  /* 0x00000007ff007c0c */ /* 0x000fe2000bf45320 */
[----:B------:R-:W-:Y:S01]  /*1b80*/  ULDC UR5, c[0x0][0x348] ;  /* 0x0000d20000057ab9 */ /* 0x000fe20000000800 */
[----:B0-----:R-:W-:-:S04]  /*1b90*/  SHF.R.U32.HI R3, RZ, 0x8, R6 ;  /* 0x00000008ff037819 */ /* 0x001fc80000011606 */
[----:B------:R-:W-:Y:S01]  /*1ba0*/  LEA.HI R11, R0, R3, RZ, 0x10 ;  /* 0x00000003000b7211 */ /* 0x000fe200078f80ff */
[----:B---3--:R-:W-:Y:S06]  /*1bb0*/  @P1 BRA `(.L_x_1527) ;  /* 0x0000000000281947 */ /* 0x008fec0003800000 */
        /* <DEDUP_REMOVED lines=10> */
.L_x_1527:
[----:B------:R-:W-:Y:S01]  /*1c60*/  IMAD.U32 R2, RZ, RZ, UR5 ;  /* 0x00000005ff027e24 */ /* 0x000fe2000f8e00ff */
[----:B------:R-:W-:Y:S01]  /*1c70*/  MOV R29, UR4 ;  /* 0x00000004001d7c02 */ /* 0x000fe20008000f00 */
[----:B------:R-:W-:Y:S06]  /*1c80*/  @!P2 BRA `(.L_x_1528) ;  /* 0x000000000014a947 */ /* 0x000fec0003800000 */
[----:B------:R-:W0:Y:S01]  /*1c90*/  LDC.64 R4, c[0x0][0xa20] ;  /* 0x00028800ff047b82 */ /* 0x000e220000000a00 */
[----:B------:R-:W-:Y:S01]  /*1ca0*/  ULDC.64 UR4, c[0x0][0x208] ;  /* 0x0000820000047ab9 */ /* 0x000fe20000000a00 */
[----:B0-----:R-:W-:-:S05]  /*1cb0*/  IMAD.WIDE R4, R27, 0x4, R4 ;  /* 0x000000041b047825 */ /* 0x001fca00078e0204 */
[----:B------:R0:W5:Y:S01]  /*1cc0*/  LDG.E R29, desc[UR4][R4.64] ;  /* 0x00000004041d7981 */ /* 0x000162000c1e1900 */
[----:B------:R-:W-:Y:S05]  /*1cd0*/  BRA `(.L_x_1529) ;  /* 0x0000000000147947 */ /* 0x000fea0003800000 */
.L_x_1528:
[----:B------:R-:W-:Y:S05]  /*1ce0*/  @!P3 BRA `(.L_x_1529) ;  /* 0x000000000010b947 */ /* 0x000fea0003800000 */
[----:B------:R-:W-:Y:S02]  /*1cf0*/  ULDC.64 UR4, c[0x0][0x208] ;  /* 0x0000820000047ab9 */ /* 0x000fe40000000a00 */
[----:B------:R-:W2:Y:S04]  /*1d00*/  LDG.E R0, desc[UR4][R4.64] ;  /* 0x0000000404007981 */ /* 0x000ea8000c1e1900 */
[----:B------:R-:W2:Y:S02]  /*1d10*/  LDG.E R29, desc[UR4][R4.64+0x4] ;  /* 0x00000404041d7981 */ /* 0x000ea4000c1e1900 */
[----:B--2---:R-:W-:-:S07]  /*1d20*/  IMAD.IADD R29, R29, 0x1, -R0 ;  /* 0x000000011d1d7824 */ /* 0x004fce00078e0a00 */
.L_x_1529:
[----:B------:R-:W-:Y:S01]  /*1d30*/  ULDC.64 UR4, c[0x0][0xa10] ;  /* 0x0002840000047ab9 */ /* 0x000fe20000000a00 */
[----:B------:R-:W-:Y:S01]  /*1d40*/  ULDC.64 UR6, c[0x0][0x208] ;  /* 0x0000820000067ab9 */ /* 0x000fe20000000a00 */
[----:B------:R-:W-:Y:S01]  /*1d50*/  ISETP.NE.U32.AND P0, PT, RZ, UR4, PT ;  /* 0x00000004ff007c0c */ /* 0x000fe2000bf05070 */
[----:B------:R-:W1:Y:S03]  /*1d60*/  LDC R9, c[0x0][0x448] ;  /* 0x00011200ff097b82 */ /* 0x000e660000000800 */
[----:B------:R-:W-:Y:S01]  /*1d70*/  ISETP.NE.AND.EX P0, PT, RZ, UR5, PT, P0 ;  /* 0x00000005ff007c0c */ /* 0x000fe2000bf05300 */
[----:B------:R-:W-:Y:S02]  /*1d80*/  ULDC.64 UR4, c[0x0][0xa30] ;  /* 0x00028c0000047ab9 */ /* 0x000fe40000000a00 */
[----:B------:R-:W-:-:S04]  /*1d90*/  ISETP.NE.U32.AND P1, PT, RZ, UR4, PT ;  /* 0x00000004ff007c0c */ /* 0x000fc8000bf25070 */
[----:B------:R-:W-:-:S06]  /*1da0*/  ISETP.NE.AND.EX P1, PT, RZ, UR5, PT, P1 ;  /* 0x00000005ff007c0c */ /* 0x000fcc000bf25310 */
[----:B------:R-:W2:Y:S08]  /*1db0*/  @P0 LDC.64 R6, c[0x0][0xa10] ;  /* 0x00028400ff060b82 */ /* 0x000eb00000000a00 */
[----:B0-----:R-:W0:Y:S01]  /*1dc0*/  @P1 LDC.64 R4, c[0x0][0xa30] ;  /* 0x00028c00ff041b82 */ /* 0x001e220000000a00 */
[----:B--2---:R-:W-:-:S05]  /*1dd0*/  @P0 IMAD.WIDE R6, R27, 0x4, R6 ;  /* 0x000000041b060825 */ /* 0x004fca00078e0206 */
[----:B------:R-:W2:Y:S04]  /*1de0*/  @P0 LDG.E R0, desc[UR6][R6.64] ;  /* 0x0000000606000981 */ /* 0x000ea8000c1e1900 */
[----:B------:R-:W2:Y:S01]  /*1df0*/  @P0 LDG.E R3, desc[UR6][R6.64+0x4] ;  /* 0x0000040606030981 */ /* 0x000ea2000c1e1900 */
[----:B-----5:R-:W-:Y:S02]  /*1e00*/  IMAD.MOV.U32 R101, RZ, RZ, R29 ;  /* 0x000000ffff657224 */ /* 0x020fe400078e001d */
[----:B0-----:R-:W-:-:S05]  /*1e10*/  @P1 IMAD.WIDE R4, R27, 0x4, R4 ;  /* 0x000000041b041825 */ /* 0x001fca00078e0204 */
[----:B------:R0:W5:Y:S01]  /*1e20*/  @P1 LDG.E R101, desc[UR6][R4.64] ;  /* 0x0000000604651981 */ /* 0x000162000c1e1900 */
[----:B-1----:R-:W-:Y:S01]  /*1e30*/  ISETP.NE.AND P1, PT, R9, 0x1, PT ;  /* 0x000000010900780c */ /* 0x002fe20003f25270 */
[----:B------:R-:W-:Y:S02]  /*1e40*/  IMAD.SHL.U32 R12, R25, 0x80, RZ ;  /* 0x00000080190c7824 */ /* 0x000fe400078e00ff */
[----:B------:R-:W-:-:S03]  /*1e50*/  IMAD.IADD R13, R29, 0x1, -R8 ;  /* 0x000000011d0d7824 */ /* 0x000fc600078e0a08 */
[----:B------:R1:W-:Y:S01]  /*1e60*/  STL [R1+0x14], R12 ;  /* 0x0000140c01007387 */ /* 0x0003e20000100800 */
[----:B0-----:R-:W0:Y:S08]  /*1e70*/  LDC.64 R4, c[0x0][0x9e0] ;  /* 0x00027800ff047b82 */ /* 0x001e300000000a00 */
[----:B------:R-:W3:Y:S08]  /*1e80*/  @P1 LDC R9, c[0x0][0x44c] ;  /* 0x00011300ff091b82 */ /* 0x000ef00000000800 */
[----:B------:R-:W4:Y:S01]  /*1e90*/  @P1 LDC R10, c[0x0][0x450] ;  /* 0x00011400ff0a1b82 */ /* 0x000f220000000800 */
[----:B0-----:R-:W-:Y:S01]  /*1ea0*/  ISETP.GE.AND P2, PT, R5, 0x1, PT ;  /* 0x000000010500780c */ /* 0x001fe20003f46270 */
[----:B--2---:R-:W-:-:S02]  /*1eb0*/  @P0 IMAD.IADD R2, R3, 0x1, -R0 ;  /* 0x0000000103020824 */ /* 0x004fc400078e0a00 */
[----:B------:R-:W-:-:S03]  /*1ec0*/  VIADD R0, R12, 0x7f ;  /* 0x0000007f0c007836 */ /* 0x000fc60000000000 */
[----:B------:R-:W-:Y:S01]  /*1ed0*/  IADD3 R220, R13, R2, RZ ;  /* 0x000000020ddc7210 */ /* 0x000fe20007ffe0ff */
[----:B---3--:R-:W-:-:S03]  /*1ee0*/  @P1 IMAD.HI.U32 R3, R0, R9, RZ ;  /* 0x0000000900031227 */ /* 0x008fc600078e00ff */
[C---:B------:R-:W-:Y:S01]  /*1ef0*/  IADD3 R7, R220.reuse, 0x1, -R219 ;  /* 0x00000001dc077810 */ /* 0x040fe20007ffe8db */
[----:B------:R-:W-:Y:S01]  /*1f00*/  IMAD.MOV.U32 R6, RZ, RZ, R0 ;  /* 0x000000ffff067224 */ /* 0x000fe200078e0000 */
[----:B----4-:R-:W-:Y:S01]  /*1f10*/  @P1 SHF.R.U32.HI R6, RZ, R10, R3 ;  /* 0x0000000aff061219 */ /* 0x010fe20000011603 */
[----:B------:R-:W-:-:S04]  /*1f20*/  VIADD R0, R220, 0x3f ;  /* 0x0000003fdc007836 */ /* 0x000fc80000000000 */
[----:B------:R-:W-:Y:S01]  /*1f30*/  IMAD.IADD R9, R7, 0x1, R6 ;  /* 0x0000000107097824 */ /* 0x000fe200078e0206 */
[----:B------:R-:W-:-:S03]  /*1f40*/  SHF.R.S32.HI R3, RZ, 0x1f, R0 ;  /* 0x0000001fff037819 */ /* 0x000fc60000011400 */
[----:B------:R-:W-:Y:S01]  /*1f50*/  IMAD.IADD R4, R9, 0x1, R4 ;  /* 0x0000000109047824 */ /* 0x000fe200078e0204 */
[----:B------:R-:W-:-:S04]  /*1f60*/  LEA.HI R3, R3, R0, RZ, 0x6 ;  /* 0x0000000003037211 */ /* 0x000fc800078f30ff */
[----:B------:R-:W-:Y:S01]  /*1f70*/  SHF.R.S32.HI R104, RZ, 0x6, R3 ;  /* 0x00000006ff687819 */ /* 0x000fe20000011403 */
[----:B-1----:R-:W-:Y:S06]  /*1f80*/  @!P2 BRA `(.L_x_1530) ;  /* 0x000000000048a947 */ /* 0x002fec0003800000 */
[C---:B------:R-:W-:Y:S01]  /*1f90*/  ISETP.GT.AND P0, PT, R9.reuse, RZ, PT ;  /* 0x000000ff0900720c */ /* 0x040fe20003f04270 */
[----:B------:R-:W-:Y:S01]  /*1fa0*/  BSSY B0, `(.L_x_1531) ;  /* 0x000000e000007945 */ /* 0x000fe20003800000 */
[----:B------:R-:W-:-:S11]  /*1fb0*/  VIADD R0, R9, 0xffffffff ;  /* 0xffffffff09007836 */ /* 0x000fd60000000000 */
[----:B------:R-:W-:Y:S05]  /*1fc0*/  @P0 BRA `(.L_x_1532) ;  /* 0x00000000001c0947 */ /* 0x000fea0003800000 */
[----:B------:R-:W-:Y:S01]  /*1fd0*/  ISETP.NE.AND P0, PT, R5, 0x1, PT ;  /* 0x000000010500780c */ /* 0x000fe20003f05270 */
[----:B------:R-:W-:-:S12]  /*1fe0*/  IMAD.MOV R3, RZ, RZ, -R9 ;  /* 0x000000ffff037224 */ /* 0x000fd800078e0a09 */
[----:B------:R-:W0:Y:S02]  /*1ff0*/  @P0 LDC.64 R6, c[0x0][0x9e8] ;  /* 0x00027a00ff060b82 */ /* 0x000e240000000a00 */
[----:B0-----:R-:W-:-:S05]  /*2000*/  @P0 IMAD.HI.U32 R6, R3, R6, RZ ;  /* 0x0000000603060227 */ /* 0x001fca00078e00ff */
[----:B------:R-:W-:-:S04]  /*2010*/  @P0 SHF.R.U32.HI R3, RZ, R7, R6 ;  /* 0x00000007ff030219 */ /* 0x000fc80000011606 */
[----:B------:R-:W-:Y:S01]  /*2020*/  LOP3.LUT R0, RZ, R3, RZ, 0x33, !PT ;  /* 0x00000003ff007212 */ /* 0x000fe200078e33ff */
[----:B------:R-:W-:Y:S06]  /*2030*/  BRA `(.L_x_1533) ;  /* 0x0000000000107947 */ /* 0x000fec0003800000 */
.L_x_1532:
[----:B------:R-:W-:-:S13]  /*2040*/  ISETP.NE.AND P0, PT, R5, 0x1, PT ;  /* 0x000000010500780c */ /* 0x000fda0003f05270 */
[----:B------:R-:W0:Y:S02]  /*2050*/  @P0 LDC.64 R6, c[0x0][0x9e8] ;  /* 0x00027a00ff060b82 */ /* 0x000e240000000a00 */
[----:B0-----:R-:W-:-:S05]  /*2060*/  @P0 IMAD.HI.U32 R6, R0, R6, RZ ;  /* 0x0000000600060227 */ /* 0x001fca00078e00ff */
[----:B------:R-:W-:-:S07]  /*2070*/  @P0 SHF.R.U32.HI R0, RZ, R7, R6 ;  /* 0x00000007ff000219 */ /* 0x000fce0000011606 */
.L_x_1533:
[----:B------:R-:W-:Y:S05]  /*2080*/  BSYNC B0 ;  /* 0x0000000000007941 */ /* 0x000fea0003800000 */
.L_x_1531:
[----:B------:R-:W-:-:S05]  /*2090*/  IMAD R3, R0, R5, R5 ;  /* 0x0000000500037224 */ /* 0x000fca00078e0205 */
[----:B------:R-:W-:-:S07]  /*20a0*/  VIMNMX R4, R4, R3, PT ;  /* 0x0000000304047248 */ /* 0x000fce0003fe0100 */
.L_x_1530:
[----:B------:R-:W0:Y:S01]  /*20b0*/  @P1 LDC R0, c[0x0][0x44c] ;  /* 0x00011300ff001b82 */ /* 0x000e220000000800 */
[----:B------:R-:W-:Y:S01]  /*20c0*/  IADD3 R4, R4, 0x3f, RZ ;  /* 0x0000003f04047810 */ /* 0x000fe20007ffe0ff */
[----:B------:R-:W-:Y:S01]  /*20d0*/  IMAD.MOV.U32 R7, RZ, RZ, R12 ;  /* 0x000000ffff077224 */ /* 0x000fe200078e000c */
[----:B------:R-:W-:Y:S01]  /*20e0*/  ULDC UR4, c[0x0][0x9dc] ;  /* 0x0002770000047ab9 */ /* 0x000fe20000000800 */
[----:B------:R-:W-:Y:S01]  /*20f0*/  IMAD.IADD R154, R220, 0x1, -R219 ;  /* 0x00000001dc9a7824 */ /* 0x000fe200078e0adb */
[----:B------:R-:W-:-:S03]  /*2100*/  SHF.R.S32.HI R3, RZ, 0x1f, R4 ;  /* 0x0000001fff037819 */ /* 0x000fc60000011404 */
[----:B------:R-:W1:Y:S01]  /*2110*/  @P1 LDC R9, c[0x0][0x450] ;  /* 0x00011400ff091b82 */ /* 0x000e620000000800 */
[----:B------:R-:W-:-:S04]  /*2120*/  LEA.HI R3, R3, R4, RZ, 0x6 ;  /* 0x0000000403037211 */ /* 0x000fc800078f30ff */
[----:B------:R-:W-:-:S04]  /*2130*/  SHF.R.S32.HI R3, RZ, 0x6, R3 ;  /* 0x00000006ff037819 */ /* 0x000fc80000011403 */
[----:B------:R-:W-:Y:S01]  /*2140*/  VIMNMX R8, R104, R3, PT ;  /* 0x0000000368087248 */ /* 0x000fe20003fe0100 */
[----:B0-----:R-:W-:-:S05]  /*2150*/  @P1 IMAD.HI.U32 R0, R12, R0, RZ ;  /* 0x000000000c001227 */ /* 0x001fca00078e00ff */
[----:B-1----:R-:W-:-:S05]  /*2160*/  @P1 SHF.R.U32.HI R7, RZ, R9, R0 ;  /* 0x00000009ff071219 */ /* 0x002fca0000011600 */
[----:B------:R-:W-:-:S04]  /*2170*/  IMAD.IADD R0, R154, 0x1, R7 ;  /* 0x000000019a007824 */ /* 0x000fc800078e0207 */
[----:B------:R-:W-:Y:S01]  /*2180*/  VIADD R3, R0, -UR4 ;  /* 0x8000000400037c36 */ /* 0x000fe20008000000 */
[----:B------:R-:W-:Y:S06]  /*2190*/  @!P2 BRA `(.L_x_1534) ;  /* 0x000000000044a947 */ /* 0x000fec0003800000 */
[----:B------:R-:W-:Y:S01]  /*21a0*/  ISETP.GT.AND P0, PT, R0, -0x1, PT ;  /* 0xffffffff0000780c */ /* 0x000fe20003f04270 */
[----:B------:R-:W-:-:S12]  /*21b0*/  BSSY B0, `(.L_x_1535) ;  /* 0x000000d000007945 */ /* 0x000fd80003800000 */
        /* <DEDUP_REMOVED lines=8> */
.L_x_1536:
[----:B------:R-:W-:-:S13]  /*2240*/  ISETP.NE.AND P0, PT, R5, 0x1, PT ;  /* 0x000000010500780c */ /* 0x000fda0003f05270 */
[----:B------:R-:W0:Y:S02]  /*2250*/  @P0 LDC.64 R6, c[0x0][0x9e8] ;  /* 0x00027a00ff060b82 */ /* 0x000e240000000a00 */
[----:B0-----:R-:W-:-:S05]  /*2260*/  @P0 IMAD.HI.U32 R6, R0, R6, RZ ;  /* 0x0000000600060227 */ /* 0x001fca00078e00ff */
[----:B------:R-:W-:-:S07]  /*2270*/  @P0 SHF.R.U32.HI R0, RZ, R7, R6 ;  /* 0x00000007ff000219 */ /* 0x000fce0000011606 */
.L_x_1537:
[----:B------:R-:W-:Y:S05]  /*2280*/  BSYNC B0 ;  /* 0x0000000000007941 */ /* 0x000fea0003800000 */
.L_x_1535:
[----:B------:R-:W-:-:S05]  /*2290*/  IMAD R0, R0, R5, RZ ;  /* 0x0000000500007224 */ /* 0x000fca00078e02ff */
[----:B------:R-:W-:-:S07]  /*22a0*/  VIMNMX R3, R3, R0, !PT ;  /* 0x0000000003037248 */ /* 0x000fce0007fe0100 */
.L_x_1534:
[----:B------:R-:W-:Y:S01]  /*22b0*/  SHF.R.S32.HI R0, RZ, 0x1f, R3 ;  /* 0x0000001fff007819 */ /* 0x000fe20000011403 */
[----:B------:R-:W-:Y:S01]  /*22c0*/  BSSY B0, `(.L_x_1538) ;  /* 0x000002a000007945 */ /* 0x000fe20003800000 */
[----:B------:R-:W-:Y:S02]  /*22d0*/  LOP3.LUT R14, R11, 0xff, RZ, 0xc0, !PT ;  /* 0x000000ff0b0e7812 */ /* 0x000fe400078ec0ff */
[----:B------:R-:W-:Y:S02]  /*22e0*/  LEA.HI R0, R0, R3, RZ, 0x6 ;  /* 0x0000000300007211 */ /* 0x000fe400078f30ff */
[----:B------:R-:W-:Y:S01]  /*22f0*/  SHF.R.U32.HI R4, RZ, 0x10, R11 ;  /* 0x00000010ff047819 */ /* 0x000fe2000001160b */
[----:B------:R0:W-:Y:S01]  /*2300*/  STL [R1+0x68], R14 ;  /* 0x0000680e01007387 */ /* 0x0001e20000100800 */
[----:B------:R-:W-:-:S03]  /*2310*/  SHF.R.S32.HI R0, RZ, 0x6, R0 ;  /* 0x00000006ff007819 */ /* 0x000fc60000011400 */
[----:B------:R0:W-:Y:S01]  /*2320*/  STL [R1+0x4c], R4 ;  /* 0x00004c0401007387 */ /* 0x0001e20000100800 */
[----:B------:R-:W-:Y:S01]  /*2330*/  VIMNMX R9, RZ, R0, !PT ;  /* 0x00000000ff097248 */ /* 0x000fe20007fe0100 */
[----:B------:R-:W-:-:S03]  /*2340*/  IMAD.MOV.U32 R0, RZ, RZ, RZ ;  /* 0x000000ffff007224 */ /* 0x000fc600078e00ff */
[----:B------:R-:W-:-:S13]  /*2350*/  ISETP.GT.AND P0, PT, R8, R9, PT ;  /* 0x000000090800720c */ /* 0x000fda0003f04270 */
[----:B0-----:R-:W-:Y:S05]  /*2360*/  @!P0 BRA `(.L_x_1539) ;  /* 0x00000000007c8947 */ /* 0x001fea0003800000 */
[----:B------:R-:W-:Y:S01]  /*2370*/  ISETP.NE.AND P0, PT, R4, RZ, PT ;  /* 0x000000ff0400720c */ /* 0x000fe20003f05270 */
[----:B------:R-:W-:-:S03]  /*2380*/  ULDC UR4, c[0x0][0x9f0] ;  /* 0x00027c0000047ab9 */ /* 0x000fc60000000800 */
[----:B------:R-:W-:-:S04]  /*2390*/  SEL R11, R4, UR4, P0 ;  /* 0x00000004040b7c07 */ /* 0x000fc80008000000 */
[-C--:B------:R-:W-:Y:S02]  /*23a0*/  IABS R6, R11.reuse ;  /* 0x0000000b00067213 */ /* 0x080fe40000000000 */
[----:B------:R-:W-:Y:S02]  /*23b0*/  IADD3 R0, R11, -0x1, R8 ;  /* 0xffffffff0b007810 */ /* 0x000fe40007ffe008 */
[----:B------:R-:W0:Y:S01]  /*23c0*/  I2F.RP R3, R6 ;  /* 0x0000000600037306 */ /* 0x000e220000209400 */
[----:B------:R-:W-:Y:S02]  /*23d0*/  IABS R12, R11 ;  /* 0x0000000b000c7213 */ /* 0x000fe40000000000 */
[----:B------:R-:W-:-:S05]  /*23e0*/  IMAD.IADD R0, R0, 0x1, -R9 ;  /* 0x0000000100007824 */ /* 0x000fca00078e0a09 */
[----:B------:R-:W-:Y:S02]  /*23f0*/  IABS R10, R0 ;  /* 0x00000000000a7213 */ /* 0x000fe40000000000 */
[----:B------:R-:W-:-:S04]  /*2400*/  LOP3.LUT R0, R0, R11, RZ, 0x3c, !PT ;  /* 0x0000000b00007212 */ /* 0x000fc800078e3cff */
[----:B------:R-:W-:Y:S01]  /*2410*/  ISETP.GE.AND P2, PT, R0, RZ, PT ;  /* 0x000000ff0000720c */ /* 0x000fe20003f46270 */
[----:B0-----:R-:W0:Y:S02]  /*2420*/  MUFU.RCP R3, R3 ;  /* 0x0000000300037308 */ /* 0x001e240000001000 */
[----:B0-----:R-:W-:Y:S02]  /*2430*/  VIADD R4, R3, 0xffffffe ;  /* 0x0ffffffe03047836 */ /* 0x001fe40000000000 */
[----:B------:R-:W-:-:S04]  /*2440*/  IMAD.MOV R3, RZ, RZ, -R12 ;  /* 0x000000ffff037224 */ /* 0x000fc800078e0a0c */
[----:B------:R0:W1:Y:S02]  /*2450*/  F2I.FTZ.U32.TRUNC.NTZ R5, R4 ;  /* 0x0000000400057305 */ /* 0x000064000021f000 */
[----:B0-----:R-:W-:Y:S01]  /*2460*/  IMAD.MOV.U32 R4, RZ, RZ, RZ ;  /* 0x000000ffff047224 */ /* 0x001fe200078e00ff */
[----:B-1----:R-:W-:-:S05]  /*2470*/  IADD3 R7, RZ, -R5, RZ ;  /* 0x80000005ff077210 */ /* 0x002fca0007ffe0ff */
[----:B------:R-:W-:-:S04]  /*2480*/  IMAD R7, R7, R6, RZ ;  /* 0x0000000607077224 */ /* 0x000fc800078e02ff */
[----:B------:R-:W-:-:S04]  /*2490*/  IMAD.HI.U32 R5, R5, R7, R4 ;  /* 0x0000000705057227 */ /* 0x000fc800078e0004 */
[----:B------:R-:W-:-:S04]  /*24a0*/  IMAD.MOV.U32 R4, RZ, RZ, R10 ;  /* 0x000000ffff047224 */ /* 0x000fc800078e000a */
        /* <DEDUP_REMOVED lines=8> */
[----:B------:R-:W-:-:S04]  /*2530*/  IMAD.MOV.U32 R0, RZ, RZ, R5 ;  /* 0x000000ffff007224 */ /* 0x000fc800078e0005 */
[----:B------:R-:W-:Y:S01]  /*2540*/  @!P2 IMAD.MOV R0, RZ, RZ, -R0 ;  /* 0x000000ffff00a224 */ /* 0x000fe200078e0a00 */
[----:B------:R-:W-:-:S07]  /*2550*/  @!P1 LOP3.LUT R0, RZ, R11, RZ, 0x33, !PT ;  /* 0x0000000bff009212 */ /* 0x000fce00078e33ff */
.L_x_1539:
[----:B------:R-:W-:Y:S05]  /*2560*/  BSYNC B0 ;  /* 0x0000000000007941 */ /* 0x000fea0003800000 */
.L_x_1538:
[----:B------:R-:W-:Y:S01]  /*2570*/  IMAD R3, R14, R0, R9 ;  /* 0x000000000e037224 */ /* 0x000fe200078e0209 */
[----:B------:R-:W-:-:S04]  /*2580*/  PLOP3.LUT P2, PT, PT, PT, PT, 0x80, 0x0 ;  /* 0x000000000000781c */ /* 0x000fc80003f4f070 */
[C---:B------:R-:W-:Y:S01]  /*2590*/  VIADDMNMX R0, R3.reuse, R0, R8, PT ;  /* 0x0000000003007246 */ /* 0x040fe20003800108 */
[----:B------:R-:W-:-:S04]  /*25a0*/  IMAD R3, R3, 0x40, -R13 ;  /* 0x0000004003037824 */ /* 0x000fc800078e0a0d */
[----:B------:R-:W-:Y:S01]  /*25b0*/  IMAD R5, R0, 0x40, -R13 ;  /* 0x0000004000057824 */ /* 0x000fe200078e0a0d */
[----:B------:R-:W-:-:S04]  /*25c0*/  VIMNMX R3, RZ, R3, !PT ;  /* 0x00000003ff037248 */ /* 0x000fc80007fe0100 */
[----:B------:R-:W-:Y:S02]  /*25d0*/  VIMNMX R0, R5, R2, PT ;  /* 0x0000000205007248 */ /* 0x000fe40003fe0100 */
[----:B------:R-:W-:Y:S02]  /*25e0*/  SHF.R.U32.HI R24, RZ, 0x6, R3 ;  /* 0x00000006ff187819 */ /* 0x000fe40000011603 */
[----:B------:R-:W-:-:S03]  /*25f0*/  ISETP.GT.AND P0, PT, R0, R3, PT ;  /* 0x000000030000720c */ /* 0x000fc60003f04270 */
[----:B------:R-:W-:-:S10]  /*2600*/  IMAD.MOV.U32 R25, RZ, RZ, R24 ;  /* 0x000000ffff197224 */ /* 0x000fd400078e0018 */
[----:B------:R-:W-:-:S05]  /*2610*/  @P0 VIADD R0, R0, 0x3f ;  /* 0x0000003f00000836 */ /* 0x000fca0000000000 */
[----:B------:R-:W-:-:S04]  /*2620*/  @P0 SHF.R.S32.HI R3, RZ, 0x1f, R0 ;  /* 0x0000001fff030819 */ /* 0x000fc80000011400 */
[----:B------:R-:W-:-:S04]  /*2630*/  @P0 LEA.HI R3, R3, R0, RZ, 0x6 ;  /* 0x0000000003030211 */ /* 0x000fc800078f30ff */
[----:B------:R-:W-:-:S04]  /*2640*/  @P0 SHF.R.S32.HI R25, RZ, 0x6, R3 ;  /* 0x00000006ff190819 */ /* 0x000fc80000011403 */
        /* <DEDUP_REMOVED lines=9> */
[----:B------:R-:W-:Y:S01]  /*26e0*/  IMAD.U32 R4, RZ, RZ, UR4 ;  /* 0x00000004ff047e24 */ /* 0x000fe2000f8e00ff */
[----:B------:R-:W-:Y:S01]  /*26f0*/  MOV R8, 0x70 ;  /* 0x0000007000087802 */ /* 0x000fe20000000f00 */
[----:B------:R-:W-:Y:S01]  /*2700*/  IMAD.U32 R5, RZ, RZ, UR5 ;  /* 0x00000005ff057e24 */ /* 0x000fe2000f8e00ff */
[----:B------:R-:W0:Y:S01]  /*2710*/  LDC.64 R14, c[0x4][R14] ;  /* 0x010000000e0e7b82 */ /* 0x000e220000000a00 */
[----:B------:R-:W-:Y:S01]  /*2720*/  ULDC.64 UR4, c[0x4][0xb0] ;  /* 0x01002c0000047ab9 */ /* 0x000fe20000000a00 */
[----:B------:R-:W-:Y:S02]  /*2730*/  IMAD.U32 R10, RZ, RZ, UR6 ;  /* 0x00000006ff0a7e24 */ /* 0x000fe4000f8e00ff */
[----:B------:R-:W-:-:S02]  /*2740*/  IMAD.U32 R6, RZ, RZ, UR4 ;  /* 0x00000004ff067e24 */ /* 0x000fc4000f8e00ff */
[----:B------:R-:W-:Y:S02]  /*2750*/  IMAD.U32 R7, RZ, RZ, UR5 ;  /* 0x00000005ff077e24 */ /* 0x000fe4000f8e00ff */
[----:B------:R-:W-:Y:S02]  /*2760*/  IMAD.U32 R11, RZ, RZ, UR7 ;  /* 0x00000007ff0b7e24 */ /* 0x000fe4000f8e00ff */
[----:B------:R-:W-:Y:S02]  /*2770*/  IMAD.MOV.U32 R12, RZ, RZ, 0x1 ;  /* 0x00000001ff0c7424 */ /* 0x000fe400078e00ff */
[----:B------:R-:W-:-:S07]  /*2780*/  IMAD.MOV.U32 R13, RZ, RZ, RZ ;  /* 0x000000ffff0d7224 */ /* 0x000fce00078e00ff */
[----:B------:R-:W-:-:S07]  /*2790*/  LEPC R20, `(.L_x_1542) ;  /* 0x000000001014794e */ /* 0x000fce0000000000 */
[----:B0----5:R-:W-:Y:S05]  /*27a0*/  CALL.ABS.NOINC R14 ;  /* 0x000000000e007343 */ /* 0x021fea0003c00000 */
.L_x_1542:
[----:B------:R-:W-:Y:S05]  /*27b0*/  BSYNC B6 ;  /* 0x0000000000067941 */ /* 0x000fea0003800000 */
.L_x_1541:
[----:B------:R-:W-:Y:S01]  /*27c0*/  VIADD R0, R16, 0x400 ;  /* 0x0000040010007836 */ /* 0x000fe20000000000 */
[----:B------:R-:W-:Y:S04]  /*27d0*/  BSSY B6, `(.L_x_1543) ;  /* 0x0000013000067945 */ /* 0x000fe80003800000 */
[----:B------:R-:W-:-:S13]  /*27e0*/  LOP3.LUT P0, RZ, R0, 0x3ff, RZ, 0xc0, !PT ;  /* 0x000003ff00ff7812 */ /* 0x000fda000780c0ff */
[----:B------:R-:W-:Y:S05]  /*27f0*/  @!P0 BRA `(.L_x_1544) ;  /* 0x0000000000408947 */ /* 0x000fea0003800000 */
[----:B------:R-:W-:Y:S01]  /*2800*/  MOV R14, 0x0 ;  /* 0x00000000000e7802 */ /* 0x000fe20000000f00 */
[----:B------:R-:W-:Y:S01]  /*2810*/  ULDC.64 UR4, c[0x4][0xa8] ;  /* 0x01002a0000047ab9 */ /* 0x000fe20000000a00 */
[----:B------:R-:W-:Y:S01]  /*2820*/  ULDC.64 UR6, c[0x4][0x40] ;  /* 0x0100100000067ab9 */ /* 0x000fe20000000a00 */
[----:B------:R-:W-:Y:S02]  /*2830*/  IMAD.U32 R4, RZ, RZ, UR4 ;  /* 0x00000004ff047e24 */ /* 0x000fe4000f8e00ff */
        /* <DEDUP_REMOVED lines=8> */
[----:B------:R-:W-:Y:S02]  /*28c0*/  IMAD.MOV.U32 R12, RZ, RZ, 0x1 ;  /* 0x00000001ff0c7424 */ /* 0x000fe400078e00ff */
[----:B------:R-:W-:-:S07]  /*28d0*/  IMAD.MOV.U32 R13, RZ, RZ, RZ ;  /* 0x000000ffff0d7224 */ /* 0x000fce00078e00ff */
[----:B------:R-:W-:-:S07]  /*28e0*/  LEPC R20, `(.L_x_1544) ;  /* 0x000000001014794e */ /* 0x000fce0000000000 */
[----:B0----5:R-:W-:Y:S05]  /*28f0*/  CALL.ABS.NOINC R14 ;  /* 0x000000000e007343 */ /* 0x021fea0003c00000 */
.L_x_1544:
[----:B------:R-:W-:Y:S05]  /*2900*/  BSYNC B6 ;  /* 0x0000000000067941 */ /* 0x000fea0003800000 */
.L_x_1543:
[----:B------:R-:W-:Y:S01]  /*2910*/  ULDC.64 UR4, c[0x0][0x9f8] ;  /* 0x00027e0000047ab9 */ /* 0x000fe20000000a00 */
[----:B------:R-:W-:Y:S01]  /*2920*/  ULDC.64 UR6, c[0x0][0x208] ;  /* 0x0000820000067ab9 */ /* 0x000fe20000000a00 */
[----:B------:R-:W-:Y:S01]  /*2930*/  ISETP.NE.U32.AND P0, PT, RZ, UR4, PT ;  /* 0x00000004ff007c0c */ /* 0x000fe2000bf05070 */
[----:B------:R-:W2:Y:S01]  /*2940*/  LDL R26, [R1+0xc] ;  /* 0x00000c00011a7983 */ /* 0x000ea20000100800 */
[----:B------:R-:W0:Y:S01]  /*2950*/  LDC.64 R12, c[0x0][0x300] ;  /* 0x0000c000ff0c7b82 */ /* 0x000e220000000a00 */
[----:B------:R-:W-:Y:S01]  /*2960*/  IMAD.IADD R76, R28, 0x1, R29 ;  /* 0x000000011c4c7824 */ /* 0x000fe200078e021d */
[----:B------:R-:W-:Y:S01]  /*2970*/  ISETP.NE.AND.EX P0, PT, RZ, UR5, PT, P0 ;  /* 0x00000005ff007c0c */ /* 0x000fe2000bf05300 */
[----:B------:R-:W-:Y:S01]  /*2980*/  ULDC.64 UR4, c[0x0][0xa08] ;  /* 0x0002820000047ab9 */ /* 0x000fe20000000a00 */
[----:B------:R-:W3:Y:S01]  /*2990*/  LDL R32, [R1+0x10] ;  /* 0x0000100001207983 */ /* 0x000ee20000100800 */
[----:B------:R-:W-:-:S03]  /*29a0*/  ULDC.64 UR8, c[0x0][0x330] ;  /* 0x0000cc0000087ab9 */ /* 0x000fc60000000a00 */
[----:B------:R-:W4:Y:S01]  /*29b0*/  LDL R14, [R1+0x28] ;  /* 0x00002800010e7983 */ /* 0x000f220000100800 */
[----:B------:R-:W1:Y:S08]  /*29c0*/  LDC.64 R20, c[0x0][0x3f8] ;  /* 0x0000fe00ff147b82 */ /* 0x000e700000000a00 */
[----:B------:R-:W0:Y:S01]  /*29d0*/  @P0 LDC.64 R4, c[0x0][0x9f8] ;  /* 0x00027e00ff040b82 */ /* 0x000e220000000a00 */
[----:B------:R-:W-:-:S07]  /*29e0*/  SHF.R.S32.HI R34, RZ, 0x1f, R23 ;  /* 0x0000001fff227819 */ /* 0x000fce0000011417 */
[----:B------:R-:W1:Y:S01]  /*29f0*/  LDC.64 R28, c[0x0][0x408] ;  /* 0x00010200ff1c7b82 */ /* 0x000e620000000a00 */
[----:B0-----:R-:W-:-:S05]  /*2a00*/  @P0 IMAD.WIDE R4, R27, 0x4, R4 ;  /* 0x000000041b040825 */ /* 0x001fca00078e0204 */
[----:B------:R0:W2:Y:S01]  /*2a10*/  @P0 LDG.E R27, desc[UR6][R4.64] ;  /* 0x00000006041b0981 */ /* 0x0000a2000c1e1900 */
[----:B------:R-:W-:Y:S01]  /*2a20*/  SHF.R.S32.HI R31, RZ, 0x1f, R76 ;  /* 0x0000001fff1f7819 */ /* 0x000fe2000001144c */
[-C--:B------:R-:W-:Y:S01]  /*2a30*/  IMAD.WIDE.U32 R88, R76, R12.reuse, RZ ;  /* 0x0000000c4c587225 */ /* 0x080fe200078e00ff */
[----:B------:R-:W-:Y:S01]  /*2a40*/  ULDC UR6, c[0x0][0x2f4] ;  /* 0x0000bd0000067ab9 */ /* 0x000fe20000000800 */
[----:B------:R-:W-:Y:S02]  /*2a50*/  ISETP.NE.U32.AND P0, PT, RZ, UR4, PT ;  /* 0x00000004ff007c0c */ /* 0x000fe4000bf05070 */
[----:B------:R-:W-:Y:S01]  /*2a60*/  IMAD R0, R31, R12, RZ ;  /* 0x0000000c1f007224 */ /* 0x000fe200078e02ff */
[----:B------:R-:W-:Y:S01]  /*2a70*/  ISETP.GE.AND P2, PT, R221, UR6, PT ;  /* 0x00000006dd007c0c */ /* 0x000fe2000bf46270 */
[----:B------:R-:W-:Y:S01]  /*2a80*/  IMAD.WIDE.U32 R86, R30, UR8, R18 ;  /* 0x000000081e567c25 */ /* 0x000fe2000f8e0012 */
[----:B------:R-:W-:Y:S01]  /*2a90*/  ISETP.NE.AND.EX P0, PT, RZ, UR5, PT, P0 ;  /* 0x00000005ff007c0c */ /* 0x000fe2000bf05300 */
[----:B------:R-:W-:Y:S01]  /*2aa0*/  ULDC.64 UR4, c[0x0][0x308] ;  /* 0x0000c20000047ab9 */ /* 0x000fe20000000a00 */
[----:B------:R-:W-:Y:S01]  /*2ab0*/  ISETP.GE.AND P1, PT, R18, UR6, PT ;  /* 0x0000000612007c0c */ /* 0x000fe2000bf26270 */
[----:B------:R-:W-:Y:S01]  /*2ac0*/  IMAD R3, R76, R13, R0 ;  /* 0x0000000d4c037224 */ /* 0x000fe200078e0200 */
[----:B------:R-:W-:Y:S01]  /*2ad0*/  SHF.R.S32.HI R201, RZ, 0x1f, R200 ;  /* 0x0000001fffc97819 */ /* 0x000fe200000114c8 */
[----:B------:R-:W-:Y:S01]  /*2ae0*/  IMAD R87, R30, UR9, R87 ;  /* 0x000000091e577c24 */ /* 0x000fe2000f8e0257 */
[----:B------:R-:W-:-:S02]  /*2af0*/  SEL R0, RZ, 0x1, P1 ;  /* 0x00000001ff007807 */ /* 0x000fc40000800000 */
[----:B------:R-:W-:Y:S02]  /*2b00*/  IADD3 R89, R89, R3, RZ ;  /* 0x0000000359597210 */ /* 0x000fe40007ffe0ff */
[----:B------:R-:W-:Y:S01]  /*2b10*/  SEL R3, RZ, 0xffffffff, P2 ;  /* 0xffffffffff037807 */ /* 0x000fe20001000000 */
[----:B------:R-:W-:-:S04]  /*2b20*/  IMAD.WIDE.U32 R88, R30, UR4, R88 ;  /* 0x000000041e587c25 */ /* 0x000fc8000f8e0058 */
[----:B0-----:R-:W-:Y:S02]  /*2b30*/  IMAD.SHL.U32 R5, R3, 0x2, RZ ;  /* 0x0000000203057824 */ /* 0x001fe400078e00ff */
[----:B------:R-:W-:Y:S01]  /*2b40*/  IMAD R89, R30, UR5, R89 ;  /* 0x000000051e597c24 */ /* 0x000fe2000f8e0259 */
[----:B------:R-:W-:Y:S01]  /*2b50*/  ULDC.64 UR4, c[0x0][0x310] ;  /* 0x0000c40000047ab9 */ /* 0x000fe20000000a00 */
[----:B------:R-:W0:Y:S01]  /*2b60*/  LDC R30, c[0x0][0x3f4] ;  /* 0x0000fd00ff1e7b82 */ /* 0x000e220000000800 */
[----:B------:R-:W-:Y:S01]  /*2b70*/  LOP3.LUT R6, R5, 0x2, R0, 0xe2, !PT ;  /* 0x0000000205067812 */ /* 0x000fe200078ee200 */
[----:B------:R-:W-:-:S04]  /*2b80*/  IMAD R8, R34, R12, RZ ;  /* 0x0000000c22087224 */ /* 0x000fc800078e02ff */
[----:B------:R-:W-:Y:S01]  /*2b90*/  IMAD R15, R23, R13, R8 ;  /* 0x0000000d170f7224 */ /* 0x000fe200078e0208 */
[----:B--2---:R-:W-:Y:S02]  /*2ba0*/  SHF.R.S32.HI R4, RZ, 0x1f, R27 ;  /* 0x0000001fff047819 */ /* 0x004fe4000001141b */
[----:B------:R-:W-:Y:S02]  /*2bb0*/  SEL R27, R27, RZ, !P0 ;  /* 0x000000ff1b1b7207 */ /* 0x000fe40004000000 */
[----:B------:R-:W-:Y:S02]  /*2bc0*/  SEL R3, R4, RZ, !P0 ;  /* 0x000000ff04037207 */ /* 0x000fe40004000000 */
[----:B------:R-:W-:Y:S01]  /*2bd0*/  ISETP.GE.AND P0, PT, R26, UR6, PT ;  /* 0x000000061a007c0c */ /* 0x000fe2000bf06270 */
[----:B------:R-:W-:Y:S01]  /*2be0*/  IMAD.WIDE.U32 R88, R27, UR4, R88 ;  /* 0x000000041b587c25 */ /* 0x000fe2000f8e0058 */
[----:B------:R-:W2:Y:S03]  /*2bf0*/  LDL R26, [R1+0x24] ;  /* 0x00002400011a7983 */ /* 0x000ea60000100800 */
[----:B------:R-:W-:-:S02]  /*2c00*/  IMAD R0, R3, UR4, RZ ;  /* 0x0000000403007c24 */ /* 0x000fc4000f8e02ff */
[----:B------:R-:W-:-:S04]  /*2c10*/  IMAD.WIDE.U32 R4, R23, R12, R18 ;  /* 0x0000000c17047225 */ /* 0x000fc800078e0012 */
[----:B------:R-:W-:Y:S01]  /*2c20*/  IMAD R11, R27, UR5, R0 ;  /* 0x000000051b0b7c24 */ /* 0x000fe2000f8e0200 */
[----:B------:R-:W-:Y:S01]  /*2c30*/  ULDC.64 UR4, c[0x0][0x338] ;  /* 0x0000ce0000047ab9 */ /* 0x000fe20000000a00 */
[----:B-1----:R-:W-:Y:S01]  /*2c40*/  IMAD R0, R34, R20, RZ ;  /* 0x0000001422007224 */ /* 0x002fe200078e02ff */
[----:B------:R-:W-:Y:S01]  /*2c50*/  SEL R7, RZ, 0x4, P0 ;  /* 0x00000004ff077807 */ /* 0x000fe20000000000 */
[----:B------:R-:W-:Y:S02]  /*2c60*/  IMAD R8, R3, UR4, RZ ;  /* 0x0000000403087c24 */ /* 0x000fe4000f8e02ff */
[----:B------:R-:W-:Y:S01]  /*2c70*/  IMAD R9, R23, R21, R0 ;  /* 0x0000001517097224 */ /* 0x000fe200078e0200 */
[----:B------:R-:W-:Y:S01]  /*2c80*/  IADD3 R3, P0, R88, R4, RZ ;  /* 0x0000000458037210 */ /* 0x000fe20007f1e0ff */
[----:B------:R-:W-:Y:S01]  /*2c90*/  IMAD.IADD R0, R89, 0x1, R11 ;  /* 0x0000000159007824 */ /* 0x000fe200078e020b */
[----:B------:R-:W-:Y:S01]  /*2ca0*/  LOP3.LUT R33, R6, R7, RZ, 0xfc, !PT ;  /* 0x0000000706217212 */ /* 0x000fe200078efcff */
[----:B------:R-:W-:-:S03]  /*2cb0*/  IMAD R6, R34, R28, RZ ;  /* 0x0000001c22067224 */ /* 0x000fc600078e02ff */
[----:B------:R-:W-:Y:S02]  /*2cc0*/  IADD3.X R4, R0, R5, R15, P0, !PT ;  /* 0x0000000500047210 */ /* 0x000fe400007fe40f */
[-C--:B0-----:R-:W-:Y:S02]  /*2cd0*/  ISETP.GE.AND P0, PT, R18, R30.reuse, PT ;  /* 0x0000001e1200720c */ /* 0x081fe40003f06270 */
[----:B------:R-:W-:Y:S02]  /*2ce0*/  ISETP.GE.AND P1, PT, R221, R30, PT ;  /* 0x0000001edd00720c */ /* 0x000fe40003f26270 */
[C---:B------:R-:W-:Y:S01]  /*2cf0*/  SEL R5, R30.reuse, RZ, P0 ;  /* 0x000000ff1e057207 */ /* 0x040fe20000000000 */
[C---:B------:R-:W-:Y:S01]  /*2d00*/  IMAD R7, R23.reuse, R29, R6 ;  /* 0x0000001d17077224 */ /* 0x040fe200078e0206 */
[----:B------:R-:W-:Y:S01]  /*2d10*/  SEL R6, R30, RZ, P1 ;  /* 0x000000ff1e067207 */ /* 0x000fe20000800000 */
[C---:B------:R-:W-:Y:S01]  /*2d20*/  IMAD.WIDE.U32 R78, R23.reuse, R28, R18 ;  /* 0x0000001c174e7225 */ /* 0x040fe200078e0012 */
[----:B------:R-:W-:-:S03]  /*2d30*/  IADD3 R36, R23, 0x20, RZ ;  /* 0x0000002017247810 */ /* 0x000fc60007ffe0ff */
[----:B------:R-:W-:Y:S01]  /*2d40*/  IMAD.WIDE.U32 R80, R23, R28, R200 ;  /* 0x0000001c17507225 */ /* 0x000fe200078e00c8 */
[----:B------:R-:W-:-:S03]  /*2d50*/  IADD3 R79, R7, R79, RZ ;  /* 0x0000004f074f7210 */ /* 0x000fc60007ffe0ff */
[----:B------:R-:W-:Y:S02]  /*2d60*/  IMAD.IADD R5, R18, 0x1, R5 ;  /* 0x0000000112057824 */ /* 0x000fe400078e0205 */
[----:B------:R-:W-:Y:S02]  /*2d70*/  IMAD.IADD R81, R81, 0x1, R7 ;  /* 0x0000000151517824 */ /* 0x000fe400078e0207 */
[----:B------:R-:W-:Y:S02]  /*2d80*/  VIADD R10, R23, 0x20 ;  /* 0x00000020170a7836 */ /* 0x000fe40000000000 */
[----:B------:R-:W-:Y:S01]  /*2d90*/  IMAD.IADD R7, R221, 0x1, R6 ;  /* 0x00000001dd077824 */ /* 0x000fe200078e0206 */
[----:B------:R-:W-:Y:S01]  /*2da0*/  SHF.R.S32.HI R6, RZ, 0x1f, R5 ;  /* 0x0000001fff067819 */ /* 0x000fe20000011405 */
[----:B------:R-:W-:Y:S02]  /*2db0*/  IMAD.SHL.U32 R10, R10, 0x40, RZ ;  /* 0x000000400a0a7824 */ /* 0x000fe400078e00ff */
[----:B------:R-:W-:-:S02]  /*2dc0*/  IMAD.SHL.U32 R36, R36, 0x40, RZ ;  /* 0x0000004024247824 */ /* 0x000fc400078e00ff */
[----:B------:R-:W-:Y:S01]  /*2dd0*/  IMAD R37, R27, UR5, R8 ;  /* 0x000000051b257c24 */ /* 0x000fe2000f8e0208 */
[----:B------:R-:W-:Y:S01]  /*2de0*/  SHF.R.S32.HI R8, RZ, 0x1f, R7 ;  /* 0x0000001fff087819 */ /* 0x000fe20000011407 */
[CC--:B------:R-:W-:Y:S01]  /*2df0*/  IMAD.WIDE.U32 R84, R23.reuse, R20.reuse, R200 ;  /* 0x0000001417547225 */ /* 0x0c0fe200078e00c8 */
[CC--:B------:R-:W-:Y:S01]  /*2e00*/  LEA.HI R90, R6.reuse, R5.reuse, RZ, 0x3 ;  /* 0x00000005065a7211 */ /* 0x0c0fe200078f18ff */
[----:B------:R-:W0:Y:S01]  /*2e10*/  S2R R108, SR_TID.X ;  /* 0x00000000006c7919 */ /* 0x000e220000002100 */
[----:B------:R-:W-:Y:S01]  /*2e20*/  LEA.HI R5, R6, R5, RZ, 0x6 ;  /* 0x0000000506057211 */ /* 0x000fe200078f30ff */
[C---:B------:R-:W-:Y:S01]  /*2e30*/  IMAD.WIDE.U32 R82, R23.reuse, R20, R18 ;  /* 0x0000001417527225 */ /* 0x040fe200078e0012 */
[----:B------:R-:W-:Y:S02]  /*2e40*/  LOP3.LUT R10, R10, 0x1c0, RZ, 0xc0, !PT ;  /* 0x000001c00a0a7812 */ /* 0x000fe400078ec0ff */
[----:B------:R-:W-:Y:S01]  /*2e50*/  LOP3.LUT R36, R36, 0x1c0, RZ, 0xc0, !PT ;  /* 0x000001c024247812 */ /* 0x000fe200078ec0ff */
[----:B------:R-:W-:Y:S01]  /*2e60*/  IMAD.SHL.U32 R35, R23, 0x40, RZ ;  /* 0x0000004017237824 */ /* 0x000fe200078e00ff */
[----:B------:R-:W-:Y:S01]  /*2e70*/  LEA.HI R92, R8, R7, RZ, 0x3 ;  /* 0x00000007085c7211 */ /* 0x000fe200078f18ff */
[----:B------:R-:W-:-:S02]  /*2e80*/  IMAD.IADD R85, R85, 0x1, R9 ;  /* 0x0000000155557824 */ /* 0x000fc400078e0209 */
[----:B------:R-:W-:Y:S01]  /*2e90*/  IMAD.IADD R83, R9, 0x1, R83 ;  /* 0x0000000109537824 */ /* 0x000fe200078e0253 */
[----:B------:R-:W-:Y:S01]  /*2ea0*/  LEA.HI R9, R8, R7, RZ, 0x6 ;  /* 0x0000000708097211 */ /* 0x000fe200078f30ff */
[----:B------:R-:W-:Y:S01]  /*2eb0*/  IMAD.SHL.U32 R6, R5, 0x40, RZ ;  /* 0x0000004005067824 */ /* 0x000fe200078e00ff */
[----:B------:R-:W-:Y:S01]  /*2ec0*/  LOP3.LUT R8, R10, 0x38, R90, 0xf8, !PT ;  /* 0x000000380a087812 */ /* 0x000fe200078ef85a */
[----:B------:R-:W-:Y:S01]  /*2ed0*/  IMAD.SHL.U32 R38, R23, 0x40, RZ ;  /* 0x0000004017267824 */ /* 0x000fe200078e00ff */
[----:B------:R-:W-:Y:S02]  /*2ee0*/  SHF.R.U32.HI R36, RZ, 0x3, R36 ;  /* 0x00000003ff247819 */ /* 0x000fe40000011624 */
[----:B------:R-:W-:Y:S02]  /*2ef0*/  LOP3.LUT R5, R90, 0x38, RZ, 0xc0, !PT ;  /* 0x000000385a057812 */ /* 0x000fe400078ec0ff */
[----:B------:R-:W-:Y:S02]  /*2f00*/  LOP3.LUT R7, R92, 0x38, RZ, 0xc0, !PT ;  /* 0x000000385c077812 */ /* 0x000fe400078ec0ff */
[----:B------:R-:W-:Y:S01]  /*2f10*/  LOP3.LUT R35, R35, 0x1c0, RZ, 0xc0, !PT ;  /* 0x000001c023237812 */ /* 0x000fe200078ec0ff */
[----:B------:R-:W-:Y:S01]  /*2f20*/  IMAD.SHL.U32 R9, R9, 0x40, RZ ;  /* 0x0000004009097824 */ /* 0x000fe200078e00ff */
[----:B------:R-:W-:-:S02]  /*2f30*/  LOP3.LUT R11, R8, R36, RZ, 0x3c, !PT ;  /* 0x00000024080b7212 */ /* 0x000fc400078e3cff */
[--C-:B------:R-:W-:Y:S02]  /*2f40*/  LOP3.LUT R5, R5, 0x1c0, R38.reuse, 0xf8, !PT ;  /* 0x000001c005057812 */ /* 0x100fe400078ef826 */
[----:B------:R-:W-:Y:S02]  /*2f50*/  SHF.R.U32.HI R35, RZ, 0x3, R35 ;  /* 0x00000003ff237819 */ /* 0x000fe40000011623 */
[----:B------:R-:W-:Y:S01]  /*2f60*/  LOP3.LUT R8, R7, 0x1c0, R38, 0xf8, !PT ;  /* 0x000001c007087812 */ /* 0x000fe200078ef826 */
[----:B------:R-:W-:Y:S01]  /*2f70*/  IMAD.WIDE.U32 R86, R27, UR4, R86 ;  /* 0x000000041b567c25 */ /* 0x000fe2000f8e0056 */
[----:B------:R-:W-:Y:S02]  /*2f80*/  LOP3.LUT R6, R6, 0xfffff000, RZ, 0xc0, !PT ;  /* 0xfffff00006067812 */ /* 0x000fe400078ec0ff */
[----:B------:R-:W-:Y:S02]  /*2f90*/  LOP3.LUT R9, R9, 0xfffff000, RZ, 0xc0, !PT ;  /* 0xfffff00009097812 */ /* 0x000fe400078ec0ff */
[----:B------:R-:W-:-:S02]  /*2fa0*/  LOP3.LUT R7, R5, R35, RZ, 0x3c, !PT ;  /* 0x0000002305077212 */ /* 0x000fc400078e3cff */
[----:B------:R-:W-:Y:S02]  /*2fb0*/  LOP3.LUT R8, R8, R35, RZ, 0x3c, !PT ;  /* 0x0000002308087212 */ /* 0x000fe400078e3cff */
[----:B-----5:R-:W-:Y:S02]  /*2fc0*/  SHF.R.S32.HI R27, RZ, 0x1f, R101 ;  /* 0x0000001fff1b7819 */ /* 0x020fe40000011465 */
[----:B------:R-:W-:Y:S02]  /*2fd0*/  LOP3.LUT R10, R10, 0x38, R92, 0xf8, !PT ;  /* 0x000000380a0a7812 */ /* 0x000fe400078ef85c */
[----:B---3--:R-:W-:Y:S01]  /*2fe0*/  ISETP.GE.AND P2, PT, R32, UR6, PT ;  /* 0x0000000620007c0c */ /* 0x008fe2000bf46270 */
[----:B------:R-:W-:Y:S01]  /*2ff0*/  VIADD R32, R23, 0x20 ;  /* 0x0000002017207836 */ /* 0x000fe20000000000 */
[----:B----4-:R-:W-:Y:S02]  /*3000*/  IADD3 R8, R8, R9, R14 ;  /* 0x0000000908087210 */ /* 0x010fe40007ffe00e */
[----:B------:R-:W-:-:S02]  /*3010*/  LOP3.LUT R10, R10, R36, RZ, 0x3c, !PT ;  /* 0x000000240a0a7212 */ /* 0x000fc400078e3cff */
[----:B------:R-:W-:Y:S02]  /*3020*/  SHF.R.S32.HI R103, RZ, 0x1f, R32 ;  /* 0x0000001fff677819 */ /* 0x000fe40000011420 */
[----:B------:R-:W-:Y:S01]  /*3030*/  IADD3 R76, P3, R23, R76, RZ ;  /* 0x0000004c174c7210 */ /* 0x000fe20007f7e0ff */
[----:B------:R-:W-:Y:S01]  /*3040*/  IMAD.WIDE.U32 R84, R101, R20, R84 ;  /* 0x0000001465547225 */ /* 0x000fe200078e0054 */
[----:B------:R-:W-:-:S03]  /*3050*/  SEL R32, RZ, 0x8, P2 ;  /* 0x00000008ff207807 */ /* 0x000fc60001000000 */
[----:B------:R-:W-:Y:S01]  /*3060*/  IMAD.WIDE.U32 R82, R101, R20, R82 ;  /* 0x0000001465527225 */ /* 0x000fe200078e0052 */
[----:B------:R-:W-:-:S03]  /*3070*/  LOP3.LUT R95, R33, R32, RZ, 0xfc, !PT ;  /* 0x00000020215f7212 */ /* 0x000fc600078efcff */
[----:B------:R-:W-:Y:S01]  /*3080*/  IMAD.X R77, R34, 0x1, R31, P3 ;  /* 0x00000001224d7824 */ /* 0x000fe200018e061f */
[----:B------:R-:W-:Y:S01]  /*3090*/  SHF.R.S32.HI R91, RZ, 0x3, R92 ;  /* 0x00000003ff5b7819 */ /* 0x000fe2000001145c */
[----:B------:R-:W-:Y:S01]  /*30a0*/  IMAD.WIDE.U32 R80, R101, R28, R80 ;  /* 0x0000001c65507225 */ /* 0x000fe200078e0050 */
[----:B------:R-:W-:-:S03]  /*30b0*/  LOP3.LUT R92, R92, 0xfffffff8, RZ, 0xc0, !PT ;  /* 0xfffffff85c5c7812 */ /* 0x000fc600078ec0ff */
[----:B------:R-:W-:Y:S01]  /*30c0*/  IMAD.WIDE.U32 R78, R101, R28, R78 ;  /* 0x0000001c654e7225 */ /* 0x000fe200078e004e */
[C---:B------:R-:W-:Y:S02]  /*30d0*/  LOP3.LUT R93, R95.reuse, 0x2, RZ, 0xc0, !PT ;  /* 0x000000025f5d7812 */ /* 0x040fe400078ec0ff */
[----:B------:R-:W-:Y:S01]  /*30e0*/  LOP3.LUT R94, R95, 0x4, RZ, 0xc0, !PT ;  /* 0x000000045f5e7812 */ /* 0x000fe200078ec0ff */
[----:B------:R-:W-:Y:S01]  /*30f0*/  IMAD.SHL.U32 R15, R20, 0x40, RZ ;  /* 0x00000040140f7824 */ /* 0x000fe200078e00ff */
[----:B0-----:R-:W-:Y:S01]  /*3100*/  LEA.HI R108, R108, 0x8, RZ, 0x19 ;  /* 0x000000086c6c7811 */ /* 0x001fe200078fc8ff */
[----:B------:R-:W-:Y:S01]  /*3110*/  IMAD.IADD R98, R87, 0x1, R37 ;  /* 0x0000000157627824 */ /* 0x000fe200078e0225 */
[----:B------:R-:W-:Y:S02]  /*3120*/  LOP3.LUT R95, R95, 0x8, RZ, 0xc0, !PT ;  /* 0x000000085f5f7812 */ /* 0x000fe400078ec0ff */
[----:B------:R-:W-:Y:S02]  /*3130*/  SHF.R.S32.HI R97, RZ, 0x1f, R92 ;  /* 0x0000001fff617819 */ /* 0x000fe4000001145c */
[----:B--2---:R-:W-:-:S02]  /*3140*/  IADD3 R5, R11, R6, R26 ;  /* 0x000000060b057210 */ /* 0x004fc40007ffe01a */
[----:B------:R-:W-:Y:S01]  /*3150*/  IADD3 R6, R7, R6, R14 ;  /* 0x0000000607067210 */ /* 0x000fe20007ffe00e */
[C---:B------:R-:W-:Y:S01]  /*3160*/  IMAD R14, R27.reuse, R20, RZ ;  /* 0x000000141b0e7224 */ /* 0x040fe200078e02ff */
[----:B------:R-:W-:Y:S01]  /*3170*/  IADD3 R7, R10, R9, R26 ;  /* 0x000000090a077210 */ /* 0x000fe20007ffe01a */
[----:B------:R-:W-:Y:S02]  /*3180*/  IMAD R26, R27, R28, RZ ;  /* 0x0000001c1b1a7224 */ /* 0x000fe400078e02ff */
[C---:B------:R-:W-:Y:S01]  /*3190*/  IMAD R35, R101.reuse, R21, R14 ;  /* 0x0000001565237224 */ /* 0x040fe200078e020e */
[C-C-:B------:R-:W-:Y:S01]  /*31a0*/  SHF.L.U64.HI R9, R12.reuse, 0x6, R13.reuse ;  /* 0x000000060c097819 */ /* 0x140fe2000001020d */
[----:B------:R-:W-:Y:S01]  /*31b0*/  IMAD R39, R101, R29, R26 ;  /* 0x0000001d65277224 */ /* 0x000fe200078e021a */
[----:B------:R-:W-:Y:S01]  /*31c0*/  SHF.L.U64.HI R10, R12, 0x5, R13 ;  /* 0x000000050c0a7819 */ /* 0x000fe2000001020d */
[----:B------:R-:W-:Y:S02]  /*31d0*/  IMAD.IADD R31, R85, 0x1, R35 ;  /* 0x00000001551f7824 */ /* 0x000fe400078e0223 */
[----:B------:R-:W-:Y:S01]  /*31e0*/  IMAD.IADD R32, R35, 0x1, R83 ;  /* 0x0000000123207824 */ /* 0x000fe200078e0253 */
[----:B------:R-:W-:-:S02]  /*31f0*/  SHF.R.S32.HI R35, RZ, 0x3, R90 ;  /* 0x00000003ff237819 */ /* 0x000fc4000001145a */
[C-C-:B------:R-:W-:Y:S02]  /*3200*/  SHF.L.U64.HI R13, R20.reuse, 0x6, R21.reuse ;  /* 0x00000006140d7819 */ /* 0x140fe40000010215 */
[----:B------:R-:W-:Y:S02]  /*3210*/  SHF.L.U64.HI R14, R20, 0x5, R21 ;  /* 0x00000005140e7819 */ /* 0x000fe40000010215 */
[----:B------:R-:W-:Y:S02]  /*3220*/  LOP3.LUT R90, R90, 0xfffffff8, RZ, 0xc0, !PT ;  /* 0xfffffff85a5a7812 */ /* 0x000fe400078ec0ff */
[C-C-:B------:R-:W-:Y:S02]  /*3230*/  SHF.L.U64.HI R21, R28.reuse, 0x6, R29.reuse ;  /* 0x000000061c157819 */ /* 0x140fe4000001021d */
[----:B------:R-:W-:Y:S01]  /*3240*/  SHF.L.U64.HI R26, R28, 0x5, R29 ;  /* 0x000000051c1a7819 */ /* 0x000fe2000001021d */
[----:B------:R-:W-:Y:S01]  /*3250*/  IMAD.SHL.U32 R29, R30, 0x2, RZ ;  /* 0x000000021e1d7824 */ /* 0x000fe200078e00ff */
[----:B------:R-:W-:Y:S01]  /*3260*/  SHF.L.U32 R27, R28, 0x6, RZ ;  /* 0x000000061c1b7819 */ /* 0x000fe200000006ff */
[C---:B------:R-:W-:Y:S01]  /*3270*/  IMAD.SHL.U32 R11, R12.reuse, 0x40, RZ ;  /* 0x000000400c0b7824 */ /* 0x040fe200078e00ff */
[----:B------:R-:W-:Y:S01]  /*3280*/  LOP3.LUT R30, R33, 0x1, RZ, 0xc0, !PT ;  /* 0x00000001211e7812 */ /* 0x000fe200078ec0ff */
[----:B------:R-:W-:Y:S01]  /*3290*/  IMAD.SHL.U32 R12, R12, 0x20, RZ ;  /* 0x000000200c0c7824 */ /* 0x000fe200078e00ff */
[----:B------:R-:W-:Y:S01]  /*32a0*/  IADD3 R33, R81, R39, RZ ;  /* 0x0000002751217210 */ /* 0x000fe20007ffe0ff */
[----:B------:R-:W-:Y:S01]  /*32b0*/  IMAD.SHL.U32 R20, R20, 0x20, RZ ;  /* 0x0000002014147824 */ /* 0x000fe200078e00ff */
[----:B------:R-:W-:Y:S01]  /*32c0*/  SHF.R.S32.HI R96, RZ, 0x1f, R90 ;  /* 0x0000001fff607819 */ /* 0x000fe2000001145a */
[----:B------:R-:W-:-:S02]  /*32d0*/  IMAD.SHL.U32 R28, R28, 0x20, RZ ;  /* 0x000000201c1c7824 */ /* 0x000fc400078e00ff */
[----:B------:R-:W-:-:S07]  /*32e0*/  IMAD.IADD R34, R39, 0x1, R79 ;  /* 0x0000000127227824 */ /* 0x000fce00078e024f */
.L_x_1620:
[----:B------:R-:W2:Y:S01]  /*32f0*/  LDL R41, [R1+0x3c] ;  /* 0x00003c0001297983 */ /* 0x000ea20000100800 */
[----:B------:R-:W0:Y:S01]  /*3300*/  LDC R116, c[0x0][0x3f4] ;  /* 0x0000fd00ff747b82 */ /* 0x000e220000000800 */
[----:B------:R-:W-:Y:S01]  /*3310*/  VIADD R40, R25, 0xffffffff ;  /* 0xffffffff19287836 */ /* 0x000fe20000000000 */
[----:B------:R-:W-:Y:S05]  /*3320*/  YIELD ;  /* 0x0000000000007946 */ /* 0x000fea0003800000 */
[----:B------:R-:W-:Y:S01]  /*3330*/  SHF.R.S32.HI R109, RZ, 0x1f, R40 ;  /* 0x0000001fff6d7819 */ /* 0x000fe20000011428 */
[----:B------:R-:W1:Y:S01]  /*3340*/  LDC.64 R106, c[0x0][0x2e8] ;  /* 0x0000ba00ff6a7b82 */ /* 0x000e620000000a00 */
[-C--:B------:R-:W-:Y:S01]  /*3350*/  IMAD R36, R9, R40.reuse, RZ ;  /* 0x0000002809247224 */ /* 0x080fe200078e02ff */
[----:B------:R-:W-:Y:S01]  /*3360*/  BSSY B0, `(.L_x_1545) ;  /* 0x0000541000007945 */ /* 0x000fe20003800000 */
[----:B------:R-:W-:-:S04]  /*3370*/  IMAD.WIDE.U32 R110, R11, R40, RZ ;  /* 0x000000280b6e7225 */ /* 0x000fc800078e00ff */
[----:B------:R-:W-:Y:S01]  /*3380*/  IMAD R39, R109, R11, R36 ;  /* 0x0000000b6d277224 */ /* 0x000fe200078e0224 */
[CC--:B------:R-:W-:Y:S02]  /*3390*/  IADD3 R37, P2, R3.reuse, R110.reuse, RZ ;  /* 0x0000006e03257210 */ /* 0x0c0fe40007f5e0ff */
[----:B------:R-:W-:Y:S01]  /*33a0*/  IADD3 R25, P4, P5, R3, R110, R12 ;  /* 0x0000006e03197210 */ /* 0x000fe20007d9e00c */
[----:B------:R-:W-:-:S04]  /*33b0*/  IMAD.IADD R72, R111, 0x1, R39 ;  /* 0x000000016f487824 */ /* 0x000fc800078e0227 */
[----:B------:R-:W-:Y:S01]  /*33c0*/  IMAD.X R38, R72, 0x1, R4, P2 ;  /* 0x0000000148267824 */ /* 0x000fe200010e0604 */
[----:B0-----:R-:W-:Y:S02]  /*33d0*/  ISETP.GE.AND P2, PT, R116, 0x1, PT ;  /* 0x000000017400780c */ /* 0x001fe40003f46270 */
[----:B------:R-:W-:Y:S02]  /*33e0*/  IADD3.X R36, R4, R72, R10, P4, P5 ;  /* 0x0000004804247210 */ /* 0x000fe400027ea40a */
[-C--:B-1----:R-:W-:Y:S02]  /*33f0*/  LEA R48, P6, R25, R106.reuse, 0x1 ;  /* 0x0000006a19307211 */ /* 0x082fe400078c08ff */
[----:B------:R-:W-:Y:S02]  /*3400*/  LEA R50, P3, R37, R106, 0x1 ;  /* 0x0000006a25327211 */ /* 0x000fe400078608ff */
[-C--:B------:R-:W-:Y:S02]  /*3410*/  LEA.HI.X R49, R25, R107.reuse, R36, 0x1, P6 ;  /* 0x0000006b19317211 */ /* 0x080fe400030f0c24 */
[----:B------:R-:W-:-:S02]  /*3420*/  LEA.HI.X R51, R37, R107, R38, 0x1, P3 ;  /* 0x0000006b25337211 */ /* 0x000fc400018f0c26 */
[----:B------:R-:W-:-:S04]  /*3430*/  ISETP.GT.AND P3, PT, R40, R24, PT ;  /* 0x000000182800720c */ /* 0x000fc80003f64270 */
[----:B------:R-:W-:Y:S01]  /*3440*/  P2R R100, PR, RZ, 0x8 ;  /* 0x00000008ff647803 */ /* 0x000fe20000000000 */
[----:B--2---:R-:W-:-:S05]  /*3450*/  IMAD R25, R17, 0x4000, R41 ;  /* 0x0000400011197824 */ /* 0x004fca00078e0229 */
[----:B------:R-:W-:Y:S01]  /*3460*/  LEA R102, R25, R16, 0x1 ;  /* 0x0000001019667211 */ /* 0x000fe200078e08ff */
[----:B------:R-:W-:Y:S01]  /*3470*/  IMAD.MOV.U32 R25, RZ, RZ, R40 ;  /* 0x000000ffff197224 */ /* 0x000fe200078e0028 */
[----:B------:R-:W-:Y:S06]  /*3480*/  @!P2 BRA `(.L_x_1546) ;  /* 0x0000004c00fca947 */ /* 0x000fec0003800000 */
[----:B------:R-:W-:Y:S01]  /*3490*/  ULDC.U8 UR4, c[0x0][0x410] ;  /* 0x0001040000047ab9 */ /* 0x000fe20000000000 */
[-C--:B------:R-:W-:Y:S01]  /*34a0*/  IMAD R36, R13, R40.reuse, RZ ;  /* 0x000000280d247224 */ /* 0x080fe200078e02ff */
[----:B------:R-:W-:Y:S01]  /*34b0*/  ISETP.NE.AND P2, PT, RZ, UR4, PT ;  /* 0x00000004ff007c0c */ /* 0x000fe2000bf45270 */
[-C--:B------:R-:W-:Y:S02]  /*34c0*/  IMAD R38, R21, R40.reuse, RZ ;  /* 0x0000002815267224 */ /* 0x080fe400078e02ff */
[----:B------:R-:W-:Y:S02]  /*34d0*/  IMAD R99, R109, R15, R36 ;  /* 0x0000000f6d637224 */ /* 0x000fe400078e0224 */
[----:B------:R-:W-:Y:S02]  /*34e0*/  IMAD R105, R25, -0x40, R2 ;  /* 0xffffffc019697824 */ /* 0x000fe400078e0202 */
[----:B------:R-:W-:Y:S02]  /*34f0*/  IMAD R109, R109, R27, R38 ;  /* 0x0000001b6d6d7224 */ /* 0x000fe400078e0226 */
[----:B------:R-:W-:Y:S01]  /*3500*/  IMAD.WIDE.U32 R70, R15, R40, RZ ;  /* 0x000000280f467225 */ /* 0x000fe200078e00ff */
[----:B------:R-:W-:-:S03]  /*3510*/  VIMNMX R105, R105, 0x40, PT ;  /* 0x0000004069697848 */ /* 0x000fc60003fe0100 */
[----:B------:R-:W-:-:S04]  /*3520*/  IMAD.WIDE.U32 R68, R27, R40, RZ ;  /* 0x000000281b447225 */ /* 0x000fc800078e00ff */
[----:B------:R-:W-:Y:S02]  /*3530*/  IMAD.IADD R99, R71, 0x1, R99 ;  /* 0x0000000147637824 */ /* 0x000fe400078e0263 */
        /* <DEDUP_REMOVED lines=16> */
[----:B------:R-:W-:Y:S02]  /*3640*/  IADD3 R39, P4, R80, R68, RZ ;  /* 0x0000004450277210 */ /* 0x000fe40007f9e0ff */
[----:B------:R-:W-:Y:S02]  /*3650*/  CS2R R106, SRZ ;  /* 0x00000000006a7805 */ /* 0x000fe4000001ff00 */
[-C--:B------:R-:W-:Y:S01]  /*3660*/  ISETP.GE.AND P5, PT, R200, R116.reuse, PT ;  /* 0x00000074c800720c */ /* 0x080fe20003fa6270 */
[----:B------:R-:W-:Y:S01]  /*3670*/  IMAD.X R38, R99, 0x1, R31, P2 ;  /* 0x0000000163267824 */ /* 0x000fe200010e061f */
[----:B------:R-:W-:Y:S01]  /*3680*/  LEA R36, P2, R37, UR4, 0x1 ;  /* 0x0000000425247c11 */ /* 0x000fe2000f8408ff */
[----:B------:R-:W-:Y:S01]  /*3690*/  IMAD.X R42, R109, 0x1, R33, P4 ;  /* 0x000000016d2a7824 */ /* 0x000fe200020e0621 */
[----:B------:R-:W-:Y:S01]  /*36a0*/  CS2R R110, SRZ ;  /* 0x00000000006e7805 */ /* 0x000fe2000001ff00 */
[----:B------:R-:W-:Y:S01]  /*36b0*/  ULDC.64 UR6, c[0x0][0x208] ;  /* 0x0000820000067ab9 */ /* 0x000fe20000000a00 */
[----:B------:R-:W-:Y:S01]  /*36c0*/  LEA.HI.X R37, R37, UR5, R38, 0x1, P2 ;  /* 0x0000000525257c11 */ /* 0x000fe200090f0c26 */
[----:B------:R-:W-:Y:S01]  /*36d0*/  ULDC.64 UR4, c[0x0][0x400] ;  /* 0x0001000000047ab9 */ /* 0x000fe20000000a00 */
[----:B------:R-:W-:-:S02]  /*36e0*/  ISETP.GE.AND P4, PT, R234, R116, PT ;  /* 0x00000074ea00720c */ /* 0x000fc40003f86270 */
[----:B------:R-:W-:-:S03]  /*36f0*/  LEA R38, P2, R39, UR4, 0x1 ;  /* 0x0000000427267c11 */ /* 0x000fc6000f8408ff */
[----:B------:R0:W5:Y:S01]  /*3700*/  @!P5 LDG.E.64 R106, desc[UR6][R36.64] ;  /* 0x00000006246ad981 */ /* 0x000162000c1e1b00 */
[----:B------:R-:W-:Y:S02]  /*3710*/  LEA.HI.X R39, R39, UR5, R42, 0x1, P2 ;  /* 0x0000000527277c11 */ /* 0x000fe400090f0c2a */
[----:B------:R-:W-:-:S03]  /*3720*/  ISETP.GE.AND P2, PT, R233, R116, PT ;  /* 0x00000074e900720c */ /* 0x000fc60003f46270 */
[----:B------:R0:W5:Y:S01]  /*3730*/  @!P5 LDG.E.64 R110, desc[UR6][R38.64] ;  /* 0x00000006266ed981 */ /* 0x000162000c1e1b00 */
[----:B------:R-:W-:Y:S02]  /*3740*/  ISETP.GE.AND P5, PT, R235, R116, PT ;  /* 0x00000074eb00720c */ /* 0x000fe40003fa6270 */
[----:B------:R-:W-:Y:S02]  /*3750*/  CS2R R72, SRZ ;  /* 0x0000000000487805 */ /* 0x000fe4000001ff00 */
[----:B------:R-:W-:Y:S02]  /*3760*/  CS2R R64, SRZ ;  /* 0x0000000000407805 */ /* 0x000fe4000001ff00 */
[----:B------:R-:W-:Y:S02]  /*3770*/  CS2R R60, SRZ ;  /* 0x00000000003c7805 */ /* 0x000fe4000001ff00 */
[----:B------:R-:W-:Y:S02]  /*3780*/  CS2R R74, SRZ ;  /* 0x00000000004a7805 */ /* 0x000fe4000001ff00 */
[----:B------:R-:W-:-:S02]  /*3790*/  CS2R R66, SRZ ;  /* 0x0000000000427805 */ /* 0x000fc4000001ff00 */
[----:B------:R-:W-:Y:S01]  /*37a0*/  CS2R R62, SRZ ;  /* 0x00000000003e7805 */ /* 0x000fe2000001ff00 */
[----:B------:R0:W5:Y:S04]  /*37b0*/  @!P4 LDG.E.64 R72, desc[UR6][R36.64+0x40] ;  /* 0x000040062448c981 */ /* 0x000168000c1e1b00 */
[----:B------:R0:W5:Y:S04]  /*37c0*/  @!P2 LDG.E.64 R64, desc[UR6][R36.64+0x80] ;  /* 0x000080062440a981 */ /* 0x000168000c1e1b00 */
[----:B------:R0:W5:Y:S04]  /*37d0*/  @!P5 LDG.E.64 R60, desc[UR6][R36.64+0xc0] ;  /* 0x0000c006243cd981 */ /* 0x000168000c1e1b00 */
[----:B------:R0:W5:Y:S04]  /*37e0*/  @!P4 LDG.E.64 R74, desc[UR6][R38.64+0x40] ;  /* 0x00004006264ac981 */ /* 0x000168000c1e1b00 */
[----:B------:R0:W5:Y:S04]  /*37f0*/  @!P2 LDG.E.64 R66, desc[UR6][R38.64+0x80] ;  /* 0x000080062642a981 */ /* 0x000168000c1e1b00 */
[----:B------:R0:W5:Y:S02]  /*3800*/  @!P5 LDG.E.64 R62, desc[UR6][R38.64+0xc0] ;  /* 0x0000c006263ed981 */ /* 0x000164000c1e1b00 */
.L_x_1549:
[----:B------:R-:W-:Y:S05]  /*3810*/  BSYNC B1 ;  /* 0x0000000000017941 */ /* 0x000fea0003800000 */
.L_x_1548:
[----:B0-----:R-:W-:Y:S01]  /*3820*/  VIADD R36, R23, 0x20 ;  /* 0x0000002017247836 */ /* 0x001fe20000000000 */
[----:B------:R-:W-:Y:S01]  /*3830*/  BSSY B1, `(.L_x_1550) ;  /* 0x0000029000017945 */ /* 0x000fe20003800000 */
[----:B------:R-:W-:Y:S02]  /*3840*/  CS2R R44, SRZ ;  /* 0x00000000002c7805 */ /* 0x000fe4000001ff00 */
[----:B------:R-:W-:Y:S02]  /*3850*/  CS2R R52, SRZ ;  /* 0x0000000000347805 */ /* 0x000fe4000001ff00 */
[----:B------:R-:W-:Y:S02]  /*3860*/  CS2R R56, SRZ ;  /* 0x0000000000387805 */ /* 0x000fe4000001ff00 */
[----:B------:R-:W-:Y:S02]  /*3870*/  ISETP.GE.AND P4, PT, R36, R105, PT ;  /* 0x000000692400720c */ /* 0x000fe40003f86270 */
[----:B------:R-:W-:-:S02]  /*3880*/  CS2R R42, SRZ ;  /* 0x00000000002a7805 */ /* 0x000fc4000001ff00 */
[----:B------:R-:W-:Y:S02]  /*3890*/  CS2R R46, SRZ ;  /* 0x00000000002e7805 */ /* 0x000fe4000001ff00 */
[----:B------:R-:W-:Y:S02]  /*38a0*/  CS2R R54, SRZ ;  /* 0x0000000000367805 */ /* 0x000fe4000001ff00 */
[----:B------:R-:W-:-:S05]  /*38b0*/  CS2R R58, SRZ ;  /* 0x00000000003a7805 */ /* 0x000fca000001ff00 */
[----:B------:R-:W-:Y:S05]  /*38c0*/  @P4 BRA `(.L_x_1551) ;  /* 0x00000000007c4947 */ /* 0x000fea0003800000 */
[----:B------:R-:W-:Y:S01]  /*38d0*/  IADD3 R70, P2, P5, R84, R70, R20 ;  /* 0x0000004654467210 */ /* 0x000fe20007d5e014 */
[----:B------:R-:W-:Y:S01]  /*38e0*/  ULDC.64 UR4, c[0x0][0x3e8] ;  /* 0x0000fa0000047ab9 */ /* 0x000fe20000000a00 */
[----:B------:R-:W-:Y:S01]  /*38f0*/  ULDC.64 UR6, c[0x0][0x400] ;  /* 0x0001000000067ab9 */ /* 0x000fe20000000a00 */
[----:B------:R-:W-:Y:S02]  /*3900*/  CS2R R56, SRZ ;  /* 0x0000000000387805 */ /* 0x000fe4000001ff00 */
[----:B------:R-:W-:Y:S02]  /*3910*/  IADD3.X R99, R31, R99, R14, P2, P5 ;  /* 0x000000631f637210 */ /* 0x000fe400017ea40e */
[----:B------:R-:W-:Y:S02]  /*3920*/  CS2R R52, SRZ ;  /* 0x0000000000347805 */ /* 0x000fe4000001ff00 */
[----:B------:R-:W-:Y:S02]  /*3930*/  IADD3 R68, P2, P5, R80, R68, R28 ;  /* 0x0000004450447210 */ /* 0x000fe40007d5e01c */
[----:B------:R-:W-:-:S02]  /*3940*/  CS2R R58, SRZ ;  /* 0x00000000003a7805 */ /* 0x000fc4000001ff00 */
[----:B------:R-:W-:Y:S01]  /*3950*/  CS2R R54, SRZ ;  /* 0x0000000000367805 */ /* 0x000fe2000001ff00 */
[----:B------:R-:W-:Y:S01]  /*3960*/  ULDC.64 UR8, c[0x0][0x208] ;  /* 0x0000820000087ab9 */ /* 0x000fe20000000a00 */
[----:B------:R-:W-:Y:S02]  /*3970*/  IADD3.X R109, R33, R109, R26, P2, P5 ;  /* 0x0000006d216d7210 */ /* 0x000fe400017ea41a */
[----:B------:R-:W-:Y:S02]  /*3980*/  LEA R36, P2, R70, UR4, 0x1 ;  /* 0x0000000446247c11 */ /* 0x000fe4000f8408ff */
[----:B------:R-:W-:Y:S02]  /*3990*/  LEA R38, P5, R68, UR6, 0x1 ;  /* 0x0000000644267c11 */ /* 0x000fe4000f8a08ff */
[----:B------:R-:W-:Y:S02]  /*39a0*/  LEA.HI.X R37, R70, UR5, R99, 0x1, P2 ;  /* 0x0000000546257c11 */ /* 0x000fe400090f0c63 */
[----:B------:R-:W-:-:S02]  /*39b0*/  LEA.HI.X R39, R68, UR7, R109, 0x1, P5 ;  /* 0x0000000744277c11 */ /* 0x000fc4000a8f0c6d */
[-C--:B------:R-:W-:Y:S02]  /*39c0*/  ISETP.GE.AND P2, PT, R200, R116.reuse, PT ;  /* 0x00000074c800720c */ /* 0x080fe40003f46270 */
[----:B------:R-:W-:Y:S02]  /*39d0*/  ISETP.GE.AND P5, PT, R234, R116, PT ;  /* 0x00000074ea00720c */ /* 0x000fe40003fa6270 */
[----:B------:R-:W-:Y:S02]  /*39e0*/  CS2R R44, SRZ ;  /* 0x00000000002c7805 */ /* 0x000fe4000001ff00 */
[----:B------:R-:W-:Y:S02]  /*39f0*/  CS2R R40, SRZ ;  /* 0x0000000000287805 */ /* 0x000fe4000001ff00 */
[----:B------:R-:W-:-:S05]  /*3a00*/  CS2R R46, SRZ ;  /* 0x00000000002e7805 */ /* 0x000fca000001ff00 */
[----:B------:R0:W5:Y:S04]  /*3a10*/  @!P2 LDG.E.64 R56, desc[UR8][R36.64] ;  /* 0x000000082438a981 */ /* 0x000168000c1e1b00 */
[----:B------:R0:W5:Y:S01]  /*3a20*/  @!P2 LDG.E.64 R58, desc[UR8][R38.64] ;  /* 0x00000008263aa981 */ /* 0x000162000c1e1b00 */
[----:B------:R-:W-:-:S03]  /*3a30*/  ISETP.GE.AND P2, PT, R233, R116, PT ;  /* 0x00000074e900720c */ /* 0x000fc60003f46270 */
[----:B------:R0:W5:Y:S04]  /*3a40*/  @!P5 LDG.E.64 R52, desc[UR8][R36.64+0x40] ;  /* 0x000040082434d981 */ /* 0x000168000c1e1b00 */
[----:B------:R0:W5:Y:S01]  /*3a50*/  @!P5 LDG.E.64 R54, desc[UR8][R38.64+0x40] ;  /* 0x000040082636d981 */ /* 0x000162000c1e1b00 */
[----:B------:R-:W-:Y:S02]  /*3a60*/  ISETP.GE.AND P5, PT, R235, R116, PT ;  /* 0x00000074eb00720c */ /* 0x000fe40003fa6270 */
[----:B------:R-:W-:-:S03]  /*3a70*/  CS2R R42, SRZ ;  /* 0x00000000002a7805 */ /* 0x000fc6000001ff00 */
[----:B------:R0:W5:Y:S04]  /*3a80*/  @!P2 LDG.E.64 R44, desc[UR8][R36.64+0x80] ;  /* 0x00008008242ca981 */ /* 0x000168000c1e1b00 */
[----:B------:R0:W5:Y:S04]  /*3a90*/  @!P2 LDG.E.64 R46, desc[UR8][R38.64+0x80] ;  /* 0x00008008262ea981 */ /* 0x000168000c1e1b00 */
[----:B------:R0:W5:Y:S04]  /*3aa0*/  @!P5 LDG.E.64 R40, desc[UR8][R36.64+0xc0] ;  /* 0x0000c0082428d981 */ /* 0x000168000c1e1b00 */
[----:B------:R0:W5:Y:S02]  /*3ab0*/  @!P5 LDG.E.64 R42, desc[UR8][R38.64+0xc0] ;  /* 0x0000c008262ad981 */ /* 0x000164000c1e1b00 */
.L_x_1551:
[----:B------:R-:W-:Y:S05]  /*3ac0*/  BSYNC B1 ;  /* 0x0000000000017941 */ /* 0x000fea0003800000 */
.L_x_1550:
[----:B0-----:R-:W2:Y:S01]  /*3ad0*/  LDL R36, [R1+0x20] ;  /* 0x0000200001247983 */ /* 0x001ea20000100800 */
[----:B-----5:R-:W-:Y:S02]  /*3ae0*/  IMAD.MOV.U32 R37, RZ, RZ, R61 ;  /* 0x000000ffff257224 */ /* 0x020fe400078e003d */
[----:B------:R-:W-:Y:S02]  /*3af0*/  IMAD.MOV.U32 R38, RZ, RZ, R64 ;  /* 0x000000ffff267224 */ /* 0x000fe400078e0040 */
[----:B------:R-:W-:-:S05]  /*3b00*/  IMAD.MOV.U32 R39, RZ, RZ, R65 ;  /* 0x000000ffff277224 */ /* 0x000fca00078e0041 */
[----:B------:R-:W-:Y:S01]  /*3b10*/  PRMT R123, R38, 0x5410, R39 ;  /* 0x00005410267b7816 */ /* 0x000fe20000000027 */
[----:B------:R-:W-:Y:S01]  /*3b20*/  IMAD.MOV.U32 R38, RZ, RZ, R106 ;  /* 0x000000ffff267224 */ /* 0x000fe200078e006a */
[----:B------:R-:W-:-:S04]  /*3b30*/  MOV R39, R107 ;  /* 0x0000006b00277202 */ /* 0x000fc80000000f00 */
[----:B------:R-:W-:Y:S02]  /*3b40*/  PRMT R128, R38, 0x5410, R39 ;  /* 0x0000541026807816 */ /* 0x000fe40000000027 */
[----:B--2---:R-:W-:Y:S02]  /*3b50*/  R2UR UR4, R36 ;  /* 0x00000000240472ca */ /* 0x004fe400000e0000 */
[----:B------:R-:W-:-:S04]  /*3b60*/  MOV R36, R60 ;  /* 0x0000003c00247202 */ /* 0x000fc80000000f00 */
[----:B------:R-:W-:Y:S01]  /*3b70*/  PRMT R122, R36, 0x5410, R37 ;  /* 0x00005410247a7816 */ /* 0x000fe20000000025 */
[----:B------:R-:W-:Y:S02]  /*3b80*/  IMAD.MOV.U32 R36, RZ, RZ, R72 ;  /* 0x000000ffff247224 */ /* 0x000fe400078e0048 */
[----:B------:R-:W-:-:S03]  /*3b90*/  IMAD.MOV.U32 R37, RZ, RZ, R73 ;  /* 0x000000ffff257224 */ /* 0x000fc600078e0049 */
[----:B------:R-:W-:Y:S01]  /*3ba0*/  PRMT R127, R36, 0x7610, R127 ;  /* 0x00007610247f7816 */ /* 0x000fe2000000007f */
[----:B------:R-:W-:Y:S01]  /*3bb0*/  IMAD.MOV.U32 R36, RZ, RZ, R62 ;  /* 0x000000ffff247224 */ /* 0x000fe200078e003e */
[----:B------:R-:W-:Y:S01]  /*3bc0*/  PRMT R126, R37, 0x7610, R126 ;  /* 0x00007610257e7816 */ /* 0x000fe2000000007e */
[----:B------:R-:W-:Y:S01]  /*3bd0*/  IMAD.MOV.U32 R37, RZ, RZ, R63 ;  /* 0x000000ffff257224 */ /* 0x000fe200078e003f */
[----:B------:R-:W-:-:S04]  /*3be0*/  UISETP.NE.AND UP0, UPT, UR4, 0x3, UPT ;  /* 0x000000030400788c */ /* 0x000fc8000bf05270 */
[----:B------:R-:W-:Y:S01]  /*3bf0*/  PRMT R124, R36, 0x5410, R37 ;  /* 0x00005410247c7816 */ /* 0x000fe20000000025 */
[----:B------:R-:W-:Y:S01]  /*3c00*/  IMAD.MOV.U32 R36, RZ, RZ, R66 ;  /* 0x000000ffff247224 */ /* 0x000fe200078e0042 */
[----:B------:R-:W-:Y:S01]  /*3c10*/  PLOP3.LUT P2, PT, PT, PT, UP0, 0x80, 0x0 ;  /* 0x000000000000781c */ /* 0x000fe20003f4f008 */
[----:B------:R-:W-:-:S05]  /*3c20*/  IMAD.MOV.U32 R37, RZ, RZ, R67 ;  /* 0x000000ffff257224 */ /* 0x000fca00078e0043 */
[----:B------:R-:W-:Y:S01]  /*3c30*/  PRMT R125, R36, 0x5410, R37 ;  /* 0x00005410247d7816 */ /* 0x000fe20000000025 */
[----:B------:R-:W-:Y:S02]  /*3c40*/  IMAD.MOV.U32 R36, RZ, RZ, R74 ;  /* 0x000000ffff247224 */ /* 0x000fe400078e004a */
[----:B------:R-:W-:-:S03]  /*3c50*/  IMAD.MOV.U32 R37, RZ, RZ, R75 ;  /* 0x000000ffff257224 */ /* 0x000fc600078e004b */
[----:B------:R-:W-:Y:S01]  /*3c60*/  PRMT R127, R127, 0x5410, R36 ;  /* 0x000054107f7f7816 */ /* 0x000fe20000000024 */
[----:B------:R-:W-:Y:S01]  /*3c70*/  IMAD.MOV.U32 R36, RZ, RZ, R111 ;  /* 0x000000ffff247224 */ /* 0x000fe200078e006f */
[----:B------:R-:W-:Y:S02]  /*3c80*/  PRMT R126, R126, 0x5410, R37 ;  /* 0x000054107e7e7816 */ /* 0x000fe40000000025 */
[----:B------:R-:W-:-:S04]  /*3c90*/  MOV R37, R110 ;  /* 0x0000006e00257202 */ /* 0x000fc80000000f00 */
[----:B------:R-:W-:Y:S01]  /*3ca0*/  PRMT R129, R37, 0x5410, R36 ;  /* 0x0000541025817816 */ /* 0x000fe20000000024 */
[----:B------:R-:W-:Y:S02]  /*3cb0*/  IMAD.MOV.U32 R37, RZ, RZ, R40 ;  /* 0x000000ffff257224 */ /* 0x000fe400078e0028 */
[----:B------:R-:W-:-:S05]  /*3cc0*/  IMAD.MOV.U32 R36, RZ, RZ, R41 ;  /* 0x000000ffff247224 */ /* 0x000fca00078e0029 */
        /* <DEDUP_REMOVED lines=22> */
[----:B------:R-:W-:Y:S06]  /*3e30*/  @!P2 BRA `(.L_x_1552) ;  /* 0x000000000004a947 */ /* 0x000fec0003800000 */
[----:B------:R-:W-:Y:S01]  /*3e40*/  BPT.TRAP 0x1 ;  /* 0x000000040000795c */ /* 0x000fe20000300000 */
.L_x_1552:
[----:B------:R-:W-:Y:S01]  /*3e50*/  IMAD R99, R17, 0x8, R16 ;  /* 0x0000000811637824 */ /* 0x000fe200078e0210 */
[----:B------:R-:W-:Y:S01]  /*3e60*/  SHF.L.U32 R109, R236, 0x1f, RZ ;  /* 0x0000001fec6d7819 */ /* 0x000fe200000006ff */
[----:B------:R-:W-:Y:S03]  /*3e70*/  BSSY B1, `(.L_x_1553) ;  /* 0x0000003000017945 */ /* 0x000fe60003800000 */
[----:B------:R-:W0:Y:S02]  /*3e80*/  SYNCS.PHASECHK.TRANS64.TRYWAIT P5, [R99+URZ+0x30890], R109 ;  /* 0x0308906d630075a7 */ /* 0x000e2400080a017f */
[----:B0-----:R-:W-:Y:S05]  /*3e90*/  @!P5 BRA `(.L_x_1554) ;  /* 0x000002a800b8d947 */ /* 0x001fea0003800000 */
.L_x_2020:
[----:B------:R-:W-:Y:S05]  /*3ea0*/  BSYNC B1 ;  /* 0x0000000000017941 */ /* 0x000fea0003800000 */
.L_x_1553:
[----:B------:R-:W-:Y:S04]  /*3eb0*/  BSSY B1, `(.L_x_1555) ;  /* 0x00000d8000017945 */ /* 0x000fe80003800000 */
[----:B------:R-:W-:Y:S05]  /*3ec0*/  @P3 BRA `(.L_x_1556) ;  /* 0x0000000c00583947 */ /* 0x000fea0003800000 */
[----:B------:R-:W-:Y:S01]  /*3ed0*/  ISETP.NE.AND P3, PT, R30, RZ, PT ;  /* 0x000000ff1e00720c */ /* 0x000fe20003f65270 */
[----:B------:R-:W-:-:S12]  /*3ee0*/  BSSY B2, `(.L_x_1557) ;  /* 0x0000031000027945 */ /* 0x000fd80003800000 */
[----:B------:R-:W-:Y:S05]  /*3ef0*/  @!P3 BRA `(.L_x_1558) ;  /* 0x0000000000bcb947 */ /* 0x000fea0003800000 */
[----:B------:R1:W2:Y:S01]  /*3f00*/  LDS.128 R36, [R102+0x20400] ;  /* 0x0204000066247984 */ /* 0x0002a20000000c00 */
[----:B------:R-:W-:Y:S01]  /*3f10*/  ISETP.GE.AND P3, PT, R200, R116, PT ;  /* 0x00000074c800720c */ /* 0x000fe20003f66270 */
[----:B------:R-:W-:-:S12]  /*3f20*/  BSSY B3, `(.L_x_1559) ;  /* 0x000002a000037945 */ /* 0x000fd80003800000 */
[----:B-1----:R-:W-:Y:S05]  /*3f30*/  @P3 BRA `(.L_x_1560) ;  /* 0x0000000000a03947 */ /* 0x002fea0003800000 */
[----:B------:R-:W-:Y:S01]  /*3f40*/  SHF.R.U64 R70, R110, 0x10, R111 ;  /* 0x000000106e467819 */ /* 0x000fe2000000126f */
[--C-:B--2---:R-:W-:Y:S01]  /*3f50*/  HADD2.F32 R69, -RZ, R37.reuse.H1_H1 ;  /* 0x30000025ff457230 */ /* 0x104fe20000004100 */
[--C-:B------:R-:W-:Y:S01]  /*3f60*/  SHF.R.U64 R68, R106, 0x10, R107.reuse ;  /* 0x000000106a447819 */ /* 0x100fe2000000126b */
[----:B------:R-:W-:Y:S01]  /*3f70*/  HADD2.F32 R71, -RZ, R37.H0_H0 ;  /* 0x20000025ff477230 */ /* 0x000fe20000004100 */
[----:B------:R-:W-:Y:S01]  /*3f80*/  SHF.R.U32.HI R106, RZ, 0x10, R107 ;  /* 0x00000010ff6a7819 */ /* 0x000fe2000001166b */
[----:B------:R-:W-:Y:S01]  /*3f90*/  HADD2.F32 R70, -RZ, R70.H0_H0 ;  /* 0x20000046ff467230 */ /* 0x000fe20000004100 */
[----:B------:R-:W-:Y:S01]  /*3fa0*/  SHF.R.U32.HI R110, RZ, 0x10, R111 ;  /* 0x00000010ff6e7819 */ /* 0x000fe2000001166f */
[----:B------:R-:W-:Y:S02]  /*3fb0*/  HADD2.F32 R68, -RZ, R68.H0_H0 ;  /* 0x20000044ff447230 */ /* 0x000fe40000004100 */
[----:B------:R-:W-:Y:S02]  /*3fc0*/  HADD2.F32 R107, -RZ, R38.H0_H0 ;  /* 0x20000026ff6b7230 */ /* 0x000fe40000004100 */
        /* <DEDUP_REMOVED lines=8> */
[----:B------:R-:W-:Y:S02]  /*4050*/  HADD2.F32 R106, -RZ, R39.H0_H0 ;  /* 0x20000027ff6a7230 */ /* 0x000fe40000004100 */
[----:B------:R-:W-:Y:S01]  /*4060*/  FMUL.FTZ R39, R70, R69 ;  /* 0x0000004546277220 */ /* 0x000fe20000410000 */
[----:B------:R-:W-:-:S02]  /*4070*/  HADD2.F32 R110, -RZ, R129.H0_H0 ;  /* 0x20000081ff6e7230 */ /* 0x000fc40000004100 */
[C---:B------:R-:W-:Y:S01]  /*4080*/  FMUL.FTZ R69, R106.reuse, R69 ;  /* 0x000000456a457220 */ /* 0x040fe20000410000 */
[-C--:B------:R-:W-:Y:S01]  /*4090*/  FFMA.FTZ R39, R106, R71.reuse, -R39 ;  /* 0x000000476a277223 */ /* 0x080fe20000010827 */
[----:B------:R-:W-:Y:S02]  /*40a0*/  HADD2.F32 R106, -RZ, R128.H0_H0 ;  /* 0x20000080ff6a7230 */ /* 0x000fe40000004100 */
[----:B------:R-:W-:Y:S01]  /*40b0*/  FFMA.FTZ R70, R70, R71, R69 ;  /* 0x0000004746467223 */ /* 0x000fe20000010045 */
[--C-:B------:R-:W-:Y:S02]  /*40c0*/  HADD2.F32 R69, -RZ, R36.reuse.H1_H1 ;  /* 0x30000024ff457230 */ /* 0x100fe40000004100 */
[----:B------:R-:W-:Y:S02]  /*40d0*/  HADD2.F32 R71, -RZ, R36.H0_H0 ;  /* 0x20000024ff477230 */ /* 0x000fe40000004100 */
[----:B------:R-:W-:Y:S01]  /*40e0*/  F2FP.F16.F32.PACK_AB R39, R70, R39 ;  /* 0x000000274627723e */ /* 0x000fe200000000ff */
[----:B------:R-:W-:-:S02]  /*40f0*/  FMUL.FTZ R36, R69, R110 ;  /* 0x0000006e45247220 */ /* 0x000fc40000410000 */
[C---:B------:R-:W-:Y:S02]  /*4100*/  FMUL.FTZ R110, R71.reuse, R110 ;  /* 0x0000006e476e7220 */ /* 0x040fe40000410000 */
[-C--:B------:R-:W-:Y:S01]  /*4110*/  FFMA.FTZ R36, R71, R106.reuse, -R36 ;  /* 0x0000006a47247223 */ /* 0x080fe20000010824 */
[----:B------:R-:W-:Y:S02]  /*4120*/  HADD2.F32 R71, -RZ, R38.H1_H1 ;  /* 0x30000026ff477230 */ /* 0x000fe40000004100 */
[----:B------:R-:W-:Y:S01]  /*4130*/  FFMA.FTZ R69, R69, R106, R110 ;  /* 0x0000006a45457223 */ /* 0x000fe2000001006e */
[----:B------:R-:W-:Y:S02]  /*4140*/  HADD2.F32 R110, -RZ, R129.H1_H1 ;  /* 0x30000081ff6e7230 */ /* 0x000fe40000004100 */
[----:B------:R-:W-:Y:S02]  /*4150*/  HADD2.F32 R106, -RZ, R128.H1_H1 ;  /* 0x30000080ff6a7230 */ /* 0x000fe40000004100 */
[----:B------:R-:W-:Y:S01]  /*4160*/  F2FP.F16.F32.PACK_AB R36, R69, R36 ;  /* 0x000000244524723e */ /* 0x000fe200000000ff */
[-C--:B------:R-:W-:Y:S01]  /*4170*/  FMUL.FTZ R38, R71, R110.reuse ;  /* 0x0000006e47267220 */ /* 0x080fe20000410000 */
[----:B------:R-:W-:-:S03]  /*4180*/  FMUL.FTZ R110, R107, R110 ;  /* 0x0000006e6b6e7220 */ /* 0x000fc60000410000 */
[-C--:B------:R-:W-:Y:S01]  /*4190*/  FFMA.FTZ R38, R107, R106.reuse, -R38 ;  /* 0x0000006a6b267223 */ /* 0x080fe20000010826 */
[----:B------:R-:W-:-:S05]  /*41a0*/  FFMA.FTZ R71, R71, R106, R110 ;  /* 0x0000006a47477223 */ /* 0x000fca000001006e */
[----:B------:R-:W-:-:S07]  /*41b0*/  F2FP.F16.F32.PACK_AB R38, R71, R38 ;  /* 0x000000264726723e */ /* 0x000fce00000000ff */
.L_x_1560:
[----:B------:R-:W-:Y:S05]  /*41c0*/  BSYNC B3 ;  /* 0x0000000000037941 */ /* 0x000fea0003800000 */
.L_x_1559:
[----:B------:R-:W-:Y:S02]  /*41d0*/  ULDC.64 UR4, c[0x0][0x208] ;  /* 0x0000820000047ab9 */ /* 0x000fe40000000a00 */
[----:B--2---:R1:W-:Y:S03]  /*41e0*/  STG.E.128 desc[UR4][R50.64], R36 ;  /* 0x0000002432007986 */ /* 0x0043e6000c101d04 */
.L_x_1558:
[----:B------:R-:W-:Y:S05]  /*41f0*/  BSYNC B2 ;  /* 0x0000000000027941 */ /* 0x000fea0003800000 */
.L_x_1557:
[----:B------:R-:W-:Y:S01]  /*4200*/  ISETP.NE.AND P3, PT, R93, RZ, PT ;  /* 0x000000ff5d00720c */ /* 0x000fe20003f65270 */
[----:B------:R-:W-:-:S12]  /*4210*/  BSSY B2, `(.L_x_1561) ;  /* 0x0000035000027945 */ /* 0x000fd80003800000 */
[----:B------:R-:W-:Y:S05]  /*4220*/  @!P3 BRA `(.L_x_1562) ;  /* 0x0000000000ccb947 */ /* 0x000fea0003800000 */
[----:B-1----:R1:W2:Y:S01]  /*4230*/  LDS.128 R36, [R102+0x22400] ;  /* 0x0224000066247984 */ /* 0x0022a20000000c00 */
[----:B------:R-:W-:Y:S01]  /*4240*/  ISETP.GE.AND P3, PT, R234, R116, PT ;  /* 0x00000074ea00720c */ /* 0x000fe20003f66270 */
[----:B------:R-:W-:-:S12]  /*4250*/  BSSY B3, `(.L_x_1563) ;  /* 0x000002e000037945 */ /* 0x000fd80003800000 */
[----:B-1----:R-:W-:Y:S05]  /*4260*/  @P3 BRA `(.L_x_1564) ;  /* 0x0000000000b03947 */ /* 0x002fea0003800000 */
[----:B------:R-:W-:Y:S01]  /*4270*/  SHF.R.U64 R68, R74, 0x10, R75 ;  /* 0x000000104a447819 */ /* 0x000fe2000000124b */
[----:B--2---:R-:W-:Y:S01]  /*4280*/  IMAD.MOV.U32 R70, RZ, RZ, R37 ;  /* 0x000000ffff467224 */ /* 0x004fe200078e0025 */
[--C-:B------:R-:W-:Y:S02]  /*4290*/  SHF.R.U64 R69, R72, 0x10, R73.reuse ;  /* 0x0000001048457819 */ /* 0x100fe40000001249 */
        /* <DEDUP_REMOVED lines=8> */
[-C--:B------:R-:W-:Y:S01]  /*4320*/  FFMA.FTZ R37, R70, R69.reuse, -R71 ;  /* 0x0000004546257223 */ /* 0x080fe20000010847 */
[----:B------:R-:W-:Y:S02]  /*4330*/  SHF.R.U32.HI R70, RZ, 0x10, R75 ;  /* 0x00000010ff467819 */ /* 0x000fe4000001164b */
[----:B------:R-:W-:Y:S01]  /*4340*/  FFMA.FTZ R68, R68, R69, R73 ;  /* 0x0000004544447223 */ /* 0x000fe20000010049 */
[----:B------:R-:W-:Y:S01]  /*4350*/  IMAD.MOV.U32 R69, RZ, RZ, R36 ;  /* 0x000000ffff457224 */ /* 0x000fe200078e0024 */
[----:B------:R-:W-:Y:S01]  /*4360*/  MOV R36, R39 ;  /* 0x0000002700247202 */ /* 0x000fe20000000f00 */
[----:B------:R-:W-:-:S02]  /*4370*/  HADD2.F32 R70, -RZ, R70.H0_H0 ;  /* 0x20000046ff467230 */ /* 0x000fc40000004100 */
[----:B------:R-:W-:Y:S02]  /*4380*/  F2FP.F16.F32.PACK_AB R37, R68, R37 ;  /* 0x000000254425723e */ /* 0x000fe400000000ff */
[--C-:B------:R-:W-:Y:S02]  /*4390*/  HADD2.F32 R39, -RZ, R36.reuse.H1_H1 ;  /* 0x30000024ff277230 */ /* 0x100fe40000004100 */
[----:B------:R-:W-:-:S03]  /*43a0*/  HADD2.F32 R36, -RZ, R36.H0_H0 ;  /* 0x20000024ff247230 */ /* 0x000fc60000004100 */
[CC--:B------:R-:W-:Y:S02]  /*43b0*/  FMUL.FTZ R71, R39.reuse, R70.reuse ;  /* 0x0000004627477220 */ /* 0x0c0fe40000410000 */
[C---:B------:R-:W-:Y:S02]  /*43c0*/  FMUL.FTZ R70, R36.reuse, R70 ;  /* 0x0000004624467220 */ /* 0x040fe40000410000 */
[-C--:B------:R-:W-:Y:S01]  /*43d0*/  FFMA.FTZ R36, R36, R72.reuse, -R71 ;  /* 0x0000004824247223 */ /* 0x080fe20000010847 */
[----:B------:R-:W-:Y:S02]  /*43e0*/  HADD2.F32 R71, -RZ, R127.H0_H0 ;  /* 0x2000007fff477230 */ /* 0x000fe40000004100 */
[----:B------:R-:W-:Y:S01]  /*43f0*/  FFMA.FTZ R39, R39, R72, R70 ;  /* 0x0000004827277223 */ /* 0x000fe20000010046 */
[----:B------:R-:W-:Y:S02]  /*4400*/  IMAD.MOV.U32 R70, RZ, RZ, R38 ;  /* 0x000000ffff467224 */ /* 0x000fe400078e0026 */
[----:B------:R-:W-:-:S02]  /*4410*/  HADD2.F32 R38, -RZ, R69.H0_H0 ;  /* 0x20000045ff267230 */ /* 0x000fc40000004100 */
[----:B------:R-:W-:Y:S01]  /*4420*/  HADD2.F32 R69, -RZ, R69.H1_H1 ;  /* 0x30000045ff457230 */ /* 0x000fe20000004100 */
[----:B------:R-:W-:Y:S01]  /*4430*/  F2FP.F16.F32.PACK_AB R39, R39, R36 ;  /* 0x000000242727723e */ /* 0x000fe200000000ff */
[----:B------:R-:W-:-:S05]  /*4440*/  HADD2.F32 R72, -RZ, R127.H1_H1 ;  /* 0x3000007fff487230 */ /* 0x000fca0000004100 */
[-C--:B------:R-:W-:Y:S01]  /*4450*/  FMUL.FTZ R73, R69, R72.reuse ;  /* 0x0000004845497220 */ /* 0x080fe20000410000 */
[----:B------:R-:W-:-:S03]  /*4460*/  FMUL.FTZ R72, R38, R72 ;  /* 0x0000004826487220 */ /* 0x000fc60000410000 */
[-C--:B------:R-:W-:Y:S01]  /*4470*/  FFMA.FTZ R38, R38, R71.reuse, -R73 ;  /* 0x0000004726267223 */ /* 0x080fe20000010849 */
[----:B------:R-:W-:Y:S01]  /*4480*/  FFMA.FTZ R69, R69, R71, R72 ;  /* 0x0000004745457223 */ /* 0x000fe20000010048 */
[--C-:B------:R-:W-:Y:S02]  /*4490*/  HADD2.F32 R71, -RZ, R70.reuse.H0_H0 ;  /* 0x20000046ff477230 */ /* 0x100fe40000004100 */
[----:B------:R-:W-:Y:S02]  /*44a0*/  HADD2.F32 R70, -RZ, R70.H1_H1 ;  /* 0x30000046ff467230 */ /* 0x000fe40000004100 */
[--C-:B------:R-:W-:Y:S01]  /*44b0*/  HADD2.F32 R73, -RZ, R126.reuse.H1_H1 ;  /* 0x3000007eff497230 */ /* 0x100fe20000004100 */
[----:B------:R-:W-:Y:S01]  /*44c0*/  F2FP.F16.F32.PACK_AB R36, R69, R38 ;  /* 0x000000264524723e */ /* 0x000fe200000000ff */
[----:B------:R-:W-:-:S03]  /*44d0*/  HADD2.F32 R72, -RZ, R126.H0_H0 ;  /* 0x2000007eff487230 */ /* 0x000fc60000004100 */
[-C--:B------:R-:W-:Y:S01]  /*44e0*/  FMUL.FTZ R74, R70, R73.reuse ;  /* 0x00000049464a7220 */ /* 0x080fe20000410000 */
[----:B------:R-:W-:-:S03]  /*44f0*/  FMUL.FTZ R73, R71, R73 ;  /* 0x0000004947497220 */ /* 0x000fc60000410000 */
[-C--:B------:R-:W-:Y:S01]  /*4500*/  FFMA.FTZ R74, R71, R72.reuse, -R74 ;  /* 0x00000048474a7223 */ /* 0x080fe2000001084a */
[----:B------:R-:W-:-:S05]  /*4510*/  FFMA.FTZ R73, R70, R72, R73 ;  /* 0x0000004846497223 */ /* 0x000fca0000010049 */
[----:B------:R-:W-:-:S07]  /*4520*/  F2FP.F16.F32.PACK_AB R38, R73, R74 ;  /* 0x0000004a4926723e */ /* 0x000fce00000000ff */
.L_x_1564:
[----:B------:R-:W-:Y:S05]  /*4530*/  BSYNC B3 ;  /* 0x0000000000037941 */ /* 0x000fea0003800000 */
.L_x_1563:
[----:B------:R-:W-:Y:S02]  /*4540*/  ULDC.64 UR4, c[0x0][0x208] ;  /* 0x0000820000047ab9 */ /* 0x000fe40000000a00 */
[----:B--2---:R2:W-:Y:S03]  /*4550*/  STG.E.128 desc[UR4][R50.64+0x80], R36 ;  /* 0x0000802432007986 */ /* 0x0045e6000c101d04 */
.L_x_1562:
[----:B------:R-:W-:Y:S05]  /*4560*/  BSYNC B2 ;  /* 0x0000000000027941 */ /* 0x000fea0003800000 */
.L_x_1561:
[----:B------:R-:W-:Y:S01]  /*4570*/  ISETP.NE.AND P3, PT, R94, RZ, PT ;  /* 0x000000ff5e00720c */ /* 0x000fe20003f65270 */
[----:B------:R-:W-:-:S12]  /*4580*/  BSSY B2, `(.L_x_1565) ;  /* 0x0000036000027945 */ /* 0x000fd80003800000 */
[----:B------:R-:W-:Y:S05]  /*4590*/  @!P3 BRA `(.L_x_1566) ;  /* 0x0000000000d0b947 */ /* 0x000fea0003800000 */
[----:B-12---:R1:W2:Y:S01]  /*45a0*/  LDS.128 R36, [R102+0x24400] ;  /* 0x0244000066247984 */ /* 0x0062a20000000c00 */
[----:B------:R-:W-:Y:S01]  /*45b0*/  ISETP.GE.AND P3, PT, R233, R116, PT ;  /* 0x00000074e900720c */ /* 0x000fe20003f66270 */
[----:B------:R-:W-:-:S12]  /*45c0*/  BSSY B3, `(.L_x_1567) ;  /* 0x000002f000037945 */ /* 0x000fd80003800000 */
[----:B-1----:R-:W-:Y:S05]  /*45d0*/  @P3 BRA `(.L_x_1568) ;  /* 0x0000000000b43947 */ /* 0x002fea0003800000 */
[----:B------:R-:W-:Y:S01]  /*45e0*/  SHF.R.U64 R68, R66, 0x10, R67 ;  /* 0x0000001042447819 */ /* 0x000fe20000001243 */
[----:B--2---:R-:W-:Y:S01]  /*45f0*/  IMAD.MOV.U32 R69, RZ, RZ, R37 ;  /* 0x000000ffff457224 */ /* 0x004fe200078e0025 */
[----:B------:R-:W-:Y:S01]  /*4600*/  SHF.R.U64 R66, R64, 0x10, R65 ;  /* 0x0000001040427819 */ /* 0x000fe20000001241 */
[----:B------:R-:W-:Y:S02]  /*4610*/  HADD2.F32 R71, -RZ, R125.H1_H1 ;  /* 0x3000007dff477230 */ /* 0x000fe40000004100 */
[----:B------:R-:W-:Y:S02]  /*4620*/  HADD2.F32 R68, -RZ, R68.H0_H0 ;  /* 0x20000044ff447230 */ /* 0x000fe40000004100 */
[--C-:B------:R-:W-:Y:S02]  /*4630*/  HADD2.F32 R37, -RZ, R69.reuse.H1_H1 ;  /* 0x30000045ff257230 */ /* 0x100fe40000004100 */
[----:B------:R-:W-:Y:S02]  /*4640*/  HADD2.F32 R64, -RZ, R69.H0_H0 ;  /* 0x20000045ff407230 */ /* 0x000fe40000004100 */
[----:B------:R-:W-:-:S02]  /*4650*/  HADD2.F32 R66, -RZ, R66.H0_H0 ;  /* 0x20000042ff427230 */ /* 0x000fc40000004100 */
[-C--:B------:R-:W-:Y:S01]  /*4660*/  FMUL.FTZ R69, R37, R68.reuse ;  /* 0x0000004425457220 */ /* 0x080fe20000410000 */
[----:B------:R-:W-:-:S03]  /*4670*/  FMUL.FTZ R68, R64, R68 ;  /* 0x0000004440447220 */ /* 0x000fc60000410000 */
[-C--:B------:R-:W-:Y:S01]  /*4680*/  FFMA.FTZ R69, R64, R66.reuse, -R69 ;  /* 0x0000004240457223 */ /* 0x080fe20000010845 */
[----:B------:R-:W-:Y:S01]  /*4690*/  SHF.R.U32.HI R64, RZ, 0x10, R65 ;  /* 0x00000010ff407819 */ /* 0x000fe20000011641 */
[----:B------:R-:W-:Y:S01]  /*46a0*/  FFMA.FTZ R68, R37, R66, R68 ;  /* 0x0000004225447223 */ /* 0x000fe20000010044 */
[----:B------:R-:W-:Y:S01]  /*46b0*/  SHF.R.U32.HI R66, RZ, 0x10, R67 ;  /* 0x00000010ff427819 */ /* 0x000fe20000011643 */
[----:B------:R-:W-:Y:S02]  /*46c0*/  IMAD.MOV.U32 R65, RZ, RZ, R36 ;  /* 0x000000ffff417224 */ /* 0x000fe400078e0024 */
[--C-:B------:R-:W-:Y:S01]  /*46d0*/  HADD2.F32 R37, -RZ, R39.reuse.H1_H1 ;  /* 0x30000027ff257230 */ /* 0x100fe20000004100 */
[----:B------:R-:W-:Y:S01]  /*46e0*/  F2FP.F16.F32.PACK_AB R68, R68, R69 ;  /* 0x000000454444723e */ /* 0x000fe200000000ff */
[----:B------:R-:W-:Y:S02]  /*46f0*/  HADD2.F32 R36, -RZ, R66.H0_H0 ;  /* 0x20000042ff247230 */ /* 0x000fe40000004100 */
[----:B------:R-:W-:-:S02]  /*4700*/  HADD2.F32 R39, -RZ, R39.H0_H0 ;  /* 0x20000027ff277230 */ /* 0x000fc40000004100 */
[----:B------:R-:W-:Y:S02]  /*4710*/  HADD2.F32 R64, -RZ, R64.H0_H0 ;  /* 0x20000040ff407230 */ /* 0x000fe40000004100 */
[-C--:B------:R-:W-:Y:S01]  /*4720*/  FMUL.FTZ R66, R37, R36.reuse ;  /* 0x0000002425427220 */ /* 0x080fe20000410000 */
[----:B------:R-:W-:Y:S02]  /*4730*/  HADD2.F32 R67, -RZ, R125.H0_H0 ;  /* 0x2000007dff437230 */ /* 0x000fe40000004100 */
[C---:B------:R-:W-:Y:S01]  /*4740*/  FMUL.FTZ R70, R39.reuse, R36 ;  /* 0x0000002427467220 */ /* 0x040fe20000410000 */
[-C--:B------:R-:W-:Y:S01]  /*4750*/  FFMA.FTZ R36, R39, R64.reuse, -R66 ;  /* 0x0000004027247223 */ /* 0x080fe20000010842 */
[----:B------:R-:W-:Y:S02]  /*4760*/  HADD2.F32 R66, -RZ, R65.H0_H0 ;  /* 0x20000041ff427230 */ /* 0x000fe40000004100 */
[----:B------:R-:W-:Y:S01]  /*4770*/  FFMA.FTZ R37, R37, R64, R70 ;  /* 0x0000004025257223 */ /* 0x000fe20000010046 */
[----:B------:R-:W-:-:S02]  /*4780*/  IMAD.MOV.U32 R64, RZ, RZ, R38 ;  /* 0x000000ffff407224 */ /* 0x000fc400078e0026 */
[----:B------:R-:W-:Y:S02]  /*4790*/  HADD2.F32 R38, -RZ, R65.H1_H1 ;  /* 0x30000041ff267230 */ /* 0x000fe40000004100 */
[----:B------:R-:W-:-:S03]  /*47a0*/  HADD2.F32 R65, -RZ, R123.H0_H0 ;  /* 0x2000007bff417230 */ /* 0x000fc60000004100 */
[-C--:B------:R-:W-:Y:S01]  /*47b0*/  FMUL.FTZ R39, R38, R67.reuse ;  /* 0x0000004326277220 */ /* 0x080fe20000410000 */
[----:B------:R-:W-:-:S03]  /*47c0*/  FMUL.FTZ R67, R66, R67 ;  /* 0x0000004342437220 */ /* 0x000fc60000410000 */
[-C--:B------:R-:W-:Y:S01]  /*47d0*/  FFMA.FTZ R39, R66, R65.reuse, -R39 ;  /* 0x0000004142277223 */ /* 0x080fe20000010827 */
[--C-:B------:R-:W-:Y:S02]  /*47e0*/  HADD2.F32 R66, -RZ, R64.reuse.H0_H0 ;  /* 0x20000040ff427230 */ /* 0x100fe40000004100 */
[----:B------:R-:W-:Y:S01]  /*47f0*/  FFMA.FTZ R38, R38, R65, R67 ;  /* 0x0000004126267223 */ /* 0x000fe20000010043 */
[----:B------:R-:W-:Y:S02]  /*4800*/  HADD2.F32 R64, -RZ, R64.H1_H1 ;  /* 0x30000040ff407230 */ /* 0x000fe40000004100 */
[----:B------:R-:W-:-:S03]  /*4810*/  HADD2.F32 R65, -RZ, R123.H1_H1 ;  /* 0x3000007bff417230 */ /* 0x000fc60000004100 */
[-C--:B------:R-:W-:Y:S01]  /*4820*/  FMUL.FTZ R67, R64, R71.reuse ;  /* 0x0000004740437220 */ /* 0x080fe20000410000 */
[----:B------:R-:W-:-:S03]  /*4830*/  FMUL.FTZ R71, R66, R71 ;  /* 0x0000004742477220 */ /* 0x000fc60000410000 */
[-C--:B------:R-:W-:Y:S01]  /*4840*/  FFMA.FTZ R67, R66, R65.reuse, -R67 ;  /* 0x0000004142437223 */ /* 0x080fe20000010843 */
[----:B------:R-:W-:Y:S01]  /*4850*/  FFMA.FTZ R64, R64, R65, R71 ;  /* 0x0000004140407223 */ /* 0x000fe20000010047 */
[----:B------:R-:W-:Y:S01]  /*4860*/  F2FP.F16.F32.PACK_AB R65, R37, R36 ;  /* 0x000000242541723e */ /* 0x000fe200000000ff */
[----:B------:R-:W-:Y:S01]  /*4870*/  IMAD.MOV.U32 R37, RZ, RZ, R68 ;  /* 0x000000ffff257224 */ /* 0x000fe200078e0044 */
[----:B------:R-:W-:Y:S02]  /*4880*/  F2FP.F16.F32.PACK_AB R36, R38, R39 ;  /* 0x000000272624723e */ /* 0x000fe400000000ff */
[----:B------:R-:W-:Y:S01]  /*4890*/  F2FP.F16.F32.PACK_AB R38, R64, R67 ;  /* 0x000000434026723e */ /* 0x000fe200000000ff */
[----:B------:R-:W-:-:S07]  /*48a0*/  IMAD.MOV.U32 R39, RZ, RZ, R65 ;  /* 0x000000ffff277224 */ /* 0x000fce00078e0041 */
.L_x_1568:
[----:B------:R-:W-:Y:S05]  /*48b0*/  BSYNC B3 ;  /* 0x0000000000037941 */ /* 0x000fea0003800000 */
.L_x_1567:
[----:B------:R-:W-:Y:S02]  /*48c0*/  ULDC.64 UR4, c[0x0][0x208] ;  /* 0x0000820000047ab9 */ /* 0x000fe40000000a00 */
[----:B--2---:R3:W-:Y:S03]  /*48d0*/  STG.E.128 desc[UR4][R50.64+0x100], R36 ;  /* 0x0001002432007986 */ /* 0x0047e6000c101d04 */
.L_x_1566:
[----:B------:R-:W-:Y:S05]  /*48e0*/  BSYNC B2 ;  /* 0x0000000000027941 */ /* 0x000fea0003800000 */
.L_x_1565:
[----:B------:R-:W-:-:S13]  /*48f0*/  ISETP.NE.AND P3, PT, R95, RZ, PT ;  /* 0x000000ff5f00720c */ /* 0x000fda0003f65270 */
[----:B------:R-:W-:Y:S05]  /*4900*/  @!P3 BRA `(.L_x_1556) ;  /* 0x0000000000c8b947 */ /* 0x000fea0003800000 */
[----:B-123--:R1:W2:Y:S01]  /*4910*/  LDS.128 R36, [R102+0x26400] ;  /* 0x0264000066247984 */ /* 0x00e2a20000000c00 */
[----:B------:R-:W-:Y:S01]  /*4920*/  ISETP.GE.AND P3, PT, R235, R116, PT ;  /* 0x00000074eb00720c */ /* 0x000fe20003f66270 */
[----:B------:R-:W-:-:S12]  /*4930*/  BSSY B2, `(.L_x_1569) ;  /* 0x000002d000027945 */ /* 0x000fd80003800000 */
[----:B-1----:R-:W-:Y:S05]  /*4940*/  @P3 BRA `(.L_x_1570) ;  /* 0x0000000000ac3947 */ /* 0x002fea0003800000 */
[----:B------:R-:W-:Y:S01]  /*4950*/  SHF.R.U64 R64, R62, 0x10, R63 ;  /* 0x000000103e407819 */ /* 0x000fe2000000123f */
[----:B--2---:R-:W-:Y:S01]  /*4960*/  HADD2.F32 R66, -RZ, R39.H0_H0 ;  /* 0x20000027ff427230 */ /* 0x004fe20000004100 */
[----:B------:R-:W-:Y:S02]  /*4970*/  MOV R62, R37 ;  /* 0x00000025003e7202 */ /* 0x000fe40000000f00 */
[----:B------:R-:W-:Y:S01]  /*4980*/  SHF.R.U64 R60, R60, 0x10, R61 ;  /* 0x000000103c3c7819 */ /* 0x000fe2000000123d */
        /* <DEDUP_REMOVED lines=8> */
[-C--:B------:R-:W-:Y:S01]  /*4a10*/  FFMA.FTZ R62, R65, R60.reuse, -R62 ;  /* 0x0000003c413e7223 */ /* 0x080fe2000001083e */
[----:B------:R-:W-:Y:S02]  /*4a20*/  HADD2.F32 R65, -RZ, R38.H0_H0 ;  /* 0x20000026ff417230 */ /* 0x000fe40000004100 */
[----:B------:R-:W-:Y:S01]  /*4a30*/  FFMA.FTZ R37, R37, R60, R64 ;  /* 0x0000003c25257223 */ /* 0x000fe20000010040 */
[----:B------:R-:W-:Y:S01]  /*4a40*/  SHF.R.U32.HI R60, RZ, 0x10, R61 ;  /* 0x00000010ff3c7819 */ /* 0x000fe2000001163d */
[----:B------:R-:W-:-:S03]  /*4a50*/  HADD2.F32 R64, -RZ, R39.H1_H1 ;  /* 0x30000027ff407230 */ /* 0x000fc60000004100 */
[----:B------:R-:W-:Y:S01]  /*4a60*/  F2FP.F16.F32.PACK_AB R37, R37, R62 ;  /* 0x0000003e2525723e */ /* 0x000fe200000000ff */
[----:B------:R-:W-:Y:S02]  /*4a70*/  HADD2.F32 R39, -RZ, R60.H0_H0 ;  /* 0x2000003cff277230 */ /* 0x000fe40000004100 */
[-C--:B------:R-:W-:Y:S01]  /*4a80*/  FMUL.FTZ R61, R64, R63.reuse ;  /* 0x0000003f403d7220 */ /* 0x080fe20000410000 */
[C---:B------:R-:W-:Y:S01]  /*4a90*/  FMUL.FTZ R63, R66.reuse, R63 ;  /* 0x0000003f423f7220 */ /* 0x040fe20000410000 */
[----:B------:R-:W-:Y:S02]  /*4aa0*/  HADD2.F32 R60, -RZ, R124.H0_H0 ;  /* 0x2000007cff3c7230 */ /* 0x000fe40000004100 */
[-C--:B------:R-:W-:Y:S01]  /*4ab0*/  FFMA.FTZ R61, R66, R39.reuse, -R61 ;  /* 0x00000027423d7223 */ /* 0x080fe2000001083d */
[----:B------:R-:W-:Y:S01]  /*4ac0*/  FFMA.FTZ R64, R64, R39, R63 ;  /* 0x0000002740407223 */ /* 0x000fe2000001003f */
[--C-:B------:R-:W-:Y:S02]  /*4ad0*/  HADD2.F32 R39, -RZ, R36.reuse.H1_H1 ;  /* 0x30000024ff277230 */ /* 0x100fe40000004100 */
[----:B------:R-:W-:-:S02]  /*4ae0*/  HADD2.F32 R63, -RZ, R36.H0_H0 ;  /* 0x20000024ff3f7230 */ /* 0x000fc40000004100 */
[----:B------:R-:W-:Y:S02]  /*4af0*/  HADD2.F32 R36, -RZ, R122.H0_H0 ;  /* 0x2000007aff247230 */ /* 0x000fe40000004100 */
[-C--:B------:R-:W-:Y:S01]  /*4b00*/  FMUL.FTZ R68, R39, R60.reuse ;  /* 0x0000003c27447220 */ /* 0x080fe20000410000 */
[----:B------:R-:W-:Y:S02]  /*4b10*/  HADD2.F32 R124, -RZ, R124.H1_H1 ;  /* 0x3000007cff7c7230 */ /* 0x000fe40000004100 */
[C---:B------:R-:W-:Y:S01]  /*4b20*/  FMUL.FTZ R66, R63.reuse, R60 ;  /* 0x0000003c3f427220 */ /* 0x040fe20000410000 */
[----:B------:R-:W-:Y:S02]  /*4b30*/  HADD2.F32 R122, -RZ, R122.H1_H1 ;  /* 0x3000007aff7a7230 */ /* 0x000fe40000004100 */
[-C--:B------:R-:W-:Y:S01]  /*4b40*/  FFMA.FTZ R60, R63, R36.reuse, -R68 ;  /* 0x000000243f3c7223 */ /* 0x080fe20000010844 */
[----:B------:R-:W-:Y:S02]  /*4b50*/  HADD2.F32 R63, -RZ, R38.H1_H1 ;  /* 0x30000026ff3f7230 */ /* 0x000fe40000004100 */
[----:B------:R-:W-:Y:S01]  /*4b60*/  FFMA.FTZ R39, R39, R36, R66 ;  /* 0x0000002427277223 */ /* 0x000fe20000010042 */
[----:B------:R-:W-:-:S02]  /*4b70*/  F2FP.F16.F32.PACK_AB R61, R64, R61 ;  /* 0x0000003d403d723e */ /* 0x000fc400000000ff */
[-C--:B------:R-:W-:Y:S01]  /*4b80*/  FMUL.FTZ R36, R63, R124.reuse ;  /* 0x0000007c3f247220 */ /* 0x080fe20000410000 */
[----:B------:R-:W-:Y:S01]  /*4b90*/  FMUL.FTZ R124, R65, R124 ;  /* 0x0000007c417c7220 */ /* 0x000fe20000410000 */
[----:B------:R-:W-:Y:S01]  /*4ba0*/  F2FP.F16.F32.PACK_AB R60, R39, R60 ;  /* 0x0000003c273c723e */ /* 0x000fe200000000ff */
[----:B------:R-:W-:Y:S02]  /*4bb0*/  IMAD.MOV.U32 R39, RZ, RZ, R61 ;  /* 0x000000ffff277224 */ /* 0x000fe400078e003d */
[-C--:B------:R-:W-:Y:S01]  /*4bc0*/  FFMA.FTZ R36, R65, R122.reuse, -R36 ;  /* 0x0000007a41247223 */ /* 0x080fe20000010824 */
[----:B------:R-:W-:-:S05]  /*4bd0*/  FFMA.FTZ R63, R63, R122, R124 ;  /* 0x0000007a3f3f7223 */ /* 0x000fca000001007c */
[----:B------:R-:W-:Y:S01]  /*4be0*/  F2FP.F16.F32.PACK_AB R38, R63, R36 ;  /* 0x000000243f26723e */ /* 0x000fe200000000ff */
[----:B------:R-:W-:-:S07]  /*4bf0*/  IMAD.MOV.U32 R36, RZ, RZ, R60 ;  /* 0x000000ffff247224 */ /* 0x000fce00078e003c */
.L_x_1570:
[----:B------:R-:W-:Y:S05]  /*4c00*/  BSYNC B2 ;  /* 0x0000000000027941 */ /* 0x000fea0003800000 */
.L_x_1569:
[----:B------:R-:W-:Y:S02]  /*4c10*/  ULDC.64 UR4, c[0x0][0x208] ;  /* 0x0000820000047ab9 */ /* 0x000fe40000000a00 */
[----:B--2---:R4:W-:Y:S03]  /*4c20*/  STG.E.128 desc[UR4][R50.64+0x180], R36 ;  /* 0x0001802432007986 */ /* 0x0049e6000c101d04 */
.L_x_1556:
[----:B------:R-:W-:Y:S05]  /*4c30*/  BSYNC B1 ;  /* 0x0000000000017941 */ /* 0x000fea0003800000 */
.L_x_1555:
[----:B------:R-:W-:Y:S05]  /*4c40*/  @P4 BRA `(.L_x_1571) ;  /* 0x0000003800c84947 */ /* 0x000fea0003800000 */
[----:B------:R-:W-:Y:S01]  /*4c50*/  ISETP.NE.AND P3, PT, R30, RZ, PT ;  /* 0x000000ff1e00720c */ /* 0x000fe20003f65270 */
[----:B------:R-:W-:-:S12]  /*4c60*/  BSSY B1, `(.L_x_1572) ;  /* 0x0000031000017945 */ /* 0x000fd80003800000 */
[----:B------:R-:W-:Y:S05]  /*4c70*/  @!P3 BRA `(.L_x_1573) ;  /* 0x0000000000bcb947 */ /* 0x000fea0003800000 */
[----:B-1234-:R1:W2:Y:S01]  /*4c80*/  LDS.128 R36, [R102+0x21400] ;  /* 0x0214000066247984 */ /* 0x01e2a20000000c00 */
[----:B------:R-:W-:Y:S01]  /*4c90*/  ISETP.GE.AND P3, PT, R200, R116, PT ;  /* 0x00000074c800720c */ /* 0x000fe20003f66270 */
[----:B------:R-:W-:-:S12]  /*4ca0*/  BSSY B2, `(.L_x_1574) ;  /* 0x000002a000027945 */ /* 0x000fd80003800000 */
[----:B-1----:R-:W-:Y:S05]  /*4cb0*/  @P3 BRA `(.L_x_1575) ;  /* 0x0000000000a03947 */ /* 0x002fea0003800000 */
[----:B------:R-:W-:Y:S01]  /*4cc0*/  SHF.R.U64 R50, R56, 0x10, R57 ;  /* 0x0000001038327819 */ /* 0x000fe20000001239 */
[--C-:B--2---:R-:W-:Y:S01]  /*4cd0*/  HADD2.F32 R51, -RZ, R39.reuse.H1_H1 ;  /* 0x30000027ff337230 */ /* 0x104fe20000004100 */
[--C-:B------:R-:W-:Y:S01]  /*4ce0*/  SHF.R.U64 R58, R58, 0x10, R59.reuse ;  /* 0x000000103a3a7819 */ /* 0x100fe2000000123b */
[----:B------:R-:W-:Y:S01]  /*4cf0*/  HADD2.F32 R39, -RZ, R39.H0_H0 ;  /* 0x20000027ff277230 */ /* 0x000fe20000004100 */
[----:B------:R-:W-:Y:S02]  /*4d00*/  SHF.R.U32.HI R60, RZ, 0x10, R59 ;  /* 0x00000010ff3c7819 */ /* 0x000fe4000001163b */
[----:B------:R-:W-:Y:S01]  /*4d10*/  SHF.R.U32.HI R56, RZ, 0x10, R57 ;  /* 0x00000010ff387819 */ /* 0x000fe20000011639 */
[----:B------:R-:W-:Y:S02]  /*4d20*/  HADD2.F32 R57, -RZ, R50.H0_H0 ;  /* 0x20000032ff397230 */ /* 0x000fe40000004100 */
[----:B------:R-:W-:Y:S02]  /*4d30*/  HADD2.F32 R50, -RZ, R37.H1_H1 ;  /* 0x30000025ff327230 */ /* 0x000fe40000004100 */
[----:B------:R-:W-:-:S02]  /*4d40*/  HADD2.F32 R58, -RZ, R58.H0_H0 ;  /* 0x2000003aff3a7230 */ /* 0x000fc40000004100 */
[----:B------:R-:W-:Y:S02]  /*4d50*/  HADD2.F32 R37, -RZ, R37.H0_H0 ;  /* 0x20000025ff257230 */ /* 0x000fe40000004100 */
[----:B------:R-:W-:Y:S02]  /*4d60*/  HADD2.F32 R60, -RZ, R60.H0_H0 ;  /* 0x2000003cff3c7230 */ /* 0x000fe40000004100 */
[CC--:B------:R-:W-:Y:S01]  /*4d70*/  FMUL.FTZ R62, R50.reuse, R58.reuse ;  /* 0x0000003a323e7220 */ /* 0x0c0fe20000410000 */
[----:B------:R-:W-:Y:S02]  /*4d80*/  HADD2.F32 R56, -RZ, R56.H0_H0 ;  /* 0x20000038ff387230 */ /* 0x000fe40000004100 */
[----:B------:R-:W-:Y:S01]  /*4d90*/  FMUL.FTZ R59, R37, R58 ;  /* 0x0000003a253b7220 */ /* 0x000fe20000410000 */
[-C--:B------:R-:W-:Y:S01]  /*4da0*/  FMUL.FTZ R58, R51, R60.reuse ;  /* 0x0000003c333a7220 */ /* 0x080fe20000410000 */
[----:B------:R-:W-:Y:S01]  /*4db0*/  FMUL.FTZ R60, R39, R60 ;  /* 0x0000003c273c7220 */ /* 0x000fe20000410000 */
[-C--:B------:R-:W-:Y:S01]  /*4dc0*/  FFMA.FTZ R37, R37, R57.reuse, -R62 ;  /* 0x0000003925257223 */ /* 0x080fe2000001083e */
[----:B------:R-:W-:Y:S01]  /*4dd0*/  FFMA.FTZ R50, R50, R57, R59 ;  /* 0x0000003932327223 */ /* 0x000fe2000001003b */
[-C--:B------:R-:W-:Y:S01]  /*4de0*/  FFMA.FTZ R39, R39, R56.reuse, -R58 ;  /* 0x0000003827277223 */ /* 0x080fe2000001083a */
[----:B------:R-:W-:Y:S01]  /*4df0*/  FFMA.FTZ R56, R51, R56, R60 ;  /* 0x0000003833387223 */ /* 0x000fe2000001003c */
[----:B------:R-:W-:-:S02]  /*4e00*/  HADD2.F32 R51, -RZ, R36.H1_H1 ;  /* 0x30000024ff337230 */ /* 0x000fc40000004100 */
[--C-:B------:R-:W-:Y:S01]  /*4e10*/  HADD2.F32 R59, -RZ, R121.reuse.H0_H0 ;  /* 0x20000079ff3b7230 */ /* 0x100fe20000004100 */
[----:B------:R-:W-:Y:S01]  /*4e20*/  F2FP.F16.F32.PACK_AB R37, R50, R37 ;  /* 0x000000253225723e */ /* 0x000fe200000000ff */
[----:B------:R-:W-:Y:S01]  /*4e30*/  HADD2.F32 R36, -RZ, R36.H0_H0 ;  /* 0x20000024ff247230 */ /* 0x000fe20000004100 */
[----:B------:R-:W-:Y:S01]  /*4e40*/  F2FP.F16.F32.PACK_AB R39, R56, R39 ;  /* 0x000000273827723e */ /* 0x000fe200000000ff */
[--C-:B------:R-:W-:Y:S02]  /*4e50*/  HADD2.F32 R57, -RZ, R38.reuse.H1_H1 ;  /* 0x30000026ff397230 */ /* 0x100fe40000004100 */
[-C--:B------:R-:W-:Y:S01]  /*4e60*/  FMUL.FTZ R61, R51, R59.reuse ;  /* 0x0000003b333d7220 */ /* 0x080fe20000410000 */
[----:B------:R-:W-:Y:S02]  /*4e70*/  HADD2.F32 R121, -RZ, R121.H1_H1 ;  /* 0x30000079ff797230 */ /* 0x000fe40000004100 */
[----:B------:R-:W-:Y:S01]  /*4e80*/  FMUL.FTZ R60, R36, R59 ;  /* 0x0000003b243c7220 */ /* 0x000fe20000410000 */
[----:B------:R-:W-:-:S02]  /*4e90*/  HADD2.F32 R38, -RZ, R38.H0_H0 ;  /* 0x20000026ff267230 */ /* 0x000fc40000004100 */
[--C-:B------:R-:W-:Y:S02]  /*4ea0*/  HADD2.F32 R58, -RZ, R120.reuse.H0_H0 ;  /* 0x20000078ff3a7230 */ /* 0x100fe40000004100 */
[-C--:B------:R-:W-:Y:S01]  /*4eb0*/  FMUL.FTZ R59, R57, R121.reuse ;  /* 0x00000079393b7220 */ /* 0x080fe20000410000 */
[----:B------:R-:W-:Y:S02]  /*4ec0*/  HADD2.F32 R120, -RZ, R120.H1_H1 ;  /* 0x30000078ff787230 */ /* 0x000fe40000004100 */
[----:B------:R-:W-:Y:S01]  /*4ed0*/  FMUL.FTZ R62, R38, R121 ;  /* 0x00000079263e7220 */ /* 0x000fe20000410000 */
[-C--:B------:R-:W-:Y:S01]  /*4ee0*/  FFMA.FTZ R61, R36, R58.reuse, -R61 ;  /* 0x0000003a243d7223 */ /* 0x080fe2000001083d */
[----:B------:R-:W-:Y:S01]  /*4ef0*/  FFMA.FTZ R60, R51, R58, R60 ;  /* 0x0000003a333c7223 */ /* 0x000fe2000001003c */
[-C--:B------:R-:W-:Y:S01]  /*4f00*/  FFMA.FTZ R59, R38, R120.reuse, -R59 ;  /* 0x00000078263b7223 */ /* 0x080fe2000001083b */
[----:B------:R-:W-:-:S03]  /*4f10*/  FFMA.FTZ R62, R57, R120, R62 ;  /* 0x00000078393e7223 */ /* 0x000fc6000001003e */
[----:B------:R-:W-:Y:S02]  /*4f20*/  F2FP.F16.F32.PACK_AB R36, R60, R61 ;  /* 0x0000003d3c24723e */ /* 0x000fe400000000ff */
[----:B------:R-:W-:-:S07]  /*4f30*/  F2FP.F16.F32.PACK_AB R38, R62, R59 ;  /* 0x0000003b3e26723e */ /* 0x000fce00000000ff */
.L_x_1575:
[----:B------:R-:W-:Y:S05]  /*4f40*/  BSYNC B2 ;  /* 0x0000000000027941 */ /* 0x000fea0003800000 */
.L_x_1574:
[----:B------:R-:W-:Y:S02]  /*4f50*/  ULDC.64 UR4, c[0x0][0x208] ;  /* 0x0000820000047ab9 */ /* 0x000fe40000000a00 */
[----:B--2---:R1:W-:Y:S03]  /*4f60*/  STG.E.128 desc[UR4][R48.64], R36 ;  /* 0x0000002430007986 */ /* 0x0043e6000c101d04 */
.L_x_1573:
[----:B------:R-:W-:Y:S05]  /*4f70*/  BSYNC B1 ;  /* 0x0000000000017941 */ /* 0x000fea0003800000 */
.L_x_1572:
        /* <DEDUP_REMOVED lines=8> */
[----:B--2---:R-:W-:Y:S01]  /*5000*/  IMAD.MOV.U32 R51, RZ, RZ, R39 ;  /* 0x000000ffff337224 */ /* 0x004fe200078e0027 */
[----:B------:R-:W-:Y:S01]  /*5010*/  SHF.R.U32.HI R57, RZ, 0x10, R53 ;  /* 0x00000010ff397819 */ /* 0x000fe20000011635 */
[----:B------:R-:W-:Y:S01]  /*5020*/  IMAD.MOV.U32 R50, RZ, RZ, R36 ;  /* 0x000000ffff327224 */ /* 0x000fe200078e0024 */
[--C-:B------:R-:W-:Y:S01]  /*5030*/  SHF.R.U64 R53, R54, 0x10, R55.reuse ;  /* 0x0000001036357819 */ /* 0x100fe20000001237 */
[--C-:B------:R-:W-:Y:S01]  /*5040*/  HADD2.F32 R39, -RZ, R37.reuse.H1_H1 ;  /* 0x30000025ff277230 */ /* 0x100fe20000004100 */
[----:B------:R-:W-:Y:S01]  /*5050*/  SHF.R.U32.HI R56, RZ, 0x10, R55 ;  /* 0x00000010ff387819 */ /* 0x000fe20000011637 */
[----:B------:R-:W-:Y:S02]  /*5060*/  HADD2.F32 R36, -RZ, R37.H0_H0 ;  /* 0x20000025ff247230 */ /* 0x000fe40000004100 */
[----:B------:R-:W-:Y:S02]  /*5070*/  HADD2.F32 R53, -RZ, R53.H0_H0 ;  /* 0x20000035ff357230 */ /* 0x000fe40000004100 */
[----:B------:R-:W-:-:S02]  /*5080*/  HADD2.F32 R56, -RZ, R56.H0_H0 ;  /* 0x20000038ff387230 */ /* 0x000fc40000004100 */
[--C-:B------:R-:W-:Y:S02]  /*5090*/  HADD2.F32 R37, -RZ, R51.reuse.H1_H1 ;  /* 0x30000033ff257230 */ /* 0x100fe40000004100 */
[-C--:B------:R-:W-:Y:S01]  /*50a0*/  FMUL.FTZ R55, R39, R53.reuse ;  /* 0x0000003527377220 */ /* 0x080fe20000410000 */
[----:B------:R-:W-:Y:S02]  /*50b0*/  HADD2.F32 R51, -RZ, R51.H0_H0 ;  /* 0x20000033ff337230 */ /* 0x000fe40000004100 */
[C---:B------:R-:W-:Y:S01]  /*50c0*/  FMUL.FTZ R58, R36.reuse, R53 ;  /* 0x00000035243a7220 */ /* 0x040fe20000410000 */
[----:B------:R-:W-:Y:S02]  /*50d0*/  HADD2.F32 R52, -RZ, R52.H0_H0 ;  /* 0x20000034ff347230 */ /* 0x000fe40000004100 */
[-C--:B------:R-:W-:Y:S01]  /*50e0*/  FMUL.FTZ R60, R37, R56.reuse ;  /* 0x00000038253c7220 */ /* 0x080fe20000410000 */
[----:B------:R-:W-:Y:S02]  /*50f0*/  HADD2.F32 R54, -RZ, R57.H0_H0 ;  /* 0x20000039ff367230 */ /* 0x000fe40000004100 */
[----:B------:R-:W-:Y:S01]  /*5100*/  FMUL.FTZ R56, R51, R56 ;  /* 0x0000003833387220 */ /* 0x000fe20000410000 */
[-C--:B------:R-:W-:Y:S01]  /*5110*/  FFMA.FTZ R36, R36, R52.reuse, -R55 ;  /* 0x0000003424247223 */ /* 0x080fe20000010837 */
[----:B------:R-:W-:-:S02]  /*5120*/  FFMA.FTZ R55, R39, R52, R58 ;  /* 0x0000003427377223 */ /* 0x000fc4000001003a */
[-C--:B------:R-:W-:Y:S01]  /*5130*/  FFMA.FTZ R59, R37, R54.reuse, R56 ;  /* 0x00000036253b7223 */ /* 0x080fe20000010038 */
[--C-:B------:R-:W-:Y:S02]  /*5140*/  HADD2.F32 R52, -RZ, R119.reuse.H0_H0 ;  /* 0x20000077ff347230 */ /* 0x100fe40000004100 */
[----:B------:R-:W-:Y:S01]  /*5150*/  FFMA.FTZ R60, R51, R54, -R60 ;  /* 0x00000036333c7223 */ /* 0x000fe2000001083c */
[----:B------:R-:W-:Y:S02]  /*5160*/  HADD2.F32 R37, -RZ, R50.H1_H1 ;  /* 0x30000032ff257230 */ /* 0x000fe40000004100 */
[----:B------:R-:W-:Y:S02]  /*5170*/  HADD2.F32 R39, -RZ, R38.H1_H1 ;  /* 0x30000026ff277230 */ /* 0x000fe40000004100 */
[----:B------:R-:W-:Y:S02]  /*5180*/  HADD2.F32 R119, -RZ, R119.H1_H1 ;  /* 0x30000077ff777230 */ /* 0x000fe40000004100 */
[----:B------:R-:W-:Y:S01]  /*5190*/  FMUL.FTZ R53, R37, R52 ;  /* 0x0000003425357220 */ /* 0x000fe20000410000 */
[----:B------:R-:W-:-:S02]  /*51a0*/  HADD2.F32 R50, -RZ, R50.H0_H0 ;  /* 0x20000032ff327230 */ /* 0x000fc40000004100 */
[----:B------:R-:W-:Y:S02]  /*51b0*/  HADD2.F32 R38, -RZ, R38.H0_H0 ;  /* 0x20000026ff267230 */ /* 0x000fe40000004100 */
[-C--:B------:R-:W-:Y:S01]  /*51c0*/  FMUL.FTZ R57, R39, R119.reuse ;  /* 0x0000007727397220 */ /* 0x080fe20000410000 */
[--C-:B------:R-:W-:Y:S02]  /*51d0*/  HADD2.F32 R51, -RZ, R118.reuse.H0_H0 ;  /* 0x20000076ff337230 */ /* 0x100fe40000004100 */
[----:B------:R-:W-:Y:S01]  /*51e0*/  FMUL.FTZ R52, R50, R52 ;  /* 0x0000003432347220 */ /* 0x000fe20000410000 */
[----:B------:R-:W-:Y:S02]  /*51f0*/  HADD2.F32 R118, -RZ, R118.H1_H1 ;  /* 0x30000076ff767230 */ /* 0x000fe40000004100 */
[----:B------:R-:W-:Y:S01]  /*5200*/  FMUL.FTZ R54, R38, R119 ;  /* 0x0000007726367220 */ /* 0x000fe20000410000 */
[-C--:B------:R-:W-:Y:S01]  /*5210*/  FFMA.FTZ R53, R50, R51.reuse, -R53 ;  /* 0x0000003332357223 */ /* 0x080fe20000010835 */
[----:B------:R-:W-:Y:S01]  /*5220*/  FFMA.FTZ R52, R37, R51, R52 ;  /* 0x0000003325347223 */ /* 0x000fe20000010034 */
[-C--:B------:R-:W-:Y:S01]  /*5230*/  FFMA.FTZ R57, R38, R118.reuse, -R57 ;  /* 0x0000007626397223 */ /* 0x080fe20000010839 */
[----:B------:R-:W-:Y:S01]  /*5240*/  FFMA.FTZ R54, R39, R118, R54 ;  /* 0x0000007627367223 */ /* 0x000fe20000010036 */
[----:B------:R-:W-:-:S02]  /*5250*/  F2FP.F16.F32.PACK_AB R37, R55, R36 ;  /* 0x000000243725723e */ /* 0x000fc400000000ff */
[----:B------:R-:W-:Y:S02]  /*5260*/  F2FP.F16.F32.PACK_AB R39, R59, R60 ;  /* 0x0000003c3b27723e */ /* 0x000fe400000000ff */
[----:B------:R-:W-:Y:S02]  /*5270*/  F2FP.F16.F32.PACK_AB R36, R52, R53 ;  /* 0x000000353424723e */ /* 0x000fe400000000ff */
[----:B------:R-:W-:-:S07]  /*5280*/  F2FP.F16.F32.PACK_AB R38, R54, R57 ;  /* 0x000000393626723e */ /* 0x000fce00000000ff */
.L_x_1579:
[----:B------:R-:W-:Y:S05]  /*5290*/  BSYNC B2 ;  /* 0x0000000000027941 */ /* 0x000fea0003800000 */
.L_x_1578:
[----:B------:R-:W-:Y:S02]  /*52a0*/  ULDC.64 UR4, c[0x0][0x208] ;  /* 0x0000820000047ab9 */ /* 0x000fe40000000a00 */
[----:B--2---:R1:W-:Y:S03]  /*52b0*/  STG.E.128 desc[UR4][R48.64+0x80], R36 ;  /* 0x0000802430007986 */ /* 0x0043e6000c101d04 */
.L_x_1577:
[----:B------:R-:W-:Y:S05]  /*52c0*/  BSYNC B1 ;  /* 0x0000000000017941 */ /* 0x000fea0003800000 */
.L_x_1576:
[----:B------:R-:W-:Y:S01]  /*52d0*/  ISETP.NE.AND P3, PT, R94, RZ, PT ;  /* 0x000000ff5e00720c */ /* 0x000fe20003f65270 */
[----:B------:R-:W-:-:S12]  /*52e0*/  BSSY B1, `(.L_x_1580) ;  /* 0x0000032000017945 */ /* 0x000fd80003800000 */
[----:B------:R-:W-:Y:S05]  /*52f0*/  @!P3 BRA `(.L_x_1581) ;  /* 0x0000000000c0b947 */ /* 0x000fea0003800000 */
[----:B-1234-:R1:W2:Y:S01]  /*5300*/  LDS.128 R36, [R102+0x25400] ;  /* 0x0254000066247984 */ /* 0x01e2a20000000c00 */
[----:B------:R-:W-:Y:S01]  /*5310*/  ISETP.GE.AND P3, PT, R233, R116, PT ;  /* 0x00000074e900720c */ /* 0x000fe20003f66270 */
[----:B------:R-:W-:-:S12]  /*5320*/  BSSY B2, `(.L_x_1582) ;  /* 0x000002b000027945 */ /* 0x000fd80003800000 */
[----:B-1----:R-:W-:Y:S05]  /*5330*/  @P3 BRA `(.L_x_1583) ;  /* 0x0000000000a43947 */ /* 0x002fea0003800000 */
[--C-:B------:R-:W-:Y:S01]  /*5340*/  SHF.R.U64 R51, R44, 0x10, R45.reuse ;  /* 0x000000102c337819 */ /* 0x100fe2000000122d */
[----:B--2---:R-:W-:Y:S01]  /*5350*/  IMAD.MOV.U32 R44, RZ, RZ, R38 ;  /* 0x000000ffff2c7224 */ /* 0x004fe200078e0026 */
[----:B------:R-:W-:Y:S01]  /*5360*/  SHF.R.U32.HI R50, RZ, 0x10, R45 ;  /* 0x00000010ff327819 */ /* 0x000fe2000001162d */
[--C-:B------:R-:W-:Y:S01]  /*5370*/  HADD2.F32 R38, -RZ, R37.reuse.H1_H1 ;  /* 0x30000025ff267230 */ /* 0x100fe20000004100 */
[--C-:B------:R-:W-:Y:S01]  /*5380*/  SHF.R.U64 R45, R46, 0x10, R47.reuse ;  /* 0x000000102e2d7819 */ /* 0x100fe2000000122f */
[----:B------:R-:W-:Y:S01]  /*5390*/  HADD2.F32 R37, -RZ, R37.H0_H0 ;  /* 0x20000025ff257230 */ /* 0x000fe20000004100 */
[----:B------:R-:W-:Y:S01]  /*53a0*/  SHF.R.U32.HI R52, RZ, 0x10, R47 ;  /* 0x00000010ff347819 */ /* 0x000fe2000001162f */
[----:B------:R-:W-:Y:S02]  /*53b0*/  HADD2.F32 R46, -RZ, R51.H0_H0 ;  /* 0x20000033ff2e7230 */ /* 0x000fe40000004100 */
[----:B------:R-:W-:Y:S02]  /*53c0*/  HADD2.F32 R47, -RZ, R45.H0_H0 ;  /* 0x2000002dff2f7230 */ /* 0x000fe40000004100 */
[----:B------:R-:W-:-:S02]  /*53d0*/  HADD2.F32 R52, -RZ, R52.H0_H0 ;  /* 0x20000034ff347230 */ /* 0x000fc40000004100 */
[--C-:B------:R-:W-:Y:S02]  /*53e0*/  HADD2.F32 R45, -RZ, R39.reuse.H1_H1 ;  /* 0x30000027ff2d7230 */ /* 0x100fe40000004100 */
[-C--:B------:R-:W-:Y:S01]  /*53f0*/  FMUL.FTZ R54, R38, R47.reuse ;  /* 0x0000002f26367220 */ /* 0x080fe20000410000 */
[----:B------:R-:W-:Y:S02]  /*5400*/  HADD2.F32 R39, -RZ, R39.H0_H0 ;  /* 0x20000027ff277230 */ /* 0x000fe40000004100 */
[----:B------:R-:W-:Y:S01]  /*5410*/  FMUL.FTZ R47, R37, R47 ;  /* 0x0000002f252f7220 */ /* 0x000fe20000410000 */
[----:B------:R-:W-:Y:S02]  /*5420*/  HADD2.F32 R50, -RZ, R50.H0_H0 ;  /* 0x20000032ff327230 */ /* 0x000fe40000004100 */
[----:B------:R-:W-:Y:S01]  /*5430*/  FMUL.FTZ R56, R45, R52 ;  /* 0x000000342d387220 */ /* 0x000fe20000410000 */
[----:B------:R-:W-:Y:S01]  /*5440*/  FFMA.FTZ R54, R37, R46, -R54 ;  /* 0x0000002e25367223 */ /* 0x000fe20000010836 */
[----:B------:R-:W-:Y:S01]  /*5450*/  FMUL.FTZ R52, R39, R52 ;  /* 0x0000003427347220 */ /* 0x000fe20000410000 */
[----:B------:R-:W-:-:S02]  /*5460*/  HADD2.F32 R37, -RZ, R36.H1_H1 ;  /* 0x30000024ff257230 */ /* 0x000fc40000004100 */
[----:B------:R-:W-:Y:S01]  /*5470*/  FFMA.FTZ R51, R38, R46, R47 ;  /* 0x0000002e26337223 */ /* 0x000fe2000001002f */
[----:B------:R-:W-:Y:S02]  /*5480*/  HADD2.F32 R36, -RZ, R36.H0_H0 ;  /* 0x20000024ff247230 */ /* 0x000fe40000004100 */
[-C--:B------:R-:W-:Y:S01]  /*5490*/  FFMA.FTZ R53, R45, R50.reuse, R52 ;  /* 0x000000322d357223 */ /* 0x080fe20000010034 */
[--C-:B------:R-:W-:Y:S02]  /*54a0*/  HADD2.F32 R45, -RZ, R117.reuse.H0_H0 ;  /* 0x20000075ff2d7230 */ /* 0x100fe40000004100 */
[----:B------:R-:W-:Y:S01]  /*54b0*/  FFMA.FTZ R56, R39, R50, -R56 ;  /* 0x0000003227387223 */ /* 0x000fe20000010838 */
[----:B------:R-:W-:Y:S02]  /*54c0*/  HADD2.F32 R117, -RZ, R117.H1_H1 ;  /* 0x30000075ff757230 */ /* 0x000fe40000004100 */
[--C-:B------:R-:W-:Y:S02]  /*54d0*/  HADD2.F32 R38, -RZ, R44.reuse.H1_H1 ;  /* 0x3000002cff267230 */ /* 0x100fe40000004100 */
[----:B------:R-:W-:Y:S01]  /*54e0*/  FMUL.FTZ R47, R37, R45 ;  /* 0x0000002d252f7220 */ /* 0x000fe20000410000 */
[----:B------:R-:W-:-:S02]  /*54f0*/  HADD2.F32 R44, -RZ, R44.H0_H0 ;  /* 0x2000002cff2c7230 */ /* 0x000fc40000004100 */
[----:B------:R-:W-:Y:S01]  /*5500*/  FMUL.FTZ R46, R36, R45 ;  /* 0x0000002d242e7220 */ /* 0x000fe20000410000 */
[--C-:B------:R-:W-:Y:S02]  /*5510*/  HADD2.F32 R39, -RZ, R115.reuse.H0_H0 ;  /* 0x20000073ff277230 */ /* 0x100fe40000004100 */
[-C--:B------:R-:W-:Y:S01]  /*5520*/  FMUL.FTZ R45, R38, R117.reuse ;  /* 0x00000075262d7220 */ /* 0x080fe20000410000 */
        /* <DEDUP_REMOVED lines=10> */
.L_x_1583:
[----:B------:R-:W-:Y:S05]  /*55d0*/  BSYNC B2 ;  /* 0x0000000000027941 */ /* 0x000fea0003800000 */
.L_x_1582:
[----:B------:R-:W-:Y:S02]  /*55e0*/  ULDC.64 UR4, c[0x0][0x208] ;  /* 0x0000820000047ab9 */ /* 0x000fe40000000a00 */
[----:B--2---:R1:W-:Y:S03]  /*55f0*/  STG.E.128 desc[UR4][R48.64+0x100], R36 ;  /* 0x0001002430007986 */ /* 0x0043e6000c101d04 */
.L_x_1581:
[----:B------:R-:W-:Y:S05]  /*5600*/  BSYNC B1 ;  /* 0x0000000000017941 */ /* 0x000fea0003800000 */
.L_x_1580:
[----:B------:R-:W-:-:S13]  /*5610*/  ISETP.NE.AND P3, PT, R95, RZ, PT ;  /* 0x000000ff5f00720c */ /* 0x000fda0003f65270 */
        /* <DEDUP_REMOVED lines=46> */
.L_x_1585:
[----:B------:R-:W-:Y:S05]  /*5900*/  BSYNC B1 ;  /* 0x0000000000017941 */ /* 0x000fea0003800000 */
.L_x_1584:
[----:B------:R-:W-:Y:S02]  /*5910*/  ULDC.64 UR4, c[0x0][0x208] ;  /* 0x0000820000047ab9 */ /* 0x000fe40000000a00 */
[----:B--2---:R1:W-:Y:S01]  /*5920*/  STG.E.128 desc[UR4][R48.64+0x180], R36 ;  /* 0x0001802430007986 */ /* 0x0043e2000c101d04 */
[----:B------:R-:W-:Y:S05]  /*5930*/  BRA `(.L_x_1571) ;  /* 0x0000002c008c7947 */ /* 0x000fea0003800000 */
.L_x_1547:
        /* <DEDUP_REMOVED lines=16> */
[----:B------:R-:W-:Y:S02]  /*5a40*/  IADD3.X R39, R99, R32, RZ, P2, !PT ;  /* 0x0000002063277210 */ /* 0x000fe400017fe4ff */
[----:B------:R-:W-:Y:S02]  /*5a50*/  CS2R R42, SRZ ;  /* 0x00000000002a7805 */ /* 0x000fe4000001ff00 */
[----:B------:R-:W-:Y:S01]  /*5a60*/  LEA R52, P3, R38, UR4, 0x1 ;  /* 0x0000000426347c11 */ /* 0x000fe2000f8608ff */
[----:B------:R-:W-:Y:S01]  /*5a70*/  IMAD.X R37, R109, 0x1, R34, P5 ;  /* 0x000000016d257824 */ /* 0x000fe200028e0622 */
[----:B------:R-:W-:-:S02]  /*5a80*/  ISETP.GE.AND P5, PT, R221, R116, PT ;  /* 0x00000074dd00720c */ /* 0x000fc40003fa6270 */
[----:B------:R-:W-:Y:S02]  /*5a90*/  CS2R R40, SRZ ;  /* 0x0000000000287805 */ /* 0x000fe4000001ff00 */
[----:B------:R-:W-:Y:S02]  /*5aa0*/  LEA.HI.X R53, R38, UR5, R39, 0x1, P3 ;  /* 0x0000000526357c11 */ /* 0x000fe400098f0c27 */
[----:B------:R-:W-:Y:S02]  /*5ab0*/  CS2R R38, SRZ ;  /* 0x0000000000267805 */ /* 0x000fe4000001ff00 */
[----:B------:R-:W-:Y:S02]  /*5ac0*/  ISETP.GE.AND P3, PT, R18, R116, PT ;  /* 0x000000741200720c */ /* 0x000fe40003f66270 */
[----:B------:R-:W-:Y:S02]  /*5ad0*/  CS2R R50, SRZ ;  /* 0x0000000000327805 */ /* 0x000fe4000001ff00 */
[----:B------:R-:W-:-:S02]  /*5ae0*/  LEA R56, P2, R36, UR6, 0x1 ;  /* 0x0000000624387c11 */ /* 0x000fc4000f8408ff */
[----:B------:R-:W-:Y:S02]  /*5af0*/  CS2R R48, SRZ ;  /* 0x0000000000307805 */ /* 0x000fe4000001ff00 */
[----:B------:R-:W-:Y:S02]  /*5b00*/  CS2R R46, SRZ ;  /* 0x00000000002e7805 */ /* 0x000fe4000001ff00 */
[----:B------:R-:W-:Y:S02]  /*5b10*/  CS2R R44, SRZ ;  /* 0x00000000002c7805 */ /* 0x000fe4000001ff00 */
[----:B------:R-:W-:Y:S02]  /*5b20*/  LEA.HI.X R57, R36, UR7, R37, 0x1, P2 ;  /* 0x0000000724397c11 */ /* 0x000fe400090f0c25 */
[----:B------:R-:W-:Y:S01]  /*5b30*/  CS2R R36, SRZ ;  /* 0x0000000000247805 */ /* 0x000fe2000001ff00 */
[----:B------:R-:W-:Y:S02]  /*5b40*/  ULDC.64 UR8, c[0x0][0x208] ;  /* 0x0000820000087ab9 */ /* 0x000fe40000000a00 */
[----:B------:R0:W5:Y:S04]  /*5b50*/  @!P5 LDG.E.128 R44, desc[UR8][R56.64+0x80] ;  /* 0x00008008382cd981 */ /* 0x000168000c1e1d00 */
[----:B------:R0:W5:Y:S04]  /*5b60*/  @!P3 LDG.E.128 R40, desc[UR8][R52.64] ;  /* 0x000000083428b981 */ /* 0x000168000c1e1d00 */
[----:B------:R0:W5:Y:S04]  /*5b70*/  @!P5 LDG.E.128 R36, desc[UR8][R52.64+0x80] ;  /* 0x000080083424d981 */ /* 0x000168000c1e1d00 */
[----:B------:R0:W5:Y:S02]  /*5b80*/  @!P3 LDG.E.128 R48, desc[UR8][R56.64] ;  /* 0x000000083830b981 */ /* 0x000164000c1e1d00 */
.L_x_1587:
[----:B------:R-:W-:Y:S05]  /*5b90*/  BSYNC B1 ;  /* 0x0000000000017941 */ /* 0x000fea0003800000 */
.L_x_1586:
        /* <DEDUP_REMOVED lines=19> */
[----:B------:R-:W-:Y:S02]  /*5cd0*/  CS2R R64, SRZ ;  /* 0x0000000000407805 */ /* 0x000fe4000001ff00 */
[----:B------:R-:W-:Y:S02]  /*5ce0*/  CS2R R62, SRZ ;  /* 0x00000000003e7805 */ /* 0x000fe4000001ff00 */
[----:B------:R-:W-:Y:S02]  /*5cf0*/  IADD3.X R109, R34, R109, R26, P2, P5 ;  /* 0x0000006d226d7210 */ /* 0x000fe400017ea41a */
[----:B------:R-:W-:Y:S02]  /*5d00*/  CS2R R60, SRZ ;  /* 0x00000000003c7805 */ /* 0x000fe4000001ff00 */
[----:B------:R-:W-:Y:S01]  /*5d10*/  LEA R68, P5, R71, UR4, 0x1 ;  /* 0x0000000447447c11 */ /* 0x000fe2000f8a08ff */
[----:B------:R-:W-:Y:S01]  /*5d20*/  ULDC.64 UR8, c[0x0][0x208] ;  /* 0x0000820000087ab9 */ /* 0x000fe20000000a00 */
[----:B------:R-:W-:-:S02]  /*5d30*/  LEA R70, P2, R52, UR6, 0x1 ;  /* 0x0000000634467c11 */ /* 0x000fc4000f8408ff */
[----:B------:R-:W-:Y:S02]  /*5d40*/  LEA.HI.X R69, R71, UR5, R54, 0x1, P5 ;  /* 0x0000000547457c11 */ /* 0x000fe4000a8f0c36 */
[----:B------:R-:W-:Y:S02]  /*5d50*/  CS2R R54, SRZ ;  /* 0x0000000000367805 */ /* 0x000fe4000001ff00 */
[----:B------:R-:W-:Y:S02]  /*5d60*/  LEA.HI.X R71, R52, UR7, R109, 0x1, P2 ;  /* 0x0000000734477c11 */ /* 0x000fe400090f0c6d */
[----:B------:R-:W-:Y:S02]  /*5d70*/  CS2R R52, SRZ ;  /* 0x0000000000347805 */ /* 0x000fe4000001ff00 */
[-C--:B------:R-:W-:Y:S02]  /*5d80*/  ISETP.GE.AND P5, PT, R18, R116.reuse, PT ;  /* 0x000000741200720c */ /* 0x080fe40003fa6270 */
[----:B------:R-:W-:-:S11]  /*5d90*/  ISETP.GE.AND P2, PT, R221, R116, PT ;  /* 0x00000074dd00720c */ /* 0x000fd60003f46270 */
[----:B------:R0:W5:Y:S04]  /*5da0*/  @!P5 LDG.E.128 R56, desc[UR8][R68.64] ;  /* 0x000000084438d981 */ /* 0x000168000c1e1d00 */
[----:B------:R0:W5:Y:S04]  /*5db0*/  @!P2 LDG.E.128 R52, desc[UR8][R68.64+0x80] ;  /* 0x000080084434a981 */ /* 0x000168000c1e1d00 */
[----:B------:R0:W5:Y:S04]  /*5dc0*/  @!P5 LDG.E.128 R64, desc[UR8][R70.64] ;  /* 0x000000084640d981 */ /* 0x000168000c1e1d00 */
[----:B------:R0:W5:Y:S02]  /*5dd0*/  @!P2 LDG.E.128 R60, desc[UR8][R70.64+0x80] ;  /* 0x00008008463ca981 */ /* 0x000164000c1e1d00 */
.L_x_1589:
[----:B------:R-:W-:Y:S05]  /*5de0*/  BSYNC B1 ;  /* 0x0000000000017941 */ /* 0x000fea0003800000 */
.L_x_1588:
[----:B0-----:R-:W2:Y:S01]  /*5df0*/  LDL R68, [R1+0x20] ;  /* 0x0000200001447983 */ /* 0x001ea20000100800 */
[----:B-----5:R-:W-:Y:S01]  /*5e00*/  IMAD.MOV.U32 R69, RZ, RZ, R39 ;  /* 0x000000ffff457224 */ /* 0x020fe200078e0027 */
[----:B------:R-:W-:Y:S01]  /*5e10*/  MOV R70, R42 ;  /* 0x0000002a00467202 */ /* 0x000fe20000000f00 */
[----:B------:R-:W-:-:S03]  /*5e20*/  IMAD.MOV.U32 R71, RZ, RZ, R43 ;  /* 0x000000ffff477224 */ /* 0x000fc600078e002b */
[----:B------:R-:W-:Y:S01]  /*5e30*/  PRMT R136, R69, 0x7610, R136 ;  /* 0x0000761045887816 */ /* 0x000fe20000000088 */
[----:B------:R-:W-:Y:S01]  /*5e40*/  IMAD.MOV.U32 R69, RZ, RZ, R37 ;  /* 0x000000ffff457224 */ /* 0x000fe200078e0025 */
[----:B------:R-:W-:Y:S02]  /*5e50*/  PRMT R137, R70, 0x7610, R137 ;  /* 0x0000761046897816 */ /* 0x000fe40000000089 */
[----:B------:R-:W-:Y:S02]  /*5e60*/  PRMT R140, R71, 0x7610, R140 ;  /* 0x00007610478c7816 */ /* 0x000fe4000000008c */
[----:B------:R-:W-:Y:S01]  /*5e70*/  PRMT R136, R136, 0x5410, R69 ;  /* 0x0000541088887816 */ /* 0x000fe20000000045 */
[----:B------:R-:W-:-:S05]  /*5e80*/  IMAD.MOV.U32 R69, RZ, RZ, R41 ;  /* 0x000000ffff457224 */ /* 0x000fca00078e0029 */
[----:B------:R-:W-:Y:S01]  /*5e90*/  PRMT R124, R69, 0x7610, R124 ;  /* 0x00007610457c7816 */ /* 0x000fe2000000007c */
[----:B------:R-:W-:-:S05]  /*5ea0*/  IMAD.MOV.U32 R69, RZ, RZ, R47 ;  /* 0x000000ffff457224 */ /* 0x000fca00078e002f */
[----:B------:R-:W-:Y:S02]  /*5eb0*/  PRMT R137, R137, 0x5410, R69 ;  /* 0x0000541089897816 */ /* 0x000fe40000000045 */
[----:B------:R-:W-:Y:S02]  /*5ec0*/  MOV R69, R45 ;  /* 0x0000002d00457202 */ /* 0x000fe40000000f00 */
[----:B--2---:R-:W-:Y:S01]  /*5ed0*/  R2UR UR4, R68 ;  /* 0x00000000440472ca */ /* 0x004fe200000e0000 */
[----:B------:R-:W-:-:S05]  /*5ee0*/  IMAD.MOV.U32 R68, RZ, RZ, R38 ;  /* 0x000000ffff447224 */ /* 0x000fca00078e0026 */
[----:B------:R-:W-:Y:S01]  /*5ef0*/  PRMT R134, R68, 0x7610, R134 ;  /* 0x0000761044867816 */ /* 0x000fe20000000086 */
[----:B------:R-:W-:-:S05]  /*5f00*/  IMAD.MOV.U32 R68, RZ, RZ, R36 ;  /* 0x000000ffff447224 */ /* 0x000fca00078e0024 */
[----:B------:R-:W-:Y:S01]  /*5f10*/  PRMT R135, R68, 0x7610, R135 ;  /* 0x0000761044877816 */ /* 0x000fe20000000087 */
[----:B------:R-:W-:Y:S01]  /*5f20*/  IMAD.MOV.U32 R68, RZ, RZ, R40 ;  /* 0x000000ffff447224 */ /* 0x000fe200078e0028 */
[----:B------:R-:W-:-:S04]  /*5f30*/  UISETP.NE.AND UP0, UPT, UR4, 0x3, UPT ;  /* 0x000000030400788c */ /* 0x000fc8000bf05270 */
[----:B------:R-:W-:Y:S01]  /*5f40*/  PRMT R138, R68, 0x7610, R138 ;  /* 0x00007610448a7816 */ /* 0x000fe2000000008a */
[----:B------:R-:W-:Y:S01]  /*5f50*/  IMAD.MOV.U32 R68, RZ, RZ, R46 ;  /* 0x000000ffff447224 */ /* 0x000fe200078e002e */
[----:B------:R-:W-:Y:S02]  /*5f60*/  PLOP3.LUT P2, PT, PT, PT, UP0, 0x80, 0x0 ;  /* 0x000000000000781c */ /* 0x000fe40003f4f008 */
[----:B------:R-:W-:Y:S01]  /*5f70*/  PRMT R138, R138, 0x5410, R69 ;  /* 0x000054108a8a7816 */ /* 0x000fe20000000045 */
[----:B------:R-:W-:Y:S01]  /*5f80*/  IMAD.MOV.U32 R69, RZ, RZ, R51 ;  /* 0x000000ffff457224 */ /* 0x000fe200078e0033 */
[----:B------:R-:W-:Y:S01]  /*5f90*/  PRMT R134, R134, 0x5410, R68 ;  /* 0x0000541086867816 */ /* 0x000fe20000000044 */
[----:B------:R-:W-:-:S03]  /*5fa0*/  IMAD.MOV.U32 R68, RZ, RZ, R44 ;  /* 0x000000ffff447224 */ /* 0x000fc600078e002c */
[----:B------:R-:W-:Y:S01]  /*5fb0*/  PRMT R140, R140, 0x5410, R69 ;  /* 0x000054108c8c7816 */ /* 0x000fe20000000045 */
[----:B------:R-:W-:Y:S01]  /*5fc0*/  IMAD.MOV.U32 R69, RZ, RZ, R48 ;  /* 0x000000ffff457224 */ /* 0x000fe200078e0030 */
[----:B------:R-:W-:Y:S01]  /*5fd0*/  PRMT R135, R135, 0x5410, R68 ;  /* 0x0000541087877816 */ /* 0x000fe20000000044 */
[----:B------:R-:W-:-:S05]  /*5fe0*/  IMAD.MOV.U32 R68, RZ, RZ, R50 ;  /* 0x000000ffff447224 */ /* 0x000fca00078e0032 */
[----:B------:R-:W-:Y:S01]  /*5ff0*/  PRMT R139, R68, 0x7610, R139 ;  /* 0x00007610448b7816 */ /* 0x000fe2000000008b */
[----:B------:R-:W-:-:S03]  /*6000*/  IMAD.MOV.U32 R68, RZ, RZ, R49 ;  /* 0x000000ffff447224 */ /* 0x000fc600078e0031 */
[----:B------:R-:W-:Y:S01]  /*6010*/  PRMT R139, R139, 0x5410, R69 ;  /* 0x000054108b8b7816 */ /* 0x000fe20000000045 */
[----:B------:R-:W-:Y:S01]  /*6020*/  IMAD.MOV.U32 R69, RZ, RZ, R54 ;  /* 0x000000ffff457224 */ /* 0x000fe200078e0036 */
[----:B------:R-:W-:Y:S01]  /*6030*/  PRMT R121, R68, 0x7610, R121 ;  /* 0x0000761044797816 */ /* 0x000fe20000000079 */
        /* <DEDUP_REMOVED lines=23> */
[----:B------:R-:W-:Y:S06]  /*61b0*/  @!P2 BRA `(.L_x_1590) ;  /* 0x000000000004a947 */ /* 0x000fec0003800000 */
[----:B------:R-:W-:Y:S01]  /*61c0*/  BPT.TRAP 0x1 ;  /* 0x000000040000795c */ /* 0x000fe20000300000 */
.L_x_1590:
[----:B------:R-:W-:Y:S01]  /*61d0*/  LEA R99, R17, R16, 0x3 ;  /* 0x0000001011637211 */ /* 0x000fe200078e18ff */
[----:B------:R-:W0:Y:S01]  /*61e0*/  LDC R117, c[0x0][0x2f4] ;  /* 0x0000bd00ff757b82 */ /* 0x000e220000000800 */
[----:B------:R-:W-:Y:S01]  /*61f0*/  SHF.L.U32 R109, R236, 0x1f, RZ ;  /* 0x0000001fec6d7819 */ /* 0x000fe200000006ff */
[----:B------:R-:W-:Y:S01]  /*6200*/  BSSY B1, `(.L_x_1591) ;  /* 0x0000004000017945 */ /* 0x000fe20003800000 */
[----:B------:R-:W-:Y:S02]  /*6210*/  IMAD.MOV.U32 R111, RZ, RZ, R72 ;  /* 0x000000ffff6f7224 */ /* 0x000fe400078e0048 */
[----:B------:R-:W1:Y:S02]  /*6220*/  SYNCS.PHASECHK.TRANS64.TRYWAIT P5, [R99+URZ+0x30890], R109 ;  /* 0x0308906d630075a7 */ /* 0x000e6400080a017f */
[----:B-1----:R-:W-:Y:S05]  /*6230*/  @!P5 BRA `(.L_x_1592) ;  /* 0x0000028400e4d947 */ /* 0x002fea0003800000 */
.L_x_2021:
[----:B------:R-:W-:Y:S05]  /*6240*/  BSYNC B1 ;  /* 0x0000000000017941 */ /* 0x000fea0003800000 */
.L_x_1591:
[----:B------:R-:W2:Y:S01]  /*6250*/  LDC.64 R112, c[0x0][0x300] ;  /* 0x0000c000ff707b82 */ /* 0x000ea20000000a00 */
[----:B------:R-:W-:Y:S01]  /*6260*/  BSSY B1, `(.L_x_1593) ;  /* 0x0000115000017945 */ /* 0x000fe20003800000 */
[----:B0-----:R-:W-:-:S03]  /*6270*/  IMAD.IADD R118, R117, 0x1, -R29 ;  /* 0x0000000175767824 */ /* 0x001fc600078e0a1d */
[----:B------:R-:W-:Y:S05]  /*6280*/  @P4 BRA `(.L_x_1594) ;  /* 0x0000001000484947 */ /* 0x000fea0003800000 */
[----:B------:R-:W-:Y:S01]  /*6290*/  ISETP.NE.AND P4, PT, R30, RZ, PT ;  /* 0x000000ff1e00720c */ /* 0x000fe20003f85270 */
[-C--:B--2---:R-:W-:Y:S01]  /*62a0*/  IMAD.WIDE.U32 R114, R23, R112.reuse, R110 ;  /* 0x0000007017727225 */ /* 0x084fe200078e006e */
[----:B------:R-:W-:Y:S01]  /*62b0*/  SHF.R.S32.HI R68, RZ, 0x1f, R23 ;  /* 0x0000001fff447819 */ /* 0x000fe20000011417 */
[----:B------:R-:W-:Y:S04]  /*62c0*/  BSSY B2, `(.L_x_1595) ;  /* 0x0000089000027945 */ /* 0x000fe80003800000 */
[----:B------:R-:W-:-:S04]  /*62d0*/  IMAD R119, R68, R112, RZ ;  /* 0x0000007044777224 */ /* 0x000fc800078e02ff */
[----:B------:R-:W-:-:S04]  /*62e0*/  IMAD R119, R23, R113, R119 ;  /* 0x0000007117777224 */ /* 0x000fc800078e0277 */
[----:B------:R-:W-:Y:S01]  /*62f0*/  IMAD.IADD R119, R119, 0x1, R115 ;  /* 0x0000000177777824 */ /* 0x000fe200078e0273 */
[----:B------:R-:W-:Y:S06]  /*6300*/  @!P4 BRA `(.L_x_1596) ;  /* 0x000000080010c947 */ /* 0x000fec0003800000 */
[----:B------:R-:W2:Y:S01]  /*6310*/  LDL R70, [R1+0x28] ;  /* 0x0000280001467983 */ /* 0x000ea20000100800 */
[----:B------:R-:W-:Y:S01]  /*6320*/  SEL R68, R29, R118, !P0 ;  /* 0x000000761d447207 */ /* 0x000fe20004000000 */
[C---:B------:R-:W-:Y:S01]  /*6330*/  IMAD.SHL.U32 R71, R23.reuse, 0x40, RZ ;  /* 0x0000004017477824 */ /* 0x040fe200078e00ff */
[----:B------:R-:W-:Y:S01]  /*6340*/  ISETP.GE.AND P4, PT, R18, R116, PT ;  /* 0x000000741200720c */ /* 0x000fe20003f86270 */
[----:B------:R-:W-:Y:S01]  /*6350*/  IMAD.SHL.U32 R72, R23, 0x40, RZ ;  /* 0x0000004017487824 */ /* 0x000fe200078e00ff */
[----:B------:R-:W-:Y:S01]  /*6360*/  SHF.R.S32.HI R69, RZ, 0x1f, R68 ;  /* 0x0000001fff457819 */ /* 0x000fe20000011444 */
[----:B------:R-:W-:Y:S01]  /*6370*/  BSSY B3, `(.L_x_1597) ;  /* 0x0000070000037945 */ /* 0x000fe20003800000 */
[----:B------:R-:W-:Y:S02]  /*6380*/  LOP3.LUT R71, R71, 0x1c0, RZ, 0xc0, !PT ;  /* 0x000001c047477812 */ /* 0x000fe400078ec0ff */
[----:B------:R-:W-:Y:S02]  /*6390*/  LEA.HI R68, R69, R68, RZ, 0x4 ;  /* 0x0000004445447211 */ /* 0x000fe400078f20ff */
[----:B------:R-:W-:-:S02]  /*63a0*/  SHF.R.U32.HI R71, RZ, 0x3, R71 ;  /* 0x00000003ff477819 */ /* 0x000fc40000011647 */
[----:B------:R-:W-:-:S04]  /*63b0*/  LEA.HI.SX32 R68, R68, R35, 0x1c ;  /* 0x0000002344447211 */ /* 0x000fc800078fe2ff */
[----:B------:R-:W-:Y:S01]  /*63c0*/  SHF.R.S32.HI R69, RZ, 0x1f, R68 ;  /* 0x0000001fff457819 */ /* 0x000fe20000011444 */
[----:B------:R-:W-:-:S03]  /*63d0*/  IMAD.SHL.U32 R120, R68, 0x8, RZ ;  /* 0x0000000844787824 */ /* 0x000fc600078e00ff */
[----:B------:R-:W-:Y:S02]  /*63e0*/  LEA.HI R68, R69, R68, RZ, 0x3 ;  /* 0x0000004445447211 */ /* 0x000fe400078f18ff */
[----:B------:R-:W-:Y:S02]  /*63f0*/  LOP3.LUT R69, R120, 0x38, RZ, 0xc0, !PT ;  /* 0x0000003878457812 */ /* 0x000fe400078ec0ff */
[----:B------:R-:W-:Y:S02]  /*6400*/  SHF.L.U32 R68, R68, 0x9, RZ ;  /* 0x0000000944447819 */ /* 0x000fe400000006ff */
[----:B------:R-:W-:Y:S02]  /*6410*/  LOP3.LUT R69, R69, 0x1c0, R72, 0xf8, !PT ;  /* 0x000001c045457812 */ /* 0x000fe400078ef848 */
[----:B------:R-:W-:Y:S02]  /*6420*/  LOP3.LUT R68, R68, 0x7ffff000, RZ, 0xc0, !PT ;  /* 0x7ffff00044447812 */ /* 0x000fe400078ec0ff */
[----:B------:R-:W-:-:S04]  /*6430*/  LOP3.LUT R69, R69, R71, RZ, 0x3c, !PT ;  /* 0x0000004745457212 */ /* 0x000fc800078e3cff */
[----:B--2---:R-:W-:-:S05]  /*6440*/  IADD3 R68, R69, R68, R70 ;  /* 0x0000004445447210 */ /* 0x004fca0007ffe046 */
[C---:B------:R-:W-:Y:S02]  /*6450*/  IMAD R72, R17.reuse, 0x4000, R68 ;  /* 0x0000400011487824 */ /* 0x040fe400078e0244 */
[----:B------:R-:W-:Y:S02]  /*6460*/  IMAD R68, R17, 0x4000, R6 ;  /* 0x0000400011447824 */ /* 0x000fe400078e0206 */
[--C-:B------:R-:W-:Y:S02]  /*6470*/  IMAD R72, R72, 0x2, R16.reuse ;  /* 0x0000000248487824 */ /* 0x100fe400078e0210 */
[----:B------:R-:W-:-:S04]  /*6480*/  IMAD R68, R68, 0x2, R16 ;  /* 0x0000000244447824 */ /* 0x000fc800078e0210 */
[----:B------:R-:W0:Y:S04]  /*6490*/  LDS.128 R72, [R72+0x20400] ;  /* 0x0204000048487984 */ /* 0x000e280000000c00 */
[----:B------:R-:W2:Y:S01]  /*64a0*/  LDS.128 R68, [R68+0x20400] ;  /* 0x0204000044447984 */ /* 0x000ea20000000c00 */
[----:B------:R-:W-:Y:S05]  /*64b0*/  @P4 BRA `(.L_x_1598) ;  /* 0x00000004006c4947 */ /* 0x000fea0003800000 */
[----:B0-----:R-:W-:Y:S01]  /*64c0*/  IMAD.MOV.U32 R123, RZ, RZ, R73 ;  /* 0x000000ffff7b7224 */ /* 0x001fe200078e0049 */
[----:B------:R-:W-:Y:S01]  /*64d0*/  SHF.R.U64 R40, R40, 0x10, R41 ;  /* 0x0000001028287819 */ /* 0x000fe20000001229 */
[----:B--2---:R-:W-:Y:S01]  /*64e0*/  IMAD.MOV.U32 R122, RZ, RZ, R69 ;  /* 0x000000ffff7a7224 */ /* 0x004fe200078e0045 */
[----:B------:R-:W-:Y:S01]  /*64f0*/  SHF.R.U32.HI R41, RZ, 0x10, R41 ;  /* 0x00000010ff297819 */ /* 0x000fe20000011629 */
[----:B------:R-:W-:Y:S01]  /*6500*/  HADD2.F32 R121, -RZ, R121.H0_H0 ;  /* 0x20000079ff797230 */ /* 0x000fe20000004100 */
[----:B------:R-:W-:Y:S01]  /*6510*/  SHF.R.U64 R42, R42, 0x10, R43 ;  /* 0x000000102a2a7819 */ /* 0x000fe2000000122b */
[----:B------:R-:W-:Y:S02]  /*6520*/  HADD2.F32 R69, -RZ, R123.H0_H0 ;  /* 0x2000007bff457230 */ /* 0x000fe40000004100 */
[----:B------:R-:W-:Y:S02]  /*6530*/  HADD2.F32 R125, -RZ, R122.H0_H0 ;  /* 0x2000007aff7d7230 */ /* 0x000fe40000004100 */
[----:B------:R-:W-:-:S02]  /*6540*/  HADD2.F32 R124, -RZ, R124.H0_H0 ;  /* 0x2000007cff7c7230 */ /* 0x000fc40000004100 */
[-C--:B------:R-:W-:Y:S01]  /*6550*/  FMUL.FTZ R73, R69, R121.reuse ;  /* 0x0000007945497220 */ /* 0x080fe20000410000 */
[----:B------:R-:W-:Y:S02]  /*6560*/  HADD2.F32 R41, -RZ, R41.H0_H0 ;  /* 0x20000029ff297230 */ /* 0x000fe40000004100 */
[C---:B------:R-:W-:Y:S01]  /*6570*/  FMUL.FTZ R121, R125.reuse, R121 ;  /* 0x000000797d797220 */ /* 0x040fe20000410000 */
[----:B------:R-:W-:Y:S02]  /*6580*/  HADD2.F32 R42, -RZ, R42.H0_H0 ;  /* 0x2000002aff2a7230 */ /* 0x000fe40000004100 */
[-C--:B------:R-:W-:Y:S01]  /*6590*/  FFMA.FTZ R73, R125, R124.reuse, -R73 ;  /* 0x0000007c7d497223 */ /* 0x080fe20000010849 */
[----:B------:R-:W-:Y:S01]  /*65a0*/  FFMA.FTZ R69, R69, R124, R121 ;  /* 0x0000007c45457223 */ /* 0x000fe20000010079 */
[--C-:B------:R-:W-:Y:S02]  /*65b0*/  SHF.R.U32.HI R124, RZ, 0x10, R49.reuse ;  /* 0x00000010ff7c7819 */ /* 0x100fe40000011631 */
[----:B------:R-:W-:Y:S01]  /*65c0*/  SHF.R.U64 R121, R48, 0x10, R49 ;  /* 0x0000001030797819 */ /* 0x000fe20000001231 */
[----:B------:R-:W-:-:S02]  /*65d0*/  HADD2.F32 R48, -RZ, R123.H1_H1 ;  /* 0x3000007bff307230 */ /* 0x000fc40000004100 */
[----:B------:R-:W-:Y:S02]  /*65e0*/  HADD2.F32 R124, -RZ, R124.H0_H0 ;  /* 0x2000007cff7c7230 */ /* 0x000fe40000004100 */
[----:B------:R-:W-:Y:S02]  /*65f0*/  HADD2.F32 R49, -RZ, R122.H1_H1 ;  /* 0x3000007aff317230 */ /* 0x000fe40000004100 */
[----:B------:R-:W-:Y:S02]  /*6600*/  HADD2.F32 R121, -RZ, R121.H0_H0 ;  /* 0x20000079ff797230 */ /* 0x000fe40000004100 */
[-C--:B------:R-:W-:Y:S01]  /*6610*/  FMUL.FTZ R122, R48, R124.reuse ;  /* 0x0000007c307a7220 */ /* 0x080fe20000410000 */
[----:B------:R-:W-:-:S03]  /*6620*/  FMUL.FTZ R124, R49, R124 ;  /* 0x0000007c317c7220 */ /* 0x000fc60000410000 */
[-C--:B------:R-:W-:Y:S01]  /*6630*/  FFMA.FTZ R49, R49, R41.reuse, -R122 ;  /* 0x0000002931317223 */ /* 0x080fe2000001087a */
[--C-:B------:R-:W-:Y:S02]  /*6640*/  HADD2.F32 R122, -RZ, R140.reuse.H0_H0 ;  /* 0x2000008cff7a7230 */ /* 0x100fe40000004100 */
[----:B------:R-:W-:Y:S01]  /*6650*/  FFMA.FTZ R41, R48, R41, R124 ;  /* 0x0000002930297223 */ /* 0x000fe2000001007c */
[----:B------:R-:W-:Y:S01]  /*6660*/  MOV R48, R71 ;  /* 0x0000004700307202 */ /* 0x000fe20000000f00 */
[----:B------:R-:W-:Y:S01]  /*6670*/  HADD2.F32 R124, -RZ, R140.H1_H1 ;  /* 0x3000008cff7c7230 */ /* 0x000fe20000004100 */
[----:B------:R-:W-:Y:S01]  /*6680*/  F2FP.F16.F32.PACK_AB R49, R49, R73 ;  /* 0x000000493131723e */ /* 0x000fe200000000ff */
[----:B------:R-:W-:Y:S01]  /*6690*/  HADD2.F32 R71, -RZ, R75.H0_H0 ;  /* 0x2000004bff477230 */ /* 0x000fe20000004100 */
[----:B------:R-:W-:Y:S01]  /*66a0*/  F2FP.F16.F32.PACK_AB R41, R41, R69 ;  /* 0x000000452929723e */ /* 0x000fe200000000ff */
[--C-:B------:R-:W-:Y:S02]  /*66b0*/  HADD2.F32 R123, -RZ, R48.reuse.H0_H0 ;  /* 0x20000030ff7b7230 */ /* 0x100fe40000004100 */
[----:B------:R-:W-:-:S02]  /*66c0*/  HADD2.F32 R48, -RZ, R48.H1_H1 ;  /* 0x30000030ff307230 */ /* 0x000fc40000004100 */
[----:B------:R-:W-:Y:S01]  /*66d0*/  FMUL.FTZ R125, R71, R124 ;  /* 0x0000007c477d7220 */ /* 0x000fe20000410000 */
[----:B------:R-:W-:Y:S02]  /*66e0*/  IMAD.MOV.U32 R69, RZ, RZ, R49 ;  /* 0x000000ffff457224 */ /* 0x000fe400078e0031 */
[----:B------:R-:W-:Y:S02]  /*66f0*/  IMAD.MOV.U32 R73, RZ, RZ, R41 ;  /* 0x000000ffff497224 */ /* 0x000fe400078e0029 */
[C---:B------:R-:W-:Y:S01]  /*6700*/  FFMA.FTZ R125, R123.reuse, R122, -R125 ;  /* 0x0000007a7b7d7223 */ /* 0x040fe2000001087d */
[----:B------:R-:W-:Y:S01]  /*6710*/  FMUL.FTZ R123, R123, R124 ;  /* 0x0000007c7b7b7220 */ /* 0x000fe20000410000 */
[----:B------:R-:W-:-:S03]  /*6720*/  HADD2.F32 R124, -RZ, R139.H1_H1 ;  /* 0x3000008bff7c7230 */ /* 0x000fc60000004100 */
[----:B------:R-:W-:Y:S01]  /*6730*/  FFMA.FTZ R123, R71, R122, R123 ;  /* 0x0000007a477b7223 */ /* 0x000fe2000001007b */
[----:B------:R-:W-:Y:S02]  /*6740*/  SHF.R.U32.HI R71, RZ, 0x10, R43 ;  /* 0x00000010ff477819 */ /* 0x000fe4000001162b */
[--C-:B------:R-:W-:Y:S02]  /*6750*/  SHF.R.U64 R43, R50, 0x10, R51.reuse ;  /* 0x00000010322b7819 */ /* 0x100fe40000001233 */
[----:B------:R-:W-:Y:S01]  /*6760*/  SHF.R.U32.HI R50, RZ, 0x10, R51 ;  /* 0x00000010ff327819 */ /* 0x000fe20000011633 */
[----:B------:R-:W-:Y:S02]  /*6770*/  HADD2.F32 R51, -RZ, R75.H1_H1 ;  /* 0x3000004bff337230 */ /* 0x000fe40000004100 */
[----:B------:R-:W-:Y:S02]  /*6780*/  HADD2.F32 R71, -RZ, R71.H0_H0 ;  /* 0x20000047ff477230 */ /* 0x000fe40000004100 */
[----:B------:R-:W-:-:S02]  /*6790*/  HADD2.F32 R50, -RZ, R50.H0_H0 ;  /* 0x20000032ff327230 */ /* 0x000fc40000004100 */
[----:B------:R-:W-:-:S03]  /*67a0*/  HADD2.F32 R43, -RZ, R43.H0_H0 ;  /* 0x2000002bff2b7230 */ /* 0x000fc60000004100 */
[----:B------:R-:W-:-:S04]  /*67b0*/  FMUL.FTZ R75, R51, R50 ;  /* 0x00000032334b7220 */ /* 0x000fc80000410000 */
[C---:B------:R-:W-:Y:S01]  /*67c0*/  FFMA.FTZ R75, R48.reuse, R71, -R75 ;  /* 0x00000047304b7223 */ /* 0x040fe2000001084b */
[----:B------:R-:W-:Y:S01]  /*67d0*/  FMUL.FTZ R48, R48, R50 ;  /* 0x0000003230307220 */ /* 0x000fe20000410000 */
[----:B------:R-:W-:-:S03]  /*67e0*/  HADD2.F32 R50, -RZ, R72.H0_H0 ;  /* 0x20000048ff327230 */ /* 0x000fc60000004100 */
[----:B------:R-:W-:Y:S01]  /*67f0*/  FFMA.FTZ R48, R51, R71, R48 ;  /* 0x0000004733307223 */ /* 0x000fe20000010030 */
[----:B------:R-:W-:Y:S02]  /*6800*/  HADD2.F32 R71, -RZ, R68.H0_H0 ;  /* 0x20000044ff477230 */ /* 0x000fe40000004100 */
[-C--:B------:R-:W-:Y:S01]  /*6810*/  FMUL.FTZ R122, R50, R124.reuse ;  /* 0x0000007c327a7220 */ /* 0x080fe20000410000 */
[----:B------:R-:W-:Y:S01]  /*6820*/  HADD2.F32 R51, -RZ, R138.H0_H0 ;  /* 0x2000008aff337230 */ /* 0x000fe20000004100 */
[----:B------:R-:W-:Y:S01]  /*6830*/  F2FP.F16.F32.PACK_AB R75, R75, R125 ;  /* 0x0000007d4b4b723e */ /* 0x000fe200000000ff */
[----:B------:R-:W-:Y:S02]  /*6840*/  HADD2.F32 R68, -RZ, R68.H1_H1 ;  /* 0x30000044ff447230 */ /* 0x000fe40000004100 */
[C---:B------:R-:W-:Y:S01]  /*6850*/  FMUL.FTZ R124, R71.reuse, R124 ;  /* 0x0000007c477c7220 */ /* 0x040fe20000410000 */
[----:B------:R-:W-:Y:S01]  /*6860*/  F2FP.F16.F32.PACK_AB R48, R48, R123 ;  /* 0x0000007b3030723e */ /* 0x000fe200000000ff */
[----:B------:R-:W-:Y:S01]  /*6870*/  FFMA.FTZ R122, R71, R51, -R122 ;  /* 0x00000033477a7223 */ /* 0x000fe2000001087a */
[----:B------:R-:W-:-:S02]  /*6880*/  HADD2.F32 R71, -RZ, R137.H0_H0 ;  /* 0x20000089ff477230 */ /* 0x000fc40000004100 */
[----:B------:R-:W-:Y:S01]  /*6890*/  FFMA.FTZ R124, R50, R51, R124 ;  /* 0x00000033327c7223 */ /* 0x000fe2000001007c */
[----:B------:R-:W-:Y:S02]  /*68a0*/  HADD2.F32 R50, -RZ, R72.H1_H1 ;  /* 0x30000048ff327230 */ /* 0x000fe40000004100 */
[----:B------:R-:W-:-:S03]  /*68b0*/  HADD2.F32 R51, -RZ, R40.H0_H0 ;  /* 0x20000028ff337230 */ /* 0x000fc60000004100 */
[-C--:B------:R-:W-:Y:S01]  /*68c0*/  FMUL.FTZ R40, R50, R121.reuse ;  /* 0x0000007932287220 */ /* 0x080fe20000410000 */
[----:B------:R-:W-:-:S03]  /*68d0*/  FMUL.FTZ R121, R68, R121 ;  /* 0x0000007944797220 */ /* 0x000fc60000410000 */
[-C--:B------:R-:W-:Y:S01]  /*68e0*/  FFMA.FTZ R40, R68, R51.reuse, -R40 ;  /* 0x0000003344287223 */ /* 0x080fe20000010828 */
[----:B------:R-:W-:Y:S01]  /*68f0*/  FFMA.FTZ R50, R50, R51, R121 ;  /* 0x0000003332327223 */ /* 0x000fe20000010079 */
[----:B------:R-:W-:Y:S02]  /*6900*/  HADD2.F32 R121, -RZ, R139.H0_H0 ;  /* 0x2000008bff797230 */ /* 0x000fe40000004100 */
[----:B------:R-:W-:Y:S01]  /*6910*/  HADD2.F32 R51, -RZ, R74.H0_H0 ;  /* 0x2000004aff337230 */ /* 0x000fe20000004100 */
[----:B------:R-:W-:Y:S01]  /*6920*/  F2FP.F16.F32.PACK_AB R40, R40, R122 ;  /* 0x0000007a2828723e */ /* 0x000fe200000000ff */
[----:B------:R-:W-:Y:S01]  /*6930*/  HADD2.F32 R68, -RZ, R70.H0_H0 ;  /* 0x20000046ff447230 */ /* 0x000fe20000004100 */
[----:B------:R-:W-:Y:S01]  /*6940*/  F2FP.F16.F32.PACK_AB R50, R50, R124 ;  /* 0x0000007c3232723e */ /* 0x000fe200000000ff */
[----:B------:R-:W-:Y:S02]  /*6950*/  HADD2.F32 R74, -RZ, R74.H1_H1 ;  /* 0x3000004aff4a7230 */ /* 0x000fe40000004100 */
[----:B------:R-:W-:Y:S01]  /*6960*/  FMUL.FTZ R72, R51, R121 ;  /* 0x0000007933487220 */ /* 0x000fe20000410000 */
[----:B------:R-:W-:-:S02]  /*6970*/  HADD2.F32 R70, -RZ, R70.H1_H1 ;  /* 0x30000046ff467230 */ /* 0x000fc40000004100 */
[C---:B------:R-:W-:Y:S01]  /*6980*/  FMUL.FTZ R121, R68.reuse, R121 ;  /* 0x0000007944797220 */ /* 0x040fe20000410000 */
[-C--:B------:R-:W-:Y:S01]  /*6990*/  FFMA.FTZ R72, R68, R71.reuse, -R72 ;  /* 0x0000004744487223 */ /* 0x080fe20000010848 */
[----:B------:R-:W-:Y:S02]  /*69a0*/  IMAD.MOV.U32 R68, RZ, RZ, R40 ;  /* 0x000000ffff447224 */ /* 0x000fe400078e0028 */
[----:B------:R-:W-:Y:S01]  /*69b0*/  FFMA.FTZ R121, R51, R71, R121 ;  /* 0x0000004733797223 */ /* 0x000fe20000010079 */
[-C--:B------:R-:W-:Y:S01]  /*69c0*/  FMUL.FTZ R51, R74, R43.reuse ;  /* 0x0000002b4a337220 */ /* 0x080fe20000410000 */
[C---:B------:R-:W-:Y:S01]  /*69d0*/  FMUL.FTZ R43, R70.reuse, R43 ;  /* 0x0000002b462b7220 */ /* 0x040fe20000410000 */
[----:B------:R-:W-:Y:S02]  /*69e0*/  IMAD.MOV.U32 R71, RZ, RZ, R75 ;  /* 0x000000ffff477224 */ /* 0x000fe400078e004b */
[-C--:B------:R-:W-:Y:S01]  /*69f0*/  FFMA.FTZ R51, R70, R42.reuse, -R51 ;  /* 0x0000002a46337223 */ /* 0x080fe20000010833 */
[----:B------:R-:W-:Y:S01]  /*6a00*/  FFMA.FTZ R43, R74, R42, R43 ;  /* 0x0000002a4a2b7223 */ /* 0x000fe2000001002b */
[----:B------:R-:W-:-:S03]  /*6a10*/  IMAD.MOV.U32 R75, RZ, RZ, R48 ;  /* 0x000000ffff4b7224 */ /* 0x000fc600078e0030 */
[----:B------:R-:W-:Y:S01]  /*6a20*/  F2FP.F16.F32.PACK_AB R51, R51, R72 ;  /* 0x000000483333723e */ /* 0x000fe200000000ff */
[----:B------:R-:W-:Y:S01]  /*6a30*/  IMAD.MOV.U32 R72, RZ, RZ, R50 ;  /* 0x000000ffff487224 */ /* 0x000fe200078e0032 */
[----:B------:R-:W-:-:S03]  /*6a40*/  F2FP.F16.F32.PACK_AB R43, R43, R121 ;  /* 0x000000792b2b723e */ /* 0x000fc600000000ff */
[----:B------:R-:W-:Y:S01]  /*6a50*/  IMAD.MOV.U32 R70, RZ, RZ, R51 ;  /* 0x000000ffff467224 */ /* 0x000fe200078e0033 */
[----:B------:R-:W-:-:S07]  /*6a60*/  MOV R74, R43 ;  /* 0x0000002b004a7202 */ /* 0x000fce0000000f00 */
.L_x_1598:
[----:B------:R-:W-:Y:S05]  /*6a70*/  BSYNC B3 ;  /* 0x0000000000037941 */ /* 0x000fea0003800000 */
.L_x_1597:
        /* <DEDUP_REMOVED lines=9> */
[----:B--2---:R2:W-:Y:S02]  /*6b10*/  STG.E.128 desc[UR4][R40.64], R68 ;  /* 0x0000004428007986 */ /* 0x0045e4000c101d04 */
[----:B--2---:R-:W-:-:S04]  /*6b20*/  @!P4 LEA R40, P5, R120, R106, 0x1 ;  /* 0x0000006a7828c211 */ /* 0x004fc800078a08ff */
[----:B------:R-:W-:-:S05]  /*6b30*/  @!P4 LEA.HI.X R41, R120, R107, R42, 0x1, P5 ;  /* 0x0000006b7829c211 */ /* 0x000fca00028f0c2a */
[----:B0-----:R0:W-:Y:S04]  /*6b40*/  @!P4 STG.E.128 desc[UR4][R40.64], R72 ;  /* 0x000000482800c986 */ /* 0x0011e8000c101d04 */
.L_x_1596:
[----:B------:R-:W-:Y:S05]  /*6b50*/  BSYNC B2 ;  /* 0x0000000000027941 */ /* 0x000fea0003800000 */
.L_x_1595:
[----:B------:R-:W-:-:S13]  /*6b60*/  ISETP.NE.AND P4, PT, R93, RZ, PT ;  /* 0x000000ff5d00720c */ /* 0x000fda0003f85270 */
[----:B------:R-:W-:Y:S05]  /*6b70*/  @!P4 BRA `(.L_x_1594) ;  /* 0x00000008000cc947 */ /* 0x000fea0003800000 */
[----:B------:R-:W2:Y:S01]  /*6b80*/  LDL R42, [R1+0x28] ;  /* 0x00002800012a7983 */ /* 0x000ea20000100800 */
[----:B0-----:R-:W-:Y:S01]  /*6b90*/  SEL R40, R29, R118, !P1 ;  /* 0x000000761d287207 */ /* 0x001fe20004800000 */
[----:B------:R-:W-:Y:S01]  /*6ba0*/  IMAD.SHL.U32 R43, R23, 0x40, RZ ;  /* 0x00000040172b7824 */ /* 0x000fe200078e00ff */
        /* <DEDUP_REMOVED lines=11> */
[----:B------:R-:W-:-:S03]  /*6c60*/  LOP3.LUT R41, R68, 0x38, RZ, 0xc0, !PT ;  /* 0x0000003844297812 */ /* 0x000fc600078ec0ff */
[----:B------:R-:W-:Y:S01]  /*6c70*/  IMAD.SHL.U32 R40, R40, 0x200, RZ ;  /* 0x0000020028287824 */ /* 0x000fe200078e00ff */
[----:B------:R-:W-:-:S04]  /*6c80*/  LOP3.LUT R41, R41, 0x1c0, R48, 0xf8, !PT ;  /* 0x000001c029297812 */ /* 0x000fc800078ef830 */
[----:B------:R-:W-:Y:S02]  /*6c90*/  LOP3.LUT R40, R40, 0x7ffff000, RZ, 0xc0, !PT ;  /* 0x7ffff00028287812 */ /* 0x000fe400078ec0ff */
[----:B------:R-:W-:-:S04]  /*6ca0*/  LOP3.LUT R41, R41, R43, RZ, 0x3c, !PT ;  /* 0x0000002b29297212 */ /* 0x000fc800078e3cff */
[----:B--2---:R-:W-:-:S05]  /*6cb0*/  IADD3 R40, R41, R40, R42 ;  /* 0x0000002829287210 */ /* 0x004fca0007ffe02a */
[C---:B------:R-:W-:Y:S01]  /*6cc0*/  IMAD R48, R17.reuse, 0x4000, R40 ;  /* 0x0000400011307824 */ /* 0x040fe200078e0228 */
[----:B------:R-:W-:-:S03]  /*6cd0*/  LEA R40, R17, R8, 0xe ;  /* 0x0000000811287211 */ /* 0x000fc600078e70ff */
        /* <DEDUP_REMOVED lines=9> */
[----:B------:R-:W-:Y:S01]  /*6d70*/  HADD2.F32 R71, -RZ, R138.H1_H1 ;  /* 0x3000008aff477230 */ /* 0x000fe20000004100 */
[----:B------:R-:W-:Y:S01]  /*6d80*/  SHF.R.U64 R38, R38, 0x10, R39 ;  /* 0x0000001026267819 */ /* 0x000fe20000001227 */
[----:B------:R-:W-:Y:S02]  /*6d90*/  HADD2.F32 R41, -RZ, R70.H0_H0 ;  /* 0x20000046ff297230 */ /* 0x000fe40000004100 */
[----:B------:R-:W-:Y:S02]  /*6da0*/  HADD2.F32 R73, -RZ, R69.H0_H0 ;  /* 0x20000045ff497230 */ /* 0x000fe40000004100 */
[----:B------:R-:W-:-:S02]  /*6db0*/  HADD2.F32 R72, -RZ, R136.H1_H1 ;  /* 0x30000088ff487230 */ /* 0x000fc40000004100 */
        /* <DEDUP_REMOVED lines=68> */
[----:B------:R-:W-:Y:S01]  /*7200*/  F2FP.F16.F32.PACK_AB R72, R40, R72 ;  /* 0x000000482848723e */ /* 0x000fe200000000ff */
[----:B------:R-:W-:-:S02]  /*7210*/  IMAD.MOV.U32 R40, RZ, RZ, R36 ;  /* 0x000000ffff287224 */ /* 0x000fc400078e0024 */
[-C--:B------:R-:W-:Y:S01]  /*7220*/  FFMA.FTZ R48, R47, R46.reuse, -R48 ;  /* 0x0000002e2f307223 */ /* 0x080fe20000010830 */
[----:B------:R-:W-:Y:S01]  /*7230*/  FFMA.FTZ R69, R45, R46, R69 ;  /* 0x0000002e2d457223 */ /* 0x000fe20000010045 */
[-C--:B------:R-:W-:Y:S01]  /*7240*/  FMUL.FTZ R45, R50, R39.reuse ;  /* 0x00000027322d7220 */ /* 0x080fe20000410000 */
[----:B------:R-:W-:-:S03]  /*7250*/  FMUL.FTZ R39, R42, R39 ;  /* 0x000000272a277220 */ /* 0x000fc60000410000 */
[-C--:B------:R-:W-:Y:S01]  /*7260*/  FFMA.FTZ R45, R42, R38.reuse, -R45 ;  /* 0x000000262a2d7223 */ /* 0x080fe2000001082d */
[----:B------:R-:W-:-:S04]  /*7270*/  FFMA.FTZ R39, R50, R38, R39 ;  /* 0x0000002632277223 */ /* 0x000fc80000010027 */
[----:B------:R-:W-:Y:S02]  /*7280*/  F2FP.F16.F32.PACK_AB R45, R45, R48 ;  /* 0x000000302d2d723e */ /* 0x000fe400000000ff */
[----:B------:R-:W-:Y:S02]  /*7290*/  F2FP.F16.F32.PACK_AB R39, R39, R69 ;  /* 0x000000452727723e */ /* 0x000fe400000000ff */
[----:B------:R-:W-:Y:S01]  /*72a0*/  MOV R48, R72 ;  /* 0x0000004800307202 */ /* 0x000fe20000000f00 */
[----:B------:R-:W-:Y:S02]  /*72b0*/  IMAD.MOV.U32 R42, RZ, RZ, R45 ;  /* 0x000000ffff2a7224 */ /* 0x000fe400078e002d */
[----:B------:R-:W-:-:S07]  /*72c0*/  IMAD.MOV.U32 R50, RZ, RZ, R39 ;  /* 0x000000ffff327224 */ /* 0x000fce00078e0027 */
.L_x_1600:
[----:B------:R-:W-:Y:S05]  /*72d0*/  BSYNC B2 ;  /* 0x0000000000027941 */ /* 0x000fea0003800000 */
.L_x_1599:
        /* <DEDUP_REMOVED lines=13> */
.L_x_1594:
[----:B------:R-:W-:Y:S05]  /*73b0*/  BSYNC B1 ;  /* 0x0000000000017941 */ /* 0x000fea0003800000 */
.L_x_1593:
[----:B---3--:R-:W-:Y:S02]  /*73c0*/  VIADD R37, R23, 0x20 ;  /* 0x0000002017257836 */ /* 0x008fe40000000000 */
[-C--:B--2---:R-:W-:Y:S02]  /*73d0*/  IMAD R36, R103, R112.reuse, RZ ;  /* 0x0000007067247224 */ /* 0x084fe400078e02ff */
[----:B------:R-:W-:-:S04]  /*73e0*/  IMAD.WIDE.U32 R110, R37, R112, R110 ;  /* 0x00000070256e7225 */ /* 0x000fc800078e006e */
[----:B------:R-:W-:Y:S01]  /*73f0*/  IMAD R113, R37, R113, R36 ;  /* 0x0000007125717224 */ /* 0x000fe200078e0224 */
[----:B------:R-:W-:Y:S06]  /*7400*/  @P3 BRA `(.L_x_1571) ;  /* 0x0000001000d83947 */ /* 0x000fec0003800000 */
[----:B------:R-:W-:Y:S01]  /*7410*/  ISETP.NE.AND P3, PT, R30, RZ, PT ;  /* 0x000000ff1e00720c */ /* 0x000fe20003f65270 */
[----:B------:R-:W-:Y:S01]  /*7420*/  BSSY B1, `(.L_x_1601) ;  /* 0x0000082000017945 */ /* 0x000fe20003800000 */
[----:B------:R-:W-:-:S11]  /*7430*/  IADD3 R48, R111, R113, RZ ;  /* 0x000000716f307210 */ /* 0x000fd60007ffe0ff */
[----:B------:R-:W-:Y:S05]  /*7440*/  @!P3 BRA `(.L_x_1602) ;  /* 0x0000000400fcb947 */ /* 0x000fea0003800000 */
[----:B------:R-:W2:Y:S01]  /*7450*/  LDL R38, [R1+0x24] ;  /* 0x0000240001267983 */ /* 0x000ea20000100800 */
[----:B------:R-:W-:Y:S01]  /*7460*/  SEL R36, R29, R118, !P0 ;  /* 0x000000761d247207 */ /* 0x000fe20004000000 */
[C---:B------:R-:W-:Y:S01]  /*7470*/  VIADD R39, R23.reuse, 0x20 ;  /* 0x0000002017277836 */ /* 0x040fe20000000000 */
[----:B------:R-:W-:Y:S01]  /*7480*/  ISETP.GE.AND P4, PT, R18, R116, PT ;  /* 0x000000741200720c */ /* 0x000fe20003f86270 */
[----:B0-----:R-:W-:Y:S01]  /*7490*/  VIADD R40, R23, 0x20 ;  /* 0x0000002017287836 */ /* 0x001fe20000000000 */
[----:B------:R-:W-:Y:S01]  /*74a0*/  SHF.R.S32.HI R37, RZ, 0x1f, R36 ;  /* 0x0000001fff257819 */ /* 0x000fe20000011424 */
[----:B------:R-:W-:Y:S01]  /*74b0*/  IMAD.SHL.U32 R39, R39, 0x40, RZ ;  /* 0x0000004027277824 */ /* 0x000fe200078e00ff */
[----:B------:R-:W-:Y:S01]  /*74c0*/  BSSY B2, `(.L_x_1603) ;  /* 0x000006b000027945 */ /* 0x000fe20003800000 */
[----:B------:R-:W-:Y:S01]  /*74d0*/  IMAD.SHL.U32 R40, R40, 0x40, RZ ;  /* 0x0000004028287824 */ /* 0x000fe200078e00ff */
[----:B------:R-:W-:Y:S02]  /*74e0*/  LEA.HI R36, R37, R36, RZ, 0x4 ;  /* 0x0000002425247211 */ /* 0x000fe400078f20ff */
[----:B------:R-:W-:-:S02]  /*74f0*/  LOP3.LUT R39, R39, 0x1c0, RZ, 0xc0, !PT ;  /* 0x000001c027277812 */ /* 0x000fc400078ec0ff */
[----:B------:R-:W-:Y:S02]  /*7500*/  LEA.HI.SX32 R36, R36, R35, 0x1c ;  /* 0x0000002324247211 */ /* 0x000fe400078fe2ff */
[----:B------:R-:W-:Y:S02]  /*7510*/  LOP3.LUT R40, R40, 0x1c0, RZ, 0xc0, !PT ;  /* 0x000001c028287812 */ /* 0x000fe400078ec0ff */
[----:B------:R-:W-:Y:S01]  /*7520*/  SHF.R.S32.HI R37, RZ, 0x1f, R36 ;  /* 0x0000001fff257819 */ /* 0x000fe20000011424 */
[----:B------:R-:W-:Y:S01]  /*7530*/  IMAD.SHL.U32 R44, R36, 0x8, RZ ;  /* 0x00000008242c7824 */ /* 0x000fe200078e00ff */
[----:B------:R-:W-:Y:S02]  /*7540*/  SHF.R.U32.HI R39, RZ, 0x3, R39 ;  /* 0x00000003ff277819 */ /* 0x000fe40000011627 */
[----:B------:R-:W-:Y:S02]  /*7550*/  LEA.HI R37, R37, R36, RZ, 0x3 ;  /* 0x0000002425257211 */ /* 0x000fe400078f18ff */
[----:B------:R-:W-:-:S02]  /*7560*/  LOP3.LUT R36, R40, 0x38, R44, 0xf8, !PT ;  /* 0x0000003828247812 */ /* 0x000fc400078ef82c */
[----:B------:R-:W-:Y:S01]  /*7570*/  ISETP.GE.AND P3, PT, R44, R117, PT ;  /* 0x000000752c00720c */ /* 0x000fe20003f66270 */
[----:B------:R-:W-:Y:S01]  /*7580*/  IMAD.SHL.U32 R37, R37, 0x200, RZ ;  /* 0x0000020025257824 */ /* 0x000fe200078e00ff */
[----:B------:R-:W-:-:S04]  /*7590*/  LOP3.LUT R36, R36, R39, RZ, 0x3c, !PT ;  /* 0x0000002724247212 */ /* 0x000fc800078e3cff */
[----:B------:R-:W-:-:S04]  /*75a0*/  LOP3.LUT R37, R37, 0x7ffff000, RZ, 0xc0, !PT ;  /* 0x7ffff00025257812 */ /* 0x000fc800078ec0ff */
[----:B--2---:R-:W-:Y:S02]  /*75b0*/  IADD3 R36, R36, R37, R38 ;  /* 0x0000002524247210 */ /* 0x004fe40007ffe026 */
[----:B------:R-:W-:-:S03]  /*75c0*/  LEA R37, R17, R5, 0xe ;  /* 0x0000000511257211 */ /* 0x000fc600078e70ff */
[----:B------:R-:W-:Y:S02]  /*75d0*/  IMAD R39, R17, 0x4000, R36 ;  /* 0x0000400011277824 */ /* 0x000fe400078e0224 */
[--C-:B------:R-:W-:Y:S02]  /*75e0*/  IMAD R37, R37, 0x2, R16.reuse ;  /* 0x0000000225257824 */ /* 0x100fe400078e0210 */
[----:B------:R-:W-:-:S04]  /*75f0*/  IMAD R40, R39, 0x2, R16 ;  /* 0x0000000227287824 */ /* 0x000fc800078e0210 */
[----:B------:R-:W0:Y:S04]  /*7600*/  LDS.128 R36, [R37+0x20400] ;  /* 0x0204000025247984 */ /* 0x000e280000000c00 */
[----:B------:R-:W2:Y:S01]  /*7610*/  LDS.128 R40, [R40+0x20400] ;  /* 0x0204000028287984 */ /* 0x000ea20000000c00 */
[----:B------:R-:W-:Y:S05]  /*7620*/  @P4 BRA `(.L_x_1604) ;  /* 0x0000000400504947 */ /* 0x000fea0003800000 */
[----:B------:R-:W-:Y:S01]  /*7630*/  HADD2.F32 R49, -RZ, R133.H1_H1 ;  /* 0x30000085ff317230 */ /* 0x000fe20000004100 */
[----:B------:R-:W-:Y:S01]  /*7640*/  SHF.R.U64 R64, R64, 0x10, R65 ;  /* 0x0000001040407819 */ /* 0x000fe20000001241 */
[----:B--2---:R-:W-:Y:S01]  /*7650*/  HADD2.F32 R45, -RZ, R41.H0_H0 ;  /* 0x20000029ff2d7230 */ /* 0x004fe20000004100 */
[----:B------:R-:W-:Y:S01]  /*7660*/  SHF.R.U64 R56, R56, 0x10, R57 ;  /* 0x0000001038387819 */ /* 0x000fe20000001239 */
[----:B0-----:R-:W-:Y:S01]  /*7670*/  HADD2.F32 R46, -RZ, R37.H0_H0 ;  /* 0x20000025ff2e7230 */ /* 0x001fe20000004100 */
        /* <DEDUP_REMOVED lines=10> */
[----:B------:R-:W-:Y:S02]  /*7720*/  HADD2.F32 R47, -RZ, R41.H1_H1 ;  /* 0x30000029ff2f7230 */ /* 0x000fe40000004100 */
[----:B------:R-:W-:Y:S02]  /*7730*/  HADD2.F32 R64, -RZ, R64.H0_H0 ;  /* 0x20000040ff407230 */ /* 0x000fe40000004100 */
[----:B------:R-:W-:Y:S02]  /*7740*/  HADD2.F32 R41, -RZ, R49.H0_H0 ;  /* 0x20000031ff297230 */ /* 0x000fe40000004100 */
[----:B------:R-:W-:-:S02]  /*7750*/  HADD2.F32 R49, -RZ, R37.H1_H1 ;  /* 0x30000025ff317230 */ /* 0x000fc40000004100 */
[----:B------:R-:W-:Y:S02]  /*7760*/  HADD2.F32 R37, -RZ, R50.H0_H0 ;  /* 0x20000032ff257230 */ /* 0x000fe40000004100 */
[-C--:B------:R-:W-:Y:S01]  /*7770*/  FMUL.FTZ R50, R47, R41.reuse ;  /* 0x000000292f327220 */ /* 0x080fe20000410000 */
        /* <DEDUP_REMOVED lines=13> */
[----:B------:R-:W-:Y:S02]  /*7850*/  HADD2.F32 R39, -RZ, R39.H1_H1 ;  /* 0x30000027ff277230 */ /* 0x000fe40000004100 */
[-C--:B------:R-:W-:Y:S01]  /*7860*/  FFMA.FTZ R68, R49, R51.reuse, -R68 ;  /* 0x0000003331447223 */ /* 0x080fe20000010844 */
[----:B------:R-:W-:Y:S01]  /*7870*/  SHF.R.U32.HI R49, RZ, 0x10, R59 ;  /* 0x00000010ff317819 */ /* 0x000fe2000001163b */
[----:B------:R-:W-:Y:S01]  /*7880*/  FFMA.FTZ R50, R47, R51, R50 ;  /* 0x000000332f327223 */ /* 0x000fe20000010032 */
[--C-:B------:R-:W-:Y:S01]  /*7890*/  SHF.R.U32.HI R47, RZ, 0x10, R67.reuse ;  /* 0x00000010ff2f7819 */ /* 0x100fe20000011643 */
[----:B------:R-:W-:Y:S01]  /*78a0*/  HADD2.F32 R132, -RZ, R132.H0_H0 ;  /* 0x20000084ff847230 */ /* 0x000fe20000004100 */
[----:B------:R-:W-:Y:S01]  /*78b0*/  SHF.R.U64 R59, R66, 0x10, R67 ;  /* 0x00000010423b7819 */ /* 0x000fe20000001243 */
[----:B------:R-:W-:Y:S01]  /*78c0*/  HADD2.F32 R49, -RZ, R49.H0_H0 ;  /* 0x20000031ff317230 */ /* 0x000fe20000004100 */
[----:B------:R-:W-:Y:S01]  /*78d0*/  F2FP.F16.F32.PACK_AB R45, R37, R45 ;  /* 0x0000002d252d723e */ /* 0x000fe200000000ff */
[----:B------:R-:W-:-:S02]  /*78e0*/  HADD2.F32 R47, -RZ, R47.H0_H0 ;  /* 0x2000002fff2f7230 */ /* 0x000fc40000004100 */
        /* <DEDUP_REMOVED lines=8> */
[--C-:B------:R-:W-:Y:S01]  /*7970*/  HADD2.F32 R43, -RZ, R36.reuse.H0_H0 ;  /* 0x20000024ff2b7230 */ /* 0x100fe20000004100 */
[----:B------:R-:W-:Y:S01]  /*7980*/  F2FP.F16.F32.PACK_AB R51, R51, R68 ;  /* 0x000000443333723e */ /* 0x000fe200000000ff */
[----:B------:R-:W-:Y:S02]  /*7990*/  IMAD.MOV.U32 R41, RZ, RZ, R45 ;  /* 0x000000ffff297224 */ /* 0x000fe400078e002d */
[-C--:B------:R-:W-:Y:S01]  /*79a0*/  FMUL.FTZ R49, R39, R133.reuse ;  /* 0x0000008527317220 */ /* 0x080fe20000410000 */
[----:B------:R-:W-:Y:S01]  /*79b0*/  F2FP.F16.F32.PACK_AB R47, R47, R50 ;  /* 0x000000322f2f723e */ /* 0x000fe200000000ff */
[C---:B------:R-:W-:Y:S02]  /*79c0*/  FMUL.FTZ R133, R43.reuse, R133 ;  /* 0x000000852b857220 */ /* 0x040fe40000410000 */
[-C--:B------:R-:W-:Y:S01]  /*79d0*/  FFMA.FTZ R49, R43, R131.reuse, -R49 ;  /* 0x000000832b317223 */ /* 0x080fe20000010831 */
[----:B------:R-:W-:Y:S02]  /*79e0*/  HADD2.F32 R43, -RZ, R36.H1_H1 ;  /* 0x30000024ff2b7230 */ /* 0x000fe40000004100 */
[----:B------:R-:W-:Y:S01]  /*79f0*/  FFMA.FTZ R133, R39, R131, R133 ;  /* 0x0000008327857223 */ /* 0x000fe20000010085 */
[----:B------:R-:W-:-:S02]  /*7a00*/  HADD2.F32 R39, -RZ, R40.H1_H1 ;  /* 0x30000028ff277230 */ /* 0x000fc40000004100 */
[----:B------:R-:W-:-:S03]  /*7a10*/  FMUL.FTZ R40, R43, R64 ;  /* 0x000000402b287220 */ /* 0x000fc60000410000 */
[C---:B------:R-:W-:Y:S01]  /*7a20*/  FMUL.FTZ R36, R39.reuse, R64 ;  /* 0x0000004027247220 */ /* 0x040fe20000410000 */
[-C--:B------:R-:W-:Y:S01]  /*7a30*/  FFMA.FTZ R40, R39, R56.reuse, R40 ;  /* 0x0000003827287223 */ /* 0x080fe20000010028 */
[----:B------:R-:W-:Y:S02]  /*7a40*/  HADD2.F32 R39, -RZ, R42.H0_H0 ;  /* 0x2000002aff277230 */ /* 0x000fe40000004100 */
[----:B------:R-:W-:Y:S01]  /*7a50*/  FFMA.FTZ R36, R43, R56, -R36 ;  /* 0x000000382b247223 */ /* 0x000fe20000010824 */
[----:B------:R-:W-:Y:S02]  /*7a60*/  HADD2.F32 R43, -RZ, R38.H0_H0 ;  /* 0x20000026ff2b7230 */ /* 0x000fe40000004100 */
[----:B------:R-:W-:Y:S02]  /*7a70*/  HADD2.F32 R42, -RZ, R42.H1_H1 ;  /* 0x3000002aff2a7230 */ /* 0x000fe40000004100 */
[----:B------:R-:W-:Y:S01]  /*7a80*/  FMUL.FTZ R56, R39, R132 ;  /* 0x0000008427387220 */ /* 0x000fe20000410000 */
[----:B------:R-:W-:-:S02]  /*7a90*/  HADD2.F32 R38, -RZ, R38.H1_H1 ;  /* 0x30000026ff267230 */ /* 0x000fc40000004100 */
[C---:B------:R-:W-:Y:S01]  /*7aa0*/  FMUL.FTZ R132, R43.reuse, R132 ;  /* 0x000000842b847220 */ /* 0x040fe20000410000 */
[----:B------:R-:W-:Y:S01]  /*7ab0*/  F2FP.F16.F32.PACK_AB R36, R36, R49 ;  /* 0x000000312424723e */ /* 0x000fe200000000ff */
[-C--:B------:R-:W-:Y:S01]  /*7ac0*/  FMUL.FTZ R65, R42, R59.reuse ;  /* 0x0000003b2a417220 */ /* 0x080fe20000410000 */
[-C--:B------:R-:W-:Y:S01]  /*7ad0*/  FFMA.FTZ R43, R43, R130.reuse, -R56 ;  /* 0x000000822b2b7223 */ /* 0x080fe20000010838 */
[C---:B------:R-:W-:Y:S01]  /*7ae0*/  FMUL.FTZ R59, R38.reuse, R59 ;  /* 0x0000003b263b7220 */ /* 0x040fe20000410000 */
[----:B------:R-:W-:Y:S01]  /*7af0*/  FFMA.FTZ R39, R39, R130, R132 ;  /* 0x0000008227277223 */ /* 0x000fe20000010084 */
[----:B------:R-:W-:Y:S01]  /*7b00*/  FFMA.FTZ R38, R38, R57, -R65 ;  /* 0x0000003926267223 */ /* 0x000fe20000010841 */
[----:B------:R-:W-:Y:S01]  /*7b10*/  F2FP.F16.F32.PACK_AB R40, R40, R133 ;  /* 0x000000852828723e */ /* 0x000fe200000000ff */
[----:B------:R-:W-:-:S03]  /*7b20*/  FFMA.FTZ R42, R42, R57, R59 ;  /* 0x000000392a2a7223 */ /* 0x000fc6000001003b */
[----:B------:R-:W-:Y:S02]  /*7b30*/  F2FP.F16.F32.PACK_AB R38, R38, R43 ;  /* 0x0000002b2626723e */ /* 0x000fe400000000ff */
[----:B------:R-:W-:Y:S01]  /*7b40*/  F2FP.F16.F32.PACK_AB R42, R42, R39 ;  /* 0x000000272a2a723e */ /* 0x000fe200000000ff */
[----:B------:R-:W-:Y:S01]  /*7b50*/  IMAD.MOV.U32 R39, RZ, RZ, R51 ;  /* 0x000000ffff277224 */ /* 0x000fe200078e0033 */
[----:B------:R-:W-:-:S07]  /*7b60*/  MOV R43, R47 ;  /* 0x0000002f002b7202 */ /* 0x000fce0000000f00 */
.L_x_1604:
[----:B------:R-:W-:Y:S05]  /*7b70*/  BSYNC B2 ;  /* 0x0000000000027941 */ /* 0x000fea0003800000 */
.L_x_1603:
[----:B------:R-:W-:Y:S01]  /*7b80*/  IADD3 R45, P4, P5, R88, R110, R90 ;  /* 0x0000006e582d7210 */ /* 0x000fe20007d9e05a */
[----:B------:R-:W-:Y:S01]  /*7b90*/  ULDC.64 UR4, c[0x0][0x208] ;  /* 0x0000820000047ab9 */ /* 0x000fe20000000a00 */
[----:B------:R-:W-:Y:S02]  /*7ba0*/  @!P3 SHF.R.S32.HI R49, RZ, 0x1f, R44 ;  /* 0x0000001fff31b819 */ /* 0x000fe4000001142c */
[----:B------:R-:W-:Y:S02]  /*7bb0*/  IADD3.X R56, R0, R48, R96, P4, P5 ;  /* 0x0000003000387210 */ /* 0x000fe400027ea460 */
[----:B------:R-:W-:-:S04]  /*7bc0*/  @!P3 IADD3 R47, P4, P5, R88, R110, R44 ;  /* 0x0000006e582fb210 */ /* 0x000fc80007d9e02c */
[----:B------:R-:W-:Y:S02]  /*7bd0*/  @!P3 IADD3.X R50, R0, R48, R49, P4, P5 ;  /* 0x000000300032b210 */ /* 0x000fe400027ea431 */
[-C--:B------:R-:W-:Y:S02]  /*7be0*/  LEA R44, P4, R45, R106.reuse, 0x1 ;  /* 0x0000006a2d2c7211 */ /* 0x080fe400078808ff */
[----:B------:R-:W-:Y:S02]  /*7bf0*/  @!P3 LEA R46, P5, R47, R106, 0x1 ;  /* 0x0000006a2f2eb211 */ /* 0x000fe400078a08ff */
[-C--:B------:R-:W-:Y:S02]  /*7c00*/  LEA.HI.X R45, R45, R107.reuse, R56, 0x1, P4 ;  /* 0x0000006b2d2d7211 */ /* 0x080fe400020f0c38 */
[----:B------:R-:W-:-:S03]  /*7c10*/  @!P3 LEA.HI.X R47, R47, R107, R50, 0x1, P5 ;  /* 0x0000006b2f2fb211 */ /* 0x000fc600028f0c32 */
[----:B0-----:R3:W-:Y:S04]  /*7c20*/  STG.E.128 desc[UR4][R44.64], R36 ;  /* 0x000000242c007986 */ /* 0x0017e8000c101d04 */
[----:B--2---:R3:W-:Y:S02]  /*7c30*/  @!P3 STG.E.128 desc[UR4][R46.64], R40 ;  /* 0x000000282e00b986 */ /* 0x0047e4000c101d04 */
.L_x_1602:
[----:B------:R-:W-:Y:S05]  /*7c40*/  BSYNC B1 ;  /* 0x0000000000017941 */ /* 0x000fea0003800000 */
.L_x_1601:
[----:B------:R-:W-:-:S13]  /*7c50*/  ISETP.NE.AND P3, PT, R93, RZ, PT ;  /* 0x000000ff5d00720c */ /* 0x000fda0003f65270 */
[----:B------:R-:W-:Y:S05]  /*7c60*/  @!P3 BRA `(.L_x_1571) ;  /* 0x0000000800c0b947 */ /* 0x000fea0003800000 */
[----:B---3--:R-:W2:Y:S01]  /*7c70*/  LDL R38, [R1+0x24] ;  /* 0x0000240001267983 */ /* 0x008ea20000100800 */
[----:B------:R-:W-:Y:S01]  /*7c80*/  SEL R118, R29, R118, !P1 ;  /* 0x000000761d767207 */ /* 0x000fe20004800000 */
[C---:B------:R-:W-:Y:S01]  /*7c90*/  VIADD R39, R23.reuse, 0x20 ;  /* 0x0000002017277836 */ /* 0x040fe20000000000 */
[----:B------:R-:W-:Y:S01]  /*7ca0*/  IADD3 R45, P3, P4, R88, R110, R92 ;  /* 0x0000006e582d7210 */ /* 0x000fe20007c7e05c */
[----:B------:R-:W-:Y:S01]  /*7cb0*/  VIADD R36, R23, 0x20 ;  /* 0x0000002017247836 */ /* 0x000fe20000000000 */
[----:B------:R-:W-:Y:S01]  /*7cc0*/  SHF.R.S32.HI R37, RZ, 0x1f, R118 ;  /* 0x0000001fff257819 */ /* 0x000fe20000011476 */
[----:B------:R-:W-:Y:S01]  /*7cd0*/  IMAD.SHL.U32 R39, R39, 0x40, RZ ;  /* 0x0000004027277824 */ /* 0x000fe200078e00ff */
[----:B------:R-:W-:Y:S01]  /*7ce0*/  IADD3.X R46, R0, R48, R97, P3, P4 ;  /* 0x00000030002e7210 */ /* 0x000fe20001fe8461 */
[----:B------:R-:W-:Y:S01]  /*7cf0*/  IMAD.SHL.U32 R36, R36, 0x40, RZ ;  /* 0x0000004024247824 */ /* 0x000fe200078e00ff */
[----:B------:R-:W-:Y:S01]  /*7d00*/  LEA.HI R118, R37, R118, RZ, 0x4 ;  /* 0x0000007625767211 */ /* 0x000fe200078f20ff */
[----:B------:R-:W-:Y:S01]  /*7d10*/  BSSY B1, `(.L_x_1605) ;  /* 0x000006a000017945 */ /* 0x000fe20003800000 */
        /* <DEDUP_REMOVED lines=10> */
[----:B------:R-:W-:Y:S02]  /*7dc0*/  LOP3.LUT R36, R36, R39, RZ, 0x3c, !PT ;  /* 0x0000002724247212 */ /* 0x000fe400078e3cff */
[----:B------:R-:W-:Y:S02]  /*7dd0*/  LEA R44, P3, R45, R106, 0x1 ;  /* 0x0000006a2d2c7211 */ /* 0x000fe400078608ff */
[----:B------:R-:W-:Y:S02]  /*7de0*/  LOP3.LUT R37, R37, 0x7ffff000, RZ, 0xc0, !PT ;  /* 0x7ffff00025257812 */ /* 0x000fe400078ec0ff */
[----:B------:R-:W-:Y:S02]  /*7df0*/  LEA.HI.X R45, R45, R107, R46, 0x1, P3 ;  /* 0x0000006b2d2d7211 */ /* 0x000fe400018f0c2e */
[----:B--2---:R-:W-:-:S02]  /*7e00*/  IADD3 R36, R36, R37, R38 ;  /* 0x0000002524247210 */ /* 0x004fc40007ffe026 */
[----:B------:R-:W-:-:S03]  /*7e10*/  LEA R37, R17, R7, 0xe ;  /* 0x0000000711257211 */ /* 0x000fc600078e70ff */
[----:B------:R-:W-:Y:S02]  /*7e20*/  IMAD R39, R17, 0x4000, R36 ;  /* 0x0000400011277824 */ /* 0x000fe400078e0224 */
[--C-:B------:R-:W-:Y:S02]  /*7e30*/  IMAD R37, R37, 0x2, R16.reuse ;  /* 0x0000000225257824 */ /* 0x100fe400078e0210 */
[----:B0-----:R-:W-:-:S04]  /*7e40*/  IMAD R40, R39, 0x2, R16 ;  /* 0x0000000227287824 */ /* 0x001fc800078e0210 */
[----:B------:R-:W0:Y:S04]  /*7e50*/  LDS.128 R36, [R37+0x20400] ;  /* 0x0204000025247984 */ /* 0x000e280000000c00 */
[----:B------:R-:W2:Y:S01]  /*7e60*/  LDS.128 R40, [R40+0x20400] ;  /* 0x0204000028287984 */ /* 0x000ea20000000c00 */
[----:B------:R-:W-:Y:S05]  /*7e70*/  @P4 BRA `(.L_x_1606) ;  /* 0x00000004004c4947 */ /* 0x000fea0003800000 */
[--C-:B------:R-:W-:Y:S01]  /*7e80*/  SHF.R.U64 R46, R52, 0x10, R53.reuse ;  /* 0x00000010342e7819 */ /* 0x100fe20000001235 */
[----:B------:R-:W-:Y:S01]  /*7e90*/  HADD2.F32 R58, -RZ, R127.H1_H1 ;  /* 0x3000007fff3a7230 */ /* 0x000fe20000004100 */
[----:B------:R-:W-:Y:S01]  /*7ea0*/  SHF.R.U32.HI R52, RZ, 0x10, R53 ;  /* 0x00000010ff347819 */ /* 0x000fe20000011635 */
[----:B--2---:R-:W-:Y:S01]  /*7eb0*/  IMAD.MOV.U32 R53, RZ, RZ, R41 ;  /* 0x000000ffff357224 */ /* 0x004fe200078e0029 */
[----:B------:R-:W-:Y:S01]  /*7ec0*/  SHF.R.U32.HI R59, RZ, 0x10, R61 ;  /* 0x00000010ff3b7819 */ /* 0x000fe2000001163d */
[----:B0-----:R-:W-:Y:S01]  /*7ed0*/  IMAD.MOV.U32 R41, RZ, RZ, R39 ;  /* 0x000000ffff297224 */ /* 0x001fe200078e0027 */
[----:B------:R-:W-:Y:S01]  /*7ee0*/  SHF.R.U64 R50, R54, 0x10, R55 ;  /* 0x0000001036327819 */ /* 0x000fe20000001237 */
[----:B------:R-:W-:Y:S01]  /*7ef0*/  HADD2.F32 R39, -RZ, R37.H0_H0 ;  /* 0x20000025ff277230 */ /* 0x000fe20000004100 */
[----:B------:R-:W-:Y:S01]  /*7f00*/  SHF.R.U64 R49, R60, 0x10, R61 ;  /* 0x000000103c317819 */ /* 0x000fe2000000123d */
[----:B------:R-:W-:Y:S01]  /*7f10*/  HADD2.F32 R60, -RZ, R129.H1_H1 ;  /* 0x30000081ff3c7230 */ /* 0x000fe20000004100 */
[----:B------:R-:W-:Y:S01]  /*7f20*/  SHF.R.U32.HI R54, RZ, 0x10, R55 ;  /* 0x00000010ff367819 */ /* 0x000fe20000011637 */
[--C-:B------:R-:W-:Y:S01]  /*7f30*/  HADD2.F32 R55, -RZ, R53.reuse.H0_H0 ;  /* 0x20000035ff377230 */ /* 0x100fe20000004100 */
[--C-:B------:R-:W-:Y:S01]  /*7f40*/  SHF.R.U64 R51, R62, 0x10, R63.reuse ;  /* 0x000000103e337819 */ /* 0x100fe2000000123f */
[----:B------:R-:W-:Y:S01]  /*7f50*/  HADD2.F32 R56, -RZ, R53.H1_H1 ;  /* 0x30000035ff387230 */ /* 0x000fe20000004100 */
[----:B------:R-:W-:Y:S01]  /*7f60*/  SHF.R.U32.HI R62, RZ, 0x10, R63 ;  /* 0x00000010ff3e7819 */ /* 0x000fe2000001163f */
[----:B------:R-:W-:-:S02]  /*7f70*/  HADD2.F32 R59, -RZ, R59.H0_H0 ;  /* 0x2000003bff3b7230 */ /* 0x000fc40000004100 */
[----:B------:R-:W-:Y:S02]  /*7f80*/  HADD2.F32 R57, -RZ, R52.H0_H0 ;  /* 0x20000034ff397230 */ /* 0x000fe40000004100 */
[-C--:B------:R-:W-:Y:S01]  /*7f90*/  FMUL.FTZ R52, R55, R60.reuse ;  /* 0x0000003c37347220 */ /* 0x080fe20000410000 */
[----:B------:R-:W-:Y:S02]  /*7fa0*/  HADD2.F32 R53, -RZ, R37.H1_H1 ;  /* 0x30000025ff357230 */ /* 0x000fe40000004100 */
[C---:B------:R-:W-:Y:S01]  /*7fb0*/  FMUL.FTZ R60, R39.reuse, R60 ;  /* 0x0000003c273c7220 */ /* 0x040fe20000410000 */
[-C--:B------:R-:W-:Y:S01]  /*7fc0*/  FMUL.FTZ R64, R56, R59.reuse ;  /* 0x0000003b38407220 */ /* 0x080fe20000410000 */
[-C--:B------:R-:W-:Y:S01]  /*7fd0*/  FFMA.FTZ R37, R39, R58.reuse, -R52 ;  /* 0x0000003a27257223 */ /* 0x080fe20000010834 */
[----:B------:R-:W-:Y:S02]  /*7fe0*/  HADD2.F32 R62, -RZ, R62.H0_H0 ;  /* 0x2000003eff3e7230 */ /* 0x000fe40000004100 */
[----:B------:R-:W-:Y:S01]  /*7ff0*/  FMUL.FTZ R59, R53, R59 ;  /* 0x0000003b353b7220 */ /* 0x000fe20000410000 */
[----:B------:R-:W-:Y:S01]  /*8000*/  FFMA.FTZ R39, R55, R58, R60 ;  /* 0x0000003a37277223 */ /* 0x000fe2000001003c */
[----:B------:R-:W-:Y:S01]  /*8010*/  FFMA.FTZ R52, R53, R57, -R64 ;  /* 0x0000003935347223 */ /* 0x000fe20000010840 */
[----:B------:R-:W-:-:S02]  /*8020*/  HADD2.F32 R64, -RZ, R128.H1_H1 ;  /* 0x30000080ff407230 */ /* 0x000fc40000004100 */
[----:B------:R-:W-:Y:S01]  /*8030*/  FFMA.FTZ R56, R56, R57, R59 ;  /* 0x0000003938387223 */ /* 0x000fe2000001003b */
[--C-:B------:R-:W-:Y:S02]  /*8040*/  HADD2.F32 R55, -RZ, R43.reuse.H0_H0 ;  /* 0x2000002bff377230 */ /* 0x100fe40000004100 */
[----:B------:R-:W-:Y:S01]  /*8050*/  HADD2.F32 R58, -RZ, R43.H1_H1 ;  /* 0x3000002bff3a7230 */ /* 0x000fe20000004100 */
[----:B------:R-:W-:Y:S01]  /*8060*/  F2FP.F16.F32.PACK_AB R37, R52, R37 ;  /* 0x000000253425723e */ /* 0x000fe200000000ff */
[--C-:B------:R-:W-:Y:S02]  /*8070*/  HADD2.F32 R43, -RZ, R41.reuse.H0_H0 ;  /* 0x20000029ff2b7230 */ /* 0x100fe40000004100 */
[----:B------:R-:W-:Y:S02]  /*8080*/  HADD2.F32 R53, -RZ, R41.H1_H1 ;  /* 0x30000029ff357230 */ /* 0x000fe40000004100 */
[----:B------:R-:W-:Y:S01]  /*8090*/  FMUL.FTZ R66, R58, R62 ;  /* 0x0000003e3a427220 */ /* 0x000fe20000410000 */
[----:B------:R-:W-:-:S02]  /*80a0*/  HADD2.F32 R60, -RZ, R126.H1_H1 ;  /* 0x3000007eff3c7230 */ /* 0x000fc40000004100 */
[----:B------:R-:W-:Y:S02]  /*80b0*/  HADD2.F32 R57, -RZ, R54.H0_H0 ;  /* 0x20000036ff397230 */ /* 0x000fe40000004100 */
[-C--:B------:R-:W-:Y:S01]  /*80c0*/  FMUL.FTZ R54, R55, R64.reuse ;  /* 0x0000004037367220 */ /* 0x080fe20000410000 */
[----:B------:R-:W-:Y:S01]  /*80d0*/  FMUL.FTZ R64, R43, R64 ;  /* 0x000000402b407220 */ /* 0x000fe20000410000 */
[----:B------:R-:W-:Y:S01]  /*80e0*/  FMUL.FTZ R59, R53, R62 ;  /* 0x0000003e353b7220 */ /* 0x000fe20000410000 */
[----:B------:R-:W-:Y:S02]  /*80f0*/  HADD2.F32 R62, -RZ, R129.H0_H0 ;  /* 0x20000081ff3e7230 */ /* 0x000fe40000004100 */
[-C--:B------:R-:W-:Y:S01]  /*8100*/  FFMA.FTZ R41, R43, R60.reuse, -R54 ;  /* 0x0000003c2b297223 */ /* 0x080fe20000010836 */
[----:B------:R-:W-:Y:S01]  /*8110*/  FFMA.FTZ R43, R55, R60, R64 ;  /* 0x0000003c372b7223 */ /* 0x000fe20000010040 */
[----:B------:R-:W-:Y:S02]  /*8120*/  HADD2.F32 R64, -RZ, R49.H0_H0 ;  /* 0x20000031ff407230 */ /* 0x000fe40000004100 */
[-C--:B------:R-:W-:Y:S01]  /*8130*/  FFMA.FTZ R54, R53, R57.reuse, -R66 ;  /* 0x0000003935367223 */ /* 0x080fe20000010842 */
[----:B------:R-:W-:Y:S01]  /*8140*/  FFMA.FTZ R58, R58, R57, R59 ;  /* 0x000000393a3a7223 */ /* 0x000fe2000001003b */
[----:B------:R-:W-:-:S02]  /*8150*/  HADD2.F32 R55, -RZ, R40.H0_H0 ;  /* 0x20000028ff377230 */ /* 0x000fc40000004100 */
[----:B------:R-:W-:Y:S01]  /*8160*/  HADD2.F32 R49, -RZ, R36.H0_H0 ;  /* 0x20000024ff317230 */ /* 0x000fe20000004100 */
[----:B------:R-:W-:Y:S01]  /*8170*/  F2FP.F16.F32.PACK_AB R54, R54, R41 ;  /* 0x000000293636723e */ /* 0x000fe200000000ff */
[----:B------:R-:W-:Y:S01]  /*8180*/  HADD2.F32 R57, -RZ, R40.H1_H1 ;  /* 0x30000028ff397230 */ /* 0x000fe20000004100 */
[----:B------:R-:W-:Y:S01]  /*8190*/  F2FP.F16.F32.PACK_AB R41, R56, R39 ;  /* 0x000000273829723e */ /* 0x000fe200000000ff */
[----:B------:R-:W-:Y:S02]  /*81a0*/  HADD2.F32 R53, -RZ, R36.H1_H1 ;  /* 0x30000024ff357230 */ /* 0x000fe40000004100 */
[-C--:B------:R-:W-:Y:S01]  /*81b0*/  FMUL.FTZ R36, R55, R62.reuse ;  /* 0x0000003e37247220 */ /* 0x080fe20000410000 */
[----:B------:R-:W-:Y:S02]  /*81c0*/  HADD2.F32 R60, -RZ, R127.H0_H0 ;  /* 0x2000007fff3c7230 */ /* 0x000fe40000004100 */
[----:B------:R-:W-:Y:S01]  /*81d0*/  FMUL.FTZ R40, R49, R62 ;  /* 0x0000003e31287220 */ /* 0x000fe20000410000 */
[----:B------:R-:W-:-:S02]  /*81e0*/  HADD2.F32 R46, -RZ, R46.H0_H0 ;  /* 0x2000002eff2e7230 */ /* 0x000fc40000004100 */
[-C--:B------:R-:W-:Y:S01]  /*81f0*/  FMUL.FTZ R62, R57, R64.reuse ;  /* 0x00000040393e7220 */ /* 0x080fe20000410000 */
[----:B------:R-:W-:Y:S01]  /*8200*/  FMUL.FTZ R64, R53, R64 ;  /* 0x0000004035407220 */ /* 0x000fe20000410000 */
[-C--:B------:R-:W-:Y:S01]  /*8210*/  FFMA.FTZ R36, R49, R60.reuse, -R36 ;  /* 0x0000003c31247223 */ /* 0x080fe20000010824 */
[----:B------:R-:W-:Y:S01]  /*8220*/  FFMA.FTZ R40, R55, R60, R40 ;  /* 0x0000003c37287223 */ /* 0x000fe20000010028 */
[-C--:B------:R-:W-:Y:S01]  /*8230*/  FFMA.FTZ R55, R53, R46.reuse, -R62 ;  /* 0x0000002e35377223 */ /* 0x080fe2000001083e */
[----:B------:R-:W-:Y:S01]  /*8240*/  FFMA.FTZ R57, R57, R46, R64 ;  /* 0x0000002e39397223 */ /* 0x000fe20000010040 */
[----:B------:R-:W-:Y:S01]  /*8250*/  HADD2.F32 R49, -RZ, R42.H0_H0 ;  /* 0x2000002aff317230 */ /* 0x000fe20000004100 */
[----:B------:R-:W-:Y:S01]  /*8260*/  F2FP.F16.F32.PACK_AB R43, R58, R43 ;  /* 0x0000002b3a2b723e */ /* 0x000fe200000000ff */
[----:B------:R-:W-:Y:S01]  /*8270*/  HADD2.F32 R128, -RZ, R128.H0_H0 ;  /* 0x20000080ff807230 */ /* 0x000fe20000004100 */
[----:B------:R-:W-:Y:S01]  /*8280*/  F2FP.F16.F32.PACK_AB R36, R55, R36 ;  /* 0x000000243724723e */ /* 0x000fe200000000ff */
[----:B------:R-:W-:Y:S01]  /*8290*/  HADD2.F32 R53, -RZ, R51.H0_H0 ;  /* 0x20000033ff357230 */ /* 0x000fe20000004100 */
[----:B------:R-:W-:Y:S01]  /*82a0*/  F2FP.F16.F32.PACK_AB R40, R57, R40 ;  /* 0x000000283928723e */ /* 0x000fe200000000ff */
[----:B------:R-:W-:-:S02]  /*82b0*/  HADD2.F32 R46, -RZ, R38.H0_H0 ;  /* 0x20000026ff2e7230 */ /* 0x000fc40000004100 */
[-C--:B------:R-:W-:Y:S01]  /*82c0*/  FMUL.FTZ R59, R49, R128.reuse ;  /* 0x00000080313b7220 */ /* 0x080fe20000410000 */
[----:B------:R-:W-:Y:S02]  /*82d0*/  HADD2.F32 R42, -RZ, R42.H1_H1 ;  /* 0x3000002aff2a7230 */ /* 0x000fe40000004100 */
[----:B------:R-:W-:Y:S02]  /*82e0*/  HADD2.F32 R38, -RZ, R38.H1_H1 ;  /* 0x30000026ff267230 */ /* 0x000fe40000004100 */
[----:B------:R-:W-:Y:S01]  /*82f0*/  FMUL.FTZ R128, R46, R128 ;  /* 0x000000802e807220 */ /* 0x000fe20000410000 */
[----:B------:R-:W-:Y:S02]  /*8300*/  HADD2.F32 R126, -RZ, R126.H0_H0 ;  /* 0x2000007eff7e7230 */ /* 0x000fe40000004100 */
[-C--:B------:R-:W-:Y:S01]  /*8310*/  FMUL.FTZ R61, R42, R53.reuse ;  /* 0x000000352a3d7220 */ /* 0x080fe20000410000 */
[----:B------:R-:W-:Y:S02]  /*8320*/  HADD2.F32 R51, -RZ, R50.H0_H0 ;  /* 0x20000032ff337230 */ /* 0x000fe40000004100 */
[----:B------:R-:W-:Y:S01]  /*8330*/  FMUL.FTZ R53, R38, R53 ;  /* 0x0000003526357220 */ /* 0x000fe20000410000 */
[----:B------:R-:W-:-:S02]  /*8340*/  IMAD.MOV.U32 R39, RZ, RZ, R54 ;  /* 0x000000ffff277224 */ /* 0x000fc400078e0036 */
[-C--:B------:R-:W-:Y:S01]  /*8350*/  FFMA.FTZ R59, R46, R126.reuse, -R59 ;  /* 0x0000007e2e3b7223 */ /* 0x080fe2000001083b */
[----:B------:R-:W-:Y:S01]  /*8360*/  FFMA.FTZ R128, R49, R126, R128 ;  /* 0x0000007e31807223 */ /* 0x000fe20000010080 */
[-C--:B------:R-:W-:Y:S01]  /*8370*/  FFMA.FTZ R38, R38, R51.reuse, -R61 ;  /* 0x0000003326267223 */ /* 0x080fe2000001083d */
[----:B------:R-:W-:-:S04]  /*8380*/  FFMA.FTZ R53, R42, R51, R53 ;  /* 0x000000332a357223 */ /* 0x000fc80000010035 */
[----:B------:R-:W-:Y:S02]  /*8390*/  F2FP.F16.F32.PACK_AB R38, R38, R59 ;  /* 0x0000003b2626723e */ /* 0x000fe400000000ff */
[----:B------:R-:W-:-:S07]  /*83a0*/  F2FP.F16.F32.PACK_AB R42, R53, R128 ;  /* 0x00000080352a723e */ /* 0x000fce00000000ff */
.L_x_1606:
[----:B------:R-:W-:Y:S05]  /*83b0*/  BSYNC B1 ;  /* 0x0000000000017941 */ /* 0x000fea0003800000 */
.L_x_1605:
[----:B------:R-:W-:Y:S01]  /*83c0*/  ISETP.GE.AND P3, PT, R47, R117, PT ;  /* 0x000000752f00720c */ /* 0x000fe20003f66270 */
[----:B------:R-:W-:Y:S02]  /*83d0*/  ULDC.64 UR4, c[0x0][0x208] ;  /* 0x0000820000047ab9 */ /* 0x000fe40000000a00 */
[----:B0-----:R4:W-:Y:S10]  /*83e0*/  STG.E.128 desc[UR4][R44.64], R36 ;  /* 0x000000242c007986 */ /* 0x0019f4000c101d04 */
[----:B------:R-:W-:Y:S05]  /*83f0*/  @P3 BRA `(.L_x_1571) ;  /* 0x0000000000dc3947 */ /* 0x000fea0003800000 */
[--C-:B------:R-:W-:Y:S01]  /*8400*/  IADD3 R110, P3, P4, R88, R110, R47.reuse ;  /* 0x0000006e586e7210 */ /* 0x100fe20007c7e02f */
[----:B------:R-:W-:Y:S01]  /*8410*/  ULDC.64 UR4, c[0x0][0x208] ;  /* 0x0000820000047ab9 */ /* 0x000fe20000000a00 */
[----:B------:R-:W-:-:S04]  /*8420*/  SHF.R.S32.HI R47, RZ, 0x1f, R47 ;  /* 0x0000001fff2f7819 */ /* 0x000fc8000001142f */
[----:B------:R-:W-:Y:S02]  /*8430*/  IADD3.X R48, R0, R48, R47, P3, P4 ;  /* 0x0000003000307210 */ /* 0x000fe40001fe842f */
[----:B------:R-:W-:-:S04]  /*8440*/  LEA R106, P3, R110, R106, 0x1 ;  /* 0x0000006a6e6a7211 */ /* 0x000fc800078608ff */
[----:B------:R-:W-:-:S05]  /*8450*/  LEA.HI.X R107, R110, R107, R48, 0x1, P3 ;  /* 0x0000006b6e6b7211 */ /* 0x000fca00018f0c30 */
[----:B--2---:R0:W-:Y:S01]  /*8460*/  STG.E.128 desc[UR4][R106.64], R40 ;  /* 0x000000286a007986 */ /* 0x0041e2000c101d04 */
[----:B------:R-:W-:Y:S05]  /*8470*/  BRA `(.L_x_1571) ;  /* 0x0000000000bc7947 */ /* 0x000fea0003800000 */
.L_x_1546:
[----:B------:R-:W2:Y:S02]  /*8480*/  LDL R36, [R1+0x20] ;  /* 0x0000200001247983 */ /* 0x000ea40000100800 */
[----:B--2---:R-:W-:-:S13]  /*8490*/  R2UR UR4, R36 ;  /* 0x00000000240472ca */ /* 0x004fda00000e0000 */
[----:B------:R-:W-:-:S06]  /*84a0*/  UISETP.NE.AND UP0, UPT, UR4, 0x3, UPT ;  /* 0x000000030400788c */ /* 0x000fcc000bf05270 */
[----:B------:R-:W-:-:S13]  /*84b0*/  PLOP3.LUT P2, PT, PT, PT, UP0, 0x80, 0x0 ;  /* 0x000000000000781c */ /* 0x000fda0003f4f008 */
[----:B------:R-:W-:Y:S05]  /*84c0*/  @!P2 BRA `(.L_x_1607) ;  /* 0x000000000004a947 */ /* 0x000fea0003800000 */
[----:B------:R-:W-:Y:S01]  /*84d0*/  BPT.TRAP 0x1 ;  /* 0x000000040000795c */ /* 0x000fe20000300000 */
.L_x_1607:
[----:B------:R-:W-:Y:S01]  /*84e0*/  LEA R99, R17, R16, 0x3 ;  /* 0x0000001011637211 */ /* 0x000fe200078e18ff */
[----:B------:R-:W-:Y:S01]  /*84f0*/  IMAD R105, R25, -0x40, R2 ;  /* 0xffffffc019697824 */ /* 0x000fe200078e0202 */
[----:B------:R-:W-:Y:S01]  /*8500*/  SHF.L.U32 R109, R236, 0x1f, RZ ;  /* 0x0000001fec6d7819 */ /* 0x000fe200000006ff */
[----:B------:R-:W-:Y:S03]  /*8510*/  BSSY B1, `(.L_x_1608) ;  /* 0x0000005000017945 */ /* 0x000fe60003800000 */
[----:B------:R-:W0:Y:S01]  /*8520*/  SYNCS.PHASECHK.TRANS64.TRYWAIT P3, [R99+URZ+0x30890], R109 ;  /* 0x0308906d630075a7 */ /* 0x000e22000806017f */
[----:B------:R-:W-:-:S04]  /*8530*/  VIMNMX R105, R105, 0x40, PT ;  /* 0x0000004069697848 */ /* 0x000fc80003fe0100 */
[----:B------:R-:W-:Y:S01]  /*8540*/  ISETP.GE.AND P4, PT, R23, R105, PT ;  /* 0x000000691700720c */ /* 0x000fe20003f86270 */
[----:B0-----:R-:W-:-:S12]  /*8550*/  @!P3 BRA `(.L_x_1609) ;  /* 0x000002640030b947 */ /* 0x001fd80003800000 */
.L_x_2022:
[----:B------:R-:W-:Y:S05]  /*8560*/  BSYNC B1 ;  /* 0x0000000000017941 */ /* 0x000fea0003800000 */
.L_x_1608:
[----:B------:R-:W-:Y:S04]  /*8570*/  BSSY B1, `(.L_x_1610) ;  /* 0x000000f000017945 */ /* 0x000fe80003800000 */
[----:B------:R-:W-:Y:S05]  /*8580*/  @P4 BRA `(.L_x_1611) ;  /* 0x0000000000344947 */ /* 0x000fea0003800000 */
[----:B------:R-:W-:Y:S01]  /*8590*/  ISETP.NE.AND P5, PT, R30, RZ, PT ;  /* 0x000000ff1e00720c */ /* 0x000fe20003fa5270 */
[----:B------:R-:W-:Y:S01]  /*85a0*/  ULDC.64 UR4, c[0x0][0x208] ;  /* 0x0000820000047ab9 */ /* 0x000fe20000000a00 */
[----:B------:R-:W-:Y:S02]  /*85b0*/  ISETP.NE.AND P4, PT, R93, RZ, PT ;  /* 0x000000ff5d00720c */ /* 0x000fe40003f85270 */
[----:B------:R-:W-:-:S09]  /*85c0*/  ISETP.NE.AND P3, PT, R94, RZ, PT ;  /* 0x000000ff5e00720c */ /* 0x000fd20003f65270 */
[----:B------:R-:W1:Y:S04]  /*85d0*/  @P5 LDS.128 R36, [R102+0x20400] ;  /* 0x0204000066245984 */ /* 0x000e680000000c00 */
[----:B------:R-:W2:Y:S04]  /*85e0*/  @P3 LDS.128 R40, [R102+0x24400] ;  /* 0x0244000066283984 */ /* 0x000ea80000000c00 */
[----:B-1----:R-:W-:Y:S01]  /*85f0*/  @P5 STG.E.128 desc[UR4][R50.64], R36 ;  /* 0x0000002432005986 */ /* 0x002fe2000c101d04 */
[----:B------:R-:W-:-:S03]  /*8600*/  ISETP.NE.AND P5, PT, R95, RZ, PT ;  /* 0x000000ff5f00720c */ /* 0x000fc60003fa5270 */
[----:B------:R-:W1:Y:S04]  /*8610*/  @P4 LDS.128 R36, [R102+0x22400] ;  /* 0x0224000066244984 */ /* 0x000e680000000c00 */
[----:B--2---:R-:W-:Y:S06]  /*8620*/  @P3 STG.E.128 desc[UR4][R50.64+0x100], R40 ;  /* 0x0001002832003986 */ /* 0x004fec000c101d04 */
[----:B------:R-:W2:Y:S04]  /*8630*/  @P5 LDS.128 R44, [R102+0x26400] ;  /* 0x02640000662c5984 */ /* 0x000ea80000000c00 */
[----:B-1----:R1:W-:Y:S04]  /*8640*/  @P4 STG.E.128 desc[UR4][R50.64+0x80], R36 ;  /* 0x0000802432004986 */ /* 0x0023e8000c101d04 */
[----:B--2---:R1:W-:Y:S02]  /*8650*/  @P5 STG.E.128 desc[UR4][R50.64+0x180], R44 ;  /* 0x0001802c32005986 */ /* 0x0043e4000c101d04 */
.L_x_1611:
[----:B------:R-:W-:Y:S05]  /*8660*/  BSYNC B1 ;  /* 0x0000000000017941 */ /* 0x000fea0003800000 */
.L_x_1610:
[----:B-1----:R-:W-:-:S05]  /*8670*/  VIADD R36, R23, 0x20 ;  /* 0x0000002017247836 */ /* 0x002fca0000000000 */
[----:B------:R-:W-:-:S13]  /*8680*/  ISETP.GE.AND P3, PT, R36, R105, PT ;  /* 0x000000692400720c */ /* 0x000fda0003f66270 */
        /* <DEDUP_REMOVED lines=14> */
.L_x_1571:
[----:B------:R-:W-:Y:S05]  /*8770*/  BSYNC B0 ;  /* 0x0000000000007941 */ /* 0x000fea0003800000 */
.L_x_1545:
[----:B-1234-:R-:W1:Y:S01]  /*8780*/  S2R R36, SR_TID.X ;  /* 0x0000000000247919 */ /* 0x01ee620000002100 */
        /* <DEDUP_REMOVED lines=8> */
[----:B-1----:R-:W-:Y:S01]  /*8810*/  LOP3.LUT R36, R36, 0x7f, RZ, 0xc0, !PT ;  /* 0x0000007f24247812 */ /* 0x002fe200078ec0ff */
[----:B--2---:R1:W-:Y:S03]  /*8820*/  BAR.SYNC.DEFER_BLOCKING R108, 0x80 ;  /* 0x0002006c0000751d */ /* 0x0043e60000010000 */
[----:B------:R-:W-:-:S13]  /*8830*/  ISETP.NE.AND P3, PT, R36, RZ, PT ;  /* 0x000000ff2400720c */ /* 0x000fda0003f65270 */
[----:B------:R-:W-:-:S05]  /*8840*/  @!P3 VIADD R36, R99, 0x308a0 ;  /* 0x000308a06324b836 */ /* 0x000fca0000000000 */
[----:B------:R-:W-:-:S04]  /*8850*/  @!P3 PRMT R36, RZ, 0x654, R36 ;  /* 0x00000654ff24b816 */ /* 0x000fc80000000024 */
[----:B------:R1:W-:Y:S01]  /*8860*/  @!P3 SYNCS.ARRIVE.TRANS64.RED.A1T0 RZ, [R36+URZ], RZ ;  /* 0x000000ff24ffb9a7 */ /* 0x0003e2000810043f */
[----:B------:R-:W-:Y:S05]  /*8870*/  @!P2 BRA `(.L_x_1613) ;  /* 0x000000000004a947 */ /* 0x000fea0003800000 */
[----:B------:R-:W-:Y:S01]  /*8880*/  BPT.TRAP 0x1 ;  /* 0x000000040000795c */ /* 0x000fe20000300000 */
.L_x_1613:
[----:B------:R-:W-:Y:S05]  /*8890*/  BSYNC B0 ;  /* 0x0000000000007941 */ /* 0x000fea0003800000 */
.L_x_1612:
[----:B------:R-:W2:Y:S01]  /*88a0*/  SYNCS.PHASECHK.TRANS64.TRYWAIT P2, [R99+URZ+0x308b0], R109 ;  /* 0x0308b06d630075a7 */ /* 0x000ea2000804017f */
[----:B------:R-:W-:Y:S01]  /*88b0*/  ULDC.64 UR4, c[0x0][0x318] ;  /* 0x0000c60000047ab9 */ /* 0x000fe20000000a00 */
[----:B------:R-:W-:Y:S01]  /*88c0*/  ULDC.64 UR60, c[0x0][0x328] ;  /* 0x0000ca00003c7ab9 */ /* 0x000fe20000000a00 */
[----:B-1----:R-:W-:Y:S01]  /*88d0*/  IMAD.U32 R36, RZ, RZ, UR5 ;  /* 0x00000005ff247e24 */ /* 0x002fe2000f8e00ff */
[----:B------:R-:W-:Y:S01]  /*88e0*/  BSSY B0, `(.L_x_1614) ;  /* 0x0000007000007945 */ /* 0x000fe20003800000 */
[----:B------:R-:W-:Y:S01]  /*88f0*/  IMAD.U32 R37, RZ, RZ, UR4 ;  /* 0x00000004ff257e24 */ /* 0x000fe2000f8e00ff */
[----:B------:R-:W-:Y:S01]  /*8900*/  ISETP.GE.AND P4, PT, R23, R105, PT ;  /* 0x000000691700720c */ /* 0x000fe20003f86270 */
[----:B------:R-:W-:Y:S01]  /*8910*/  IMAD.WIDE R48, R25, 0x40, R76 ;  /* 0x0000004019307825 */ /* 0x000fe200078e024c */
[----:B------:R1:W-:Y:S04]  /*8920*/  STL [R1], R36 ;  /* 0x0000002401007387 */ /* 0x0003e80000100800 */
[----:B------:R1:W-:Y:S02]  /*8930*/  STL [R1+0x4], R37 ;  /* 0x0000042501007387 */ /* 0x0003e40000100800 */
[----:B-12---:R-:W-:Y:S05]  /*8940*/  @!P2 BRA `(.L_x_1615) ;  /* 0x000002600048a947 */ /* 0x006fea0003800000 */
.L_x_2023:
[----:B------:R-:W-:Y:S05]  /*8950*/  BSYNC B0 ;  /* 0x0000000000007941 */ /* 0x000fea0003800000 */
.L_x_1614:
[----:B------:R-:W-:Y:S04]  /*8960*/  BSSY B0, `(.L_x_1616) ;  /* 0x000001e000007945 */ /* 0x000fe80003800000 */
[----:B------:R-:W-:Y:S05]  /*8970*/  @P4 BRA `(.L_x_1617) ;  /* 0x0000000000704947 */ /* 0x000fea0003800000 */
[----:B------:R-:W2:Y:S01]  /*8980*/  LDL R37, [R1+0x4] ;  /* 0x0000040001257983 */ /* 0x000ea20000100800 */
[----:B------:R-:W-:-:S03]  /*8990*/  ULDC UR6, c[0x0][0x2f4] ;  /* 0x0000bd0000067ab9 */ /* 0x000fc60000000800 */
[----:B------:R-:W3:Y:S04]  /*89a0*/  LDL R36, [R1] ;  /* 0x0000000001247983 */ /* 0x000ee80000100800 */
[----:B------:R-:W4:Y:S04]  /*89b0*/  LDL R44, [R1+0xc] ;  /* 0x00000c00012c7983 */ /* 0x000f280000100800 */
[----:B0-----:R-:W5:Y:S01]  /*89c0*/  LDL R42, [R1+0x10] ;  /* 0x00001000012a7983 */ /* 0x001f620000100800 */
[----:B------:R-:W-:Y:S01]  /*89d0*/  ISETP.GE.AND P5, PT, R18, UR6, PT ;  /* 0x0000000612007c0c */ /* 0x000fe2000bfa6270 */
[----:B------:R-:W-:Y:S01]  /*89e0*/  IMAD R43, R49, UR60, RZ ;  /* 0x0000003c312b7c24 */ /* 0x000fe2000f8e02ff */
[----:B------:R-:W-:Y:S01]  /*89f0*/  ISETP.GE.AND P4, PT, R221, UR6, PT ;  /* 0x00000006dd007c0c */ /* 0x000fe2000bf86270 */
[----:B------:R-:W-:-:S02]  /*8a00*/  IMAD.MOV.U32 R40, RZ, RZ, R86 ;  /* 0x000000ffff287224 */ /* 0x000fc400078e0056 */
[----:B------:R-:W-:Y:S02]  /*8a10*/  IMAD.MOV.U32 R41, RZ, RZ, R98 ;  /* 0x000000ffff297224 */ /* 0x000fe400078e0062 */
[C---:B------:R-:W-:Y:S02]  /*8a20*/  IMAD R43, R48.reuse, UR61, R43 ;  /* 0x0000003d302b7c24 */ /* 0x040fe4000f8e022b */
[----:B------:R-:W-:-:S05]  /*8a30*/  IMAD.WIDE.U32 R40, R48, UR60, R40 ;  /* 0x0000003c30287c25 */ /* 0x000fca000f8e0028 */
[----:B------:R-:W-:Y:S02]  /*8a40*/  IADD3 R41, R41, R43, RZ ;  /* 0x0000002b29297210 */ /* 0x000fe40007ffe0ff */
[----:B--2---:R-:W-:Y:S02]  /*8a50*/  R2UR UR4, R37 ;  /* 0x00000000250472ca */ /* 0x004fe400000e0000 */
[----:B---3--:R-:W-:Y:S02]  /*8a60*/  R2UR UR7, R36 ;  /* 0x00000000240772ca */ /* 0x008fe400000e0000 */
[----:B------:R-:W0:Y:S09]  /*8a70*/  @!P5 LDS.128 R36, [R102+0x400] ;  /* 0x000400006624d984 */ /* 0x000e320000000c00 */
[----:B------:R-:W-:Y:S01]  /*8a80*/  LEA R50, P2, R40, UR4, 0x1 ;  /* 0x0000000428327c11 */ /* 0x000fe2000f8408ff */
[----:B------:R-:W-:-:S03]  /*8a90*/  ULDC.64 UR4, c[0x0][0x208] ;  /* 0x0000820000047ab9 */ /* 0x000fc60000000a00 */
[----:B------:R-:W-:Y:S02]  /*8aa0*/  LEA.HI.X R51, R40, UR7, R41, 0x1, P2 ;  /* 0x0000000728337c11 */ /* 0x000fe400090f0c29 */
[----:B----4-:R-:W-:-:S03]  /*8ab0*/  ISETP.GE.AND P2, PT, R44, UR6, PT ;  /* 0x000000062c007c0c */ /* 0x010fc6000bf46270 */
[----:B0-----:R-:W-:Y:S01]  /*8ac0*/  @!P5 STG.E.128 desc[UR4][R50.64], R36 ;  /* 0x000000243200d986 */ /* 0x001fe2000c101d04 */
[----:B-----5:R-:W-:-:S03]  /*8ad0*/  ISETP.GE.AND P5, PT, R42, UR6, PT ;  /* 0x000000062a007c0c */ /* 0x020fc6000bfa6270 */
[----:B------:R-:W0:Y:S06]  /*8ae0*/  @!P4 LDS.128 R36, [R102+0x2400] ;  /* 0x002400006624c984 */ /* 0x000e2c0000000c00 */
[----:B------:R-:W2:Y:S04]  /*8af0*/  @!P2 LDS.128 R40, [R102+0x4400] ;  /* 0x004400006628a984 */ /* 0x000ea80000000c00 */
[----:B------:R-:W3:Y:S04]  /*8b00*/  @!P5 LDS.128 R44, [R102+0x6400] ;  /* 0x00640000662cd984 */ /* 0x000ee80000000c00 */
[----:B0-----:R4:W-:Y:S04]  /*8b10*/  @!P4 STG.E.128 desc[UR4][R50.64+0x80], R36 ;  /* 0x000080243200c986 */ /* 0x0019e8000c101d04 */
[----:B--2---:R4:W-:Y:S04]  /*8b20*/  @!P2 STG.E.128 desc[UR4][R50.64+0x100], R40 ;  /* 0x000100283200a986 */ /* 0x0049e8000c101d04 */
[----:B---3--:R4:W-:Y:S02]  /*8b30*/  @!P5 STG.E.128 desc[UR4][R50.64+0x180], R44 ;  /* 0x0001802c3200d986 */ /* 0x0089e4000c101d04 */
.L_x_1617:
[----:B------:R-:W-:Y:S05]  /*8b40*/  BSYNC B0 ;  /* 0x0000000000007941 */ /* 0x000fea0003800000 */
.L_x_1616:
[----:B----4-:R-:W-:Y:S01]  /*8b50*/  VIADD R36, R23, 0x20 ;  /* 0x0000002017247836 */ /* 0x010fe20000000000 */
[----:B------:R-:W-:Y:S04]  /*8b60*/  BSSY B0, `(.L_x_1618) ;  /* 0x0000023000007945 */ /* 0x000fe80003800000 */
[----:B------:R-:W-:-:S13]  /*8b70*/  ISETP.GE.AND P2, PT, R36, R105, PT ;  /* 0x000000692400720c */ /* 0x000fda0003f46270 */
[----:B------:R-:W-:Y:S05]  /*8b80*/  @P2 BRA `(.L_x_1619) ;  /* 0x0000000000802947 */ /* 0x000fea0003800000 */
[----:B------:R-:W2:Y:S01]  /*8b90*/  LDL R36, [R1] ;  /* 0x0000000001247983 */ /* 0x000ea20000100800 */
[----:B------:R-:W-:-:S03]  /*8ba0*/  ULDC UR6, c[0x0][0x2f4] ;  /* 0x0000bd0000067ab9 */ /* 0x000fc60000000800 */
[----:B------:R-:W3:Y:S04]  /*8bb0*/  LDL R39, [R1+0xc] ;  /* 0x00000c0001277983 */ /* 0x000ee80000100800 */
[----:B------:R-:W4:Y:S04]  /*8bc0*/  LDL R38, [R1+0x10] ;  /* 0x0000100001267983 */ /* 0x000f280000100800 */
[----:B------:R-:W5:Y:S01]  /*8bd0*/  LDL R37, [R1+0x4] ;  /* 0x0000040001257983 */ /* 0x000f620000100800 */
[----:B------:R-:W-:Y:S01]  /*8be0*/  ISETP.GE.AND P2, PT, R18, UR6, PT ;  /* 0x0000000612007c0c */ /* 0x000fe2000bf46270 */
[----:B0-----:R-:W-:Y:S01]  /*8bf0*/  IMAD.MOV.U32 R40, RZ, RZ, R86 ;  /* 0x000000ffff287224 */ /* 0x001fe200078e0056 */
[----:B------:R-:W-:Y:S01]  /*8c00*/  IADD3 R43, P4, R48, 0x20, RZ ;  /* 0x00000020302b7810 */ /* 0x000fe20007f9e0ff */
[----:B------:R-:W-:Y:S01]  /*8c10*/  IMAD.MOV.U32 R41, RZ, RZ, R98 ;  /* 0x000000ffff297224 */ /* 0x000fe200078e0062 */
[----:B------:R-:W-:-:S03]  /*8c20*/  ISETP.GE.AND P5, PT, R221, UR6, PT ;  /* 0x00000006dd007c0c */ /* 0x000fc6000bfa6270 */
[----:B------:R-:W-:Y:S02]  /*8c30*/  IMAD.X R48, RZ, RZ, R49, P4 ;  /* 0x000000ffff307224 */ /* 0x000fe400020e0631 */
[----:B------:R-:W-:-:S04]  /*8c40*/  IMAD.WIDE.U32 R40, R43, UR60, R40 ;  /* 0x0000003c2b287c25 */ /* 0x000fc8000f8e0028 */
[----:B------:R-:W-:-:S04]  /*8c50*/  IMAD R48, R48, UR60, RZ ;  /* 0x0000003c30307c24 */ /* 0x000fc8000f8e02ff */
[----:B------:R-:W-:-:S05]  /*8c60*/  IMAD R43, R43, UR61, R48 ;  /* 0x0000003d2b2b7c24 */ /* 0x000fca000f8e0230 */
[----:B------:R-:W-:Y:S02]  /*8c70*/  IADD3 R41, R41, R43, RZ ;  /* 0x0000002b29297210 */ /* 0x000fe40007ffe0ff */
[----:B--2---:R-:W-:Y:S01]  /*8c80*/  R2UR UR7, R36 ;  /* 0x00000000240772ca */ /* 0x004fe200000e0000 */
[----:B---3--:R-:W-:Y:S02]  /*8c90*/  IMAD.MOV.U32 R44, RZ, RZ, R39 ;  /* 0x000000ffff2c7224 */ /* 0x008fe400078e0027 */
[----:B----4-:R-:W-:Y:S01]  /*8ca0*/  IMAD.MOV.U32 R42, RZ, RZ, R38 ;  /* 0x000000ffff2a7224 */ /* 0x010fe200078e0026 */
[----:B-----5:R-:W-:Y:S02]  /*8cb0*/  R2UR UR4, R37 ;  /* 0x00000000250472ca */ /* 0x020fe400000e0000 */
[----:B------:R-:W0:Y:S11]  /*8cc0*/  @!P2 LDS.128 R36, [R102+0x1400] ;  /* 0x001400006624a984 */ /* 0x000e360000000c00 */
[----:B------:R-:W-:Y:S01]  /*8cd0*/  LEA R48, P4, R40, UR4, 0x1 ;  /* 0x0000000428307c11 */ /* 0x000fe2000f8808ff */
[----:B------:R-:W-:-:S03]  /*8ce0*/  ULDC.64 UR4, c[0x0][0x208] ;  /* 0x0000820000047ab9 */ /* 0x000fc60000000a00 */
[----:B------:R-:W-:Y:S02]  /*8cf0*/  LEA.HI.X R49, R40, UR7, R41, 0x1, P4 ;  /* 0x0000000728317c11 */ /* 0x000fe4000a0f0c29 */
[----:B------:R-:W-:-:S03]  /*8d00*/  ISETP.GE.AND P4, PT, R44, UR6, PT ;  /* 0x000000062c007c0c */ /* 0x000fc6000bf86270 */
[----:B0-----:R-:W-:Y:S01]  /*8d10*/  @!P2 STG.E.128 desc[UR4][R48.64], R36 ;  /* 0x000000243000a986 */ /* 0x001fe2000c101d04 */
[----:B------:R-:W-:-:S03]  /*8d20*/  ISETP.GE.AND P2, PT, R42, UR6, PT ;  /* 0x000000062a007c0c */ /* 0x000fc6000bf46270 */
[----:B------:R-:W0:Y:S06]  /*8d30*/  @!P5 LDS.128 R36, [R102+0x3400] ;  /* 0x003400006624d984 */ /* 0x000e2c0000000c00 */
[----:B------:R-:W2:Y:S04]  /*8d40*/  @!P4 LDS.128 R40, [R102+0x5400] ;  /* 0x005400006628c984 */ /* 0x000ea80000000c00 */
[----:B------:R-:W3:Y:S04]  /*8d50*/  @!P2 LDS.128 R44, [R102+0x7400] ;  /* 0x00740000662ca984 */ /* 0x000ee80000000c00 */
[----:B0-----:R4:W-:Y:S04]  /*8d60*/  @!P5 STG.E.128 desc[UR4][R48.64+0x80], R36 ;  /* 0x000080243000d986 */ /* 0x0019e8000c101d04 */
[----:B--2---:R4:W-:Y:S04]  /*8d70*/  @!P4 STG.E.128 desc[UR4][R48.64+0x100], R40 ;  /* 0x000100283000c986 */ /* 0x0049e8000c101d04 */
[----:B---3--:R4:W-:Y:S02]  /*8d80*/  @!P2 STG.E.128 desc[UR4][R48.64+0x180], R44 ;  /* 0x0001802c3000a986 */ /* 0x0089e4000c101d04 */
.L_x_1619:
[----:B------:R-:W-:Y:S05]  /*8d90*/  BSYNC B0 ;  /* 0x0000000000007941 */ /* 0x000fea0003800000 */
.L_x_1618:
[----:B------:R-:W-:Y:S01]  /*8da0*/  @!PT LDS RZ, [RZ] ;  /* 0x00000000fffff984 */ /* 0x000fe20000000800 */
[----:B------:R-:W-:Y:S01]  /*8db0*/  @!PT LDS RZ, [RZ] ;  /* 0x00000000fffff984 */ /* 0x000fe20000000800 */
[----:B------:R-:W-:Y:S01]  /*8dc0*/  @!PT LDS RZ, [RZ] ;  /* 0x00000000fffff984 */ /* 0x000fe20000000800 */
[----:B------:R-:W-:Y:S01]  /*8dd0*/  @!PT LDS RZ, [RZ] ;  /* 0x00000000fffff984 */ /* 0x000fe20000000800 */
[----:B------:R2:W-:Y:S06]  /*8de0*/  MEMBAR.ALL.CTA ;  /* 0x0000000000007992 */ /* 0x0005ec0000008000 */
[----:B--2---:R-:W2:Y:S01]  /*8df0*/  FENCE.VIEW.ASYNC.S ;  /* 0x00000000000073c6 */ /* 0x004ea20000000000 */
[----:B01----:R-:W-:Y:S01]  /*8e00*/  @!P3 VIADD R99, R99, 0x308c0 ;  /* 0x000308c06363b836 */ /* 0x003fe20000000000 */
[----:B--2---:R0:W-:Y:S01]  /*8e10*/  BAR.SYNC.DEFER_BLOCKING R108, 0x80 ;  /* 0x0002006c0000751d */ /* 0x0041e20000010000 */
[----:B------:R-:W-:Y:S01]  /*8e20*/  ISETP.NE.AND P4, PT, R100, RZ, PT ;  /* 0x000000ff6400720c */ /* 0x000fe20003f85270 */
[----:B------:R-:W-:-:S02]  /*8e30*/  VIADD R17, R17, 0x1 ;  /* 0x0000000111117836 */ /* 0x000fc40000000000 */
[----:B------:R-:W-:Y:S02]  /*8e40*/  @!P3 PRMT R99, RZ, 0x654, R99 ;  /* 0x00000654ff63b816 */ /* 0x000fe40000000063 */
[----:B------:R-:W-:Y:S02]  /*8e50*/  PLOP3.LUT P2, PT, PT, PT, PT, 0x8, 0x0 ;  /* 0x000000000000781c */ /* 0x000fe40003f4e170 */
[----:B------:R0:W-:Y:S01]  /*8e60*/  @!P3 SYNCS.ARRIVE.TRANS64.RED.A1T0 RZ, [R99+URZ], RZ ;  /* 0x000000ff63ffb9a7 */ /* 0x0001e2000810043f */
[----:B------:R-:W-:-:S04]  /*8e70*/  ISETP.NE.AND P3, PT, R17, 0x2, PT ;  /* 0x000000021100780c */ /* 0x000fc80003f65270 */
[----:B----4-:R-:W-:Y:S02]  /*8e80*/  SEL R37, RZ, 0x1, P3 ;  /* 0x00000001ff257807 */ /* 0x010fe40001800000 */
[----:B------:R-:W-:Y:S02]  /*8e90*/  SEL R17, R17, RZ, P3 ;  /* 0x000000ff11117207 */ /* 0x000fe40001800000 */
[----:B------:R-:W-:Y:S01]  /*8ea0*/  LOP3.LUT R236, R236, R37, RZ, 0x3c, !PT ;  /* 0x00000025ecec7212 */ /* 0x000fe200078e3cff */
[----:B0-----:R-:W-:Y:S06]  /*8eb0*/  @P4 BRA `(.L_x_1620) ;  /* 0xffffffa4000c4947 */ /* 0x001fec000383ffff */
.L_x_1540:
[----:B------:R-:W2:Y:S01]  /*8ec0*/  LDL R36, [R1+0x14] ;  /* 0x0000140001247983 */ /* 0x000ea20000100800 */
[----:B------:R-:W0:Y:S01]  /*8ed0*/  LDC R0, c[0x0][0x448] ;  /* 0x00011200ff007b82 */ /* 0x000e220000000800 */
[----:B------:R-:W-:Y:S01]  /*8ee0*/  IADD3 R7, R220, 0x1, -R219 ;  /* 0x00000001dc077810 */ /* 0x000fe20007ffe8db */
[----:B------:R-:W-:Y:S06]  /*8ef0*/  BSSY B0, `(.L_x_1621) ;  /* 0x000000d000007945 */ /* 0x000fec0003800000 */
[----:B------:R-:W1:Y:S01]  /*8f00*/  LDC.64 R2, c[0x0][0x9e0] ;  /* 0x00027800ff027b82 */ /* 0x000e620000000a00 */
[----:B0-----:R-:W-:-:S02]  /*8f10*/  ISETP.NE.AND P1, PT, R0, 0x1, PT ;  /* 0x000000010000780c */ /* 0x001fc40003f25270 */
[----:B-1----:R-:W-:-:S11]  /*8f20*/  ISETP.GE.AND P3, PT, R3, 0x1, PT ;  /* 0x000000010300780c */ /* 0x002fd60003f66270 */
[----:B------:R-:W0:Y:S08]  /*8f30*/  @P1 LDC R5, c[0x0][0x44c] ;  /* 0x00011300ff051b82 */ /* 0x000e300000000800 */
[----:B------:R-:W1:Y:S01]  /*8f40*/  @P1 LDC R4, c[0x0][0x450] ;  /* 0x00011400ff041b82 */ /* 0x000e620000000800 */
[----:B--2---:R-:W-:-:S04]  /*8f50*/  VIADD R0, R36, 0x7f ;  /* 0x0000007f24007836 */ /* 0x004fc80000000000 */
[----:B0-----:R-:W-:-:S05]  /*8f60*/  @P1 IMAD.HI.U32 R5, R0, R5, RZ ;  /* 0x0000000500051227 */ /* 0x001fca00078e00ff */
[----:B-1----:R-:W-:-:S05]  /*8f70*/  @P1 SHF.R.U32.HI R0, RZ, R4, R5 ;  /* 0x00000004ff001219 */ /* 0x002fca0000011605 */
[----:B------:R-:W-:Y:S01]  /*8f80*/  IMAD.IADD R7, R7, 0x1, R0 ;  /* 0x0000000107077824 */ /* 0x000fe200078e0200 */
[----:B------:R-:W-:Y:S06]  /*8f90*/  @P2 BRA `(.L_x_1622) ;  /* 0x0000000000082947 */ /* 0x000fec0003800000 */
[----:B------:R-:W0:Y:S02]  /*8fa0*/  FENCE.VIEW.ASYNC.G ;  /* 0x00000000000073c6 */ /* 0x000e240000000100 */
[----:B0-----:R-:W-:Y:S06]  /*8fb0*/  BAR.ARV 0xc, 0x180 ;  /* 0x0306000000007b1d */ /* 0x001fec0000002000 */
.L_x_1622:
[----:B------:R-:W-:Y:S05]  /*8fc0*/  BSYNC B0 ;  /* 0x0000000000007941 */ /* 0x000fea0003800000 */
.L_x_1621:
[----:B------:R-:W-:Y:S01]  /*8fd0*/  IMAD.IADD R2, R7, 0x1, R2 ;  /* 0x0000000107027824 */ /* 0x000fe200078e0202 */
[----:B------:R-:W-:Y:S06]  /*8fe0*/  @!P3 BRA `(.L_x_1623) ;  /* 0x000000000048b947 */ /* 0x000fec0003800000 */
[C---:B------:R-:W-:Y:S01]  /*8ff0*/  ISETP.GT.AND P0, PT, R7.reuse, RZ, PT ;  /* 0x000000ff0700720c */ /* 0x040fe20003f04270 */
[----:B------:R-:W-:Y:S01]  /*9000*/  BSSY B0, `(.L_x_1624) ;  /* 0x000000e000007945 */ /* 0x000fe20003800000 */
[----:B------:R-:W-:-:S11]  /*9010*/  VIADD R0, R7, 0xffffffff ;  /* 0xffffffff07007836 */ /* 0x000fd60000000000 */
[----:B------:R-:W-:Y:S05]  /*9020*/  @P0 BRA `(.L_x_1625) ;  /* 0x00000000001c0947 */ /* 0x000fea0003800000 */
[----:B------:R-:W-:Y:S02]  /*9030*/  ISETP.NE.AND P0, PT, R3, 0x1, PT ;  /* 0x000000010300780c */ /* 0x000fe40003f05270 */
[----:B------:R-:W-:-:S11]  /*9040*/  IADD3 R7, -R7, RZ, RZ ;  /* 0x000000ff07077210 */ /* 0x000fd60007ffe1ff */
[----:B------:R-:W0:Y:S02]  /*9050*/  @P0 LDC.64 R4, c[0x0][0x9e8] ;  /* 0x00027a00ff040b82 */ /* 0x000e240000000a00 */
[----:B0-----:R-:W-:-:S05]  /*9060*/  @P0 IMAD.HI.U32 R4, R7, R4, RZ ;  /* 0x0000000407040227 */ /* 0x001fca00078e00ff */
[----:B------:R-:W-:-:S04]  /*9070*/  @P0 SHF.R.U32.HI R7, RZ, R5, R4 ;  /* 0x00000005ff070219 */ /* 0x000fc80000011604 */
[----:B------:R-:W-:Y:S01]  /*9080*/  LOP3.LUT R0, RZ, R7, RZ, 0x33, !PT ;  /* 0x00000007ff007212 */ /* 0x000fe200078e33ff */
[----:B------:R-:W-:Y:S06]  /*9090*/  BRA `(.L_x_1626) ;  /* 0x0000000000107947 */ /* 0x000fec0003800000 */
.L_x_1625:
[----:B------:R-:W-:-:S13]  /*90a0*/  ISETP.NE.AND P0, PT, R3, 0x1, PT ;  /* 0x000000010300780c */ /* 0x000fda0003f05270 */
[----:B------:R-:W0:Y:S02]  /*90b0*/  @P0 LDC.64 R4, c[0x0][0x9e8] ;  /* 0x00027a00ff040b82 */ /* 0x000e240000000a00 */
[----:B0-----:R-:W-:-:S05]  /*90c0*/  @P0 IMAD.HI.U32 R4, R0, R4, RZ ;  /* 0x0000000400040227 */ /* 0x001fca00078e00ff */
[----:B------:R-:W-:-:S07]  /*90d0*/  @P0 SHF.R.U32.HI R0, RZ, R5, R4 ;  /* 0x00000005ff000219 */ /* 0x000fce0000011604 */
.L_x_1626:
[----:B------:R-:W-:Y:S05]  /*90e0*/  BSYNC B0 ;  /* 0x0000000000007941 */ /* 0x000fea0003800000 */
.L_x_1624:
[----:B------:R-:W-:-:S05]  /*90f0*/  IMAD R5, R0, R3, R3 ;  /* 0x0000000300057224 */ /* 0x000fca00078e0203 */
[----:B------:R-:W-:-:S07]  /*9100*/  VIMNMX R2, R2, R5, PT ;  /* 0x0000000502027248 */ /* 0x000fce0003fe0100 */
.L_x_1623:
[----:B------:R-:W0:Y:S01]  /*9110*/  @P1 LDC R0, c[0x0][0x44c] ;  /* 0x00011300ff001b82 */ /* 0x000e220000000800 */
[----:B------:R-:W-:Y:S01]  /*9120*/  VIADD R2, R2, 0x3f ;  /* 0x0000003f02027836 */ /* 0x000fe20000000000 */
[----:B------:R-:W-:Y:S01]  /*9130*/  ULDC UR4, c[0x0][0x9dc] ;  /* 0x0002770000047ab9 */ /* 0x000fe20000000800 */
[----:B------:R-:W-:-:S03]  /*9140*/  IMAD.MOV.U32 R7, RZ, RZ, R36 ;  /* 0x000000ffff077224 */ /* 0x000fc600078e0024 */
[----:B------:R-:W-:Y:S02]  /*9150*/  SHF.R.S32.HI R5, RZ, 0x1f, R2 ;  /* 0x0000001fff057819 */ /* 0x000fe40000011402 */
[----:B------:R-:W1:Y:S02]  /*9160*/  @P1 LDC R9, c[0x0][0x450] ;  /* 0x00011400ff091b82 */ /* 0x000e640000000800 */
[----:B------:R-:W-:-:S04]  /*9170*/  LEA.HI R5, R5, R2, RZ, 0x6 ;  /* 0x0000000205057211 */ /* 0x000fc800078f30ff */
[----:B------:R-:W-:Y:S01]  /*9180*/  SHF.R.S32.HI R5, RZ, 0x6, R5 ;  /* 0x00000006ff057819 */ /* 0x000fe20000011405 */
[----:B0-----:R-:W-:-:S05]  /*9190*/  @P1 IMAD.HI.U32 R0, R36, R0, RZ ;  /* 0x0000000024001227 */ /* 0x001fca00078e00ff */
[----:B-1----:R-:W-:Y:S02]  /*91a0*/  @P1 SHF.R.U32.HI R7, RZ, R9, R0 ;  /* 0x00000009ff071219 */ /* 0x002fe40000011600 */
[----:B------:R-:W-:-:S03]  /*91b0*/  VIMNMX R9, R104, R5, PT ;  /* 0x0000000568097248 */ /* 0x000fc60003fe0100 */
        /* <DEDUP_REMOVED lines=13> */
.L_x_1629:
[----:B------:R-:W-:-:S13]  /*9290*/  ISETP.NE.AND P0, PT, R3, 0x1, PT ;  /* 0x000000010300780c */ /* 0x000fda0003f05270 */
[----:B------:R-:W0:Y:S02]  /*92a0*/  @P0 LDC.64 R4, c[0x0][0x9e8] ;  /* 0x00027a00ff040b82 */ /* 0x000e240000000a00 */
[----:B0-----:R-:W-:-:S05]  /*92b0*/  @P0 IMAD.HI.U32 R4, R0, R4, RZ ;  /* 0x0000000400040227 */ /* 0x001fca00078e00ff */
[----:B------:R-:W-:-:S07]  /*92c0*/  @P0 SHF.R.U32.HI R0, RZ, R5, R4 ;  /* 0x00000005ff000219 */ /* 0x000fce0000011604 */
.L_x_1630:
[----:B------:R-:W-:Y:S05]  /*92d0*/  BSYNC B0 ;  /* 0x0000000000007941 */ /* 0x000fea0003800000 */
.L_x_1628:
[----:B------:R-:W-:-:S05]  /*92e0*/  IMAD R3, R0, R3, RZ ;  /* 0x0000000300037224 */ /* 0x000fca00078e02ff */
[----:B------:R-:W-:-:S07]  /*92f0*/  VIMNMX R2, R2, R3, !PT ;  /* 0x0000000302027248 */ /* 0x000fce0007fe0100 */
.L_x_1627:
[----:B------:R-:W-:Y:S01]  /*9300*/  SHF.R.S32.HI R3, RZ, 0x1f, R2 ;  /* 0x0000001fff037819 */ /* 0x000fe20000011402 */
[----:B------:R-:W-:Y:S01]  /*9310*/  BSSY B0, `(.L_x_1631) ;  /* 0x0000027000007945 */ /* 0x000fe20003800000 */
[----:B------:R-:W-:Y:S02]  /*9320*/  IMAD.MOV.U32 R100, RZ, RZ, RZ ;  /* 0x000000ffff647224 */ /* 0x000fe400078e00ff */
[----:B------:R-:W-:-:S04]  /*9330*/  LEA.HI R3, R3, R2, RZ, 0x6 ;  /* 0x0000000203037211 */ /* 0x000fc800078f30ff */
[----:B------:R-:W-:-:S04]  /*9340*/  SHF.R.S32.HI R3, RZ, 0x6, R3 ;  /* 0x00000006ff037819 */ /* 0x000fc80000011403 */
[----:B------:R-:W-:-:S04]  /*9350*/  VIMNMX R11, RZ, R3, !PT ;  /* 0x00000003ff0b7248 */ /* 0x000fc80007fe0100 */
[----:B------:R-:W-:-:S13]  /*9360*/  ISETP.GT.AND P0, PT, R9, R11, PT ;  /* 0x0000000b0900720c */ /* 0x000fda0003f04270 */
[----:B------:R-:W-:Y:S05]  /*9370*/  @!P0 BRA `(.L_x_1632) ;  /* 0x0000000000808947 */ /* 0x000fea0003800000 */
[----:B------:R-:W2:Y:S01]  /*9380*/  LDL R0, [R1+0x4c] ;  /* 0x00004c0001007983 */ /* 0x000ea20000100800 */
[----:B------:R-:W-:Y:S01]  /*9390*/  ULDC UR4, c[0x0][0x9f0] ;  /* 0x00027c0000047ab9 */ /* 0x000fe20000000800 */
[----:B--2---:R-:W-:-:S04]  /*93a0*/  ISETP.NE.AND P0, PT, R0, RZ, PT ;  /* 0x000000ff0000720c */ /* 0x004fc80003f05270 */
[----:B------:R-:W-:-:S04]  /*93b0*/  SEL R6, R0, UR4, P0 ;  /* 0x0000000400067c07 */ /* 0x000fc80008000000 */
[-C--:B------:R-:W-:Y:S02]  /*93c0*/  IABS R5, R6.reuse ;  /* 0x0000000600057213 */ /* 0x080fe40000000000 */
[----:B------:R-:W-:Y:S02]  /*93d0*/  IADD3 R0, R6, -0x1, R9 ;  /* 0xffffffff06007810 */ /* 0x000fe40007ffe009 */
[----:B------:R-:W0:Y:S01]  /*93e0*/  I2F.RP R4, R5 ;  /* 0x0000000500047306 */ /* 0x000e220000209400 */
[----:B------:R-:W-:Y:S02]  /*93f0*/  IABS R10, R6 ;  /* 0x00000006000a7213 */ /* 0x000fe40000000000 */
[----:B------:R-:W-:-:S05]  /*9400*/  IMAD.IADD R0, R0, 0x1, -R11 ;  /* 0x0000000100007824 */ /* 0x000fca00078e0a0b */
[----:B0-----:R-:W0:Y:S02]  /*9410*/  MUFU.RCP R4, R4 ;  /* 0x0000000400047308 */ /* 0x001e240000001000 */
[----:B0-----:R-:W-:Y:S02]  /*9420*/  VIADD R2, R4, 0xffffffe ;  /* 0x0ffffffe04027836 */ /* 0x001fe40000000000 */
[----:B------:R-:W-:-:S04]  /*9430*/  IMAD.MOV R4, RZ, RZ, -R10 ;  /* 0x000000ffff047224 */ /* 0x000fc800078e0a0a */
[----:B------:R0:W1:Y:S02]  /*9440*/  F2I.FTZ.U32.TRUNC.NTZ R3, R2 ;  /* 0x0000000200037305 */ /* 0x000064000021f000 */
[----:B0-----:R-:W-:Y:S01]  /*9450*/  IMAD.MOV.U32 R2, RZ, RZ, RZ ;  /* 0x000000ffff027224 */ /* 0x001fe200078e00ff */
[----:B-1----:R-:W-:-:S05]  /*9460*/  IADD3 R8, RZ, -R3, RZ ;  /* 0x80000003ff087210 */ /* 0x002fca0007ffe0ff */
[----:B------:R-:W-:Y:S01]  /*9470*/  IMAD R7, R8, R5, RZ ;  /* 0x0000000508077224 */ /* 0x000fe200078e02ff */
[----:B------:R-:W-:Y:S02]  /*9480*/  IABS R8, R0 ;  /* 0x0000000000087213 */ /* 0x000fe40000000000 */
[----:B------:R-:W-:Y:S01]  /*9490*/  LOP3.LUT R0, R0, R6, RZ, 0x3c, !PT ;  /* 0x0000000600007212 */ /* 0x000fe200078e3cff */
[----:B------:R-:W-:-:S03]  /*94a0*/  IMAD.HI.U32 R3, R3, R7, R2 ;  /* 0x0000000703037227 */ /* 0x000fc600078e0002 */
[----:B------:R-:W-:Y:S01]  /*94b0*/  ISETP.GE.AND P2, PT, R0, RZ, PT ;  /* 0x000000ff0000720c */ /* 0x000fe20003f46270 */
        /* <DEDUP_REMOVED lines=10> */
[----:B------:R-:W-:-:S05]  /*9560*/  @!P1 LOP3.LUT R3, RZ, R6, RZ, 0x33, !PT ;  /* 0x00000006ff039212 */ /* 0x000fca00078e33ff */
[----:B------:R-:W-:-:S07]  /*9570*/  IMAD.MOV.U32 R100, RZ, RZ, R3 ;  /* 0x000000ffff647224 */ /* 0x000fce00078e0003 */
.L_x_1632:
[----:B------:R-:W-:Y:S05]  /*9580*/  BSYNC B0 ;  /* 0x0000000000007941 */ /* 0x000fea0003800000 */
.L_x_1631:
        /* <DEDUP_REMOVED lines=67> */
[----:B--2---:R-:W-:-:S05]  /*99c0*/  IMAD R0, R0, R100, R11 ;  /* 0x0000006400007224 */ /* 0x004fca00078e020b */
[----:B------:R0:W-:Y:S01]  /*99d0*/  STL [R1+0x38], R0 ;  /* 0x0000380001007387 */ /* 0x0001e20000100800 */
[----:B------:R-:W-:-:S04]  /*99e0*/  VIADDMNMX R100, R0, R100, R9, PT ;  /* 0x0000006400647246 */ /* 0x000fc80003800109 */
[----:B------:R-:W-:-:S13]  /*99f0*/  ISETP.GT.AND P1, PT, R100, R0, PT ;  /* 0x000000006400720c */ /* 0x000fda0003f24270 */
[----:B0-----:R-:W-:Y:S05]  /*9a00*/  @!P1 BRA `(.L_x_1633) ;  /* 0x0000016000889947 */ /* 0x001fea0003800000 */
[----:B------:R-:W0:Y:S01]  /*9a10*/  S2R R0, SR_TID.X ;  /* 0x0000000000007919 */ /* 0x000e220000002100 */
[----:B------:R-:W-:Y:S01]  /*9a20*/  BSSY B6, `(.L_x_1634) ;  /* 0x0000020000067945 */ /* 0x000fe20003800000 */
[----:B0-----:R-:W-:-:S05]  /*9a30*/  VIADD R0, R0, 0xffffff80 ;  /* 0xffffff8000007836 */ /* 0x001fca0000000000 */
[----:B------:R-:W-:-:S04]  /*9a40*/  SHF.R.S32.HI R3, RZ, 0x1f, R0 ;  /* 0x0000001fff037819 */ /* 0x000fc80000011400 */
[----:B------:R-:W-:-:S04]  /*9a50*/  LEA.HI R3, R3, R0, RZ, 0x7 ;  /* 0x0000000003037211 */ /* 0x000fc800078f38ff */
[----:B------:R-:W-:-:S06]  /*9a60*/  SHF.R.S32.HI R0, RZ, 0x7, R3 ;  /* 0x00000007ff007819 */ /* 0x000fcc0000011403 */
[----:B------:R-:W0:Y:S02]  /*9a70*/  SHFL.IDX PT, R0, R0, RZ, 0x1f ;  /* 0x00001fff00007589 */ /* 0x000e2400000e0000 */
[----:B0-----:R-:W-:-:S04]  /*9a80*/  LEA.HI R2, R0, R0, RZ, 0x1 ;  /* 0x0000000000027211 */ /* 0x001fc800078f08ff */
[----:B------:R-:W-:Y:S01]  /*9a90*/  LOP3.LUT R3, R2, 0x1e, RZ, 0xc0, !PT ;  /* 0x0000001e02037812 */ /* 0x000fe200078ec0ff */
[----:B------:R-:W-:-:S04]  /*9aa0*/  VIADD R2, R16, 0x10400 ;  /* 0x0001040010027836 */ /* 0x000fc80000000000 */
[----:B------:R-:W-:Y:S01]  /*9ab0*/  IMAD.IADD R3, R0, 0x1, -R3 ;  /* 0x0000000100037824 */ /* 0x000fe200078e0a03 */
[----:B------:R-:W-:-:S03]  /*9ac0*/  LOP3.LUT P0, RZ, R2, 0x3ff, RZ, 0xc0, !PT ;  /* 0x000003ff02ff7812 */ /* 0x000fc6000780c0ff */
[----:B------:R-:W-:Y:S01]  /*9ad0*/  IMAD R3, R3, 0x2000, R2 ;  /* 0x0000200003037824 */ /* 0x000fe200078e0202 */
[----:B------:R-:W-:-:S04]  /*9ae0*/  P2R R24, PR, RZ, 0x1 ;  /* 0x00000001ff187803 */ /* 0x000fc80000000000 */
[----:B------:R-:W-:-:S04]  /*9af0*/  SHF.R.U32.HI R2, RZ, 0x4, R3 ;  /* 0x00000004ff027819 */ /* 0x000fc80000011603 */
[----:B------:R-:W-:Y:S01]  /*9b00*/  LOP3.LUT R2, R2, 0x3fff, RZ, 0xc0, !PT ;  /* 0x00003fff02027812 */ /* 0x000fe200078ec0ff */
[----:B------:R-:W-:Y:S06]  /*9b10*/  @!P0 BRA `(.L_x_1635) ;  /* 0x0000000000408947 */ /* 0x000fec0003800000 */
[----:B------:R-:W-:Y:S01]  /*9b20*/  MOV R14, 0x0 ;  /* 0x00000000000e7802 */ /* 0x000fe20000000f00 */
[----:B------:R-:W-:Y:S01]  /*9b30*/  ULDC.64 UR4, c[0x4][0xa8] ;  /* 0x01002a0000047ab9 */ /* 0x000fe20000000a00 */
[----:B------:R-:W-:Y:S01]  /*9b40*/  ULDC.64 UR6, c[0x4][0xb0] ;  /* 0x01002c0000067ab9 */ /* 0x000fe20000000a00 */
[----:B------:R-:W-:Y:S01]  /*9b50*/  MOV R4, UR4 ;  /* 0x0000000400047c02 */ /* 0x000fe20008000f00 */
[----:B------:R-:W-:Y:S01]  /*9b60*/  IMAD.U32 R5, RZ, RZ, UR5 ;  /* 0x00000005ff057e24 */ /* 0x000fe2000f8e00ff */
[----:B------:R-:W-:Y:S01]  /*9b70*/  ULDC.64 UR4, c[0x4][0x48] ;  /* 0x0100120000047ab9 */ /* 0x000fe20000000a00 */
[----:B------:R-:W0:Y:S01]  /*9b80*/  LDC.64 R14, c[0x4][R14] ;  /* 0x010000000e0e7b82 */ /* 0x000e220000000a00 */
        /* <DEDUP_REMOVED lines=8> */
[----:B0----5:R-:W-:Y:S05]  /*9c10*/  CALL.ABS.NOINC R14 ;  /* 0x000000000e007343 */ /* 0x021fea0003c00000 */
.L_x_1635:
[----:B------:R-:W-:Y:S05]  /*9c20*/  BSYNC B6 ;  /* 0x0000000000067941 */ /* 0x000fea0003800000 */
.L_x_1634:
[----:B------:R-:W-:Y:S02]  /*9c30*/  ULDC UR4, c[0x0][0x3f4] ;  /* 0x0000fd0000047ab9 */ /* 0x000fe40000000800 */
[----:B------:R-:W-:-:S13]  /*9c40*/  ISETP.LT.AND P0, PT, RZ, UR4, PT ;  /* 0x00000004ff007c0c */ /* 0x000fda000bf01270 */
[----:B------:R-:W-:Y:S05]  /*9c50*/  @P0 BRA `(.L_x_1636) ;  /* 0x0000000000400947 */ /* 0x000fea0003800000 */
[----:B------:R-:W2:Y:S02]  /*9c60*/  LDL R20, [R1+0x54] ;  /* 0x0000540001147983 */ /* 0x000ea40000100800 */
[----:B--2---:R-:W-:-:S04]  /*9c70*/  LEA.HI R0, R20, R20, RZ, 0x1 ;  /* 0x0000001414007211 */ /* 0x004fc800078f08ff */
[----:B------:R-:W-:-:S05]  /*9c80*/  LOP3.LUT R0, R0, 0xfffffffe, RZ, 0xc0, !PT ;  /* 0xfffffffe00007812 */ /* 0x000fca00078ec0ff */
[----:B------:R-:W-:-:S05]  /*9c90*/  IMAD.IADD R0, R20, 0x1, -R0 ;  /* 0x0000000114007824 */ /* 0x000fca00078e0a00 */
[----:B------:R-:W-:-:S04]  /*9ca0*/  SHF.L.U32 R3, R0, 0x1f, RZ ;  /* 0x0000001f00037819 */ /* 0x000fc800000006ff */
[----:B------:R0:W1:Y:S03]  /*9cb0*/  SYNCS.PHASECHK.TRANS64.TRYWAIT P0, [R16+URZ+0x30800], R3 ;  /* 0x03080003100075a7 */ /* 0x000066000800017f */
[----:B-1----:R-:W-:Y:S05]  /*9cc0*/  @!P0 NANOSLEEP.SYNCS 0x989680 ;  /* 0x009896800000895d */ /* 0x002fea0003900000 */
[----:B------:R-:W1:Y:S01]  /*9cd0*/  @!P0 SYNCS.PHASECHK.TRANS64 P0, [R16+URZ+0x30800], R3 ;  /* 0x03080003100085a7 */ /* 0x000e62000800007f */
[----:B------:R-:W-:Y:S04]  /*9ce0*/  BSSY B0, `(.L_x_1637) ;  /* 0x0000006000007945 */ /* 0x000fe80003800000 */
[----:B-1----:R-:W-:Y:S05]  /*9cf0*/  @P0 BRA `(.L_x_1638) ;  /* 0x0000000000100947 */ /* 0x002fea0003800000 */
.L_x_1639:
[----:B-1----:R1:W2:Y:S02]  /*9d00*/  SYNCS.PHASECHK.TRANS64.TRYWAIT P0, [R16+URZ+0x30800], R3 ;  /* 0x03080003100075a7 */ /* 0x0022a4000800017f */
[----:B--2---:R-:W-:Y:S05]  /*9d10*/  @!P0 NANOSLEEP.SYNCS 0x989680 ;  /* 0x009896800000895d */ /* 0x004fea0003900000 */
[----:B------:R-:W2:Y:S02]  /*9d20*/  @!P0 SYNCS.PHASECHK.TRANS64 P0, [R16+URZ+0x30800], R3 ;  /* 0x03080003100085a7 */ /* 0x000ea4000800007f */
[----:B--2---:R-:W-:Y:S05]  /*9d30*/  @!P0 BRA `(.L_x_1639) ;  /* 0xfffffffc00f08947 */ /* 0x004fea000383ffff */
.L_x_1638:
[----:B------:R-:W-:Y:S05]  /*9d40*/  BSYNC B0 ;  /* 0x0000000000007941 */ /* 0x000fea0003800000 */
.L_x_1637:
[----:B------:R-:W-:Y:S05]  /*9d50*/  BRA `(.L_x_1640) ;  /* 0x0000009400747947 */ /* 0x000fea0003800000 */
.L_x_1636:
[----:B------:R-:W-:Y:S01]  /*9d60*/  ISETP.NE.AND P0, PT, R24, RZ, PT ;  /* 0x000000ff1800720c */ /* 0x000fe20003f05270 */
[----:B------:R-:W-:Y:S01]  /*9d70*/  ULDC.64 UR4, c[0x0][0x3f8] ;  /* 0x0000fe0000047ab9 */ /* 0x000fe20000000a00 */
[----:B-----5:R-:W-:Y:S01]  /*9d80*/  SHF.R.S32.HI R0, RZ, 0x1f, R101 ;  /* 0x0000001fff007819 */ /* 0x020fe20000011465 */
[----:B------:R-:W-:Y:S01]  /*9d90*/  ULDC.64 UR6, c[0x0][0x408] ;  /* 0x0001020000067ab9 */ /* 0x000fe20000000a00 */
[----:B------:R-:W-:Y:S01]  /*9da0*/  IMAD.WIDE.U32 R24, R101, UR4, RZ ;  /* 0x0000000465187c25 */ /* 0x000fe2000f8e00ff */
[----:B------:R-:W-:Y:S03]  /*9db0*/  BSSY B6, `(.L_x_1641) ;  /* 0x0000019000067945 */ /* 0x000fe60003800000 */
[C---:B------:R-:W-:Y:S02]  /*9dc0*/  IMAD R4, R0.reuse, UR4, RZ ;  /* 0x0000000400047c24 */ /* 0x040fe4000f8e02ff */
[----:B------:R-:W-:-:S02]  /*9dd0*/  IMAD R0, R0, UR6, RZ ;  /* 0x0000000600007c24 */ /* 0x000fc4000f8e02ff */
[C---:B------:R-:W-:Y:S02]  /*9de0*/  IMAD R33, R101.reuse, UR5, R4 ;  /* 0x0000000565217c24 */ /* 0x040fe4000f8e0204 */
[C---:B------:R-:W-:Y:S02]  /*9df0*/  IMAD R29, R101.reuse, UR7, R0 ;  /* 0x00000007651d7c24 */ /* 0x040fe4000f8e0200 */
[----:B------:R-:W-:-:S04]  /*9e00*/  IMAD.WIDE.U32 R26, R101, UR6, RZ ;  /* 0x00000006651a7c25 */ /* 0x000fc8000f8e00ff */
[----:B------:R-:W-:Y:S02]  /*9e10*/  IMAD.IADD R33, R33, 0x1, R25 ;  /* 0x0000000121217824 */ /* 0x000fe400078e0219 */
[----:B------:R-:W-:Y:S01]  /*9e20*/  IMAD.IADD R29, R29, 0x1, R27 ;  /* 0x000000011d1d7824 */ /* 0x000fe200078e021b */
[----:B------:R-:W-:Y:S06]  /*9e30*/  @!P0 BRA `(.L_x_1642) ;  /* 0x0000000000408947 */ /* 0x000fec0003800000 */
[----:B------:R-:W-:Y:S01]  /*9e40*/  MOV R14, 0x0 ;  /* 0x00000000000e7802 */ /* 0x000fe20000000f00 */
[----:B------:R-:W-:Y:S01]  /*9e50*/  ULDC.64 UR4, c[0x4][0xa8] ;  /* 0x01002a0000047ab9 */ /* 0x000fe20000000a00 */
[----:B------:R-:W-:Y:S01]  /*9e60*/  ULDC.64 UR6, c[0x4][0xb0] ;  /* 0x01002c0000067ab9 */ /* 0x000fe20000000a00 */
[----:B------:R-:W-:Y:S01]  /*9e70*/  IMAD.U32 R4, RZ, RZ, UR4 ;  /* 0x00000004ff047e24 */ /* 0x000fe2000f8e00ff */
[----:B------:R-:W-:Y:S01]  /*9e80*/  MOV R6, UR6 ;  /* 0x0000000600067c02 */ /* 0x000fe20008000f00 */
[----:B------:R-:W-:Y:S01]  /*9e90*/  IMAD.U32 R5, RZ, RZ, UR5 ;  /* 0x00000005ff057e24 */ /* 0x000fe2000f8e00ff */
[----:B------:R-:W0:Y:S01]  /*9ea0*/  LDC.64 R14, c[0x4][R14] ;  /* 0x010000000e0e7b82 */ /* 0x000e220000000a00 */
[----:B------:R-:W-:Y:S01]  /*9eb0*/  ULDC.64 UR4, c[0x4][0x20] ;  /* 0x0100080000047ab9 */ /* 0x000fe20000000a00 */
        /* <DEDUP_REMOVED lines=8> */
.L_x_1642:
[----:B------:R-:W-:Y:S05]  /*9f40*/  BSYNC B6 ;  /* 0x0000000000067941 */ /* 0x000fea0003800000 */
.L_x_1641:
[----:B------:R-:W2:Y:S01]  /*9f50*/  LDL R90, [R1+0x14] ;  /* 0x00001400015a7983 */ /* 0x000ea20000100800 */
[----:B------:R-:W-:-:S03]  /*9f60*/  ULDC.U8 UR4, c[0x0][0x410] ;  /* 0x0001040000047ab9 */ /* 0x000fc60000000000 */
[----:B------:R-:W3:Y:S01]  /*9f70*/  LDL R20, [R1+0x44] ;  /* 0x0000440001147983 */ /* 0x000ee20000100800 */
[----:B------:R-:W-:Y:S01]  /*9f80*/  ISETP.NE.AND P0, PT, RZ, UR4, PT ;  /* 0x00000004ff007c0c */ /* 0x000fe2000bf05270 */
[----:B------:R-:W-:Y:S01]  /*9f90*/  BSSY B0, `(.L_x_1643) ;  /* 0x0000931000007945 */ /* 0x000fe20003800000 */
[----:B--2---:R-:W-:-:S05]  /*9fa0*/  IADD3 R0, R23, R90, RZ ;  /* 0x0000005a17007210 */ /* 0x004fca0007ffe0ff */
[----:B---3--:R-:W-:-:S06]  /*9fb0*/  IMAD R3, R20, 0x20, R0 ;  /* 0x0000002014037824 */ /* 0x008fcc00078e0200 */
[----:B------:R-:W-:Y:S05]  /*9fc0*/  @!P0 BRA `(.L_x_1644) ;  /* 0x0000004800188947 */ /* 0x000fea0003800000 */
[----:B------:R-:W0:Y:S01]  /*9fd0*/  LDC R10, c[0x0][0x448] ;  /* 0x00011200ff0a7b82 */ /* 0x000e220000000800 */
[----:B------:R-:W-:Y:S01]  /*9fe0*/  ULDC.64 UR4, c[0x0][0x3f8] ;  /* 0x0000fe0000047ab9 */ /* 0x000fe20000000a00 */
[----:B------:R-:W-:Y:S01]  /*9ff0*/  ULDC.64 UR6, c[0x0][0x408] ;  /* 0x0001020000067ab9 */ /* 0x000fe20000000a00 */
[----:B------:R-:W-:Y:S01]  /*a000*/  IMAD.MOV.U32 R32, RZ, RZ, R24 ;  /* 0x000000ffff207224 */ /* 0x000fe200078e0018 */
[----:B0-----:R-:W-:-:S13]  /*a010*/  ISETP.NE.AND P0, PT, R10, 0x1, PT ;  /* 0x000000010a00780c */ /* 0x001fda0003f05270 */
[----:B------:R-:W0:Y:S08]  /*a020*/  @P0 LDC R4, c[0x0][0x44c] ;  /* 0x00011300ff040b82 */ /* 0x000e300000000800 */
[----:B------:R-:W1:Y:S01]  /*a030*/  @P0 LDC R5, c[0x0][0x450] ;  /* 0x00011400ff050b82 */ /* 0x000e620000000800 */
[----:B0-----:R-:W-:-:S05]  /*a040*/  @P0 IMAD.HI.U32 R4, R3, R4, RZ ;  /* 0x0000000403040227 */ /* 0x001fca00078e00ff */
[----:B-1----:R-:W-:Y:S01]  /*a050*/  @P0 SHF.R.U32.HI R3, RZ, R5, R4 ;  /* 0x00000005ff030219 */ /* 0x002fe20000011604 */
[----:B------:R-:W-:Y:S02]  /*a060*/  IMAD.MOV.U32 R4, RZ, RZ, R26 ;  /* 0x000000ffff047224 */ /* 0x000fe400078e001a */
[----:B------:R-:W-:Y:S01]  /*a070*/  IMAD.MOV.U32 R5, RZ, RZ, R29 ;  /* 0x000000ffff057224 */ /* 0x000fe200078e001d */
[----:B------:R-:W-:Y:S01]  /*a080*/  SHF.R.S32.HI R6, RZ, 0x1f, R3 ;  /* 0x0000001fff067819 */ /* 0x000fe20000011403 */
[----:B------:R-:W-:-:S04]  /*a090*/  IMAD.WIDE.U32 R32, R3, UR4, R32 ;  /* 0x0000000403207c25 */ /* 0x000fc8000f8e0020 */
[C---:B------:R-:W-:Y:S02]  /*a0a0*/  IMAD R8, R6.reuse, UR4, RZ ;  /* 0x0000000406087c24 */ /* 0x040fe4000f8e02ff */
[----:B------:R-:W-:Y:S02]  /*a0b0*/  IMAD R6, R6, UR6, RZ ;  /* 0x0000000606067c24 */ /* 0x000fe4000f8e02ff */
[C---:B------:R-:W-:Y:S01]  /*a0c0*/  IMAD R7, R3.reuse, UR5, R8 ;  /* 0x0000000503077c24 */ /* 0x040fe2000f8e0208 */
[----:B------:R-:W-:Y:S01]  /*a0d0*/  ULDC.64 UR4, c[0x0][0x3e8] ;  /* 0x0000fa0000047ab9 */ /* 0x000fe20000000a00 */
[C---:B------:R-:W-:Y:S01]  /*a0e0*/  IMAD.WIDE.U32 R4, R3.reuse, UR6, R4 ;  /* 0x0000000603047c25 */ /* 0x040fe2000f8e0004 */
[----:B------:R-:W-:Y:S01]  /*a0f0*/  LEA R31, P0, R32, UR4, 0x1 ;  /* 0x00000004201f7c11 */ /* 0x000fe2000f8008ff */
[----:B------:R-:W-:Y:S02]  /*a100*/  UMOV UR4, 0xffffffff ;  /* 0xffffffff00047882 */ /* 0x000fe40000000000 */
[----:B------:R-:W-:Y:S01]  /*a110*/  IMAD R9, R3, UR7, R6 ;  /* 0x0000000703097c24 */ /* 0x000fe2000f8e0206 */
[----:B------:R-:W-:Y:S01]  /*a120*/  ULDC.64 UR6, c[0x0][0x400] ;  /* 0x0001000000067ab9 */ /* 0x000fe20000000a00 */
[----:B------:R-:W-:Y:S01]  /*a130*/  IMAD.IADD R3, R33, 0x1, R7 ;  /* 0x0000000121037824 */ /* 0x000fe200078e0207 */
[----:B------:R-:W-:Y:S01]  /*a140*/  LEA R30, P1, R4, UR6, 0x1 ;  /* 0x00000006041e7c11 */ /* 0x000fe2000f8208ff */
[----:B------:R-:W-:-:S03]  /*a150*/  IMAD.IADD R33, R5, 0x1, R9 ;  /* 0x0000000105217824 */ /* 0x000fc600078e0209 */
[----:B------:R-:W-:Y:S02]  /*a160*/  LEA.HI.X R32, R32, UR5, R3, 0x1, P0 ;  /* 0x0000000520207c11 */ /* 0x000fe400080f0c03 */
[----:B------:R-:W-:Y:S01]  /*a170*/  LEA.HI.X R33, R4, UR7, R33, 0x1, P1 ;  /* 0x0000000704217c11 */ /* 0x000fe200088f0c21 */
[----:B------:R-:W-:Y:S06]  /*a180*/  BRA.DIV UR4, `(.L_x_1645) ;  /* 0x0000024a044c7947 */ /* 0x000fec000b800000 */
[----:B------:R0:W1:Y:S04]  /*a190*/  SHFL.IDX PT, R9, R32, RZ, 0x181f ;  /* 0x00181fff20097589 */ /* 0x00006800000e0000 */
[----:B------:R0:W2:Y:S04]  /*a1a0*/  SHFL.IDX PT, R8, R31, RZ, 0x181f ;  /* 0x00181fff1f087589 */ /* 0x0000a800000e0000 */
[----:B------:R0:W3:Y:S04]  /*a1b0*/  SHFL.IDX PT, R26, R33, RZ, 0x181f ;  /* 0x00181fff211a7589 */ /* 0x0000e800000e0000 */
[----:B------:R0:W4:Y:S02]  /*a1c0*/  SHFL.IDX PT, R5, R30, RZ, 0x181f ;  /* 0x00181fff1e057589 */ /* 0x00012400000e0000 */
.L_x_2029:
[----:B------:R-:W-:Y:S01]  /*a1d0*/  IMAD R3, R219, R10, RZ ;  /* 0x0000000adb037224 */ /* 0x000fe200078e02ff */
        /* <DEDUP_REMOVED lines=8> */
[----:B------:R-:W-:Y:S02]  /*a260*/  CS2R R72, SRZ ;  /* 0x0000000000487805 */ /* 0x000fe4000001ff00 */
[----:B------:R-:W-:-:S03]  /*a270*/  CS2R R76, SRZ ;  /* 0x00000000004c7805 */ /* 0x000fc6000001ff00 */
[----:B------:R-:W-:Y:S05]  /*a280*/  @P0 BRA `(.L_x_1647) ;  /* 0x0000000000bc0947 */ /* 0x000fea0003800000 */
[----:B------:R-:W3:Y:S01]  /*a290*/  LDL R4, [R1+0x70] ;  /* 0x0000700001047983 */ /* 0x000ee20000100800 */
[----:B------:R-:W-:-:S03]  /*a2a0*/  ULDC UR4, c[0x0][0x3f4] ;  /* 0x0000fd0000047ab9 */ /* 0x000fc60000000800 */
[----:B------:R-:W3:Y:S04]  /*a2b0*/  LDL R6, [R1+0x74] ;  /* 0x0000740001067983 */ /* 0x000ee80000100800 */
[----:B------:R-:W3:Y:S01]  /*a2c0*/  LDL R29, [R1+0x6c] ;  /* 0x00006c00011d7983 */ /* 0x000ee20000100800 */
[----:B------:R-:W-:Y:S02]  /*a2d0*/  ISETP.GE.AND P2, PT, R234, UR4, PT ;  /* 0x00000004ea007c0c */ /* 0x000fe4000bf46270 */
[----:B------:R-:W-:Y:S02]  /*a2e0*/  ISETP.GE.AND P1, PT, R233, UR4, PT ;  /* 0x00000004e9007c0c */ /* 0x000fe4000bf26270 */
[----:B------:R-:W-:Y:S02]  /*a2f0*/  ISETP.GE.AND P0, PT, R235, UR4, PT ;  /* 0x00000004eb007c0c */ /* 0x000fe4000bf06270 */
[----:B------:R-:W-:-:S07]  /*a300*/  ISETP.GE.AND P3, PT, R200, UR4, PT ;  /* 0x00000004c8007c0c */ /* 0x000fce000bf66270 */
[----:B------:R-:W-:-:S04]  /*a310*/  @!P2 SHF.L.U32 R12, R234, 0x1, RZ ;  /* 0x00000001ea0ca819 */ /* 0x000fc800000006ff */
[-C--:B--2---:R-:W-:Y:S01]  /*a320*/  @!P2 IADD3 R14, P4, R8, R12.reuse, RZ ;  /* 0x0000000c080ea210 */ /* 0x084fe20007f9e0ff */
[----:B------:R-:W-:Y:S01]  /*a330*/  @!P0 IMAD.SHL.U32 R27, R235, 0x2, RZ ;  /* 0x00000002eb1b8824 */ /* 0x000fe200078e00ff */
[----:B----4-:R-:W-:Y:S01]  /*a340*/  @!P2 IADD3 R12, P6, R5, R12, RZ ;  /* 0x0000000c050ca210 */ /* 0x010fe20007fde0ff */
[----:B---3--:R-:W-:Y:S02]  /*a350*/  @!P3 IMAD.MOV.U32 R7, RZ, RZ, R26 ;  /* 0x000000ffff07b224 */ /* 0x008fe400078e001a */
[----:B-1----:R-:W-:Y:S01]  /*a360*/  @!P3 IMAD.WIDE R20, R200, 0x2, R8 ;  /* 0x00000002c814b825 */ /* 0x002fe200078e0208 */
        /* <DEDUP_REMOVED lines=8> */
[----:B------:R-:W-:Y:S02]  /*a3f0*/  ULDC.64 UR6, c[0x0][0x208] ;  /* 0x0000820000067ab9 */ /* 0x000fe40000000a00 */
[----:B------:R1:W5:Y:S01]  /*a400*/  @!P3 LD.E.64 R74, desc[UR6][R20.64] ;  /* 0x00000006144ab980 */ /* 0x000362000c101b00 */
[C---:B------:R-:W-:Y:S01]  /*a410*/  @!P1 SHF.L.U64.HI R28, R233.reuse, 0x1, R4 ;  /* 0x00000001e91c9819 */ /* 0x040fe20000010204 */
[----:B------:R-:W-:Y:S01]  /*a420*/  @!P1 IMAD.SHL.U32 R4, R233, 0x2, RZ ;  /* 0x00000002e9049824 */ /* 0x000fe200078e00ff */
[----:B------:R-:W-:Y:S01]  /*a430*/  @!P2 SHF.L.U64.HI R11, R234, 0x1, R6 ;  /* 0x00000001ea0ba819 */ /* 0x000fe20000010206 */
[----:B------:R-:W-:-:S03]  /*a440*/  @!P3 IMAD.MOV.U32 R6, RZ, RZ, R5 ;  /* 0x000000ffff06b224 */ /* 0x000fc600078e0005 */
[----:B------:R-:W-:Y:S01]  /*a450*/  @!P1 IADD3 R10, P5, R8, R4, RZ ;  /* 0x00000004080a9210 */ /* 0x000fe20007fbe0ff */
[----:B------:R-:W-:Y:S02]  /*a460*/  @!P2 IMAD.X R15, R9, 0x1, R11, P4 ;  /* 0x00000001090fa824 */ /* 0x000fe400020e060b */
[----:B------:R-:W-:-:S04]  /*a470*/  @!P3 IMAD.WIDE R24, R200, 0x2, R6 ;  /* 0x00000002c818b825 */ /* 0x000fc800078e0206 */
[----:B------:R-:W-:Y:S01]  /*a480*/  @!P2 IMAD.X R13, R26, 0x1, R11, P6 ;  /* 0x000000011a0da824 */ /* 0x000fe200030e060b */
[-C--:B------:R-:W-:Y:S01]  /*a490*/  @!P0 IADD3 R6, P6, R8, R27.reuse, RZ ;  /* 0x0000001b08068210 */ /* 0x080fe20007fde0ff */
[----:B------:R1:W5:Y:S01]  /*a4a0*/  @!P3 LD.E.64 R76, desc[UR6][R24.64] ;  /* 0x00000006184cb980 */ /* 0x000362000c101b00 */
[----:B------:R-:W-:Y:S02]  /*a4b0*/  @!P1 IADD3.X R11, R9, R28, RZ, P5, !PT ;  /* 0x0000001c090b9210 */ /* 0x000fe40002ffe4ff */
[----:B------:R-:W-:Y:S01]  /*a4c0*/  @!P0 IADD3 R8, P5, R5, R27, RZ ;  /* 0x0000001b05088210 */ /* 0x000fe20007fbe0ff */
[----:B------:R1:W5:Y:S01]  /*a4d0*/  @!P2 LD.E.64 R70, desc[UR6][R14.64] ;  /* 0x000000060e46a980 */ /* 0x000362000c101b00 */
[----:B------:R-:W-:Y:S02]  /*a4e0*/  @!P0 SHF.L.U64.HI R27, R235, 0x1, R29 ;  /* 0x00000001eb1b8819 */ /* 0x000fe4000001021d */
[----:B------:R-:W-:Y:S01]  /*a4f0*/  @!P1 IADD3 R4, P4, R5, R4, RZ ;  /* 0x0000000405049210 */ /* 0x000fe20007f9e0ff */
[----:B------:R1:W5:Y:S02]  /*a500*/  @!P2 LD.E.64 R72, desc[UR6][R12.64] ;  /* 0x000000060c48a980 */ /* 0x000364000c101b00 */
[----:B------:R-:W-:-:S02]  /*a510*/  @!P0 IMAD.X R7, R9, 0x1, R27, P6 ;  /* 0x0000000109078824 */ /* 0x000fc400030e061b */
[C---:B------:R-:W-:Y:S01]  /*a520*/  @!P1 IMAD.X R5, R26.reuse, 0x1, R28, P4 ;  /* 0x000000011a059824 */ /* 0x040fe200020e061c */
[----:B------:R1:W5:Y:S01]  /*a530*/  @!P1 LD.E.64 R66, desc[UR6][R10.64] ;  /* 0x000000060a429980 */ /* 0x000362000c101b00 */
[----:B------:R-:W-:-:S03]  /*a540*/  @!P0 IMAD.X R9, R26, 0x1, R27, P5 ;  /* 0x000000011a098824 */ /* 0x000fc600028e061b */
[----:B------:R1:W5:Y:S04]  /*a550*/  @!P1 LD.E.64 R68, desc[UR6][R4.64] ;  /* 0x0000000604449980 */ /* 0x000368000c101b00 */
[----:B------:R1:W5:Y:S04]  /*a560*/  @!P0 LD.E.64 R62, desc[UR6][R6.64] ;  /* 0x00000006063e8980 */ /* 0x000368000c101b00 */
[----:B------:R1:W5:Y:S02]  /*a570*/  @!P0 LD.E.64 R64, desc[UR6][R8.64] ;  /* 0x0000000608408980 */ /* 0x000364000c101b00 */
.L_x_1647:
[----:B------:R-:W-:Y:S05]  /*a580*/  BSYNC B1 ;  /* 0x0000000000017941 */ /* 0x000fea0003800000 */
.L_x_1646:
[----:B-1---5:R-:W-:Y:S01]  /*a590*/  IMAD.MOV.U32 R4, RZ, RZ, R62 ;  /* 0x000000ffff047224 */ /* 0x022fe200078e003e */
[----:B------:R-:W-:Y:S01]  /*a5a0*/  MOV R7, R67 ;  /* 0x0000004300077202 */ /* 0x000fe20000000f00 */
[----:B----4-:R-:W-:Y:S01]  /*a5b0*/  IMAD.MOV.U32 R5, RZ, RZ, R63 ;  /* 0x000000ffff057224 */ /* 0x010fe200078e003f */
[----:B------:R-:W-:Y:S01]  /*a5c0*/  UMOV UR4, 0xffffffff ;  /* 0xffffffff00047882 */ /* 0x000fe20000000000 */
[----:B------:R-:W-:Y:S01]  /*a5d0*/  IMAD.MOV.U32 R6, RZ, RZ, R66 ;  /* 0x000000ffff067224 */ /* 0x000fe200078e0042 */
[----:B------:R-:W-:Y:S01]  /*a5e0*/  PRMT R108, R108, 0x5410, R4 ;  /* 0x000054106c6c7816 */ /* 0x000fe20000000004 */
        /* <DEDUP_REMOVED lines=13> */
[----:B------:R-:W-:-:S02]  /*a6c0*/  MOV R6, R68 ;  /* 0x0000004400067202 */ /* 0x000fc40000000f00 */
[----:B------:R-:W-:Y:S02]  /*a6d0*/  CS2R R58, SRZ ;  /* 0x00000000003a7805 */ /* 0x000fe4000001ff00 */
        /* <DEDUP_REMOVED lines=9> */
[----:B------:R-:W-:Y:S02]  /*a770*/  PRMT R95, R95, 0x5410, R6 ;  /* 0x000054105f5f7816 */ /* 0x000fe40000000006 */
[----:B------:R-:W-:Y:S01]  /*a780*/  PRMT R113, R113, 0x5410, R7 ;  /* 0x0000541071717816 */ /* 0x000fe20000000007 */
[----:B------:R-:W-:Y:S06]  /*a790*/  BRA.DIV UR4, `(.L_x_1648) ;  /* 0x00000246043c7947 */ /* 0x000fec000b800000 */
[----:B------:R1:W4:Y:S04]  /*a7a0*/  SHFL.IDX PT, R9, R32, 0x1, 0x181f ;  /* 0x00381f0020097f89 */ /* 0x00032800000e0000 */
[----:B--2---:R1:W2:Y:S04]  /*a7b0*/  SHFL.IDX PT, R8, R31, 0x1, 0x181f ;  /* 0x00381f001f087f89 */ /* 0x0042a800000e0000 */
[----:B---3--:R1:W3:Y:S04]  /*a7c0*/  SHFL.IDX PT, R26, R33, 0x1, 0x181f ;  /* 0x00381f00211a7f89 */ /* 0x0082e800000e0000 */
[----:B------:R1:W0:Y:S02]  /*a7d0*/  SHFL.IDX PT, R5, R30, 0x1, 0x181f ;  /* 0x00381f001e057f89 */ /* 0x00022400000e0000 */
.L_x_2035:
[----:B------:R-:W-:Y:S01]  /*a7e0*/  VIADD R4, R0, 0x20 ;  /* 0x0000002000047836 */ /* 0x000fe20000000000 */
        /* <DEDUP_REMOVED lines=10> */
[----:B------:R-:W3:Y:S01]  /*a890*/  LDL R7, [R1+0x74] ;  /* 0x0000740001077983 */ /* 0x000ee20000100800 */
[----:B------:R-:W-:-:S03]  /*a8a0*/  ULDC UR4, c[0x0][0x3f4] ;  /* 0x0000fd0000047ab9 */ /* 0x000fc60000000800 */
[----:B------:R-:W3:Y:S04]  /*a8b0*/  LDL R6, [R1+0x70] ;  /* 0x0000700001067983 */ /* 0x000ee80000100800 */
[----:B------:R-:W3:Y:S01]  /*a8c0*/  LDL R29, [R1+0x6c] ;  /* 0x00006c00011d7983 */ /* 0x000ee20000100800 */
[----:B------:R-:W-:Y:S02]  /*a8d0*/  ISETP.GE.AND P2, PT, R234, UR4, PT ;  /* 0x00000004ea007c0c */ /* 0x000fe4000bf46270 */
[----:B------:R-:W-:Y:S02]  /*a8e0*/  CS2R R58, SRZ ;  /* 0x00000000003a7805 */ /* 0x000fe4000001ff00 */
[----:B------:R-:W-:Y:S02]  /*a8f0*/  ISETP.GE.AND P1, PT, R233, UR4, PT ;  /* 0x00000004e9007c0c */ /* 0x000fe4000bf26270 */
[----:B------:R-:W-:-:S02]  /*a900*/  CS2R R60, SRZ ;  /* 0x00000000003c7805 */ /* 0x000fc4000001ff00 */
[----:B------:R-:W-:Y:S01]  /*a910*/  ISETP.GE.AND P0, PT, R235, UR4, PT ;  /* 0x00000004eb007c0c */ /* 0x000fe2000bf06270 */
[----:B------:R-:W-:Y:S01]  /*a920*/  ULDC.64 UR6, c[0x0][0x208] ;  /* 0x0000820000067ab9 */ /* 0x000fe20000000a00 */
[----:B------:R-:W-:-:S03]  /*a930*/  ISETP.GE.AND P3, PT, R200, UR4, PT ;  /* 0x00000004c8007c0c */ /* 0x000fc6000bf66270 */
[----:B------:R-:W-:-:S04]  /*a940*/  @!P2 SHF.L.U32 R12, R234, 0x1, RZ ;  /* 0x00000001ea0ca819 */ /* 0x000fc800000006ff */
[----:B------:R-:W-:Y:S01]  /*a950*/  @!P1 IMAD.SHL.U32 R4, R233, 0x2, RZ ;  /* 0x00000002e9049824 */ /* 0x000fe200078e00ff */
[----:B--2---:R-:W-:-:S03]  /*a960*/  @!P2 IADD3 R14, P4, R8, R12, RZ ;  /* 0x0000000c080ea210 */ /* 0x004fc60007f9e0ff */
[----:B------:R-:W-:Y:S01]  /*a970*/  @!P0 IMAD.SHL.U32 R28, R235, 0x2, RZ ;  /* 0x00000002eb1c8824 */ /* 0x000fe200078e00ff */
[----:B0-----:R-:W-:Y:S01]  /*a980*/  @!P2 IADD3 R12, P6, R5, R12, RZ ;  /* 0x0000000c050ca210 */ /* 0x001fe20007fde0ff */
[----:B----4-:R-:W-:Y:S01]  /*a990*/  @!P3 IMAD.WIDE R20, R200, 0x2, R8 ;  /* 0x00000002c814b825 */ /* 0x010fe200078e0208 */
[----:B------:R-:W-:Y:S02]  /*a9a0*/  @!P1 IADD3 R10, P5, R8, R4, RZ ;  /* 0x00000004080a9210 */ /* 0x000fe40007fbe0ff */
[----:B------:R-:W-:Y:S02]  /*a9b0*/  CS2R R56, SRZ ;  /* 0x0000000000387805 */ /* 0x000fe4000001ff00 */
[----:B------:R-:W-:Y:S02]  /*a9c0*/  CS2R R54, SRZ ;  /* 0x0000000000367805 */ /* 0x000fe4000001ff00 */
[----:B------:R-:W-:Y:S02]  /*a9d0*/  CS2R R52, SRZ ;  /* 0x0000000000347805 */ /* 0x000fe4000001ff00 */
[----:B------:R-:W-:-:S02]  /*a9e0*/  CS2R R50, SRZ ;  /* 0x0000000000327805 */ /* 0x000fc4000001ff00 */
[----:B------:R-:W-:Y:S02]  /*a9f0*/  CS2R R48, SRZ ;  /* 0x0000000000307805 */ /* 0x000fe4000001ff00 */
[----:B------:R-:W-:Y:S01]  /*aa00*/  CS2R R46, SRZ ;  /* 0x00000000002e7805 */ /* 0x000fe2000001ff00 */
[----:B------:R0:W5:Y:S01]  /*aa10*/  @!P3 LD.E.64 R58, desc[UR6][R20.64] ;  /* 0x00000006143ab980 */ /* 0x000162000c101b00 */
[----:B---3--:R-:W-:Y:S01]  /*aa20*/  @!P2 SHF.L.U64.HI R11, R234, 0x1, R7 ;  /* 0x00000001ea0ba819 */ /* 0x008fe20000010207 */
[----:B------:R-:W-:Y:S01]  /*aa30*/  @!P3 IMAD.MOV.U32 R7, RZ, RZ, R26 ;  /* 0x000000ffff07b224 */ /* 0x000fe200078e001a */
[----:B------:R-:W-:Y:S01]  /*aa40*/  @!P1 SHF.L.U64.HI R27, R233, 0x1, R6 ;  /* 0x00000001e91b9819 */ /* 0x000fe20000010206 */
[----:B------:R-:W-:Y:S02]  /*aa50*/  @!P3 IMAD.MOV.U32 R6, RZ, RZ, R5 ;  /* 0x000000ffff06b224 */ /* 0x000fe400078e0005 */
[----:B------:R-:W-:Y:S01]  /*aa60*/  @!P2 IMAD.X R15, R9, 0x1, R11, P4 ;  /* 0x00000001090fa824 */ /* 0x000fe200020e060b */
[----:B------:R-:W-:Y:S01]  /*aa70*/  @!P1 IADD3 R4, P4, R5, R4, RZ ;  /* 0x0000000405049210 */ /* 0x000fe20007f9e0ff */
[----:B------:R-:W-:-:S03]  /*aa80*/  @!P3 IMAD.WIDE R24, R200, 0x2, R6 ;  /* 0x00000002c818b825 */ /* 0x000fc600078e0206 */
[----:B------:R0:W5:Y:S01]  /*aa90*/  @!P2 LD.E.64 R56, desc[UR6][R14.64] ;  /* 0x000000060e38a980 */ /* 0x000162000c101b00 */
[----:B------:R-:W-:Y:S01]  /*aaa0*/  @!P2 IMAD.X R13, R26, 0x1, R11, P6 ;  /* 0x000000011a0da824 */ /* 0x000fe200030e060b */
[-C--:B------:R-:W-:Y:S02]  /*aab0*/  @!P0 IADD3 R6, P6, R8, R28.reuse, RZ ;  /* 0x0000001c08068210 */ /* 0x080fe40007fde0ff */
[----:B------:R-:W-:Y:S01]  /*aac0*/  @!P1 IADD3.X R11, R9, R27, RZ, P5, !PT ;  /* 0x0000001b090b9210 */ /* 0x000fe20002ffe4ff */
[----:B------:R0:W5:Y:S01]  /*aad0*/  @!P3 LD.E.64 R60, desc[UR6][R24.64] ;  /* 0x00000006183cb980 */ /* 0x000162000c101b00 */
[----:B------:R-:W-:Y:S02]  /*aae0*/  @!P0 IADD3 R8, P5, R5, R28, RZ ;  /* 0x0000001c05088210 */ /* 0x000fe40007fbe0ff */
[----:B------:R-:W-:Y:S01]  /*aaf0*/  @!P0 SHF.L.U64.HI R28, R235, 0x1, R29 ;  /* 0x00000001eb1c8819 */ /* 0x000fe2000001021d */
[C---:B------:R-:W-:Y:S01]  /*ab00*/  @!P1 IMAD.X R5, R26.reuse, 0x1, R27, P4 ;  /* 0x000000011a059824 */ /* 0x040fe200020e061b */
[----:B------:R0:W5:Y:S03]  /*ab10*/  @!P2 LD.E.64 R54, desc[UR6][R12.64] ;  /* 0x000000060c36a980 */ /* 0x000166000c101b00 */
[--C-:B------:R-:W-:Y:S01]  /*ab20*/  @!P0 IMAD.X R7, R9, 0x1, R28.reuse, P6 ;  /* 0x0000000109078824 */ /* 0x100fe200030e061c */
[----:B------:R0:W5:Y:S01]  /*ab30*/  @!P1 LD.E.64 R52, desc[UR6][R10.64] ;  /* 0x000000060a349980 */ /* 0x000162000c101b00 */
[----:B------:R-:W-:-:S03]  /*ab40*/  @!P0 IMAD.X R9, R26, 0x1, R28, P5 ;  /* 0x000000011a098824 */ /* 0x000fc600028e061c */
[----:B------:R0:W5:Y:S04]  /*ab50*/  @!P1 LD.E.64 R50, desc[UR6][R4.64] ;  /* 0x0000000604329980 */ /* 0x000168000c101b00 */
[----:B------:R0:W5:Y:S04]  /*ab60*/  @!P0 LD.E.64 R48, desc[UR6][R6.64] ;  /* 0x0000000606308980 */ /* 0x000168000c101b00 */
[----:B------:R0:W5:Y:S02]  /*ab70*/  @!P0 LD.E.64 R46, desc[UR6][R8.64] ;  /* 0x00000006082e8980 */ /* 0x000164000c101b00 */
.L_x_1650:
[----:B------:R-:W-:Y:S05]  /*ab80*/  BSYNC B1 ;  /* 0x0000000000017941 */ /* 0x000fea0003800000 */
.L_x_1649:
[----:B0----5:R-:W-:Y:S01]  /*ab90*/  IMAD.MOV.U32 R4, RZ, RZ, R58 ;  /* 0x000000ffff047224 */ /* 0x021fe200078e003a */
[----:B------:R-:W-:Y:S01]  /*aba0*/  MOV R7, R47 ;  /* 0x0000002f00077202 */ /* 0x000fe20000000f00 */
[----:B------:R-:W-:Y:S01]  /*abb0*/  IMAD.MOV.U32 R5, RZ, RZ, R59 ;  /* 0x000000ffff057224 */ /* 0x000fe200078e003b */
[----:B------:R-:W-:Y:S01]  /*abc0*/  UMOV UR4, 0xffffffff ;  /* 0xffffffff00047882 */ /* 0x000fe20000000000 */
[----:B------:R-:W-:-:S03]  /*abd0*/  IMAD.MOV.U32 R6, RZ, RZ, R46 ;  /* 0x000000ffff067224 */ /* 0x000fc600078e002e */
[----:B------:R-:W-:Y:S01]  /*abe0*/  PRMT R106, R4, 0x5410, R5 ;  /* 0x00005410046a7816 */ /* 0x000fe20000000005 */
[----:B------:R-:W-:Y:S01]  /*abf0*/  IMAD.MOV.U32 R4, RZ, RZ, R50 ;  /* 0x000000ffff047224 */ /* 0x000fe200078e0032 */
[----:B------:R-:W-:Y:S01]  /*ac00*/  PRMT R86, R7, 0x5410, R6 ;  /* 0x0000541007567816 */ /* 0x000fe20000000006 */
[----:B------:R-:W-:Y:S02]  /*ac10*/  IMAD.MOV.U32 R5, RZ, RZ, R51 ;  /* 0x000000ffff057224 */ /* 0x000fe400078e0033 */
[----:B------:R-:W-:Y:S02]  /*ac20*/  IMAD.MOV.U32 R6, RZ, RZ, R54 ;  /* 0x000000ffff067224 */ /* 0x000fe400078e0036 */
[----:B------:R-:W-:Y:S01]  /*ac30*/  IMAD.MOV.U32 R7, RZ, RZ, R55 ;  /* 0x000000ffff077224 */ /* 0x000fe200078e0037 */
[----:B------:R-:W-:Y:S01]  /*ac40*/  PRMT R96, R4, 0x5410, R5 ;  /* 0x0000541004607816 */ /* 0x000fe20000000005 */
[----:B------:R-:W-:Y:S02]  /*ac50*/  IMAD.MOV.U32 R4, RZ, RZ, R60 ;  /* 0x000000ffff047224 */ /* 0x000fe400078e003c */
[----:B------:R-:W-:Y:S01]  /*ac60*/  IMAD.MOV.U32 R5, RZ, RZ, R61 ;  /* 0x000000ffff057224 */ /* 0x000fe200078e003d */
[----:B------:R-:W-:Y:S01]  /*ac70*/  PRMT R104, R6, 0x5410, R7 ;  /* 0x0000541006687816 */ /* 0x000fe20000000007 */
[----:B------:R-:W-:Y:S01]  /*ac80*/  IMAD.MOV.U32 R7, RZ, RZ, R57 ;  /* 0x000000ffff077224 */ /* 0x000fe200078e0039 */
[----:B------:R-:W-:-:S02]  /*ac90*/  MOV R6, R56 ;  /* 0x0000003800067202 */ /* 0x000fc40000000f00 */
[----:B------:R-:W-:Y:S01]  /*aca0*/  PRMT R107, R4, 0x5410, R5 ;  /* 0x00005410046b7816 */ /* 0x000fe20000000005 */
[----:B------:R-:W-:Y:S01]  /*acb0*/  IMAD.MOV.U32 R4, RZ, RZ, R52 ;  /* 0x000000ffff047224 */ /* 0x000fe200078e0034 */
[----:B------:R-:W-:Y:S01]  /*acc0*/  PRMT R105, R6, 0x5410, R7 ;  /* 0x0000541006697816 */ /* 0x000fe20000000007 */
[----:B------:R-:W-:Y:S02]  /*acd0*/  IMAD.MOV.U32 R5, RZ, RZ, R53 ;  /* 0x000000ffff057224 */ /* 0x000fe400078e0035 */
[----:B------:R-:W-:Y:S02]  /*ace0*/  IMAD.MOV.U32 R6, RZ, RZ, R48 ;  /* 0x000000ffff067224 */ /* 0x000fe400078e0030 */
[----:B------:R-:W-:Y:S01]  /*acf0*/  IMAD.MOV.U32 R7, RZ, RZ, R49 ;  /* 0x000000ffff077224 */ /* 0x000fe200078e0031 */
[----:B------:R-:W-:-:S04]  /*ad00*/  PRMT R97, R4, 0x5410, R5 ;  /* 0x0000541004617816 */ /* 0x000fc80000000005 */
[----:B------:R-:W-:Y:S01]  /*ad10*/  PRMT R87, R6, 0x5410, R7 ;  /* 0x0000541006577816 */ /* 0x000fe20000000007 */
[----:B------:R-:W-:Y:S06]  /*ad20*/  BRA.DIV UR4, `(.L_x_1651) ;  /* 0x00000242044c7947 */ /* 0x000fec000b800000 */
[----:B----4-:R0:W4:Y:S04]  /*ad30*/  SHFL.IDX PT, R9, R32, 0x2, 0x181f ;  /* 0x00581f0020097f89 */ /* 0x01012800000e0000 */
[----:B--2---:R0:W2:Y:S04]  /*ad40*/  SHFL.IDX PT, R8, R31, 0x2, 0x181f ;  /* 0x00581f001f087f89 */ /* 0x0040a800000e0000 */
[----:B------:R0:W0:Y:S04]  /*ad50*/  SHFL.IDX PT, R78, R33, 0x2, 0x181f ;  /* 0x00581f00214e7f89 */ /* 0x00002800000e0000 */
[----:B------:R0:W0:Y:S02]  /*ad60*/  SHFL.IDX PT, R5, R30, 0x2, 0x181f ;  /* 0x00581f001e057f89 */ /* 0x00002400000e0000 */
.L_x_2041:
        /* <DEDUP_REMOVED lines=10> */
[----:B---3--:R-:W-:-:S03]  /*ae10*/  CS2R R26, SRZ ;  /* 0x00000000001a7805 */ /* 0x008fc6000001ff00 */
        /* <DEDUP_REMOVED lines=43> */
[----:B------:R-:W-:Y:S01]  /*b0d0*/  @!P0 IMAD.X R9, R78, 0x1, R27, P5 ;  /* 0x000000014e098824 */ /* 0x000fe200028e061b */
[----:B------:R-:W-:-:S02]  /*b0e0*/  CS2R R26, SRZ ;  /* 0x00000000001a7805 */ /* 0x000fc4000001ff00 */
[----:B------:R0:W5:Y:S04]  /*b0f0*/  @!P1 LD.E.64 R34, desc[UR6][R4.64] ;  /* 0x0000000604229980 */ /* 0x000168000c101b00 */
[----:B------:R0:W5:Y:S04]  /*b100*/  @!P0 LD.E.64 R26, desc[UR6][R6.64] ;  /* 0x00000006061a8980 */ /* 0x000168000c101b00 */
[----:B------:R0:W5:Y:S02]  /*b110*/  @!P0 LD.E.64 R28, desc[UR6][R8.64] ;  /* 0x00000006081c8980 */ /* 0x000164000c101b00 */
.L_x_1653:
[----:B------:R-:W-:Y:S05]  /*b120*/  BSYNC B1 ;  /* 0x0000000000017941 */ /* 0x000fea0003800000 */
.L_x_1652:
        /* <DEDUP_REMOVED lines=23> */
[----:B------:R-:W-:-:S02]  /*b2a0*/  PRMT R82, R4, 0x5410, R5 ;  /* 0x0000541004527816 */ /* 0x000fc40000000005 */
[----:B------:R-:W-:Y:S02]  /*b2b0*/  CS2R R4, SRZ ;  /* 0x0000000000047805 */ /* 0x000fe4000001ff00 */
[----:B------:R-:W-:Y:S01]  /*b2c0*/  PRMT R85, R7, 0x5410, R6 ;  /* 0x0000541007557816 */ /* 0x000fe20000000006 */
[----:B------:R-:W-:Y:S06]  /*b2d0*/  BRA.DIV UR4, `(.L_x_1654) ;  /* 0x0000023e04547947 */ /* 0x000fec000b800000 */
[----:B------:R0:W3:Y:S04]  /*b2e0*/  SHFL.IDX PT, R79, R32, 0x3, 0x181f ;  /* 0x00781f00204f7f89 */ /* 0x0000e800000e0000 */
[----:B----4-:R0:W4:Y:S04]  /*b2f0*/  SHFL.IDX PT, R9, R31, 0x3, 0x181f ;  /* 0x00781f001f097f89 */ /* 0x01012800000e0000 */
[----:B------:R0:W0:Y:S04]  /*b300*/  SHFL.IDX PT, R80, R33, 0x3, 0x181f ;  /* 0x00781f0021507f89 */ /* 0x00002800000e0000 */
[----:B------:R0:W0:Y:S02]  /*b310*/  SHFL.IDX PT, R78, R30, 0x3, 0x181f ;  /* 0x00781f001e4e7f89 */ /* 0x00002400000e0000 */
.L_x_2047:
[----:B------:R-:W5:Y:S01]  /*b320*/  LDL R6, [R1+0x54] ;  /* 0x0000540001067983 */ /* 0x000f620000100800 */
[----:B------:R-:W-:Y:S01]  /*b330*/  VIADD R0, R0, 0x60 ;  /* 0x0000006000007836 */ /* 0x000fe20000000000 */
[----:B------:R-:W-:Y:S01]  /*b340*/  BSSY B1, `(.L_x_1655) ;  /* 0x000003f000017945 */ /* 0x000fe20003800000 */
[----:B------:R-:W-:Y:S02]  /*b350*/  CS2R R12, SRZ ;  /* 0x00000000000c7805 */ /* 0x000fe4000001ff00 */
[----:B------:R-:W-:Y:S02]  /*b360*/  CS2R R20, SRZ ;  /* 0x0000000000147805 */ /* 0x000fe4000001ff00 */
[----:B01----:R-:W-:Y:S02]  /*b370*/  CS2R R30, SRZ ;  /* 0x00000000001e7805 */ /* 0x003fe4000001ff00 */
[----:B------:R-:W-:Y:S02]  /*b380*/  ISETP.GE.AND P0, PT, R0, R3, PT ;  /* 0x000000030000720c */ /* 0x000fe40003f06270 */
[----:B------:R-:W-:-:S02]  /*b390*/  CS2R R32, SRZ ;  /* 0x0000000000207805 */ /* 0x000fc4000001ff00 */
[----:B------:R-:W-:Y:S02]  /*b3a0*/  CS2R R24, SRZ ;  /* 0x0000000000187805 */ /* 0x000fe4000001ff00 */
[----:B------:R-:W-:Y:S02]  /*b3b0*/  CS2R R14, SRZ ;  /* 0x00000000000e7805 */ /* 0x000fe4000001ff00 */
[----:B-----5:R-:W-:-:S04]  /*b3c0*/  LEA.HI R81, R6, R6, RZ, 0x1 ;  /* 0x0000000606517211 */ /* 0x020fc800078f08ff */
[----:B------:R-:W-:-:S04]  /*b3d0*/  LOP3.LUT R81, R81, 0xfffffffe, RZ, 0xc0, !PT ;  /* 0xfffffffe51517812 */ /* 0x000fc800078ec0ff */
[----:B------:R-:W-:Y:S02]  /*b3e0*/  IADD3 R81, R6, -R81, RZ ;  /* 0x8000005106517210 */ /* 0x000fe40007ffe0ff */
[----:B------:R-:W-:Y:S02]  /*b3f0*/  CS2R R6, SRZ ;  /* 0x0000000000067805 */ /* 0x000fe4000001ff00 */
[----:B------:R-:W-:Y:S01]  /*b400*/  SHF.L.U32 R81, R81, 0x1f, RZ ;  /* 0x0000001f51517819 */ /* 0x000fe200000006ff */
[----:B------:R-:W-:Y:S06]  /*b410*/  @P0 BRA `(.L_x_1656) ;  /* 0x0000000000c40947 */ /* 0x000fec0003800000 */
[----:B--2---:R-:W2:Y:S01]  /*b420*/  LDL R8, [R1+0x70] ;  /* 0x0000700001087983 */ /* 0x004ea20000100800 */
[----:B------:R-:W-:-:S03]  /*b430*/  ULDC UR4, c[0x0][0x3f4] ;  /* 0x0000fd0000047ab9 */ /* 0x000fc60000000800 */
[----:B------:R-:W2:Y:S04]  /*b440*/  LDL R10, [R1+0x74] ;  /* 0x00007400010a7983 */ /* 0x000ea80000100800 */
[----:B------:R-:W2:Y:S01]  /*b450*/  LDL R91, [R1+0x6c] ;  /* 0x00006c00015b7983 */ /* 0x000ea20000100800 */
[----:B------:R-:W-:Y:S02]  /*b460*/  ISETP.GE.AND P2, PT, R234, UR4, PT ;  /* 0x00000004ea007c0c */ /* 0x000fe4000bf46270 */
[----:B------:R-:W-:Y:S02]  /*b470*/  ISETP.GE.AND P1, PT, R233, UR4, PT ;  /* 0x00000004e9007c0c */ /* 0x000fe4000bf26270 */
[----:B------:R-:W-:Y:S02]  /*b480*/  ISETP.GE.AND P3, PT, R200, UR4, PT ;  /* 0x00000004c8007c0c */ /* 0x000fe4000bf66270 */
[----:B------:R-:W-:-:S02]  /*b490*/  ISETP.GE.AND P0, PT, R235, UR4, PT ;  /* 0x00000004eb007c0c */ /* 0x000fc4000bf06270 */
[----:B------:R-:W-:-:S05]  /*b4a0*/  CS2R R32, SRZ ;  /* 0x0000000000207805 */ /* 0x000fca000001ff00 */
[----:B------:R-:W-:-:S04]  /*b4b0*/  @!P2 IMAD.SHL.U32 R6, R234, 0x2, RZ ;  /* 0x00000002ea06a824 */ /* 0x000fc800078e00ff */
[----:B----4-:R-:W-:Y:S02]  /*b4c0*/  @!P3 IMAD.MOV.U32 R14, RZ, RZ, R9 ;  /* 0x000000ffff0eb224 */ /* 0x010fe400078e0009 */
[----:B---3--:R-:W-:Y:S01]  /*b4d0*/  @!P3 IMAD.MOV.U32 R15, RZ, RZ, R79 ;  /* 0x000000ffff0fb224 */ /* 0x008fe200078e004f */
[----:B------:R-:W-:Y:S01]  /*b4e0*/  @!P2 IADD3 R12, P4, R9, R6, RZ ;  /* 0x00000006090ca210 */ /* 0x000fe20007f9e0ff */
[----:B------:R-:W-:Y:S01]  /*b4f0*/  @!P0 IMAD.SHL.U32 R24, R235, 0x2, RZ ;  /* 0x00000002eb188824 */ /* 0x000fe200078e00ff */
[----:B------:R-:W-:Y:S01]  /*b500*/  @!P3 MOV R11, R80 ;  /* 0x00000050000bb202 */ /* 0x000fe20000000f00 */
[----:B------:R-:W-:Y:S01]  /*b510*/  @!P3 IMAD.WIDE R14, R200, 0x2, R14 ;  /* 0x00000002c80eb825 */ /* 0x000fe200078e020e */
[----:B------:R-:W-:Y:S01]  /*b520*/  @!P2 IADD3 R6, P6, R78, R6, RZ ;  /* 0x000000064e06a210 */ /* 0x000fe20007fde0ff */
[----:B------:R-:W-:Y:S01]  /*b530*/  ULDC.64 UR6, c[0x0][0x208] ;  /* 0x0000820000067ab9 */ /* 0x000fe20000000a00 */
[----:B------:R-:W-:Y:S02]  /*b540*/  CS2R R30, SRZ ;  /* 0x00000000001e7805 */ /* 0x000fe4000001ff00 */
[----:B------:R0:W5:Y:S01]  /*b550*/  @!P3 LD.E.64 R32, desc[UR6][R14.64] ;  /* 0x000000060e20b980 */ /* 0x000162000c101b00 */
[C---:B--2---:R-:W-:Y:S01]  /*b560*/  @!P1 SHF.L.U64.HI R0, R233.reuse, 0x1, R8 ;  /* 0x00000001e9009819 */ /* 0x044fe20000010208 */
[----:B------:R-:W-:Y:S01]  /*b570*/  @!P1 IMAD.SHL.U32 R8, R233, 0x2, RZ ;  /* 0x00000002e9089824 */ /* 0x000fe200078e00ff */
[----:B------:R-:W-:Y:S01]  /*b580*/  @!P2 SHF.L.U64.HI R5, R234, 0x1, R10 ;  /* 0x00000001ea05a819 */ /* 0x000fe2000001020a */
[----:B------:R-:W-:-:S03]  /*b590*/  @!P3 IMAD.MOV.U32 R10, RZ, RZ, R78 ;  /* 0x000000ffff0ab224 */ /* 0x000fc600078e004e */
[-C--:B------:R-:W-:Y:S02]  /*b5a0*/  @!P1 IADD3 R4, P5, R9, R8.reuse, RZ ;  /* 0x0000000809049210 */ /* 0x080fe40007fbe0ff */
[----:B0-----:R-:W-:Y:S01]  /*b5b0*/  @!P0 SHF.L.U64.HI R14, R235, 0x1, R91 ;  /* 0x00000001eb0e8819 */ /* 0x001fe2000001025b */
[----:B------:R-:W-:Y:S01]  /*b5c0*/  @!P2 IMAD.X R13, R79, 0x1, R5, P4 ;  /* 0x000000014f0da824 */ /* 0x000fe200020e0605 */
[----:B------:R-:W-:Y:S01]  /*b5d0*/  @!P1 IADD3 R8, P4, R78, R8, RZ ;  /* 0x000000084e089210 */ /* 0x000fe20007f9e0ff */
[----:B------:R-:W-:-:S04]  /*b5e0*/  @!P3 IMAD.WIDE R20, R200, 0x2, R10 ;  /* 0x00000002c814b825 */ /* 0x000fc800078e020a */
[----:B------:R-:W-:Y:S01]  /*b5f0*/  @!P2 IMAD.X R7, R80, 0x1, R5, P6 ;  /* 0x000000015007a824 */ /* 0x000fe200030e0605 */
[-C--:B------:R-:W-:Y:S01]  /*b600*/  @!P0 IADD3 R10, P6, R9, R24.reuse, RZ ;  /* 0x00000018090a8210 */ /* 0x080fe20007fde0ff */
[C---:B------:R-:W-:Y:S01]  /*b610*/  @!P1 IMAD.X R5, R79.reuse, 0x1, R0, P5 ;  /* 0x000000014f059824 */ /* 0x040fe200028e0600 */
[----:B------:R-:W-:Y:S01]  /*b620*/  @!P0 IADD3 R78, P5, R78, R24, RZ ;  /* 0x000000184e4e8210 */ /* 0x000fe20007fbe0ff */
[----:B------:R0:W5:Y:S02]  /*b630*/  @!P3 LD.E.64 R30, desc[UR6][R20.64] ;  /* 0x00000006141eb980 */ /* 0x000164000c101b00 */
[--C-:B------:R-:W-:Y:S01]  /*b640*/  @!P0 IMAD.X R11, R79, 0x1, R14.reuse, P6 ;  /* 0x000000014f0b8824 */ /* 0x100fe200030e060e */
[----:B------:R-:W-:Y:S01]  /*b650*/  CS2R R24, SRZ ;  /* 0x0000000000187805 */ /* 0x000fe2000001ff00 */
[C---:B------:R-:W-:Y:S01]  /*b660*/  @!P0 IMAD.X R79, R80.reuse, 0x1, R14, P5 ;  /* 0x00000001504f8824 */ /* 0x040fe200028e060e */
[----:B------:R-:W-:Y:S01]  /*b670*/  CS2R R14, SRZ ;  /* 0x00000000000e7805 */ /* 0x000fe2000001ff00 */
[----:B------:R-:W-:-:S03]  /*b680*/  @!P1 IMAD.X R9, R80, 0x1, R0, P4 ;  /* 0x0000000150099824 */ /* 0x000fc600020e0600 */
[----:B------:R1:W5:Y:S01]  /*b690*/  @!P2 LD.E.64 R24, desc[UR6][R12.64] ;  /* 0x000000060c18a980 */ /* 0x000362000c101b00 */
[----:B0-----:R-:W-:-:S03]  /*b6a0*/  CS2R R20, SRZ ;  /* 0x0000000000147805 */ /* 0x001fc6000001ff00 */
[----:B------:R0:W5:Y:S04]  /*b6b0*/  @!P1 LD.E.64 R14, desc[UR6][R4.64] ;  /* 0x00000006040e9980 */ /* 0x000168000c101b00 */
[----:B------:R2:W5:Y:S01]  /*b6c0*/  @!P2 LD.E.64 R20, desc[UR6][R6.64] ;  /* 0x000000060614a980 */ /* 0x000562000c101b00 */
[----:B-1----:R-:W-:Y:S02]  /*b6d0*/  CS2R R12, SRZ ;  /* 0x00000000000c7805 */ /* 0x002fe4000001ff00 */
[----:B0-----:R-:W-:-:S04]  /*b6e0*/  CS2R R4, SRZ ;  /* 0x0000000000047805 */ /* 0x001fc8000001ff00 */
[----:B------:R0:W5:Y:S01]  /*b6f0*/  @!P1 LD.E.64 R12, desc[UR6][R8.64] ;  /* 0x00000006080c9980 */ /* 0x000162000c101b00 */
[----:B--2---:R-:W-:-:S03]  /*b700*/  CS2R R6, SRZ ;  /* 0x0000000000067805 */ /* 0x004fc6000001ff00 */
[----:B------:R0:W5:Y:S04]  /*b710*/  @!P0 LD.E.64 R4, desc[UR6][R78.64] ;  /* 0x000000064e048980 */ /* 0x000168000c101b00 */
[----:B------:R0:W5:Y:S02]  /*b720*/  @!P0 LD.E.64 R6, desc[UR6][R10.64] ;  /* 0x000000060a068980 */ /* 0x000164000c101b00 */
.L_x_1656:
[----:B------:R-:W-:Y:S05]  /*b730*/  BSYNC B1 ;  /* 0x0000000000017941 */ /* 0x000fea0003800000 */
.L_x_1655:
[----:B------:R-:W1:Y:S01]  /*b740*/  SYNCS.PHASECHK.TRANS64.TRYWAIT P0, [R16+URZ+0x30800], R81 ;  /* 0x03080051100075a7 */ /* 0x000e62000800017f */
[----:B0-2--5:R-:W-:Y:S01]  /*b750*/  IMAD.MOV.U32 R8, RZ, RZ, R12 ;  /* 0x000000ffff087224 */ /* 0x025fe200078e000c */
[----:B------:R-:W-:Y:S01]  /*b760*/  MOV R10, R4 ;  /* 0x00000004000a7202 */ /* 0x000fe20000000f00 */
[----:B------:R-:W-:Y:S01]  /*b770*/  IMAD.MOV.U32 R0, RZ, RZ, R13 ;  /* 0x000000ffff007224 */ /* 0x000fe200078e000d */
[----:B------:R-:W-:Y:S01]  /*b780*/  BSSY B1, `(.L_x_1657) ;  /* 0x0000015000017945 */ /* 0x000fe20003800000 */
[----:B----4-:R-:W-:-:S03]  /*b790*/  IMAD.MOV.U32 R9, RZ, RZ, R5 ;  /* 0x000000ffff097224 */ /* 0x010fc600078e0005 */
[----:B---3--:R-:W-:Y:S01]  /*b7a0*/  PRMT R79, R8, 0x5410, R0 ;  /* 0x00005410084f7816 */ /* 0x008fe20000000000 */
[----:B------:R-:W-:Y:S01]  /*b7b0*/  IMAD.MOV.U32 R8, RZ, RZ, R30 ;  /* 0x000000ffff087224 */ /* 0x000fe200078e001e */
[----:B------:R-:W-:Y:S02]  /*b7c0*/  MOV R0, R31 ;  /* 0x0000001f00007202 */ /* 0x000fe40000000f00 */
[----:B------:R-:W-:Y:S01]  /*b7d0*/  PRMT R78, R9, 0x5410, R10 ;  /* 0x00005410094e7816 */ /* 0x000fe2000000000a */
[----:B------:R-:W-:Y:S01]  /*b7e0*/  IMAD.MOV.U32 R10, RZ, RZ, R20 ;  /* 0x000000ffff0a7224 */ /* 0x000fe200078e0014 */
[----:B------:R-:W-:Y:S01]  /*b7f0*/  PRMT R102, R8, 0x5410, R0 ;  /* 0x0000541008667816 */ /* 0x000fe20000000000 */
[----:B------:R-:W-:Y:S02]  /*b800*/  IMAD.MOV.U32 R8, RZ, RZ, R24 ;  /* 0x000000ffff087224 */ /* 0x000fe400078e0018 */
[----:B------:R-:W-:Y:S02]  /*b810*/  IMAD.MOV.U32 R0, RZ, RZ, R25 ;  /* 0x000000ffff007224 */ /* 0x000fe400078e0019 */
[----:B------:R-:W-:-:S03]  /*b820*/  IMAD.MOV.U32 R9, RZ, RZ, R21 ;  /* 0x000000ffff097224 */ /* 0x000fc600078e0015 */
[----:B------:R-:W-:Y:S01]  /*b830*/  PRMT R92, R8, 0x5410, R0 ;  /* 0x00005410085c7816 */ /* 0x000fe20000000000 */
[----:B------:R-:W-:Y:S01]  /*b840*/  IMAD.MOV.U32 R8, RZ, RZ, R14 ;  /* 0x000000ffff087224 */ /* 0x000fe200078e000e */
[----:B------:R-:W-:Y:S01]  /*b850*/  PRMT R91, R10, 0x5410, R9 ;  /* 0x000054100a5b7816 */ /* 0x000fe20000000009 */
[----:B------:R-:W-:Y:S02]  /*b860*/  IMAD.MOV.U32 R0, RZ, RZ, R15 ;  /* 0x000000ffff007224 */ /* 0x000fe400078e000f */
[----:B------:R-:W-:Y:S02]  /*b870*/  IMAD.MOV.U32 R10, RZ, RZ, R32 ;  /* 0x000000ffff0a7224 */ /* 0x000fe400078e0020 */
[----:B------:R-:W-:Y:S01]  /*b880*/  IMAD.MOV.U32 R9, RZ, RZ, R33 ;  /* 0x000000ffff097224 */ /* 0x000fe200078e0021 */
[----:B------:R-:W-:Y:S02]  /*b890*/  PRMT R80, R8, 0x5410, R0 ;  /* 0x0000541008507816 */ /* 0x000fe40000000000 */
[----:B------:R-:W-:-:S02]  /*b8a0*/  VIADDMNMX R0, R3, -R90, 0x80, PT ;  /* 0x0000008003007446 */ /* 0x000fc4000380095a */
[----:B------:R-:W-:Y:S01]  /*b8b0*/  PRMT R103, R10, 0x5410, R9 ;  /* 0x000054100a677816 */ /* 0x000fe20000000009 */
[----:B-1----:R-:W-:Y:S06]  /*b8c0*/  @!P0 BRA `(.L_x_1658) ;  /* 0x00000238004c8947 */ /* 0x002fec0003800000 */
.L_x_2048:
[----:B------:R-:W-:Y:S05]  /*b8d0*/  BSYNC B1 ;  /* 0x0000000000017941 */ /* 0x000fea0003800000 */
.L_x_1657:
[----:B------:R-:W-:Y:S01]  /*b8e0*/  ISETP.GE.AND P0, PT, R23, R0, PT ;  /* 0x000000001700720c */ /* 0x000fe20003f06270 */
[----:B------:R-:W-:Y:S01]  /*b8f0*/  IMAD.MOV.U32 R8, RZ, RZ, R7 ;  /* 0x000000ffff087224 */ /* 0x000fe200078e0007 */
[----:B------:R-:W-:Y:S01]  /*b900*/  MOV R3, R6 ;  /* 0x0000000600037202 */ /* 0x000fe20000000f00 */
[----:B------:R-:W-:Y:S03]  /*b910*/  BSSY B1, `(.L_x_1659) ;  /* 0x00000bb000017945 */ /* 0x000fe60003800000 */
[----:B------:R-:W-:-:S07]  /*b920*/  PRMT R3, R3, 0x5410, R8 ;  /* 0x0000541003037816 */ /* 0x000fce0000000008 */
[----:B------:R-:W-:Y:S05]  /*b930*/  @P0 BRA `(.L_x_1660) ;  /* 0x0000000800e00947 */ /* 0x000fea0003800000 */
[----:B------:R1:W5:Y:S01]  /*b940*/  LDL R114, [R1+0x30] ;  /* 0x0000300001727983 */ /* 0x0003620000100800 */
[----:B------:R-:W2:Y:S01]  /*b950*/  LDC R8, c[0x0][0x3f4] ;  /* 0x0000fd00ff087b82 */ /* 0x000ea20000000800 */
[----:B------:R-:W-:Y:S01]  /*b960*/  BSSY B2, `(.L_x_1661) ;  /* 0x0000030000027945 */ /* 0x000fe20003800000 */
[-C--:B--2---:R-:W-:Y:S02]  /*b970*/  ISETP.GE.AND P0, PT, R200, R8.reuse, PT ;  /* 0x00000008c800720c */ /* 0x084fe40003f06270 */
[-C--:B------:R-:W-:Y:S02]  /*b980*/  ISETP.GE.AND P1, PT, R234, R8.reuse, PT ;  /* 0x00000008ea00720c */ /* 0x080fe40003f26270 */
[-C--:B------:R-:W-:Y:S02]  /*b990*/  ISETP.GE.AND P2, PT, R233, R8.reuse, PT ;  /* 0x00000008e900720c */ /* 0x080fe40003f46270 */
[----:B------:R-:W-:-:S07]  /*b9a0*/  ISETP.GE.AND P3, PT, R235, R8, PT ;  /* 0x00000008eb00720c */ /* 0x000fce0003f66270 */
[----:B-1----:R-:W-:Y:S06]  /*b9b0*/  @P0 BRA `(.L_x_1662) ;  /* 0x0000000000a80947 */ /* 0x002fec0003800000 */
[----:B-----5:R-:W1:Y:S01]  /*b9c0*/  LDS.128 R8, [R114] ;  /* 0x0000000072087984 */ /* 0x020e620000000c00 */
[----:B0-----:R-:W-:Y:S02]  /*b9d0*/  SHF.R.U32.HI R81, RZ, 0x10, R77 ;  /* 0x00000010ff517819 */ /* 0x001fe4000001164d */
[--C-:B------:R-:W-:Y:S02]  /*b9e0*/  SHF.R.U32.HI R93, RZ, 0x10, R75.reuse ;  /* 0x00000010ff5d7819 */ /* 0x100fe4000001164b */
[----:B------:R-:W-:Y:S01]  /*b9f0*/  SHF.R.U64 R74, R74, 0x10, R75 ;  /* 0x000000104a4a7819 */ /* 0x000fe2000000124b */
[----:B------:R-:W-:Y:S01]  /*ba00*/  HADD2.F32 R81, -RZ, R81.H0_H0 ;  /* 0x20000051ff517230 */ /* 0x000fe20000004100 */
[----:B------:R-:W-:Y:S01]  /*ba10*/  SHF.R.U64 R76, R76, 0x10, R77 ;  /* 0x000000104c4c7819 */ /* 0x000fe2000000124d */
[----:B------:R-:W-:Y:S02]  /*ba20*/  HADD2.F32 R93, -RZ, R93.H0_H0 ;  /* 0x2000005dff5d7230 */ /* 0x000fe40000004100 */
[----:B------:R-:W-:-:S02]  /*ba30*/  HADD2.F32 R75, -RZ, R113.H1_H1 ;  /* 0x30000071ff4b7230 */ /* 0x000fc40000004100 */
[----:B------:R-:W-:Y:S02]  /*ba40*/  HADD2.F32 R77, -RZ, R113.H0_H0 ;  /* 0x20000071ff4d7230 */ /* 0x000fe40000004100 */
[----:B------:R-:W-:Y:S02]  /*ba50*/  HADD2.F32 R76, -RZ, R76.H0_H0 ;  /* 0x2000004cff4c7230 */ /* 0x000fe40000004100 */
[----:B------:R-:W-:Y:S02]  /*ba60*/  HADD2.F32 R74, -RZ, R74.H0_H0 ;  /* 0x2000004aff4a7230 */ /* 0x000fe40000004100 */
[--C-:B-1----:R-:W-:Y:S02]  /*ba70*/  HADD2.F32 R94, -RZ, R11.reuse.H1_H1 ;  /* 0x3000000bff5e7230 */ /* 0x102fe40000004100 */
[----:B------:R-:W-:-:S03]  /*ba80*/  HADD2.F32 R90, -RZ, R11.H0_H0 ;  /* 0x2000000bff5a7230 */ /* 0x000fc60000004100 */
[C---:B------:R-:W-:Y:S01]  /*ba90*/  FMUL.FTZ R11, R94.reuse, R81 ;  /* 0x000000515e0b7220 */ /* 0x040fe20000410000 */
[----:B------:R-:W-:-:S03]  /*baa0*/  FMUL.FTZ R94, R94, R93 ;  /* 0x0000005d5e5e7220 */ /* 0x000fc60000410000 */
[C---:B------:R-:W-:Y:S01]  /*bab0*/  FFMA.FTZ R11, R90.reuse, R93, -R11 ;  /* 0x0000005d5a0b7223 */ /* 0x040fe2000001080b */
[----:B------:R-:W-:Y:S01]  /*bac0*/  FFMA.FTZ R81, R90, R81, R94 ;  /* 0x000000515a517223 */ /* 0x000fe2000001005e */
[--C-:B------:R-:W-:Y:S02]  /*bad0*/  HADD2.F32 R90, -RZ, R95.reuse.H1_H1 ;  /* 0x3000005fff5a7230 */ /* 0x100fe40000004100 */
[--C-:B------:R-:W-:Y:S02]  /*bae0*/  HADD2.F32 R94, -RZ, R8.reuse.H1_H1 ;  /* 0x30000008ff5e7230 */ /* 0x100fe40000004100 */
[----:B------:R-:W-:Y:S01]  /*baf0*/  HADD2.F32 R93, -RZ, R95.H0_H0 ;  /* 0x2000005fff5d7230 */ /* 0x000fe20000004100 */
[----:B------:R-:W-:Y:S01]  /*bb00*/  F2FP.F16.F32.PACK_AB R11, R81, R11 ;  /* 0x0000000b510b723e */ /* 0x000fe200000000ff */
[----:B------:R-:W-:Y:S02]  /*bb10*/  HADD2.F32 R8, -RZ, R8.H0_H0 ;  /* 0x20000008ff087230 */ /* 0x000fe40000004100 */
[C---:B------:R-:W-:Y:S01]  /*bb20*/  FMUL.FTZ R95, R94.reuse, R90 ;  /* 0x0000005a5e5f7220 */ /* 0x040fe20000410000 */
[----:B------:R-:W-:-:S03]  /*bb30*/  FMUL.FTZ R94, R94, R93 ;  /* 0x0000005d5e5e7220 */ /* 0x000fc60000410000 */
[C---:B------:R-:W-:Y:S01]  /*bb40*/  FFMA.FTZ R95, R8.reuse, R93, -R95 ;  /* 0x0000005d085f7223 */ /* 0x040fe2000001085f */
[----:B------:R-:W-:Y:S01]  /*bb50*/  FFMA.FTZ R8, R8, R90, R94 ;  /* 0x0000005a08087223 */ /* 0x000fe2000001005e */
[--C-:B------:R-:W-:Y:S02]  /*bb60*/  HADD2.F32 R90, -RZ, R10.reuse.H1_H1 ;  /* 0x3000000aff5a7230 */ /* 0x100fe40000004100 */
[----:B------:R-:W-:Y:S02]  /*bb70*/  HADD2.F32 R10, -RZ, R10.H0_H0 ;  /* 0x2000000aff0a7230 */ /* 0x000fe40000004100 */
[----:B------:R-:W-:Y:S01]  /*bb80*/  F2FP.F16.F32.PACK_AB R8, R8, R95 ;  /* 0x0000005f0808723e */ /* 0x000fe200000000ff */
        /* <DEDUP_REMOVED lines=10> */
[----:B------:R-:W-:-:S05]  /*bc30*/  FFMA.FTZ R9, R9, R76, R75 ;  /* 0x0000004c09097223 */ /* 0x000fca000001004b */
[----:B------:R-:W-:-:S05]  /*bc40*/  F2FP.F16.F32.PACK_AB R9, R9, R74 ;  /* 0x0000004a0909723e */ /* 0x000fca00000000ff */
[----:B------:R1:W-:Y:S02]  /*bc50*/  STS.128 [R114], R8 ;  /* 0x0000000872007388 */ /* 0x0003e40000000c00 */
.L_x_1662:
[----:B------:R-:W-:Y:S05]  /*bc60*/  BSYNC B2 ;  /* 0x0000000000027941 */ /* 0x000fea0003800000 */
.L_x_1661:
[----:B------:R-:W-:Y:S04]  /*bc70*/  BSSY B2, `(.L_x_1663) ;  /* 0x000002c000027945 */ /* 0x000fe80003800000 */
[----:B------:R-:W-:Y:S05]  /*bc80*/  @P1 BRA `(.L_x_1664) ;  /* 0x0000000000a81947 */ /* 0x000fea0003800000 */
[----:B-1---5:R-:W1:Y:S01]  /*bc90*/  LDS.128 R8, [R114+0x4000] ;  /* 0x0040000072087984 */ /* 0x022e620000000c00 */
[----:B------:R-:W-:Y:S02]  /*bca0*/  SHF.R.U32.HI R75, RZ, 0x10, R73 ;  /* 0x00000010ff4b7819 */ /* 0x000fe40000011649 */
[----:B------:R-:W-:Y:S02]  /*bcb0*/  SHF.R.U32.HI R74, RZ, 0x10, R71 ;  /* 0x00000010ff4a7819 */ /* 0x000fe40000011647 */
[----:B------:R-:W-:Y:S01]  /*bcc0*/  SHF.R.U64 R73, R72, 0x10, R73 ;  /* 0x0000001048497819 */ /* 0x000fe20000001249 */
[----:B------:R-:W-:Y:S01]  /*bcd0*/  HADD2.F32 R75, -RZ, R75.H0_H0 ;  /* 0x2000004bff4b7230 */ /* 0x000fe20000004100 */
[----:B------:R-:W-:Y:S01]  /*bce0*/  SHF.R.U64 R70, R70, 0x10, R71 ;  /* 0x0000001046467819 */ /* 0x000fe20000001247 */
[----:B------:R-:W-:Y:S02]  /*bcf0*/  HADD2.F32 R74, -RZ, R74.H0_H0 ;  /* 0x2000004aff4a7230 */ /* 0x000fe40000004100 */
[----:B------:R-:W-:-:S02]  /*bd00*/  HADD2.F32 R71, -RZ, R111.H0_H0 ;  /* 0x2000006fff477230 */ /* 0x000fc40000004100 */
[----:B0-----:R-:W-:Y:S02]  /*bd10*/  HADD2.F32 R81, -RZ, R73.H0_H0 ;  /* 0x20000049ff517230 */ /* 0x001fe40000004100 */
[----:B------:R-:W-:Y:S02]  /*bd20*/  HADD2.F32 R70, -RZ, R70.H0_H0 ;  /* 0x20000046ff467230 */ /* 0x000fe40000004100 */
[--C-:B-1----:R-:W-:Y:S02]  /*bd30*/  HADD2.F32 R76, -RZ, R11.reuse.H1_H1 ;  /* 0x3000000bff4c7230 */ /* 0x102fe40000004100 */
[----:B------:R-:W-:Y:S02]  /*bd40*/  HADD2.F32 R11, -RZ, R11.H0_H0 ;  /* 0x2000000bff0b7230 */ /* 0x000fe40000004100 */
[----:B------:R-:W-:Y:S02]  /*bd50*/  HADD2.F32 R73, -RZ, R9.H1_H1 ;  /* 0x30000009ff497230 */ /* 0x000fe40000004100 */
[C---:B------:R-:W-:Y:S01]  /*bd60*/  FMUL.FTZ R77, R76.reuse, R75 ;  /* 0x0000004b4c4d7220 */ /* 0x040fe20000410000 */
[----:B------:R-:W-:-:S03]  /*bd70*/  FMUL.FTZ R76, R76, R74 ;  /* 0x0000004a4c4c7220 */ /* 0x000fc60000410000 */
[C---:B------:R-:W-:Y:S01]  /*bd80*/  FFMA.FTZ R74, R11.reuse, R74, -R77 ;  /* 0x0000004a0b4a7223 */ /* 0x040fe2000001084d */
[----:B------:R-:W-:Y:S01]  /*bd90*/  FFMA.FTZ R11, R11, R75, R76 ;  /* 0x0000004b0b0b7223 */ /* 0x000fe2000001004c */
[----:B------:R-:W-:Y:S02]  /*bda0*/  HADD2.F32 R75, -RZ, R112.H1_H1 ;  /* 0x30000070ff4b7230 */ /* 0x000fe40000004100 */
[--C-:B------:R-:W-:Y:S02]  /*bdb0*/  HADD2.F32 R76, -RZ, R8.reuse.H1_H1 ;  /* 0x30000008ff4c7230 */ /* 0x100fe40000004100 */
[----:B------:R-:W-:Y:S01]  /*bdc0*/  HADD2.F32 R77, -RZ, R111.H1_H1 ;  /* 0x3000006fff4d7230 */ /* 0x000fe20000004100 */
[----:B------:R-:W-:Y:S01]  /*bdd0*/  F2FP.F16.F32.PACK_AB R11, R11, R74 ;  /* 0x0000004a0b0b723e */ /* 0x000fe200000000ff */
[----:B------:R-:W-:Y:S02]  /*bde0*/  HADD2.F32 R8, -RZ, R8.H0_H0 ;  /* 0x20000008ff087230 */ /* 0x000fe40000004100 */
[C---:B------:R-:W-:Y:S01]  /*bdf0*/  FMUL.FTZ R72, R76.reuse, R75 ;  /* 0x0000004b4c487220 */ /* 0x040fe20000410000 */
[----:B------:R-:W-:-:S03]  /*be00*/  FMUL.FTZ R76, R76, R77 ;  /* 0x0000004d4c4c7220 */ /* 0x000fc60000410000 */
[C---:B------:R-:W-:Y:S01]  /*be10*/  FFMA.FTZ R72, R8.reuse, R77, -R72 ;  /* 0x0000004d08487223 */ /* 0x040fe20000010848 */
[----:B------:R-:W-:Y:S01]  /*be20*/  FFMA.FTZ R8, R8, R75, R76 ;  /* 0x0000004b08087223 */ /* 0x000fe2000001004c */
[----:B------:R-:W-:Y:S02]  /*be30*/  HADD2.F32 R75, -RZ, R112.H0_H0 ;  /* 0x20000070ff4b7230 */ /* 0x000fe40000004100 */
[--C-:B------:R-:W-:Y:S02]  /*be40*/  HADD2.F32 R76, -RZ, R10.reuse.H1_H1 ;  /* 0x3000000aff4c7230 */ /* 0x100fe40000004100 */
[----:B------:R-:W-:Y:S01]  /*be50*/  HADD2.F32 R10, -RZ, R10.H0_H0 ;  /* 0x2000000aff0a7230 */ /* 0x000fe20000004100 */
[----:B------:R-:W-:Y:S02]  /*be60*/  F2FP.F16.F32.PACK_AB R8, R8, R72 ;  /* 0x000000480808723e */ /* 0x000fe400000000ff */
[C---:B------:R-:W-:Y:S01]  /*be70*/  FMUL.FTZ R77, R76.reuse, R75 ;  /* 0x0000004b4c4d7220 */ /* 0x040fe20000410000 */
[----:B------:R-:W-:-:S03]  /*be80*/  FMUL.FTZ R76, R76, R71 ;  /* 0x000000474c4c7220 */ /* 0x000fc60000410000 */
[C---:B------:R-:W-:Y:S01]  /*be90*/  FFMA.FTZ R77, R10.reuse, R71, -R77 ;  /* 0x000000470a4d7223 */ /* 0x040fe2000001084d */
[----:B------:R-:W-:Y:S02]  /*bea0*/  HADD2.F32 R71, -RZ, R9.H0_H0 ;  /* 0x20000009ff477230 */ /* 0x000fe40000004100 */
[C---:B------:R-:W-:Y:S01]  /*beb0*/  FMUL.FTZ R9, R73.reuse, R81 ;  /* 0x0000005149097220 */ /* 0x040fe20000410000 */
[-C--:B------:R-:W-:Y:S01]  /*bec0*/  FMUL.FTZ R73, R73, R70.reuse ;  /* 0x0000004649497220 */ /* 0x080fe20000410000 */
[----:B------:R-:W-:Y:S02]  /*bed0*/  FFMA.FTZ R10, R10, R75, R76 ;  /* 0x0000004b0a0a7223 */ /* 0x000fe4000001004c */
[C---:B------:R-:W-:Y:S01]  /*bee0*/  FFMA.FTZ R9, R71.reuse, R70, -R9 ;  /* 0x0000004647097223 */ /* 0x040fe20000010809 */
[----:B------:R-:W-:Y:S02]  /*bef0*/  FFMA.FTZ R73, R71, R81, R73 ;  /* 0x0000005147497223 */ /* 0x000fe40000010049 */
[----:B------:R-:W-:-:S03]  /*bf00*/  F2FP.F16.F32.PACK_AB R10, R10, R77 ;  /* 0x0000004d0a0a723e */ /* 0x000fc600000000ff */
[----:B------:R-:W-:-:S05]  /*bf10*/  F2FP.F16.F32.PACK_AB R9, R73, R9 ;  /* 0x000000094909723e */ /* 0x000fca00000000ff */
[----:B------:R2:W-:Y:S02]  /*bf20*/  STS.128 [R114+0x4000], R8 ;  /* 0x0040000872007388 */ /* 0x0005e40000000c00 */
.L_x_1664:
[----:B------:R-:W-:Y:S05]  /*bf30*/  BSYNC B2 ;  /* 0x0000000000027941 */ /* 0x000fea0003800000 */
.L_x_1663:
[----:B------:R-:W-:Y:S04]  /*bf40*/  BSSY B2, `(.L_x_1665) ;  /* 0x000002c000027945 */ /* 0x000fe80003800000 */
[----:B------:R-:W-:Y:S05]  /*bf50*/  @P2 BRA `(.L_x_1666) ;  /* 0x0000000000a82947 */ /* 0x000fea0003800000 */
[----:B-12--5:R-:W1:Y:S01]  /*bf60*/  LDS.128 R8, [R114+0x8000] ;  /* 0x0080000072087984 */ /* 0x026e620000000c00 */
[----:B------:R-:W-:Y:S02]  /*bf70*/  SHF.R.U32.HI R74, RZ, 0x10, R69 ;  /* 0x00000010ff4a7819 */ /* 0x000fe40000011645 */
[--C-:B------:R-:W-:Y:S02]  /*bf80*/  SHF.R.U32.HI R72, RZ, 0x10, R67.reuse ;  /* 0x00000010ff487819 */ /* 0x100fe40000011643 */
[----:B------:R-:W-:Y:S01]  /*bf90*/  SHF.R.U64 R66, R66, 0x10, R67 ;  /* 0x0000001042427819 */ /* 0x000fe20000001243 */
[----:B------:R-:W-:Y:S01]  /*bfa0*/  HADD2.F32 R74, -RZ, R74.H0_H0 ;  /* 0x2000004aff4a7230 */ /* 0x000fe20000004100 */
[----:B------:R-:W-:Y:S01]  /*bfb0*/  SHF.R.U64 R67, R68, 0x10, R69 ;  /* 0x0000001044437819 */ /* 0x000fe20000001245 */
[----:B------:R-:W-:Y:S02]  /*bfc0*/  HADD2.F32 R72, -RZ, R72.H0_H0 ;  /* 0x20000048ff487230 */ /* 0x000fe40000004100 */
[----:B------:R-:W-:-:S02]  /*bfd0*/  HADD2.F32 R68, -RZ, R110.H0_H0 ;  /* 0x2000006eff447230 */ /* 0x000fc40000004100 */
[----:B------:R-:W-:Y:S02]  /*bfe0*/  HADD2.F32 R69, -RZ, R110.H1_H1 ;  /* 0x3000006eff457230 */ /* 0x000fe40000004100 */
[----:B------:R-:W-:Y:S02]  /*bff0*/  HADD2.F32 R67, -RZ, R67.H0_H0 ;  /* 0x20000043ff437230 */ /* 0x000fe40000004100 */
[----:B------:R-:W-:Y:S02]  /*c000*/  HADD2.F32 R66, -RZ, R66.H0_H0 ;  /* 0x20000042ff427230 */ /* 0x000fe40000004100 */
[--C-:B-1----:R-:W-:Y:S02]  /*c010*/  HADD2.F32 R71, -RZ, R11.reuse.H1_H1 ;  /* 0x3000000bff477230 */ /* 0x102fe40000004100 */
[----:B------:R-:W-:Y:S02]  /*c020*/  HADD2.F32 R70, -RZ, R11.H0_H0 ;  /* 0x2000000bff467230 */ /* 0x000fe40000004100 */
[----:B------:R-:W-:-:S02]  /*c030*/  HADD2.F32 R11, -RZ, R8.H0_H0 ;  /* 0x20000008ff0b7230 */ /* 0x000fc40000004100 */
[C---:B------:R-:W-:Y:S01]  /*c040*/  FMUL.FTZ R76, R71.reuse, R74 ;  /* 0x0000004a474c7220 */ /* 0x040fe20000410000 */
[----:B------:R-:W-:Y:S02]  /*c050*/  HADD2.F32 R8, -RZ, R8.H1_H1 ;  /* 0x30000008ff087230 */ /* 0x000fe40000004100 */
[-C--:B------:R-:W-:Y:S01]  /*c060*/  FMUL.FTZ R71, R71, R72.reuse ;  /* 0x0000004847477220 */ /* 0x080fe20000410000 */
[--C-:B------:R-:W-:Y:S02]  /*c070*/  HADD2.F32 R73, -RZ, R10.reuse.H0_H0 ;  /* 0x2000000aff497230 */ /* 0x100fe40000004100 */
[----:B------:R-:W-:Y:S01]  /*c080*/  FFMA.FTZ R76, R70, R72, -R76 ;  /* 0x00000048464c7223 */ /* 0x000fe2000001084c */
[----:B------:R-:W-:Y:S02]  /*c090*/  HADD2.F32 R10, -RZ, R10.H1_H1 ;  /* 0x3000000aff0a7230 */ /* 0x000fe40000004100 */
[----:B------:R-:W-:Y:S01]  /*c0a0*/  FMUL.FTZ R77, R8, R68 ;  /* 0x00000044084d7220 */ /* 0x000fe20000410000 */
[----:B------:R-:W-:Y:S01]  /*c0b0*/  FFMA.FTZ R71, R70, R74, R71 ;  /* 0x0000004a46477223 */ /* 0x000fe20000010047 */
[----:B------:R-:W-:Y:S01]  /*c0c0*/  FMUL.FTZ R70, R8, R69 ;  /* 0x0000004508467220 */ /* 0x000fe20000410000 */
[----:B------:R-:W-:-:S02]  /*c0d0*/  HADD2.F32 R75, -RZ, R9.H0_H0 ;  /* 0x20000009ff4b7230 */ /* 0x000fc40000004100 */
[C---:B------:R-:W-:Y:S01]  /*c0e0*/  FFMA.FTZ R8, R11.reuse, R69, -R77 ;  /* 0x000000450b087223 */ /* 0x040fe2000001084d */
[--C-:B------:R-:W-:Y:S02]  /*c0f0*/  HADD2.F32 R69, -RZ, R109.reuse.H1_H1 ;  /* 0x3000006dff457230 */ /* 0x100fe40000004100 */
[----:B------:R-:W-:Y:S01]  /*c100*/  FFMA.FTZ R70, R11, R68, R70 ;  /* 0x000000440b467223 */ /* 0x000fe20000010046 */
[----:B------:R-:W-:Y:S02]  /*c110*/  HADD2.F32 R72, -RZ, R109.H0_H0 ;  /* 0x2000006dff487230 */ /* 0x000fe40000004100 */
[----:B------:R-:W-:Y:S02]  /*c120*/  HADD2.F32 R9, -RZ, R9.H1_H1 ;  /* 0x30000009ff097230 */ /* 0x000fe40000004100 */
[----:B------:R-:W-:Y:S01]  /*c130*/  FMUL.FTZ R11, R10, R69 ;  /* 0x000000450a0b7220 */ /* 0x000fe20000410000 */
[----:B------:R-:W-:Y:S01]  /*c140*/  F2FP.F16.F32.PACK_AB R8, R70, R8 ;  /* 0x000000084608723e */ /* 0x000fe200000000ff */
[----:B------:R-:W-:Y:S01]  /*c150*/  FMUL.FTZ R68, R10, R72 ;  /* 0x000000480a447220 */ /* 0x000fe20000410000 */
[C---:B------:R-:W-:Y:S01]  /*c160*/  FMUL.FTZ R10, R9.reuse, R67 ;  /* 0x00000043090a7220 */ /* 0x040fe20000410000 */
[----:B------:R-:W-:Y:S01]  /*c170*/  FMUL.FTZ R9, R9, R66 ;  /* 0x0000004209097220 */ /* 0x000fe20000410000 */
[C---:B------:R-:W-:Y:S01]  /*c180*/  FFMA.FTZ R72, R73.reuse, R72, -R11 ;  /* 0x0000004849487223 */ /* 0x040fe2000001080b */
[----:B------:R-:W-:Y:S01]  /*c190*/  FFMA.FTZ R68, R73, R69, R68 ;  /* 0x0000004549447223 */ /* 0x000fe20000010044 */
[C---:B------:R-:W-:Y:S01]  /*c1a0*/  FFMA.FTZ R66, R75.reuse, R66, -R10 ;  /* 0x000000424b427223 */ /* 0x040fe2000001080a */
[----:B------:R-:W-:Y:S01]  /*c1b0*/  FFMA.FTZ R9, R75, R67, R9 ;  /* 0x000000434b097223 */ /* 0x000fe20000010009 */
[----:B------:R-:W-:-:S02]  /*c1c0*/  F2FP.F16.F32.PACK_AB R11, R71, R76 ;  /* 0x0000004c470b723e */ /* 0x000fc400000000ff */
[----:B------:R-:W-:Y:S02]  /*c1d0*/  F2FP.F16.F32.PACK_AB R10, R68, R72 ;  /* 0x00000048440a723e */ /* 0x000fe400000000ff */
[----:B------:R-:W-:-:S05]  /*c1e0*/  F2FP.F16.F32.PACK_AB R9, R9, R66 ;  /* 0x000000420909723e */ /* 0x000fca00000000ff */
[----:B------:R3:W-:Y:S02]  /*c1f0*/  STS.128 [R114+0x8000], R8 ;  /* 0x0080000872007388 */ /* 0x0007e40000000c00 */
.L_x_1666:
[----:B------:R-:W-:Y:S05]  /*c200*/  BSYNC B2 ;  /* 0x0000000000027941 */ /* 0x000fea0003800000 */
.L_x_1665:
[----:B------:R-:W-:Y:S05]  /*c210*/  @P3 BRA `(.L_x_1660) ;  /* 0x0000000000a83947 */ /* 0x000fea0003800000 */
[----:B-123-5:R-:W1:Y:S01]  /*c220*/  LDS.128 R8, [R114+0xc000] ;  /* 0x00c0000072087984 */ /* 0x02ee620000000c00 */
[--C-:B------:R-:W-:Y:S02]  /*c230*/  SHF.R.U64 R62, R62, 0x10, R63.reuse ;  /* 0x000000103e3e7819 */ /* 0x100fe4000000123f */
[----:B------:R-:W-:Y:S02]  /*c240*/  SHF.R.U32.HI R68, RZ, 0x10, R63 ;  /* 0x00000010ff447819 */ /* 0x000fe4000001163f */
[--C-:B------:R-:W-:Y:S01]  /*c250*/  SHF.R.U64 R63, R64, 0x10, R65.reuse ;  /* 0x00000010403f7819 */ /* 0x100fe20000001241 */
[--C-:B------:R-:W-:Y:S01]  /*c260*/  HADD2.F32 R64, -RZ, R108.reuse.H0_H0 ;  /* 0x2000006cff407230 */ /* 0x100fe20000004100 */
[----:B------:R-:W-:Y:S01]  /*c270*/  SHF.R.U32.HI R70, RZ, 0x10, R65 ;  /* 0x00000010ff467819 */ /* 0x000fe20000011641 */
[----:B------:R-:W-:Y:S02]  /*c280*/  HADD2.F32 R65, -RZ, R108.H1_H1 ;  /* 0x3000006cff417230 */ /* 0x000fe40000004100 */
[----:B------:R-:W-:-:S02]  /*c290*/  HADD2.F32 R63, -RZ, R63.H0_H0 ;  /* 0x2000003fff3f7230 */ /* 0x000fc40000004100 */
[----:B------:R-:W-:Y:S02]  /*c2a0*/  HADD2.F32 R70, -RZ, R70.H0_H0 ;  /* 0x20000046ff467230 */ /* 0x000fe40000004100 */
[----:B------:R-:W-:Y:S02]  /*c2b0*/  HADD2.F32 R68, -RZ, R68.H0_H0 ;  /* 0x20000044ff447230 */ /* 0x000fe40000004100 */
[----:B------:R-:W-:Y:S02]  /*c2c0*/  HADD2.F32 R62, -RZ, R62.H0_H0 ;  /* 0x2000003eff3e7230 */ /* 0x000fe40000004100 */
[--C-:B-1----:R-:W-:Y:S02]  /*c2d0*/  HADD2.F32 R66, -RZ, R11.reuse.H0_H0 ;  /* 0x2000000bff427230 */ /* 0x102fe40000004100 */
[----:B------:R-:W-:Y:S02]  /*c2e0*/  HADD2.F32 R67, -RZ, R11.H1_H1 ;  /* 0x3000000bff437230 */ /* 0x000fe40000004100 */
[----:B------:R-:W-:-:S02]  /*c2f0*/  HADD2.F32 R11, -RZ, R8.H0_H0 ;  /* 0x20000008ff0b7230 */ /* 0x000fc40000004100 */
[----:B------:R-:W-:Y:S02]  /*c300*/  HADD2.F32 R8, -RZ, R8.H1_H1 ;  /* 0x30000008ff087230 */ /* 0x000fe40000004100 */
[C---:B------:R-:W-:Y:S01]  /*c310*/  FMUL.FTZ R72, R67.reuse, R70 ;  /* 0x0000004643487220 */ /* 0x040fe20000410000 */
[--C-:B------:R-:W-:Y:S02]  /*c320*/  HADD2.F32 R69, -RZ, R10.reuse.H0_H0 ;  /* 0x2000000aff457230 */ /* 0x100fe40000004100 */
[----:B------:R-:W-:Y:S01]  /*c330*/  FMUL.FTZ R67, R67, R68 ;  /* 0x0000004443437220 */ /* 0x000fe20000410000 */
[----:B------:R-:W-:Y:S02]  /*c340*/  HADD2.F32 R10, -RZ, R10.H1_H1 ;  /* 0x3000000aff0a7230 */ /* 0x000fe40000004100 */
[C---:B------:R-:W-:Y:S01]  /*c350*/  FMUL.FTZ R73, R8.reuse, R64 ;  /* 0x0000004008497220 */ /* 0x040fe20000410000 */
[----:B------:R-:W-:Y:S01]  /*c360*/  FMUL.FTZ R8, R8, R65 ;  /* 0x0000004108087220 */ /* 0x000fe20000410000 */
[----:B------:R-:W-:-:S02]  /*c370*/  HADD2.F32 R71, -RZ, R9.H0_H0 ;  /* 0x20000009ff477230 */ /* 0x000fc40000004100 */
[C---:B------:R-:W-:Y:S01]  /*c380*/  FFMA.FTZ R72, R66.reuse, R68, -R72 ;  /* 0x0000004442487223 */ /* 0x040fe20000010848 */
[C---:B------:R-:W-:Y:S01]  /*c390*/  FFMA.FTZ R73, R11.reuse, R65, -R73 ;  /* 0x000000410b497223 */ /* 0x040fe20000010849 */
[--C-:B------:R-:W-:Y:S02]  /*c3a0*/  HADD2.F32 R65, -RZ, R98.reuse.H1_H1 ;  /* 0x30000062ff417230 */ /* 0x100fe40000004100 */
[----:B------:R-:W-:Y:S01]  /*c3b0*/  FFMA.FTZ R8, R11, R64, R8 ;  /* 0x000000400b087223 */ /* 0x000fe20000010008 */
[----:B------:R-:W-:Y:S02]  /*c3c0*/  HADD2.F32 R98, -RZ, R98.H0_H0 ;  /* 0x20000062ff627230 */ /* 0x000fe40000004100 */
[----:B------:R-:W-:Y:S01]  /*c3d0*/  FFMA.FTZ R67, R66, R70, R67 ;  /* 0x0000004642437223 */ /* 0x000fe20000010043 */
        /* <DEDUP_REMOVED lines=14> */
.L_x_1660:
[----:B------:R-:W-:Y:S05]  /*c4c0*/  BSYNC B1 ;  /* 0x0000000000017941 */ /* 0x000fea0003800000 */
.L_x_1659:
[----:B-1234-:R-:W-:Y:S01]  /*c4d0*/  VIADD R8, R23, 0x20 ;  /* 0x0000002017087836 */ /* 0x01efe20000000000 */
[----:B------:R-:W-:Y:S04]  /*c4e0*/  BSSY B1, `(.L_x_1667) ;  /* 0x00000bb000017945 */ /* 0x000fe80003800000 */
[----:B------:R-:W-:-:S13]  /*c4f0*/  ISETP.GE.AND P0, PT, R8, R0, PT ;  /* 0x000000000800720c */ /* 0x000fda0003f06270 */
        /* <DEDUP_REMOVED lines=9> */
[----:B-----5:R-:W1:Y:S01]  /*c590*/  LDS.128 R8, [R70+0x1000] ;  /* 0x0010000046087984 */ /* 0x020e620000000c00 */
[----:B------:R-:W-:Y:S02]  /*c5a0*/  SHF.R.U32.HI R67, RZ, 0x10, R61 ;  /* 0x00000010ff437819 */ /* 0x000fe4000001163d */
[--C-:B------:R-:W-:Y:S02]  /*c5b0*/  SHF.R.U32.HI R63, RZ, 0x10, R59.reuse ;  /* 0x00000010ff3f7819 */ /* 0x100fe4000001163b */
[----:B------:R-:W-:Y:S01]  /*c5c0*/  SHF.R.U64 R58, R58, 0x10, R59 ;  /* 0x000000103a3a7819 */ /* 0x000fe2000000123b */
[----:B------:R-:W-:Y:S01]  /*c5d0*/  HADD2.F32 R67, -RZ, R67.H0_H0 ;  /* 0x20000043ff437230 */ /* 0x000fe20000004100 */
[----:B------:R-:W-:Y:S01]  /*c5e0*/  SHF.R.U64 R59, R60, 0x10, R61 ;  /* 0x000000103c3b7819 */ /* 0x000fe2000000123d */
[----:B------:R-:W-:Y:S02]  /*c5f0*/  HADD2.F32 R63, -RZ, R63.H0_H0 ;  /* 0x2000003fff3f7230 */ /* 0x000fe40000004100 */
[----:B------:R-:W-:-:S02]  /*c600*/  HADD2.F32 R60, -RZ, R106.H0_H0 ;  /* 0x2000006aff3c7230 */ /* 0x000fc40000004100 */
[--C-:B------:R-:W-:Y:S02]  /*c610*/  HADD2.F32 R61, -RZ, R107.reuse.H0_H0 ;  /* 0x2000006bff3d7230 */ /* 0x100fe40000004100 */
[----:B------:R-:W-:Y:S02]  /*c620*/  HADD2.F32 R107, -RZ, R107.H1_H1 ;  /* 0x3000006bff6b7230 */ /* 0x000fe40000004100 */
[----:B------:R-:W-:Y:S02]  /*c630*/  HADD2.F32 R59, -RZ, R59.H0_H0 ;  /* 0x2000003bff3b7230 */ /* 0x000fe40000004100 */
[----:B------:R-:W-:Y:S02]  /*c640*/  HADD2.F32 R58, -RZ, R58.H0_H0 ;  /* 0x2000003aff3a7230 */ /* 0x000fe40000004100 */
[--C-:B-1----:R-:W-:Y:S02]  /*c650*/  HADD2.F32 R66, -RZ, R11.reuse.H1_H1 ;  /* 0x3000000bff427230 */ /* 0x102fe40000004100 */
[----:B------:R-:W-:-:S02]  /*c660*/  HADD2.F32 R64, -RZ, R11.H0_H0 ;  /* 0x2000000bff407230 */ /* 0x000fc40000004100 */
[--C-:B------:R-:W-:Y:S02]  /*c670*/  HADD2.F32 R65, -RZ, R8.reuse.H1_H1 ;  /* 0x30000008ff417230 */ /* 0x100fe40000004100 */
[C---:B------:R-:W-:Y:S01]  /*c680*/  FMUL.FTZ R69, R66.reuse, R67 ;  /* 0x0000004342457220 */ /* 0x040fe20000410000 */
[-C--:B------:R-:W-:Y:S01]  /*c690*/  FMUL.FTZ R68, R66, R63.reuse ;  /* 0x0000003f42447220 */ /* 0x080fe20000410000 */
[----:B------:R-:W-:Y:S02]  /*c6a0*/  HADD2.F32 R11, -RZ, R8.H0_H0 ;  /* 0x20000008ff0b7230 */ /* 0x000fe40000004100 */
[C---:B------:R-:W-:Y:S01]  /*c6b0*/  FFMA.FTZ R63, R64.reuse, R63, -R69 ;  /* 0x0000003f403f7223 */ /* 0x040fe20000010845 */
[----:B------:R-:W-:Y:S01]  /*c6c0*/  FFMA.FTZ R64, R64, R67, R68 ;  /* 0x0000004340407223 */ /* 0x000fe20000010044 */
[----:B------:R-:W-:Y:S02]  /*c6d0*/  HADD2.F32 R8, -RZ, R10.H0_H0 ;  /* 0x2000000aff087230 */ /* 0x000fe40000004100 */
[----:B------:R-:W-:Y:S01]  /*c6e0*/  FMUL.FTZ R66, R65, R61 ;  /* 0x0000003d41427220 */ /* 0x000fe20000410000 */
[----:B------:R-:W-:-:S02]  /*c6f0*/  HADD2.F32 R62, -RZ, R9.H0_H0 ;  /* 0x20000009ff3e7230 */ /* 0x000fc40000004100 */
[-C--:B------:R-:W-:Y:S01]  /*c700*/  FMUL.FTZ R68, R65, R60.reuse ;  /* 0x0000003c41447220 */ /* 0x080fe20000410000 */
[----:B------:R-:W-:Y:S02]  /*c710*/  HADD2.F32 R10, -RZ, R10.H1_H1 ;  /* 0x3000000aff0a7230 */ /* 0x000fe40000004100 */
[C---:B------:R-:W-:Y:S01]  /*c720*/  FFMA.FTZ R60, R11.reuse, R60, -R66 ;  /* 0x0000003c0b3c7223 */ /* 0x040fe20000010842 */
[----:B------:R-:W-:Y:S02]  /*c730*/  HADD2.F32 R9, -RZ, R9.H1_H1 ;  /* 0x30000009ff097230 */ /* 0x000fe40000004100 */
[----:B------:R-:W-:Y:S01]  /*c740*/  FFMA.FTZ R61, R11, R61, R68 ;  /* 0x0000003d0b3d7223 */ /* 0x000fe20000010044 */
[----:B------:R-:W-:Y:S02]  /*c750*/  HADD2.F32 R65, -RZ, R106.H1_H1 ;  /* 0x3000006aff417230 */ /* 0x000fe40000004100 */
[----:B------:R-:W-:Y:S01]  /*c760*/  FMUL.FTZ R67, R10, R107 ;  /* 0x0000006b0a437220 */ /* 0x000fe20000410000 */
[----:B------:R-:W-:-:S02]  /*c770*/  FMUL.FTZ R11, R9, R59 ;  /* 0x0000003b090b7220 */ /* 0x000fc40000410000 */
[-C--:B------:R-:W-:Y:S01]  /*c780*/  FMUL.FTZ R66, R10, R65.reuse ;  /* 0x000000410a427220 */ /* 0x080fe20000410000 */
[-C--:B------:R-:W-:Y:S01]  /*c790*/  FMUL.FTZ R10, R9, R58.reuse ;  /* 0x0000003a090a7220 */ /* 0x080fe20000410000 */
[----:B------:R-:W-:Y:S01]  /*c7a0*/  FFMA.FTZ R9, R62, R58, -R11 ;  /* 0x0000003a3e097223 */ /* 0x000fe2000001080b */
[C---:B------:R-:W-:Y:S01]  /*c7b0*/  FFMA.FTZ R67, R8.reuse, R65, -R67 ;  /* 0x0000004108437223 */ /* 0x040fe20000010843 */
[----:B------:R-:W-:Y:S01]  /*c7c0*/  FFMA.FTZ R66, R8, R107, R66 ;  /* 0x0000006b08427223 */ /* 0x000fe20000010042 */
[----:B------:R-:W-:Y:S01]  /*c7d0*/  FFMA.FTZ R62, R62, R59, R10 ;  /* 0x0000003b3e3e7223 */ /* 0x000fe2000001000a */
[----:B------:R-:W-:Y:S02]  /*c7e0*/  F2FP.F16.F32.PACK_AB R11, R64, R63 ;  /* 0x0000003f400b723e */ /* 0x000fe400000000ff */
[----:B------:R-:W-:Y:S02]  /*c7f0*/  F2FP.F16.F32.PACK_AB R8, R61, R60 ;  /* 0x0000003c3d08723e */ /* 0x000fe400000000ff */
[----:B------:R-:W-:-:S02]  /*c800*/  F2FP.F16.F32.PACK_AB R10, R66, R67 ;  /* 0x00000043420a723e */ /* 0x000fc400000000ff */
[----:B------:R-:W-:-:S05]  /*c810*/  F2FP.F16.F32.PACK_AB R9, R62, R9 ;  /* 0x000000093e09723e */ /* 0x000fca00000000ff */
[----:B------:R1:W-:Y:S02]  /*c820*/  STS.128 [R70+0x1000], R8 ;  /* 0x0010000846007388 */ /* 0x0003e40000000c00 */
.L_x_1670:
[----:B------:R-:W-:Y:S05]  /*c830*/  BSYNC B2 ;  /* 0x0000000000027941 */ /* 0x000fea0003800000 */
.L_x_1669:
[----:B------:R-:W-:Y:S04]  /*c840*/  BSSY B2, `(.L_x_1671) ;  /* 0x000002c000027945 */ /* 0x000fe80003800000 */
[----:B------:R-:W-:Y:S05]  /*c850*/  @P1 BRA `(.L_x_1672) ;  /* 0x0000000000a81947 */ /* 0x000fea0003800000 */
[----:B-1---5:R-:W1:Y:S01]  /*c860*/  LDS.128 R8, [R70+0x5000] ;  /* 0x0050000046087984 */ /* 0x022e620000000c00 */
[----:B------:R-:W-:Y:S01]  /*c870*/  SHF.R.U32.HI R64, RZ, 0x10, R55 ;  /* 0x00000010ff407819 */ /* 0x000fe20000011637 */
[--C-:B------:R-:W-:Y:S01]  /*c880*/  HADD2.F32 R61, -RZ, R105.reuse.H0_H0 ;  /* 0x20000069ff3d7230 */ /* 0x100fe20000004100 */
[----:B------:R-:W-:Y:S01]  /*c890*/  SHF.R.U32.HI R63, RZ, 0x10, R57 ;  /* 0x00000010ff3f7819 */ /* 0x000fe20000011639 */
[----:B------:R-:W-:Y:S01]  /*c8a0*/  HADD2.F32 R105, -RZ, R105.H1_H1 ;  /* 0x30000069ff697230 */ /* 0x000fe20000004100 */
        /* <DEDUP_REMOVED lines=8> */
[--C-:B-1----:R-:W-:Y:S02]  /*c930*/  HADD2.F32 R58, -RZ, R11.reuse.H0_H0 ;  /* 0x2000000bff3a7230 */ /* 0x102fe40000004100 */
[----:B------:R-:W-:Y:S02]  /*c940*/  HADD2.F32 R11, -RZ, R11.H1_H1 ;  /* 0x3000000bff0b7230 */ /* 0x000fe40000004100 */
[----:B------:R-:W-:-:S02]  /*c950*/  HADD2.F32 R62, -RZ, R8.H1_H1 ;  /* 0x30000008ff3e7230 */ /* 0x000fc40000004100 */
[----:B------:R-:W-:Y:S02]  /*c960*/  HADD2.F32 R60, -RZ, R8.H0_H0 ;  /* 0x20000008ff3c7230 */ /* 0x000fe40000004100 */
[C---:B------:R-:W-:Y:S01]  /*c970*/  FMUL.FTZ R65, R11.reuse, R64 ;  /* 0x000000400b417220 */ /* 0x040fe20000410000 */
[--C-:B------:R-:W-:Y:S02]  /*c980*/  HADD2.F32 R8, -RZ, R10.reuse.H0_H0 ;  /* 0x2000000aff087230 */ /* 0x100fe40000004100 */
[-C--:B------:R-:W-:Y:S01]  /*c990*/  FMUL.FTZ R67, R11, R63.reuse ;  /* 0x0000003f0b437220 */ /* 0x080fe20000410000 */
[----:B------:R-:W-:Y:S02]  /*c9a0*/  HADD2.F32 R57, -RZ, R10.H1_H1 ;  /* 0x3000000aff397230 */ /* 0x000fe40000004100 */
[----:B------:R-:W-:Y:S01]  /*c9b0*/  FFMA.FTZ R11, R58, R63, -R65 ;  /* 0x0000003f3a0b7223 */ /* 0x000fe20000010841 */
[--C-:B------:R-:W-:Y:S02]  /*c9c0*/  HADD2.F32 R10, -RZ, R9.reuse.H0_H0 ;  /* 0x20000009ff0a7230 */ /* 0x100fe40000004100 */
[----:B------:R-:W-:Y:S01]  /*c9d0*/  FMUL.FTZ R63, R62, R61 ;  /* 0x0000003d3e3f7220 */ /* 0x000fe20000410000 */
[----:B------:R-:W-:-:S02]  /*c9e0*/  HADD2.F32 R59, -RZ, R9.H1_H1 ;  /* 0x30000009ff3b7230 */ /* 0x000fc40000004100 */
[----:B------:R-:W-:Y:S01]  /*c9f0*/  FMUL.FTZ R9, R62, R55 ;  /* 0x000000373e097220 */ /* 0x000fe20000410000 */
[----:B------:R-:W-:-:S03]  /*ca00*/  FFMA.FTZ R58, R58, R64, R67 ;  /* 0x000000403a3a7223 */ /* 0x000fc60000010043 */
[C---:B------:R-:W-:Y:S01]  /*ca10*/  FFMA.FTZ R9, R60.reuse, R61, -R9 ;  /* 0x0000003d3c097223 */ /* 0x040fe20000010809 */
[C---:B------:R-:W-:Y:S01]  /*ca20*/  FMUL.FTZ R61, R57.reuse, R104 ;  /* 0x00000068393d7220 */ /* 0x040fe20000410000 */
[----:B------:R-:W-:Y:S01]  /*ca30*/  FFMA.FTZ R60, R60, R55, R63 ;  /* 0x000000373c3c7223 */ /* 0x000fe2000001003f */
[-C--:B------:R-:W-:Y:S01]  /*ca40*/  FMUL.FTZ R57, R57, R105.reuse ;  /* 0x0000006939397220 */ /* 0x080fe20000410000 */
        /* <DEDUP_REMOVED lines=8> */
[----:B------:R-:W-:Y:S02]  /*cad0*/  F2FP.F16.F32.PACK_AB R8, R60, R9 ;  /* 0x000000093c08723e */ /* 0x000fe400000000ff */
[----:B------:R-:W-:-:S05]  /*cae0*/  F2FP.F16.F32.PACK_AB R9, R54, R55 ;  /* 0x000000373609723e */ /* 0x000fca00000000ff */
[----:B------:R2:W-:Y:S02]  /*caf0*/  STS.128 [R70+0x5000], R8 ;  /* 0x0050000846007388 */ /* 0x0005e40000000c00 */
.L_x_1672:
[----:B------:R-:W-:Y:S05]  /*cb00*/  BSYNC B2 ;  /* 0x0000000000027941 */ /* 0x000fea0003800000 */
.L_x_1671:
[----:B------:R-:W-:Y:S04]  /*cb10*/  BSSY B2, `(.L_x_1673) ;  /* 0x000002c000027945 */ /* 0x000fe80003800000 */
[----:B------:R-:W-:Y:S05]  /*cb20*/  @P2 BRA `(.L_x_1674) ;  /* 0x0000000000a82947 */ /* 0x000fea0003800000 */
[----:B-12--5:R-:W1:Y:S01]  /*cb30*/  LDS.128 R8, [R70+0x9000] ;  /* 0x0090000046087984 */ /* 0x026e620000000c00 */
[----:B------:R-:W-:Y:S01]  /*cb40*/  SHF.R.U32.HI R58, RZ, 0x10, R51 ;  /* 0x00000010ff3a7819 */ /* 0x000fe20000011633 */
[----:B------:R-:W-:Y:S01]  /*cb50*/  HADD2.F32 R55, -RZ, R97.H0_H0 ;  /* 0x20000061ff377230 */ /* 0x000fe20000004100 */
[--C-:B------:R-:W-:Y:S01]  /*cb60*/  SHF.R.U32.HI R56, RZ, 0x10, R53.reuse ;  /* 0x00000010ff387819 */ /* 0x100fe20000011635 */
[----:B------:R-:W-:Y:S01]  /*cb70*/  HADD2.F32 R57, -RZ, R96.H0_H0 ;  /* 0x20000060ff397230 */ /* 0x000fe20000004100 */
[----:B------:R-:W-:Y:S01]  /*cb80*/  SHF.R.U64 R52, R52, 0x10, R53 ;  /* 0x0000001034347819 */ /* 0x000fe20000001235 */
[----:B------:R-:W-:Y:S01]  /*cb90*/  HADD2.F32 R58, -RZ, R58.H0_H0 ;  /* 0x2000003aff3a7230 */ /* 0x000fe20000004100 */
[----:B------:R-:W-:Y:S01]  /*cba0*/  SHF.R.U64 R61, R50, 0x10, R51 ;  /* 0x00000010323d7819 */ /* 0x000fe20000001233 */
[----:B------:R-:W-:Y:S02]  /*cbb0*/  HADD2.F32 R56, -RZ, R56.H0_H0 ;  /* 0x20000038ff387230 */ /* 0x000fe40000004100 */
[----:B------:R-:W-:-:S02]  /*cbc0*/  HADD2.F32 R96, -RZ, R96.H1_H1 ;  /* 0x30000060ff607230 */ /* 0x000fc40000004100 */
[----:B------:R-:W-:Y:S02]  /*cbd0*/  HADD2.F32 R97, -RZ, R97.H1_H1 ;  /* 0x30000061ff617230 */ /* 0x000fe40000004100 */
[----:B------:R-:W-:Y:S02]  /*cbe0*/  HADD2.F32 R52, -RZ, R52.H0_H0 ;  /* 0x20000034ff347230 */ /* 0x000fe40000004100 */
[--C-:B-1----:R-:W-:Y:S02]  /*cbf0*/  HADD2.F32 R54, -RZ, R11.reuse.H1_H1 ;  /* 0x3000000bff367230 */ /* 0x102fe40000004100 */
[----:B------:R-:W-:Y:S02]  /*cc00*/  HADD2.F32 R53, -RZ, R11.H0_H0 ;  /* 0x2000000bff357230 */ /* 0x000fe40000004100 */
[--C-:B------:R-:W-:Y:S02]  /*cc10*/  HADD2.F32 R11, -RZ, R8.reuse.H0_H0 ;  /* 0x20000008ff0b7230 */ /* 0x100fe40000004100 */
[----:B------:R-:W-:Y:S01]  /*cc20*/  FMUL.FTZ R60, R54, R58 ;  /* 0x0000003a363c7220 */ /* 0x000fe20000410000 */
[----:B------:R-:W-:-:S02]  /*cc30*/  HADD2.F32 R8, -RZ, R8.H1_H1 ;  /* 0x30000008ff087230 */ /* 0x000fc40000004100 */
[-C--:B------:R-:W-:Y:S01]  /*cc40*/  FMUL.FTZ R59, R54, R56.reuse ;  /* 0x00000038363b7220 */ /* 0x080fe20000410000 */
[--C-:B------:R-:W-:Y:S02]  /*cc50*/  HADD2.F32 R50, -RZ, R10.reuse.H0_H0 ;  /* 0x2000000aff327230 */ /* 0x100fe40000004100 */
[----:B------:R-:W-:Y:S01]  /*cc60*/  FFMA.FTZ R60, R53, R56, -R60 ;  /* 0x00000038353c7223 */ /* 0x000fe2000001083c */
[----:B------:R-:W-:Y:S02]  /*cc70*/  HADD2.F32 R51, -RZ, R10.H1_H1 ;  /* 0x3000000aff337230 */ /* 0x000fe40000004100 */
[C---:B------:R-:W-:Y:S01]  /*cc80*/  FMUL.FTZ R54, R8.reuse, R57 ;  /* 0x0000003908367220 */ /* 0x040fe20000410000 */
[--C-:B------:R-:W-:Y:S02]  /*cc90*/  HADD2.F32 R10, -RZ, R9.reuse.H0_H0 ;  /* 0x20000009ff0a7230 */ /* 0x100fe40000004100 */
[----:B------:R-:W-:Y:S01]  /*cca0*/  FMUL.FTZ R56, R8, R55 ;  /* 0x0000003708387220 */ /* 0x000fe20000410000 */
[----:B------:R-:W-:-:S02]  /*ccb0*/  HADD2.F32 R9, -RZ, R9.H1_H1 ;  /* 0x30000009ff097230 */ /* 0x000fc40000004100 */
[----:B------:R-:W-:Y:S01]  /*ccc0*/  FFMA.FTZ R59, R53, R58, R59 ;  /* 0x0000003a353b7223 */ /* 0x000fe2000001003b */
[----:B------:R-:W-:Y:S02]  /*ccd0*/  HADD2.F32 R8, -RZ, R61.H0_H0 ;  /* 0x2000003dff087230 */ /* 0x000fe40000004100 */
[C---:B------:R-:W-:Y:S01]  /*cce0*/  FFMA.FTZ R54, R11.reuse, R55, -R54 ;  /* 0x000000370b367223 */ /* 0x040fe20000010836 */
[----:B------:R-:W-:Y:S01]  /*ccf0*/  FFMA.FTZ R57, R11, R57, R56 ;  /* 0x000000390b397223 */ /* 0x000fe20000010038 */
[C---:B------:R-:W-:Y:S01]  /*cd00*/  FMUL.FTZ R53, R51.reuse, R96 ;  /* 0x0000006033357220 */ /* 0x040fe20000410000 */
        /* <DEDUP_REMOVED lines=12> */
.L_x_1674:
[----:B------:R-:W-:Y:S05]  /*cdd0*/  BSYNC B2 ;  /* 0x0000000000027941 */ /* 0x000fea0003800000 */
.L_x_1673:
[----:B------:R-:W-:Y:S05]  /*cde0*/  @P3 BRA `(.L_x_1668) ;  /* 0x0000000000a83947 */ /* 0x000fea0003800000 */
[----:B-123-5:R-:W1:Y:S01]  /*cdf0*/  LDS.128 R8, [R70+0xd000] ;  /* 0x00d0000046087984 */ /* 0x02ee620000000c00 */
[----:B------:R-:W-:Y:S01]  /*ce00*/  SHF.R.U32.HI R51, RZ, 0x10, R49 ;  /* 0x00000010ff337819 */ /* 0x000fe20000011631 */
[----:B------:R-:W-:Y:S01]  /*ce10*/  HADD2.F32 R50, -RZ, R87.H0_H0 ;  /* 0x20000057ff327230 */ /* 0x000fe20000004100 */
[----:B------:R-:W-:Y:S01]  /*ce20*/  SHF.R.U32.HI R53, RZ, 0x10, R47 ;  /* 0x00000010ff357819 */ /* 0x000fe2000001162f */
[--C-:B------:R-:W-:Y:S01]  /*ce30*/  HADD2.F32 R52, -RZ, R86.reuse.H1_H1 ;  /* 0x30000056ff347230 */ /* 0x100fe20000004100 */
[----:B------:R-:W-:Y:S01]  /*ce40*/  SHF.R.U64 R59, R48, 0x10, R49 ;  /* 0x00000010303b7819 */ /* 0x000fe20000001231 */
[----:B------:R-:W-:Y:S01]  /*ce50*/  HADD2.F32 R51, -RZ, R51.H0_H0 ;  /* 0x20000033ff337230 */ /* 0x000fe20000004100 */
[----:B------:R-:W-:Y:S01]  /*ce60*/  SHF.R.U64 R57, R46, 0x10, R47 ;  /* 0x000000102e397819 */ /* 0x000fe2000000122f */
[----:B------:R-:W-:Y:S02]  /*ce70*/  HADD2.F32 R53, -RZ, R53.H0_H0 ;  /* 0x20000035ff357230 */ /* 0x000fe40000004100 */
[----:B------:R-:W-:-:S02]  /*ce80*/  HADD2.F32 R86, -RZ, R86.H0_H0 ;  /* 0x20000056ff567230 */ /* 0x000fc40000004100 */
[----:B------:R-:W-:Y:S02]  /*ce90*/  HADD2.F32 R87, -RZ, R87.H1_H1 ;  /* 0x30000057ff577230 */ /* 0x000fe40000004100 */
[--C-:B-1----:R-:W-:Y:S02]  /*cea0*/  HADD2.F32 R49, -RZ, R11.reuse.H1_H1 ;  /* 0x3000000bff317230 */ /* 0x102fe40000004100 */
[----:B------:R-:W-:Y:S02]  /*ceb0*/  HADD2.F32 R48, -RZ, R11.H0_H0 ;  /* 0x2000000bff307230 */ /* 0x000fe40000004100 */
[--C-:B------:R-:W-:Y:S02]  /*cec0*/  HADD2.F32 R11, -RZ, R8.reuse.H0_H0 ;  /* 0x20000008ff0b7230 */ /* 0x100fe40000004100 */
[C---:B------:R-:W-:Y:S01]  /*ced0*/  FMUL.FTZ R56, R49.reuse, R51 ;  /* 0x0000003331387220 */ /* 0x040fe20000410000 */
[----:B------:R-:W-:Y:S02]  /*cee0*/  HADD2.F32 R8, -RZ, R8.H1_H1 ;  /* 0x30000008ff087230 */ /* 0x000fe40000004100 */
[----:B------:R-:W-:Y:S01]  /*cef0*/  FMUL.FTZ R55, R49, R53 ;  /* 0x0000003531377220 */ /* 0x000fe20000410000 */
[----:B------:R-:W-:-:S02]  /*cf00*/  HADD2.F32 R46, -RZ, R10.H0_H0 ;  /* 0x2000000aff2e7230 */ /* 0x000fc40000004100 */
[----:B------:R-:W-:Y:S01]  /*cf10*/  FFMA.FTZ R58, R48, R53, R56 ;  /* 0x00000035303a7223 */ /* 0x000fe20000010038 */
[----:B------:R-:W-:Y:S02]  /*cf20*/  HADD2.F32 R47, -RZ, R10.H1_H1 ;  /* 0x3000000aff2f7230 */ /* 0x000fe40000004100 */
[----:B------:R-:W-:Y:S01]  /*cf30*/  FMUL.FTZ R54, R8, R52 ;  /* 0x0000003408367220 */ /* 0x000fe20000410000 */
[--C-:B------:R-:W-:Y:S02]  /*cf40*/  HADD2.F32 R10, -RZ, R9.reuse.H0_H0 ;  /* 0x20000009ff0a7230 */ /* 0x100fe40000004100 */
[----:B------:R-:W-:Y:S01]  /*cf50*/  FFMA.FTZ R55, R48, R51, -R55 ;  /* 0x0000003330377223 */ /* 0x000fe20000010837 */
[-C--:B------:R-:W-:Y:S01]  /*cf60*/  FMUL.FTZ R56, R8, R50.reuse ;  /* 0x0000003208387220 */ /* 0x080fe20000410000 */
[----:B------:R-:W-:Y:S02]  /*cf70*/  HADD2.F32 R9, -RZ, R9.H1_H1 ;  /* 0x30000009ff097230 */ /* 0x000fe40000004100 */
[----:B------:R-:W-:Y:S01]  /*cf80*/  FFMA.FTZ R54, R11, R50, -R54 ;  /* 0x000000320b367223 */ /* 0x000fe20000010836 */
[----:B------:R-:W-:-:S02]  /*cf90*/  HADD2.F32 R48, -RZ, R57.H0_H0 ;  /* 0x20000039ff307230 */ /* 0x000fc40000004100 */
[----:B------:R-:W-:Y:S01]  /*cfa0*/  FFMA.FTZ R49, R11, R52, R56 ;  /* 0x000000340b317223 */ /* 0x000fe20000010038 */
[----:B------:R-:W-:Y:S02]  /*cfb0*/  HADD2.F32 R8, -RZ, R59.H0_H0 ;  /* 0x2000003bff087230 */ /* 0x000fe40000004100 */
        /* <DEDUP_REMOVED lines=13> */
.L_x_1668:
[----:B------:R-:W-:Y:S05]  /*d090*/  BSYNC B1 ;  /* 0x0000000000017941 */ /* 0x000fea0003800000 */
.L_x_1667:
        /* <DEDUP_REMOVED lines=13> */
[----:B------:R-:W-:Y:S01]  /*d170*/  SHF.R.U32.HI R47, RZ, 0x10, R45 ;  /* 0x00000010ff2f7819 */ /* 0x000fe2000001162d */
[----:B------:R-:W-:Y:S01]  /*d180*/  HADD2.F32 R46, -RZ, R101.H0_H0 ;  /* 0x20000065ff2e7230 */ /* 0x000fe20000004100 */
[----:B------:R-:W-:Y:S01]  /*d190*/  SHF.R.U32.HI R49, RZ, 0x10, R43 ;  /* 0x00000010ff317819 */ /* 0x000fe2000001162b */
[----:B------:R-:W-:Y:S01]  /*d1a0*/  HADD2.F32 R48, -RZ, R99.H0_H0 ;  /* 0x20000063ff307230 */ /* 0x000fe20000004100 */
[----:B------:R-:W-:Y:S01]  /*d1b0*/  SHF.R.U64 R55, R44, 0x10, R45 ;  /* 0x000000102c377819 */ /* 0x000fe2000000122d */
[----:B------:R-:W-:Y:S01]  /*d1c0*/  HADD2.F32 R47, -RZ, R47.H0_H0 ;  /* 0x2000002fff2f7230 */ /* 0x000fe20000004100 */
[----:B------:R-:W-:Y:S01]  /*d1d0*/  SHF.R.U64 R53, R42, 0x10, R43 ;  /* 0x000000102a357819 */ /* 0x000fe2000000122b */
[----:B------:R-:W-:Y:S02]  /*d1e0*/  HADD2.F32 R49, -RZ, R49.H0_H0 ;  /* 0x20000031ff317230 */ /* 0x000fe40000004100 */
[----:B------:R-:W-:-:S02]  /*d1f0*/  HADD2.F32 R99, -RZ, R99.H1_H1 ;  /* 0x30000063ff637230 */ /* 0x000fc40000004100 */
        /* <DEDUP_REMOVED lines=32> */
.L_x_1678:
[----:B------:R-:W-:Y:S05]  /*d400*/  BSYNC B2 ;  /* 0x0000000000027941 */ /* 0x000fea0003800000 */
.L_x_1677:
[----:B------:R-:W-:Y:S04]  /*d410*/  BSSY B2, `(.L_x_1679) ;  /* 0x000002c000027945 */ /* 0x000fe80003800000 */
[----:B------:R-:W-:Y:S05]  /*d420*/  @P1 BRA `(.L_x_1680) ;  /* 0x0000000000a81947 */ /* 0x000fea0003800000 */
[----:B-1---5:R-:W1:Y:S01]  /*d430*/  LDS.128 R8, [R56+0x6000] ;  /* 0x0060000038087984 */ /* 0x022e620000000c00 */
[----:B------:R-:W-:Y:S01]  /*d440*/  SHF.R.U32.HI R43, RZ, 0x10, R41 ;  /* 0x00000010ff2b7819 */ /* 0x000fe20000011629 */
[----:B------:R-:W-:Y:S01]  /*d450*/  HADD2.F32 R42, -RZ, R89.H0_H0 ;  /* 0x20000059ff2a7230 */ /* 0x000fe20000004100 */
[----:B------:R-:W-:Y:S01]  /*d460*/  SHF.R.U32.HI R45, RZ, 0x10, R39 ;  /* 0x00000010ff2d7819 */ /* 0x000fe20000011627 */
[--C-:B------:R-:W-:Y:S01]  /*d470*/  HADD2.F32 R44, -RZ, R88.reuse.H0_H0 ;  /* 0x20000058ff2c7230 */ /* 0x100fe20000004100 */
        /* <DEDUP_REMOVED lines=37> */
.L_x_1680:
[----:B------:R-:W-:Y:S05]  /*d6d0*/  BSYNC B2 ;  /* 0x0000000000027941 */ /* 0x000fea0003800000 */
.L_x_1679:
[----:B------:R-:W-:Y:S04]  /*d6e0*/  BSSY B2, `(.L_x_1681) ;  /* 0x000002c000027945 */ /* 0x000fe80003800000 */
[----:B------:R-:W-:Y:S05]  /*d6f0*/  @P2 BRA `(.L_x_1682) ;  /* 0x0000000000a82947 */ /* 0x000fea0003800000 */
[----:B-12--5:R-:W1:Y:S01]  /*d700*/  LDS.128 R8, [R56+0xa000] ;  /* 0x00a0000038087984 */ /* 0x026e620000000c00 */
        /* <DEDUP_REMOVED lines=41> */
.L_x_1682:
[----:B------:R-:W-:Y:S05]  /*d9a0*/  BSYNC B2 ;  /* 0x0000000000027941 */ /* 0x000fea0003800000 */
.L_x_1681:
[----:B------:R-:W-:Y:S05]  /*d9b0*/  @P3 BRA `(.L_x_1676) ;  /* 0x0000000000a83947 */ /* 0x000fea0003800000 */
[----:B-123-5:R-:W1:Y:S01]  /*d9c0*/  LDS.128 R8, [R56+0xe000] ;  /* 0x00e0000038087984 */ /* 0x02ee620000000c00 */
[----:B------:R-:W-:Y:S01]  /*d9d0*/  SHF.R.U32.HI R35, RZ, 0x10, R27 ;  /* 0x00000010ff237819 */ /* 0x000fe2000001161b */
[----:B------:R-:W-:Y:S01]  /*d9e0*/  HADD2.F32 R34, -RZ, R82.H1_H1 ;  /* 0x30000052ff227230 */ /* 0x000fe20000004100 */
[--C-:B------:R-:W-:Y:S01]  /*d9f0*/  SHF.R.U32.HI R37, RZ, 0x10, R29.reuse ;  /* 0x00000010ff257819 */ /* 0x100fe2000001161d */
[----:B------:R-:W-:Y:S01]  /*da00*/  HADD2.F32 R36, -RZ, R83.H1_H1 ;  /* 0x30000053ff247230 */ /* 0x000fe20000004100 */
[----:B------:R-:W-:Y:S01]  /*da10*/  SHF.R.U64 R41, R28, 0x10, R29 ;  /* 0x000000101c297819 */ /* 0x000fe2000000121d */
[----:B------:R-:W-:Y:S01]  /*da20*/  HADD2.F32 R35, -RZ, R35.H0_H0 ;  /* 0x20000023ff237230 */ /* 0x000fe20000004100 */
[----:B------:R-:W-:Y:S01]  /*da30*/  SHF.R.U64 R43, R26, 0x10, R27 ;  /* 0x000000101a2b7819 */ /* 0x000fe2000000121b */
[----:B------:R-:W-:Y:S02]  /*da40*/  HADD2.F32 R37, -RZ, R37.H0_H0 ;  /* 0x20000025ff257230 */ /* 0x000fe40000004100 */
[----:B------:R-:W-:-:S02]  /*da50*/  HADD2.F32 R83, -RZ, R83.H0_H0 ;  /* 0x20000053ff537230 */ /* 0x000fc40000004100 */
[----:B------:R-:W-:Y:S02]  /*da60*/  HADD2.F32 R82, -RZ, R82.H0_H0 ;  /* 0x20000052ff527230 */ /* 0x000fe40000004100 */
        /* <DEDUP_REMOVED lines=18> */
[CC--:B------:R-:W-:Y:S01]  /*db90*/  FMUL.FTZ R35, R27.reuse, R83.reuse ;  /* 0x000000531b237220 */ /* 0x0c0fe20000410000 */
        /* <DEDUP_REMOVED lines=12> */
.L_x_1676:
[----:B------:R-:W-:Y:S05]  /*dc60*/  BSYNC B1 ;  /* 0x0000000000017941 */ /* 0x000fea0003800000 */
.L_x_1675:
[----:B-1234-:R-:W-:-:S05]  /*dc70*/  VIADD R9, R23, 0x60 ;  /* 0x0000006017097836 */ /* 0x01efca0000000000 */
        /* <DEDUP_REMOVED lines=11> */
[--C-:B------:R-:W-:Y:S01]  /*dd30*/  SHF.R.U64 R38, R32, 0x10, R33.reuse ;  /* 0x0000001020267819 */ /* 0x100fe20000001221 */
[--C-:B------:R-:W-:Y:S01]  /*dd40*/  HADD2.F32 R29, -RZ, R103.reuse.H0_H0 ;  /* 0x20000067ff1d7230 */ /* 0x100fe20000004100 */
[----:B------:R-:W-:Y:S01]  /*dd50*/  SHF.R.U32.HI R33, RZ, 0x10, R33 ;  /* 0x00000010ff217819 */ /* 0x000fe20000011621 */
[----:B------:R-:W-:Y:S01]  /*dd60*/  HADD2.F32 R103, -RZ, R103.H1_H1 ;  /* 0x30000067ff677230 */ /* 0x000fe20000004100 */
[--C-:B------:R-:W-:Y:S02]  /*dd70*/  SHF.R.U32.HI R32, RZ, 0x10, R31.reuse ;  /* 0x00000010ff207819 */ /* 0x100fe4000001161f */
[----:B------:R-:W-:Y:S01]  /*dd80*/  SHF.R.U64 R36, R30, 0x10, R31 ;  /* 0x000000101e247819 */ /* 0x000fe2000000121f */
[----:B------:R-:W-:Y:S02]  /*dd90*/  HADD2.F32 R30, -RZ, R33.H0_H0 ;  /* 0x20000021ff1e7230 */ /* 0x000fe40000004100 */
[----:B------:R-:W-:-:S02]  /*dda0*/  HADD2.F32 R32, -RZ, R32.H0_H0 ;  /* 0x20000020ff207230 */ /* 0x000fc40000004100 */
[--C-:B------:R-:W-:Y:S02]  /*ddb0*/  HADD2.F32 R31, -RZ, R102.reuse.H0_H0 ;  /* 0x20000066ff1f7230 */ /* 0x100fe40000004100 */
[----:B------:R-:W-:Y:S02]  /*ddc0*/  HADD2.F32 R102, -RZ, R102.H1_H1 ;  /* 0x30000066ff667230 */ /* 0x000fe40000004100 */
[--C-:B-1----:R-:W-:Y:S02]  /*ddd0*/  HADD2.F32 R28, -RZ, R11.reuse.H1_H1 ;  /* 0x3000000bff1c7230 */ /* 0x102fe40000004100 */
[--C-:B------:R-:W-:Y:S02]  /*dde0*/  HADD2.F32 R0, -RZ, R8.reuse.H0_H0 ;  /* 0x20000008ff007230 */ /* 0x100fe40000004100 */
[----:B------:R-:W-:Y:S02]  /*ddf0*/  HADD2.F32 R27, -RZ, R11.H0_H0 ;  /* 0x2000000bff1b7230 */ /* 0x000fe40000004100 */
[----:B------:R-:W-:Y:S01]  /*de00*/  FMUL.FTZ R35, R28, R30 ;  /* 0x0000001e1c237220 */ /* 0x000fe20000410000 */
[----:B------:R-:W-:-:S02]  /*de10*/  HADD2.F32 R8, -RZ, R8.H1_H1 ;  /* 0x30000008ff087230 */ /* 0x000fc40000004100 */
[-C--:B------:R-:W-:Y:S01]  /*de20*/  FMUL.FTZ R34, R28, R32.reuse ;  /* 0x000000201c227220 */ /* 0x080fe20000410000 */
[--C-:B------:R-:W-:Y:S02]  /*de30*/  HADD2.F32 R11, -RZ, R10.reuse.H0_H0 ;  /* 0x2000000aff0b7230 */ /* 0x100fe40000004100 */
[C---:B------:R-:W-:Y:S01]  /*de40*/  FFMA.FTZ R37, R27.reuse, R32, R35 ;  /* 0x000000201b257223 */ /* 0x040fe20000010023 */
[----:B------:R-:W-:Y:S02]  /*de50*/  HADD2.F32 R26, -RZ, R10.H1_H1 ;  /* 0x3000000aff1a7230 */ /* 0x000fe40000004100 */
[C---:B------:R-:W-:Y:S01]  /*de60*/  FMUL.FTZ R33, R8.reuse, R31 ;  /* 0x0000001f08217220 */ /* 0x040fe20000410000 */
[--C-:B------:R-:W-:Y:S02]  /*de70*/  HADD2.F32 R10, -RZ, R9.reuse.H0_H0 ;  /* 0x20000009ff0a7230 */ /* 0x100fe40000004100 */
[----:B------:R-:W-:Y:S01]  /*de80*/  FFMA.FTZ R34, R27, R30, -R34 ;  /* 0x0000001e1b227223 */ /* 0x000fe20000010822 */
[----:B------:R-:W-:Y:S01]  /*de90*/  FMUL.FTZ R35, R8, R29 ;  /* 0x0000001d08237220 */ /* 0x000fe20000410000 */
[----:B------:R-:W-:-:S02]  /*dea0*/  HADD2.F32 R9, -RZ, R9.H1_H1 ;  /* 0x30000009ff097230 */ /* 0x000fc40000004100 */
[C---:B------:R-:W-:Y:S01]  /*deb0*/  FFMA.FTZ R33, R0.reuse, R29, -R33 ;  /* 0x0000001d00217223 */ /* 0x040fe20000010821 */
[----:B------:R-:W-:Y:S02]  /*dec0*/  HADD2.F32 R27, -RZ, R36.H0_H0 ;  /* 0x20000024ff1b7230 */ /* 0x000fe40000004100 */
[----:B------:R-:W-:Y:S01]  /*ded0*/  FFMA.FTZ R0, R0, R31, R35 ;  /* 0x0000001f00007223 */ /* 0x000fe20000010023 */
[----:B------:R-:W-:Y:S02]  /*dee0*/  HADD2.F32 R8, -RZ, R38.H0_H0 ;  /* 0x20000026ff087230 */ /* 0x000fe40000004100 */
[C---:B------:R-:W-:Y:S01]  /*def0*/  FMUL.FTZ R28, R26.reuse, R102 ;  /* 0x000000661a1c7220 */ /* 0x040fe20000410000 */
        /* <DEDUP_REMOVED lines=12> */
.L_x_1685:
[----:B------:R-:W-:Y:S05]  /*dfc0*/  BSYNC B1 ;  /* 0x0000000000017941 */ /* 0x000fea0003800000 */
.L_x_1684:
        /* <DEDUP_REMOVED lines=20> */
[C---:B------:R-:W-:Y:S01]  /*e110*/  FFMA.FTZ R33, R21.reuse, R28, R31 ;  /* 0x0000001c15217223 */ /* 0x040fe2000001001f */
[----:B------:R-:W-:Y:S02]  /*e120*/  HADD2.F32 R20, -RZ, R10.H1_H1 ;  /* 0x3000000aff147230 */ /* 0x000fe40000004100 */
[C---:B------:R-:W-:Y:S01]  /*e130*/  FMUL.FTZ R29, R8.reuse, R27 ;  /* 0x0000001b081d7220 */ /* 0x040fe20000410000 */
[--C-:B------:R-:W-:Y:S02]  /*e140*/  HADD2.F32 R10, -RZ, R9.reuse.H0_H0 ;  /* 0x20000009ff0a7230 */ /* 0x100fe40000004100 */
[----:B------:R-:W-:Y:S01]  /*e150*/  FFMA.FTZ R30, R21, R26, -R30 ;  /* 0x0000001a151e7223 */ /* 0x000fe2000001081e */
[-C--:B------:R-:W-:Y:S01]  /*e160*/  FMUL.FTZ R31, R8, R25.reuse ;  /* 0x00000019081f7220 */ /* 0x080fe20000410000 */
[----:B------:R-:W-:Y:S02]  /*e170*/  HADD2.F32 R9, -RZ, R9.H1_H1 ;  /* 0x30000009ff097230 */ /* 0x000fe40000004100 */
[----:B------:R-:W-:Y:S01]  /*e180*/  FFMA.FTZ R29, R0, R25, -R29 ;  /* 0x00000019001d7223 */ /* 0x000fe2000001081d */
[----:B------:R-:W-:-:S02]  /*e190*/  HADD2.F32 R21, -RZ, R32.H0_H0 ;  /* 0x20000020ff157230 */ /* 0x000fc40000004100 */
[C---:B------:R-:W-:Y:S01]  /*e1a0*/  FMUL.FTZ R24, R20.reuse, R91 ;  /* 0x0000005b14187220 */ /* 0x040fe20000410000 */
[----:B------:R-:W-:Y:S02]  /*e1b0*/  HADD2.F32 R8, -RZ, R34.H0_H0 ;  /* 0x20000022ff087230 */ /* 0x000fe40000004100 */
[-C--:B------:R-:W-:Y:S01]  /*e1c0*/  FMUL.FTZ R26, R20, R92.reuse ;  /* 0x0000005c141a7220 */ /* 0x080fe20000410000 */
[----:B------:R-:W-:Y:S01]  /*e1d0*/  FFMA.FTZ R0, R0, R27, R31 ;  /* 0x0000001b00007223 */ /* 0x000fe2000001001f */
[----:B------:R-:W-:Y:S01]  /*e1e0*/  FMUL.FTZ R25, R9, R21 ;  /* 0x0000001509197220 */ /* 0x000fe20000410000 */
[----:B------:R-:W-:Y:S01]  /*e1f0*/  FFMA.FTZ R24, R11, R92, -R24 ;  /* 0x0000005c0b187223 */ /* 0x000fe20000010818 */
[-C--:B------:R-:W-:Y:S01]  /*e200*/  FMUL.FTZ R20, R9, R8.reuse ;  /* 0x0000000809147220 */ /* 0x080fe20000410000 */
[----:B------:R-:W-:Y:S01]  /*e210*/  FFMA.FTZ R91, R11, R91, R26 ;  /* 0x0000005b0b5b7223 */ /* 0x000fe2000001001a */
[C---:B------:R-:W-:Y:S01]  /*e220*/  FFMA.FTZ R9, R10.reuse, R8, -R25 ;  /* 0x000000080a097223 */ /* 0x040fe20000010819 */
[----:B------:R-:W-:Y:S01]  /*e230*/  F2FP.F16.F32.PACK_AB R11, R33, R30 ;  /* 0x0000001e210b723e */ /* 0x000fe200000000ff */
[----:B------:R-:W-:Y:S01]  /*e240*/  FFMA.FTZ R20, R10, R21, R20 ;  /* 0x000000150a147223 */ /* 0x000fe20000010014 */
[----:B------:R-:W-:-:S02]  /*e250*/  F2FP.F16.F32.PACK_AB R8, R0, R29 ;  /* 0x0000001d0008723e */ /* 0x000fc400000000ff */
[----:B------:R-:W-:Y:S02]  /*e260*/  F2FP.F16.F32.PACK_AB R10, R91, R24 ;  /* 0x000000185b0a723e */ /* 0x000fe400000000ff */
[----:B------:R-:W-:-:S05]  /*e270*/  F2FP.F16.F32.PACK_AB R9, R20, R9 ;  /* 0x000000091409723e */ /* 0x000fca00000000ff */
[----:B------:R2:W-:Y:S02]  /*e280*/  STS.128 [R39+0x7000], R8 ;  /* 0x0070000827007388 */ /* 0x0005e40000000c00 */
.L_x_1687:
[----:B------:R-:W-:Y:S05]  /*e290*/  BSYNC B1 ;  /* 0x0000000000017941 */ /* 0x000fea0003800000 */
.L_x_1686:
[----:B------:R-:W-:Y:S04]  /*e2a0*/  BSSY B1, `(.L_x_1688) ;  /* 0x000002c000017945 */ /* 0x000fe80003800000 */
[----:B------:R-:W-:Y:S05]  /*e2b0*/  @P2 BRA `(.L_x_1689) ;  /* 0x0000000000a82947 */ /* 0x000fea0003800000 */
[----:B-12--5:R-:W1:Y:S01]  /*e2c0*/  LDS.128 R8, [R39+0xb000] ;  /* 0x00b0000027087984 */ /* 0x026e620000000c00 */
        /* <DEDUP_REMOVED lines=41> */
.L_x_1689:
[----:B------:R-:W-:Y:S05]  /*e560*/  BSYNC B1 ;  /* 0x0000000000017941 */ /* 0x000fea0003800000 */
.L_x_1688:
[----:B------:R-:W-:Y:S05]  /*e570*/  @P3 BRA `(.L_x_1683) ;  /* 0x0000004c00483947 */ /* 0x000fea0003800000 */
[----:B-123-5:R-:W1:Y:S01]  /*e580*/  LDS.128 R8, [R39+0xf000] ;  /* 0x00f0000027087984 */ /* 0x02ee620000000c00 */
[----:B------:R-:W-:Y:S01]  /*e590*/  SHF.R.U32.HI R12, RZ, 0x10, R7 ;  /* 0x00000010ff0c7819 */ /* 0x000fe20000011607 */
[--C-:B------:R-:W-:Y:S01]  /*e5a0*/  HADD2.F32 R13, -RZ, R78.reuse.H1_H1 ;  /* 0x3000004eff0d7230 */ /* 0x100fe20000004100 */
[----:B------:R-:W-:Y:S01]  /*e5b0*/  SHF.R.U32.HI R14, RZ, 0x10, R5 ;  /* 0x00000010ff0e7819 */ /* 0x000fe20000011605 */
[----:B------:R-:W-:Y:S01]  /*e5c0*/  HADD2.F32 R78, -RZ, R78.H0_H0 ;  /* 0x2000004eff4e7230 */ /* 0x000fe20000004100 */
[----:B------:R-:W-:Y:S01]  /*e5d0*/  SHF.R.U64 R25, R6, 0x10, R7 ;  /* 0x0000001006197819 */ /* 0x000fe20000001207 */
[----:B------:R-:W-:Y:S01]  /*e5e0*/  HADD2.F32 R12, -RZ, R12.H0_H0 ;  /* 0x2000000cff0c7230 */ /* 0x000fe20000004100 */
[----:B------:R-:W-:Y:S01]  /*e5f0*/  SHF.R.U64 R24, R4, 0x10, R5 ;  /* 0x0000001004187819 */ /* 0x000fe20000001205 */
[----:B------:R-:W-:Y:S02]  /*e600*/  HADD2.F32 R14, -RZ, R14.H0_H0 ;  /* 0x2000000eff0e7230 */ /* 0x000fe40000004100 */
[----:B------:R-:W-:-:S02]  /*e610*/  HADD2.F32 R7, -RZ, R3.H0_H0 ;  /* 0x20000003ff077230 */ /* 0x000fc40000004100 */
[--C-:B-1----:R-:W-:Y:S02]  /*e620*/  HADD2.F32 R6, -RZ, R11.reuse.H0_H0 ;  /* 0x2000000bff067230 */ /* 0x102fe40000004100 */
[----:B------:R-:W-:Y:S02]  /*e630*/  HADD2.F32 R11, -RZ, R11.H1_H1 ;  /* 0x3000000bff0b7230 */ /* 0x000fe40000004100 */
[--C-:B------:R-:W-:Y:S02]  /*e640*/  HADD2.F32 R0, -RZ, R8.reuse.H0_H0 ;  /* 0x20000008ff007230 */ /* 0x100fe40000004100 */
[----:B------:R-:W-:Y:S02]  /*e650*/  HADD2.F32 R8, -RZ, R8.H1_H1 ;  /* 0x30000008ff087230 */ /* 0x000fe40000004100 */
[C---:B------:R-:W-:Y:S01]  /*e660*/  FMUL.FTZ R15, R11.reuse, R14 ;  /* 0x0000000e0b0f7220 */ /* 0x040fe20000410000 */
[----:B------:R-:W-:Y:S01]  /*e670*/  FMUL.FTZ R21, R11, R12 ;  /* 0x0000000c0b157220 */ /* 0x000fe20000410000 */
[----:B------:R-:W-:-:S02]  /*e680*/  HADD2.F32 R5, -RZ, R10.H0_H0 ;  /* 0x2000000aff057230 */ /* 0x000fc40000004100 */
[----:B------:R-:W-:Y:S01]  /*e690*/  FMUL.FTZ R11, R8, R13 ;  /* 0x0000000d080b7220 */ /* 0x000fe20000410000 */
[C---:B------:R-:W-:Y:S01]  /*e6a0*/  FFMA.FTZ R20, R6.reuse, R12, -R15 ;  /* 0x0000000c06147223 */ /* 0x040fe2000001080f */
[----:B------:R-:W-:Y:S01]  /*e6b0*/  FFMA.FTZ R21, R6, R14, R21 ;  /* 0x0000000e06157223 */ /* 0x000fe20000010015 */
[----:B------:R-:W-:Y:S02]  /*e6c0*/  HADD2.F32 R10, -RZ, R10.H1_H1 ;  /* 0x3000000aff0a7230 */ /* 0x000fe40000004100 */
[-C--:B------:R-:W-:Y:S01]  /*e6d0*/  FMUL.FTZ R15, R8, R7.reuse ;  /* 0x00000007080f7220 */ /* 0x080fe20000410000 */
[----:B------:R-:W-:Y:S02]  /*e6e0*/  HADD2.F32 R4, -RZ, R9.H0_H0 ;  /* 0x20000009ff047230 */ /* 0x000fe40000004100 */
[C---:B------:R-:W-:Y:S01]  /*e6f0*/  FFMA.FTZ R11, R0.reuse, R7, -R11 ;  /* 0x00000007000b7223 */ /* 0x040fe2000001080b */
[----:B------:R-:W-:Y:S02]  /*e700*/  HADD2.F32 R6, -RZ, R3.H1_H1 ;  /* 0x30000003ff067230 */ /* 0x000fe40000004100 */
[----:B------:R-:W-:Y:S01]  /*e710*/  FFMA.FTZ R0, R0, R13, R15 ;  /* 0x0000000d00007223 */ /* 0x000fe2000001000f */
[----:B------:R-:W-:-:S02]  /*e720*/  HADD2.F32 R9, -RZ, R9.H1_H1 ;  /* 0x30000009ff097230 */ /* 0x000fc40000004100 */
[C---:B------:R-:W-:Y:S01]  /*e730*/  FMUL.FTZ R12, R10.reuse, R78 ;  /* 0x0000004e0a0c7220 */ /* 0x040fe20000410000 */
[----:B------:R-:W-:Y:S02]  /*e740*/  HADD2.F32 R7, -RZ, R24.H0_H0 ;  /* 0x20000018ff077230 */ /* 0x000fe40000004100 */
[-C--:B------:R-:W-:Y:S01]  /*e750*/  FMUL.FTZ R15, R10, R6.reuse ;  /* 0x000000060a0f7220 */ /* 0x080fe20000410000 */
[----:B------:R-:W-:Y:S02]  /*e760*/  HADD2.F32 R3, -RZ, R25.H0_H0 ;  /* 0x20000019ff037230 */ /* 0x000fe40000004100 */
[----:B------:R-:W-:Y:S01]  /*e770*/  FFMA.FTZ R6, R5, R6, -R12 ;  /* 0x0000000605067223 */ /* 0x000fe2000001080c */
[----:B------:R-:W-:Y:S01]  /*e780*/  FMUL.FTZ R13, R9, R7 ;  /* 0x00000007090d7220 */ /* 0x000fe20000410000 */
[----:B------:R-:W-:Y:S01]  /*e790*/  FFMA.FTZ R15, R5, R78, R15 ;  /* 0x0000004e050f7223 */ /* 0x000fe2000001000f */
[-C--:B------:R-:W-:Y:S02]  /*e7a0*/  FMUL.FTZ R8, R9, R3.reuse ;  /* 0x0000000309087220 */ /* 0x080fe40000410000 */
[----:B------:R-:W-:-:S02]  /*e7b0*/  FFMA.FTZ R5, R4, R3, -R13 ;  /* 0x0000000304057223 */ /* 0x000fc4000001080d */
[----:B------:R-:W-:Y:S01]  /*e7c0*/  FFMA.FTZ R8, R4, R7, R8 ;  /* 0x0000000704087223 */ /* 0x000fe20000010008 */
[----:B------:R-:W-:Y:S02]  /*e7d0*/  F2FP.F16.F32.PACK_AB R7, R21, R20 ;  /* 0x000000141507723e */ /* 0x000fe400000000ff */
[----:B------:R-:W-:Y:S02]  /*e7e0*/  F2FP.F16.F32.PACK_AB R6, R15, R6 ;  /* 0x000000060f06723e */ /* 0x000fe400000000ff */
[----:B------:R-:W-:Y:S02]  /*e7f0*/  F2FP.F16.F32.PACK_AB R4, R0, R11 ;  /* 0x0000000b0004723e */ /* 0x000fe400000000ff */
[----:B------:R-:W-:-:S05]  /*e800*/  F2FP.F16.F32.PACK_AB R5, R8, R5 ;  /* 0x000000050805723e */ /* 0x000fca00000000ff */
[----:B------:R4:W-:Y:S01]  /*e810*/  STS.128 [R39+0xf000], R4 ;  /* 0x00f0000427007388 */ /* 0x0009e20000000c00 */
[----:B------:R-:W-:Y:S05]  /*e820*/  BRA `(.L_x_1683) ;  /* 0x00000048009c7947 */ /* 0x000fea0003800000 */
.L_x_1644:
[----:B------:R-:W0:Y:S01]  /*e830*/  LDC R4, c[0x0][0x448] ;  /* 0x00011200ff047b82 */ /* 0x000e220000000800 */
[----:B------:R-:W-:Y:S01]  /*e840*/  ULDC.64 UR4, c[0x0][0x3f8] ;  /* 0x0000fe0000047ab9 */ /* 0x000fe20000000a00 */
[----:B------:R-:W-:Y:S01]  /*e850*/  ULDC.64 UR6, c[0x0][0x408] ;  /* 0x0001020000067ab9 */ /* 0x000fe20000000a00 */
[----:B------:R-:W-:Y:S02]  /*e860*/  IMAD.MOV.U32 R25, RZ, RZ, R33 ;  /* 0x000000ffff197224 */ /* 0x000fe400078e0021 */
[----:B------:R-:W-:Y:S01]  /*e870*/  IMAD.MOV.U32 R27, RZ, RZ, R29 ;  /* 0x000000ffff1b7224 */ /* 0x000fe200078e001d */
[----:B0-----:R-:W-:-:S13]  /*e880*/  ISETP.NE.AND P0, PT, R4, 0x1, PT ;  /* 0x000000010400780c */ /* 0x001fda0003f05270 */
[----:B------:R-:W0:Y:S08]  /*e890*/  @P0 LDC R6, c[0x0][0x44c] ;  /* 0x00011300ff060b82 */ /* 0x000e300000000800 */
[----:B------:R-:W1:Y:S01]  /*e8a0*/  @P0 LDC R5, c[0x0][0x450] ;  /* 0x00011400ff050b82 */ /* 0x000e620000000800 */
[----:B0-----:R-:W-:-:S05]  /*e8b0*/  @P0 IMAD.HI.U32 R6, R3, R6, RZ ;  /* 0x0000000603060227 */ /* 0x001fca00078e00ff */
[----:B-1----:R-:W-:-:S04]  /*e8c0*/  @P0 SHF.R.U32.HI R3, RZ, R5, R6 ;  /* 0x00000005ff030219 */ /* 0x002fc80000011606 */
[----:B------:R-:W-:Y:S01]  /*e8d0*/  SHF.R.S32.HI R5, RZ, 0x1f, R3 ;  /* 0x0000001fff057819 */ /* 0x000fe20000011403 */
[----:B------:R-:W-:-:S04]  /*e8e0*/  IMAD.WIDE.U32 R24, R3, UR4, R24 ;  /* 0x0000000403187c25 */ /* 0x000fc8000f8e0018 */
[C---:B------:R-:W-:Y:S02]  /*e8f0*/  IMAD R6, R5.reuse, UR4, RZ ;  /* 0x0000000405067c24 */ /* 0x040fe4000f8e02ff */
[----:B------:R-:W-:Y:S02]  /*e900*/  IMAD R8, R5, UR6, RZ ;  /* 0x0000000605087c24 */ /* 0x000fe4000f8e02ff */
[C---:B------:R-:W-:Y:S01]  /*e910*/  IMAD R5, R3.reuse, UR5, R6 ;  /* 0x0000000503057c24 */ /* 0x040fe2000f8e0206 */
[----:B------:R-:W-:Y:S01]  /*e920*/  ULDC.64 UR4, c[0x0][0x3e8] ;  /* 0x0000fa0000047ab9 */ /* 0x000fe20000000a00 */
[----:B------:R-:W-:Y:S01]  /*e930*/  IMAD.WIDE.U32 R26, R3, UR6, R26 ;  /* 0x00000006031a7c25 */ /* 0x000fe2000f8e001a */
[----:B------:R-:W-:Y:S01]  /*e940*/  LEA R21, P0, R24, UR4, 0x1 ;  /* 0x0000000418157c11 */ /* 0x000fe2000f8008ff */
[----:B------:R-:W-:Y:S01]  /*e950*/  UMOV UR4, 0xffffffff ;  /* 0xffffffff00047882 */ /* 0x000fe20000000000 */
[----:B------:R-:W-:Y:S01]  /*e960*/  IADD3 R5, R25, R5, RZ ;  /* 0x0000000519057210 */ /* 0x000fe20007ffe0ff */
[----:B------:R-:W-:Y:S01]  /*e970*/  IMAD R3, R3, UR7, R8 ;  /* 0x0000000703037c24 */ /* 0x000fe2000f8e0208 */
[----:B------:R-:W-:-:S02]  /*e980*/  ULDC.64 UR6, c[0x0][0x400] ;  /* 0x0001000000067ab9 */ /* 0x000fc40000000a00 */
[----:B------:R-:W-:Y:S01]  /*e990*/  LEA R20, P1, R26, UR6, 0x1 ;  /* 0x000000061a147c11 */ /* 0x000fe2000f8208ff */
[----:B------:R-:W-:Y:S01]  /*e9a0*/  IMAD.IADD R3, R27, 0x1, R3 ;  /* 0x000000011b037824 */ /* 0x000fe200078e0203 */
[----:B------:R-:W-:-:S04]  /*e9b0*/  LEA.HI.X R72, R24, UR5, R5, 0x1, P0 ;  /* 0x0000000518487c11 */ /* 0x000fc800080f0c05 */
[----:B------:R-:W-:Y:S01]  /*e9c0*/  LEA.HI.X R73, R26, UR7, R3, 0x1, P1 ;  /* 0x000000071a497c11 */ /* 0x000fe200088f0c03 */
[----:B------:R-:W-:Y:S06]  /*e9d0*/  BRA.DIV UR4, `(.L_x_1690) ;  /* 0x0000020a041c7947 */ /* 0x000fec000b800000 */
[----:B------:R0:W1:Y:S04]  /*e9e0*/  SHFL.IDX PT, R5, R72, RZ, 0x181f ;  /* 0x00181fff48057589 */ /* 0x00006800000e0000 */
[----:B------:R0:W2:Y:S04]  /*e9f0*/  SHFL.IDX PT, R8, R21, RZ, 0x181f ;  /* 0x00181fff15087589 */ /* 0x0000a800000e0000 */
[----:B------:R0:W3:Y:S04]  /*ea00*/  SHFL.IDX PT, R7, R73, RZ, 0x181f ;  /* 0x00181fff49077589 */ /* 0x0000e800000e0000 */
[----:B------:R0:W4:Y:S02]  /*ea10*/  SHFL.IDX PT, R14, R20, RZ, 0x181f ;  /* 0x00181fff140e7589 */ /* 0x00012400000e0000 */
.L_x_2054:
        /* <DEDUP_REMOVED lines=13> */
[----:B------:R-:W-:Y:S01]  /*eaf0*/  ULDC UR4, c[0x0][0x3f4] ;  /* 0x0000fd0000047ab9 */ /* 0x000fe20000000800 */
[----:B-1----:R-:W-:Y:S01]  /*eb00*/  IMAD.MOV.U32 R9, RZ, RZ, R5 ;  /* 0x000000ffff097224 */ /* 0x002fe200078e0005 */
[----:B------:R-:W-:Y:S02]  /*eb10*/  ISETP.GE.AND P2, PT, R18, UR4, PT ;  /* 0x0000000412007c0c */ /* 0x000fe4000bf46270 */
[----:B------:R-:W-:Y:S02]  /*eb20*/  CS2R R56, SRZ ;  /* 0x0000000000387805 */ /* 0x000fe4000001ff00 */
[----:B------:R-:W-:Y:S02]  /*eb30*/  ISETP.GE.AND P3, PT, R221, UR4, PT ;  /* 0x00000004dd007c0c */ /* 0x000fe4000bf66270 */
[----:B------:R-:W-:Y:S01]  /*eb40*/  CS2R R58, SRZ ;  /* 0x00000000003a7805 */ /* 0x000fe2000001ff00 */
[----:B------:R-:W-:-:S06]  /*eb50*/  ULDC.64 UR6, c[0x0][0x208] ;  /* 0x0000820000067ab9 */ /* 0x000fcc0000000a00 */
[C---:B------:R-:W-:Y:S01]  /*eb60*/  @!P2 IMAD.SHL.U32 R11, R18.reuse, 0x2, RZ ;  /* 0x00000002120ba824 */ /* 0x040fe200078e00ff */
[----:B------:R-:W-:-:S04]  /*eb70*/  @!P2 SHF.L.U64.HI R12, R18, 0x1, R19 ;  /* 0x00000001120ca819 */ /* 0x000fc80000010213 */
[----:B--2---:R-:W-:Y:S02]  /*eb80*/  @!P2 IADD3 R4, P0, R8, R11, RZ ;  /* 0x0000000b0804a210 */ /* 0x004fe40007f1e0ff */
[----:B------:R-:W-:Y:S02]  /*eb90*/  CS2R R64, SRZ ;  /* 0x0000000000407805 */ /* 0x000fe4000001ff00 */
[----:B------:R-:W-:Y:S02]  /*eba0*/  CS2R R66, SRZ ;  /* 0x0000000000427805 */ /* 0x000fe4000001ff00 */
[----:B------:R-:W-:Y:S02]  /*ebb0*/  CS2R R60, SRZ ;  /* 0x00000000003c7805 */ /* 0x000fe4000001ff00 */
[----:B------:R-:W-:Y:S02]  /*ebc0*/  CS2R R62, SRZ ;  /* 0x00000000003e7805 */ /* 0x000fe4000001ff00 */
[----:B------:R-:W-:-:S02]  /*ebd0*/  CS2R R68, SRZ ;  /* 0x0000000000447805 */ /* 0x000fc4000001ff00 */
[----:B------:R-:W-:Y:S02]  /*ebe0*/  CS2R R70, SRZ ;  /* 0x0000000000467805 */ /* 0x000fe4000001ff00 */
[----:B------:R-:W-:-:S05]  /*ebf0*/  @!P2 IADD3.X R5, R5, R12, RZ, P0, !PT ;  /* 0x0000000c0505a210 */ /* 0x000fca00007fe4ff */
[----:B------:R1:W5:Y:S01]  /*ec00*/  @!P2 LD.E.128 R60, desc[UR6][R4.64] ;  /* 0x00000006043ca980 */ /* 0x000362000c101d00 */
[----:B---3--:R-:W-:Y:S01]  /*ec10*/  @!P3 IMAD.SHL.U32 R13, R6, 0x8, RZ ;  /* 0x00000008060db824 */ /* 0x008fe200078e00ff */
[----:B----4-:R-:W-:-:S03]  /*ec20*/  @!P2 IADD3 R6, P1, R14, R11, RZ ;  /* 0x0000000b0e06a210 */ /* 0x010fc60007f3e0ff */
[----:B------:R-:W-:-:S04]  /*ec30*/  @!P3 IMAD.WIDE R10, R13, 0x2, R8 ;  /* 0x000000020d0ab825 */ /* 0x000fc800078e0208 */
[----:B------:R-:W-:Y:S01]  /*ec40*/  IMAD.MOV.U32 R8, RZ, RZ, R14 ;  /* 0x000000ffff087224 */ /* 0x000fe200078e000e */
[----:B------:R1:W5:Y:S01]  /*ec50*/  @!P3 LD.E.128 R56, desc[UR6][R10.64] ;  /* 0x000000060a38b980 */ /* 0x000362000c101d00 */
[----:B------:R-:W-:Y:S02]  /*ec60*/  IMAD.MOV.U32 R9, RZ, RZ, R7 ;  /* 0x000000ffff097224 */ /* 0x000fe400078e0007 */
[----:B------:R-:W-:Y:S02]  /*ec70*/  @!P2 IMAD.X R7, R7, 0x1, R12, P1 ;  /* 0x000000010707a824 */ /* 0x000fe400008e060c */
[----:B------:R-:W-:-:S03]  /*ec80*/  @!P3 IMAD.WIDE R8, R13, 0x2, R8 ;  /* 0x000000020d08b825 */ /* 0x000fc600078e0208 */
[----:B------:R1:W5:Y:S04]  /*ec90*/  @!P2 LD.E.128 R68, desc[UR6][R6.64] ;  /* 0x000000060644a980 */ /* 0x000368000c101d00 */
[----:B------:R1:W5:Y:S02]  /*eca0*/  @!P3 LD.E.128 R64, desc[UR6][R8.64] ;  /* 0x000000060840b980 */ /* 0x000364000c101d00 */
.L_x_1692:
[----:B------:R-:W-:Y:S05]  /*ecb0*/  BSYNC B1 ;  /* 0x0000000000017941 */ /* 0x000fea0003800000 */
.L_x_1691:
[----:B-1---5:R-:W-:Y:S01]  /*ecc0*/  IMAD.MOV.U32 R6, RZ, RZ, R70 ;  /* 0x000000ffff067224 */ /* 0x022fe200078e0046 */
[----:B------:R-:W-:Y:S01]  /*ecd0*/  UMOV UR4, 0xffffffff ;  /* 0xffffffff00047882 */ /* 0x000fe20000000000 */
[----:B---3--:R-:W-:Y:S01]  /*ece0*/  IMAD.MOV.U32 R7, RZ, RZ, R71 ;  /* 0x000000ffff077224 */ /* 0x008fe200078e0047 */
[----:B------:R-:W-:Y:S01]  /*ecf0*/  CS2R R52, SRZ ;  /* 0x0000000000347805 */ /* 0x000fe2000001ff00 */
        /* <DEDUP_REMOVED lines=25> */
[----:B------:R-:W-:Y:S02]  /*ee90*/  MOV R4, R56 ;  /* 0x0000003800047202 */ /* 0x000fe40000000f00 */
[----:B------:R-:W-:Y:S02]  /*eea0*/  PRMT R120, R5, 0x7610, R120 ;  /* 0x0000761005787816 */ /* 0x000fe40000000078 */
[----:B------:R-:W-:Y:S02]  /*eeb0*/  PRMT R119, R4, 0x7610, R119 ;  /* 0x0000761004777816 */ /* 0x000fe40000000077 */
[----:B------:R-:W-:Y:S02]  /*eec0*/  PRMT R118, R6, 0x7610, R118 ;  /* 0x0000761006767816 */ /* 0x000fe40000000076 */
[----:B------:R-:W-:Y:S01]  /*eed0*/  PRMT R117, R117, 0x5410, R7 ;  /* 0x0000541075757816 */ /* 0x000fe20000000007 */
[----:B------:R-:W-:Y:S06]  /*eee0*/  BRA.DIV UR4, `(.L_x_1693) ;  /* 0x0000020604487947 */ /* 0x000fec000b800000 */
[----:B------:R1:W3:Y:S04]  /*eef0*/  SHFL.IDX PT, R5, R72, 0x1, 0x181f ;  /* 0x00381f0048057f89 */ /* 0x0002e800000e0000 */
[----:B--2---:R1:W2:Y:S04]  /*ef00*/  SHFL.IDX PT, R8, R21, 0x1, 0x181f ;  /* 0x00381f0015087f89 */ /* 0x0042a800000e0000 */
[----:B------:R1:W0:Y:S04]  /*ef10*/  SHFL.IDX PT, R7, R73, 0x1, 0x181f ;  /* 0x00381f0049077f89 */ /* 0x00022800000e0000 */
[----:B----4-:R1:W4:Y:S02]  /*ef20*/  SHFL.IDX PT, R14, R20, 0x1, 0x181f ;  /* 0x00381f00140e7f89 */ /* 0x01032400000e0000 */
.L_x_2060:
        /* <DEDUP_REMOVED lines=11> */
[----:B------:R-:W4:Y:S01]  /*efe0*/  LDL R6, [R1+0x48] ;  /* 0x0000480001067983 */ /* 0x000f220000100800 */
[----:B------:R-:W-:Y:S01]  /*eff0*/  ULDC UR4, c[0x0][0x3f4] ;  /* 0x0000fd0000047ab9 */ /* 0x000fe20000000800 */
[----:B---3--:R-:W-:Y:S01]  /*f000*/  IMAD.MOV.U32 R9, RZ, RZ, R5 ;  /* 0x000000ffff097224 */ /* 0x008fe200078e0005 */
        /* <DEDUP_REMOVED lines=13> */
[----:B------:R-:W-:Y:S01]  /*f0e0*/  CS2R R54, SRZ ;  /* 0x0000000000367805 */ /* 0x000fe2000001ff00 */
[----:B------:R-:W-:-:S05]  /*f0f0*/  @!P2 IMAD.X R5, R5, 0x1, R12, P0 ;  /* 0x000000010505a824 */ /* 0x000fca00000e060c */
[----:B------:R2:W5:Y:S01]  /*f100*/  @!P2 LD.E.128 R44, desc[UR6][R4.64] ;  /* 0x00000006042ca980 */ /* 0x000562000c101d00 */
[----:B----4-:R-:W-:Y:S02]  /*f110*/  @!P3 SHF.L.U32 R13, R6, 0x3, RZ ;  /* 0x00000003060db819 */ /* 0x010fe400000006ff */
[----:B------:R-:W-:-:S03]  /*f120*/  @!P2 IADD3 R6, P1, R14, R11, RZ ;  /* 0x0000000b0e06a210 */ /* 0x000fc60007f3e0ff */
[----:B------:R-:W-:-:S04]  /*f130*/  @!P3 IMAD.WIDE R10, R13, 0x2, R8 ;  /* 0x000000020d0ab825 */ /* 0x000fc800078e0208 */
[----:B------:R-:W-:Y:S01]  /*f140*/  IMAD.MOV.U32 R8, RZ, RZ, R14 ;  /* 0x000000ffff087224 */ /* 0x000fe200078e000e */
[----:B------:R2:W5:Y:S01]  /*f150*/  @!P3 LD.E.128 R40, desc[UR6][R10.64] ;  /* 0x000000060a28b980 */ /* 0x000562000c101d00 */
[----:B0-----:R-:W-:Y:S02]  /*f160*/  IMAD.MOV.U32 R9, RZ, RZ, R7 ;  /* 0x000000ffff097224 */ /* 0x001fe400078e0007 */
[----:B------:R-:W-:Y:S02]  /*f170*/  @!P2 IMAD.X R7, R7, 0x1, R12, P1 ;  /* 0x000000010707a824 */ /* 0x000fe400008e060c */
[----:B------:R-:W-:-:S03]  /*f180*/  @!P3 IMAD.WIDE R8, R13, 0x2, R8 ;  /* 0x000000020d08b825 */ /* 0x000fc600078e0208 */
[----:B------:R2:W5:Y:S04]  /*f190*/  @!P2 LD.E.128 R52, desc[UR6][R6.64] ;  /* 0x000000060634a980 */ /* 0x000568000c101d00 */
[----:B------:R2:W5:Y:S02]  /*f1a0*/  @!P3 LD.E.128 R48, desc[UR6][R8.64] ;  /* 0x000000060830b980 */ /* 0x000564000c101d00 */
.L_x_1695:
[----:B------:R-:W-:Y:S05]  /*f1b0*/  BSYNC B1 ;  /* 0x0000000000017941 */ /* 0x000fea0003800000 */
.L_x_1694:
[----:B--2--5:R-:W-:Y:S01]  /*f1c0*/  IMAD.MOV.U32 R4, RZ, RZ, R52 ;  /* 0x000000ffff047224 */ /* 0x024fe200078e0034 */
[----:B------:R-:W-:Y:S01]  /*f1d0*/  MOV R6, R54 ;  /* 0x0000003600067202 */ /* 0x000fe20000000f00 */
[----:B---3--:R-:W-:Y:S01]  /*f1e0*/  IMAD.MOV.U32 R5, RZ, RZ, R53 ;  /* 0x000000ffff057224 */ /* 0x008fe200078e0035 */
[----:B------:R-:W-:Y:S01]  /*f1f0*/  UMOV UR4, 0xffffffff ;  /* 0xffffffff00047882 */ /* 0x000fe20000000000 */
[----:B0-----:R-:W-:Y:S01]  /*f200*/  IMAD.MOV.U32 R7, RZ, RZ, R55 ;  /* 0x000000ffff077224 */ /* 0x001fe200078e0037 */
[----:B------:R-:W-:Y:S01]  /*f210*/  PRMT R113, R4, 0x5410, R6 ;  /* 0x0000541004717816 */ /* 0x000fe20000000006 */
[----:B------:R-:W-:Y:S01]  /*f220*/  IMAD.MOV.U32 R4, RZ, RZ, R48 ;  /* 0x000000ffff047224 */ /* 0x000fe200078e0030 */
[----:B------:R-:W-:Y:S01]  /*f230*/  PRMT R116, R5, 0x7610, R116 ;  /* 0x0000761005747816 */ /* 0x000fe20000000074 */
[----:B------:R-:W-:Y:S01]  /*f240*/  IMAD.MOV.U32 R5, RZ, RZ, R49 ;  /* 0x000000ffff057224 */ /* 0x000fe200078e0031 */
[----:B------:R-:W-:Y:S01]  /*f250*/  PRMT R114, R7, 0x7610, R114 ;  /* 0x0000761007727816 */ /* 0x000fe20000000072 */
[----:B------:R-:W-:-:S02]  /*f260*/  IMAD.MOV.U32 R6, RZ, RZ, R50 ;  /* 0x000000ffff067224 */ /* 0x000fc400078e0032 */
[----:B------:R-:W-:Y:S01]  /*f270*/  IMAD.MOV.U32 R7, RZ, RZ, R51 ;  /* 0x000000ffff077224 */ /* 0x000fe200078e0033 */
[----:B------:R-:W-:Y:S01]  /*f280*/  PRMT R109, R4, 0x5410, R5 ;  /* 0x00005410046d7816 */ /* 0x000fe20000000005 */
[----:B------:R-:W-:Y:S01]  /*f290*/  IMAD.MOV.U32 R4, RZ, RZ, R44 ;  /* 0x000000ffff047224 */ /* 0x000fe200078e002c */
[----:B------:R-:W-:Y:S02]  /*f2a0*/  MOV R5, R45 ;  /* 0x0000002d00057202 */ /* 0x000fe40000000f00 */
[----:B------:R-:W-:Y:S01]  /*f2b0*/  PRMT R110, R6, 0x5410, R7 ;  /* 0x00005410066e7816 */ /* 0x000fe20000000007 */
[----:B------:R-:W-:Y:S01]  /*f2c0*/  IMAD.MOV.U32 R6, RZ, RZ, R46 ;  /* 0x000000ffff067224 */ /* 0x000fe200078e002e */
[----:B------:R-:W-:Y:S01]  /*f2d0*/  PRMT R116, R116, 0x5410, R5 ;  /* 0x0000541074747816 */ /* 0x000fe20000000005 */
[----:B------:R-:W-:Y:S02]  /*f2e0*/  IMAD.MOV.U32 R7, RZ, RZ, R47 ;  /* 0x000000ffff077224 */ /* 0x000fe400078e002f */
[----:B------:R-:W-:Y:S01]  /*f2f0*/  IMAD.MOV.U32 R5, RZ, RZ, R41 ;  /* 0x000000ffff057224 */ /* 0x000fe200078e0029 */
[----:B------:R-:W-:Y:S01]  /*f300*/  PRMT R114, R114, 0x5410, R6 ;  /* 0x0000541072727816 */ /* 0x000fe20000000006 */
[----:B------:R-:W-:Y:S01]  /*f310*/  IMAD.MOV.U32 R6, RZ, RZ, R42 ;  /* 0x000000ffff067224 */ /* 0x000fe200078e002a */
[----:B------:R-:W-:Y:S01]  /*f320*/  PRMT R115, R4, 0x5410, R7 ;  /* 0x0000541004737816 */ /* 0x000fe20000000007 */
[----:B------:R-:W-:-:S02]  /*f330*/  IMAD.MOV.U32 R4, RZ, RZ, R40 ;  /* 0x000000ffff047224 */ /* 0x000fc400078e0028 */
[----:B------:R-:W-:-:S03]  /*f340*/  IMAD.MOV.U32 R7, RZ, RZ, R43 ;  /* 0x000000ffff077224 */ /* 0x000fc600078e002b */
[----:B------:R-:W-:Y:S02]  /*f350*/  PRMT R111, R4, 0x5410, R5 ;  /* 0x00005410046f7816 */ /* 0x000fe40000000005 */
[----:B------:R-:W-:Y:S01]  /*f360*/  PRMT R112, R6, 0x5410, R7 ;  /* 0x0000541006707816 */ /* 0x000fe20000000007 */
[----:B------:R-:W-:Y:S06]  /*f370*/  BRA.DIV UR4, `(.L_x_1696) ;  /* 0x0000020204947947 */ /* 0x000fec000b800000 */
[----:B------:R0:W2:Y:S04]  /*f380*/  SHFL.IDX PT, R5, R72, 0x2, 0x181f ;  /* 0x00581f0048057f89 */ /* 0x0000a800000e0000 */
[----:B------:R0:W3:Y:S04]  /*f390*/  SHFL.IDX PT, R8, R21, 0x2, 0x181f ;  /* 0x00581f0015087f89 */ /* 0x0000e800000e0000 */
[----:B------:R0:W0:Y:S04]  /*f3a0*/  SHFL.IDX PT, R7, R73, 0x2, 0x181f ;  /* 0x00581f0049077f89 */ /* 0x00002800000e0000 */
[----:B----4-:R4:W0:Y:S02]  /*f3b0*/  SHFL.IDX PT, R14, R20, 0x2, 0x181f ;  /* 0x00581f00140e7f89 */ /* 0x01082400000e0000 */
.L_x_2066:
[----:B------:R-:W-:Y:S01]  /*f3c0*/  IADD3 R4, R0, 0x40, RZ ;  /* 0x0000004000047810 */ /* 0x000fe20007ffe0ff */
[----:B------:R-:W-:Y:S01]  /*f3d0*/  BSSY B1, `(.L_x_1697) ;  /* 0x0000028000017945 */ /* 0x000fe20003800000 */
[----:B------:R-:W-:Y:S02]  /*f3e0*/  CS2R R36, SRZ ;  /* 0x0000000000247805 */ /* 0x000fe4000001ff00 */
[----:B------:R-:W-:Y:S02]  /*f3f0*/  CS2R R38, SRZ ;  /* 0x0000000000267805 */ /* 0x000fe4000001ff00 */
[----:B------:R-:W-:Y:S02]  /*f400*/  ISETP.GE.AND P0, PT, R4, R3, PT ;  /* 0x000000030400720c */ /* 0x000fe40003f06270 */
[----:B------:R-:W-:Y:S02]  /*f410*/  CS2R R32, SRZ ;  /* 0x0000000000207805 */ /* 0x000fe4000001ff00 */
[----:B------:R-:W-:-:S02]  /*f420*/  CS2R R34, SRZ ;  /* 0x0000000000227805 */ /* 0x000fc4000001ff00 */
[----:B------:R-:W-:Y:S02]  /*f430*/  CS2R R28, SRZ ;  /* 0x00000000001c7805 */ /* 0x000fe4000001ff00 */
[----:B------:R-:W-:Y:S02]  /*f440*/  CS2R R30, SRZ ;  /* 0x00000000001e7805 */ /* 0x000fe4000001ff00 */
[----:B------:R-:W-:Y:S02]  /*f450*/  CS2R R24, SRZ ;  /* 0x0000000000187805 */ /* 0x000fe4000001ff00 */
[----:B------:R-:W-:Y:S01]  /*f460*/  CS2R R26, SRZ ;  /* 0x00000000001a7805 */ /* 0x000fe2000001ff00 */
[----:B------:R-:W-:Y:S06]  /*f470*/  @P0 BRA `(.L_x_1698) ;  /* 0x0000000000740947 */ /* 0x000fec0003800000 */
[----:B------:R-:W4:Y:S01]  /*f480*/  LDL R6, [R1+0x48] ;  /* 0x0000480001067983 */ /* 0x000f220000100800 */
[----:B------:R-:W-:Y:S01]  /*f490*/  ULDC UR4, c[0x0][0x3f4] ;  /* 0x0000fd0000047ab9 */ /* 0x000fe20000000800 */
[----:B--2---:R-:W-:Y:S01]  /*f4a0*/  IMAD.MOV.U32 R9, RZ, RZ, R5 ;  /* 0x000000ffff097224 */ /* 0x004fe200078e0005 */
[----:B------:R-:W-:Y:S02]  /*f4b0*/  ISETP.GE.AND P2, PT, R18, UR4, PT ;  /* 0x0000000412007c0c */ /* 0x000fe4000bf46270 */
[----:B------:R-:W-:Y:S02]  /*f4c0*/  CS2R R24, SRZ ;  /* 0x0000000000187805 */ /* 0x000fe4000001ff00 */
[----:B------:R-:W-:Y:S02]  /*f4d0*/  ISETP.GE.AND P3, PT, R221, UR4, PT ;  /* 0x00000004dd007c0c */ /* 0x000fe4000bf66270 */
[----:B------:R-:W-:Y:S01]  /*f4e0*/  CS2R R26, SRZ ;  /* 0x00000000001a7805 */ /* 0x000fe2000001ff00 */
[----:B------:R-:W-:-:S06]  /*f4f0*/  ULDC.64 UR6, c[0x0][0x208] ;  /* 0x0000820000067ab9 */ /* 0x000fcc0000000a00 */
[C---:B------:R-:W-:Y:S01]  /*f500*/  @!P2 IMAD.SHL.U32 R11, R18.reuse, 0x2, RZ ;  /* 0x00000002120ba824 */ /* 0x040fe200078e00ff */
[----:B------:R-:W-:-:S04]  /*f510*/  @!P2 SHF.L.U64.HI R12, R18, 0x1, R19 ;  /* 0x00000001120ca819 */ /* 0x000fc80000010213 */
[----:B---3--:R-:W-:Y:S02]  /*f520*/  @!P2 IADD3 R4, P0, R8, R11, RZ ;  /* 0x0000000b0804a210 */ /* 0x008fe40007f1e0ff */
        /* <DEDUP_REMOVED lines=8> */
[----:B----4-:R-:W-:Y:S01]  /*f5b0*/  @!P3 IMAD.SHL.U32 R13, R6, 0x8, RZ ;  /* 0x00000008060db824 */ /* 0x010fe200078e00ff */
[----:B0-----:R-:W-:-:S03]  /*f5c0*/  @!P2 IADD3 R6, P1, R14, R11, RZ ;  /* 0x0000000b0e06a210 */ /* 0x001fc60007f3e0ff */
[----:B------:R-:W-:-:S04]  /*f5d0*/  @!P3 IMAD.WIDE R10, R13, 0x2, R8 ;  /* 0x000000020d0ab825 */ /* 0x000fc800078e0208 */
[----:B------:R-:W-:Y:S01]  /*f5e0*/  IMAD.MOV.U32 R8, RZ, RZ, R14 ;  /* 0x000000ffff087224 */ /* 0x000fe200078e000e */
[----:B------:R2:W5:Y:S01]  /*f5f0*/  @!P3 LD.E.128 R24, desc[UR6][R10.64] ;  /* 0x000000060a18b980 */ /* 0x000562000c101d00 */
[----:B------:R-:W-:Y:S01]  /*f600*/  IMAD.MOV.U32 R9, RZ, RZ, R7 ;  /* 0x000000ffff097224 */ /* 0x000fe200078e0007 */
[----:B------:R-:W-:Y:S01]  /*f610*/  @!P2 IADD3.X R7, R7, R12, RZ, P1, !PT ;  /* 0x0000000c0707a210 */ /* 0x000fe20000ffe4ff */
[----:B------:R-:W-:-:S04]  /*f620*/  @!P3 IMAD.WIDE R8, R13, 0x2, R8 ;  /* 0x000000020d08b825 */ /* 0x000fc800078e0208 */
[----:B------:R2:W5:Y:S04]  /*f630*/  @!P2 LD.E.128 R36, desc[UR6][R6.64] ;  /* 0x000000060624a980 */ /* 0x000568000c101d00 */
[----:B------:R2:W5:Y:S02]  /*f640*/  @!P3 LD.E.128 R32, desc[UR6][R8.64] ;  /* 0x000000060820b980 */ /* 0x000564000c101d00 */
.L_x_1698:
[----:B------:R-:W-:Y:S05]  /*f650*/  BSYNC B1 ;  /* 0x0000000000017941 */ /* 0x000fea0003800000 */
.L_x_1697:
[----:B--2--5:R-:W-:Y:S01]  /*f660*/  IMAD.MOV.U32 R4, RZ, RZ, R36 ;  /* 0x000000ffff047224 */ /* 0x024fe200078e0024 */
[----:B------:R-:W-:Y:S01]  /*f670*/  UMOV UR4, 0xffffffff ;  /* 0xffffffff00047882 */ /* 0x000fe20000000000 */
[----:B------:R-:W-:Y:S02]  /*f680*/  IMAD.MOV.U32 R5, RZ, RZ, R37 ;  /* 0x000000ffff057224 */ /* 0x000fe400078e0025 */
[----:B------:R-:W-:Y:S02]  /*f690*/  IMAD.MOV.U32 R6, RZ, RZ, R38 ;  /* 0x000000ffff067224 */ /* 0x000fe400078e0026 */
[----:B0-----:R-:W-:Y:S01]  /*f6a0*/  IMAD.MOV.U32 R7, RZ, RZ, R39 ;  /* 0x000000ffff077224 */ /* 0x001fe200078e0027 */
        /* <DEDUP_REMOVED lines=18> */
[----:B------:R-:W-:Y:S02]  /*f7d0*/  PRMT R96, R5, 0x5410, R4 ;  /* 0x0000541005607816 */ /* 0x000fe40000000004 */
[----:B------:R-:W-:Y:S02]  /*f7e0*/  CS2R R4, SRZ ;  /* 0x0000000000047805 */ /* 0x000fe4000001ff00 */
[----:B------:R-:W-:Y:S01]  /*f7f0*/  PRMT R95, R7, 0x5410, R6 ;  /* 0x00005410075f7816 */ /* 0x000fe20000000006 */
[----:B------:R-:W-:Y:S06]  /*f800*/  BRA.DIV UR4, `(.L_x_1699) ;  /* 0x000001fe04e07947 */ /* 0x000fec000b800000 */
[----:B------:R0:W2:Y:S04]  /*f810*/  SHFL.IDX PT, R77, R72, 0x3, 0x181f ;  /* 0x00781f00484d7f89 */ /* 0x0000a800000e0000 */
[----:B-1----:R-:W1:Y:S04]  /*f820*/  SHFL.IDX PT, R21, R21, 0x3, 0x181f ;  /* 0x00781f0015157f89 */ /* 0x002e6800000e0000 */
[----:B------:R0:W0:Y:S04]  /*f830*/  SHFL.IDX PT, R80, R73, 0x3, 0x181f ;  /* 0x00781f0049507f89 */ /* 0x00002800000e0000 */
[----:B------:R0:W0:Y:S02]  /*f840*/  SHFL.IDX PT, R78, R20, 0x3, 0x181f ;  /* 0x00781f00144e7f89 */ /* 0x00002400000e0000 */
.L_x_2072:
[----:B------:R-:W5:Y:S01]  /*f850*/  LDL R12, [R1+0x54] ;  /* 0x00005400010c7983 */ /* 0x000f620000100800 */
[----:B------:R-:W-:Y:S01]  /*f860*/  VIADD R0, R0, 0x60 ;  /* 0x0000006000007836 */ /* 0x000fe20000000000 */
[----:B------:R-:W-:Y:S01]  /*f870*/  BSSY B1, `(.L_x_1700) ;  /* 0x000002c000017945 */ /* 0x000fe20003800000 */
[----:B------:R-:W-:Y:S02]  /*f880*/  CS2R R6, SRZ ;  /* 0x0000000000067805 */ /* 0x000fe4000001ff00 */
[----:B---3--:R-:W-:Y:S02]  /*f890*/  CS2R R8, SRZ ;  /* 0x0000000000087805 */ /* 0x008fe4000001ff00 */
[----:B------:R-:W-:Y:S02]  /*f8a0*/  CS2R R10, SRZ ;  /* 0x00000000000a7805 */ /* 0x000fe4000001ff00 */
[----:B------:R-:W-:Y:S02]  /*f8b0*/  ISETP.GE.AND P0, PT, R0, R3, PT ;  /* 0x000000030000720c */ /* 0x000fe40003f06270 */
[----:B------:R-:W-:-:S02]  /*f8c0*/  CS2R R14, SRZ ;  /* 0x00000000000e7805 */ /* 0x000fc4000001ff00 */
[----:B0-----:R-:W-:Y:S02]  /*f8d0*/  CS2R R72, SRZ ;  /* 0x0000000000487805 */ /* 0x001fe4000001ff00 */
[----:B------:R-:W-:Y:S02]  /*f8e0*/  CS2R R74, SRZ ;  /* 0x00000000004a7805 */ /* 0x000fe4000001ff00 */
[----:B-----5:R-:W-:-:S04]  /*f8f0*/  LEA.HI R81, R12, R12, RZ, 0x1 ;  /* 0x0000000c0c517211 */ /* 0x020fc800078f08ff */
[----:B------:R-:W-:-:S05]  /*f900*/  LOP3.LUT R81, R81, 0xfffffffe, RZ, 0xc0, !PT ;  /* 0xfffffffe51517812 */ /* 0x000fca00078ec0ff */
[----:B------:R-:W-:Y:S01]  /*f910*/  IMAD.IADD R81, R12, 0x1, -R81 ;  /* 0x000000010c517824 */ /* 0x000fe200078e0a51 */
[----:B------:R-:W-:-:S04]  /*f920*/  CS2R R12, SRZ ;  /* 0x00000000000c7805 */ /* 0x000fc8000001ff00 */
[----:B------:R-:W-:Y:S01]  /*f930*/  SHF.L.U32 R81, R81, 0x1f, RZ ;  /* 0x0000001f51517819 */ /* 0x000fe200000006ff */
[----:B------:R-:W-:Y:S06]  /*f940*/  @P0 BRA `(.L_x_1701) ;  /* 0x0000000000780947 */ /* 0x000fec0003800000 */
[----:B----4-:R-:W3:Y:S01]  /*f950*/  LDL R20, [R1+0x48] ;  /* 0x0000480001147983 */ /* 0x010ee20000100800 */
[----:B------:R-:W-:Y:S01]  /*f960*/  ULDC UR4, c[0x0][0x3f4] ;  /* 0x0000fd0000047ab9 */ /* 0x000fe20000000800 */
[----:B-1----:R-:W-:Y:S01]  /*f970*/  IMAD.MOV.U32 R4, RZ, RZ, R21 ;  /* 0x000000ffff047224 */ /* 0x002fe200078e0015 */
[----:B------:R-:W-:Y:S01]  /*f980*/  ISETP.GE.AND P3, PT, R221, UR4, PT ;  /* 0x00000004dd007c0c */ /* 0x000fe2000bf66270 */
[----:B--2---:R-:W-:Y:S01]  /*f990*/  IMAD.MOV.U32 R5, RZ, RZ, R77 ;  /* 0x000000ffff057224 */ /* 0x004fe200078e004d */
[----:B------:R-:W-:Y:S02]  /*f9a0*/  ISETP.GE.AND P2, PT, R18, UR4, PT ;  /* 0x0000000412007c0c */ /* 0x000fe4000bf46270 */
[----:B------:R-:W-:Y:S02]  /*f9b0*/  CS2R R72, SRZ ;  /* 0x0000000000487805 */ /* 0x000fe4000001ff00 */
[----:B------:R-:W-:Y:S01]  /*f9c0*/  CS2R R74, SRZ ;  /* 0x00000000004a7805 */ /* 0x000fe2000001ff00 */
[----:B------:R-:W-:Y:S01]  /*f9d0*/  IMAD.MOV.U32 R6, RZ, RZ, R78 ;  /* 0x000000ffff067224 */ /* 0x000fe200078e004e */
[----:B------:R-:W-:Y:S01]  /*f9e0*/  ULDC.64 UR6, c[0x0][0x208] ;  /* 0x0000820000067ab9 */ /* 0x000fe20000000a00 */
[----:B------:R-:W-:-:S06]  /*f9f0*/  IMAD.MOV.U32 R7, RZ, RZ, R80 ;  /* 0x000000ffff077224 */ /* 0x000fcc00078e0050 */
[C---:B------:R-:W-:Y:S02]  /*fa00*/  @!P2 SHF.L.U32 R76, R18.reuse, 0x1, RZ ;  /* 0x00000001124ca819 */ /* 0x040fe400000006ff */
[----:B------:R-:W-:Y:S02]  /*fa10*/  @!P2 SHF.L.U64.HI R0, R18, 0x1, R19 ;  /* 0x000000011200a819 */ /* 0x000fe40000010213 */
[----:B------:R-:W-:Y:S02]  /*fa20*/  CS2R R8, SRZ ;  /* 0x0000000000087805 */ /* 0x000fe4000001ff00 */
[----:B------:R-:W-:Y:S02]  /*fa30*/  CS2R R10, SRZ ;  /* 0x00000000000a7805 */ /* 0x000fe4000001ff00 */
[----:B------:R-:W-:Y:S02]  /*fa40*/  CS2R R12, SRZ ;  /* 0x00000000000c7805 */ /* 0x000fe4000001ff00 */
[----:B------:R-:W-:Y:S01]  /*fa50*/  CS2R R14, SRZ ;  /* 0x00000000000e7805 */ /* 0x000fe2000001ff00 */
[----:B---3--:R-:W-:Y:S01]  /*fa60*/  @!P3 IMAD.SHL.U32 R79, R20, 0x8, RZ ;  /* 0x00000008144fb824 */ /* 0x008fe200078e00ff */
[----:B------:R-:W-:-:S02]  /*fa70*/  @!P2 IADD3 R20, P0, R21, R76, RZ ;  /* 0x0000004c1514a210 */ /* 0x000fc40007f1e0ff */
[----:B------:R-:W-:Y:S01]  /*fa80*/  @!P2 IADD3 R76, P1, R78, R76, RZ ;  /* 0x0000004c4e4ca210 */ /* 0x000fe20007f3e0ff */
[----:B------:R-:W-:-:S04]  /*fa90*/  @!P3 IMAD.WIDE R4, R79, 0x2, R4 ;  /* 0x000000024f04b825 */ /* 0x000fc800078e0204 */
[----:B------:R-:W-:Y:S01]  /*faa0*/  @!P3 IMAD.WIDE R78, R79, 0x2, R6 ;  /* 0x000000024f4eb825 */ /* 0x000fe200078e0206 */
[----:B------:R0:W5:Y:S01]  /*fab0*/  @!P3 LD.E.128 R72, desc[UR6][R4.64] ;  /* 0x000000060448b980 */ /* 0x000162000c101d00 */
[----:B------:R-:W-:Y:S02]  /*fac0*/  CS2R R6, SRZ ;  /* 0x0000000000067805 */ /* 0x000fe4000001ff00 */
[--C-:B------:R-:W-:Y:S01]  /*fad0*/  @!P2 IMAD.X R21, R77, 0x1, R0.reuse, P0 ;  /* 0x000000014d15a824 */ /* 0x100fe200000e0600 */
[----:B------:R3:W5:Y:S01]  /*fae0*/  @!P3 LD.E.128 R8, desc[UR6][R78.64] ;  /* 0x000000064e08b980 */ /* 0x000762000c101d00 */
[----:B------:R-:W-:-:S03]  /*faf0*/  @!P2 IMAD.X R77, R80, 0x1, R0, P1 ;  /* 0x00000001504da824 */ /* 0x000fc600008e0600 */
[----:B------:R3:W5:Y:S01]  /*fb00*/  @!P2 LD.E.128 R12, desc[UR6][R20.64] ;  /* 0x00000006140ca980 */ /* 0x000762000c101d00 */
[----:B0-----:R-:W-:-:S06]  /*fb10*/  CS2R R4, SRZ ;  /* 0x0000000000047805 */ /* 0x001fcc000001ff00 */
[----:B------:R3:W5:Y:S02]  /*fb20*/  @!P2 LD.E.128 R4, desc[UR6][R76.64] ;  /* 0x000000064c04a980 */ /* 0x000764000c101d00 */
.L_x_1701:
[----:B------:R-:W-:Y:S05]  /*fb30*/  BSYNC B1 ;  /* 0x0000000000017941 */ /* 0x000fea0003800000 */
.L_x_1700:
[----:B---3--:R-:W3:Y:S01]  /*fb40*/  LDL R78, [R1+0x14] ;  /* 0x00001400014e7983 */ /* 0x008ee20000100800 */
[----:B------:R-:W0:Y:S01]  /*fb50*/  SYNCS.PHASECHK.TRANS64.TRYWAIT P0, [R16+URZ+0x30800], R81 ;  /* 0x03080051100075a7 */ /* 0x000e22000800017f */
[----:B----45:R-:W-:Y:S01]  /*fb60*/  IMAD.MOV.U32 R20, RZ, RZ, R6 ;  /* 0x000000ffff147224 */ /* 0x030fe200078e0006 */
[----:B-1----:R-:W-:Y:S01]  /*fb70*/  MOV R21, R5 ;  /* 0x0000000500157202 */ /* 0x002fe20000000f00 */
[----:B------:R-:W-:Y:S01]  /*fb80*/  IMAD.MOV.U32 R0, RZ, RZ, R7 ;  /* 0x000000ffff007224 */ /* 0x000fe200078e0007 */
[----:B--2---:R-:W-:Y:S01]  /*fb90*/  MOV R77, R12 ;  /* 0x0000000c004d7202 */ /* 0x004fe20000000f00 */
[----:B------:R-:W-:Y:S01]  /*fba0*/  IMAD.MOV.U32 R76, RZ, RZ, R4 ;  /* 0x000000ffff4c7224 */ /* 0x000fe200078e0004 */
[----:B------:R-:W-:Y:S02]  /*fbb0*/  BSSY B1, `(.L_x_1702) ;  /* 0x0000013000017945 */ /* 0x000fe40003800000 */
[----:B------:R-:W-:Y:S01]  /*fbc0*/  PRMT R99, R20, 0x5410, R0 ;  /* 0x0000541014637816 */ /* 0x000fe20000000000 */
[----:B------:R-:W-:Y:S01]  /*fbd0*/  IMAD.MOV.U32 R20, RZ, RZ, R10 ;  /* 0x000000ffff147224 */ /* 0x000fe200078e000a */
[----:B------:R-:W-:Y:S01]  /*fbe0*/  PRMT R98, R76, 0x5410, R21 ;  /* 0x000054104c627816 */ /* 0x000fe20000000015 */
[----:B------:R-:W-:-:S02]  /*fbf0*/  IMAD.MOV.U32 R0, RZ, RZ, R11 ;  /* 0x000000ffff007224 */ /* 0x000fc400078e000b */
[----:B------:R-:W-:Y:S02]  /*fc00*/  IMAD.MOV.U32 R21, RZ, RZ, R8 ;  /* 0x000000ffff157224 */ /* 0x000fe400078e0008 */
[----:B------:R-:W-:Y:S01]  /*fc10*/  IMAD.MOV.U32 R76, RZ, RZ, R9 ;  /* 0x000000ffff4c7224 */ /* 0x000fe200078e0009 */
[----:B------:R-:W-:Y:S01]  /*fc20*/  PRMT R84, R20, 0x5410, R0 ;  /* 0x0000541014547816 */ /* 0x000fe20000000000 */
[----:B------:R-:W-:Y:S02]  /*fc30*/  IMAD.MOV.U32 R20, RZ, RZ, R14 ;  /* 0x000000ffff147224 */ /* 0x000fe400078e000e */
[----:B------:R-:W-:Y:S01]  /*fc40*/  IMAD.MOV.U32 R0, RZ, RZ, R15 ;  /* 0x000000ffff007224 */ /* 0x000fe200078e000f */
[----:B------:R-:W-:Y:S01]  /*fc50*/  PRMT R21, R21, 0x5410, R76 ;  /* 0x0000541015157816 */ /* 0x000fe2000000004c */
[----:B------:R-:W-:-:S03]  /*fc60*/  IMAD.MOV.U32 R76, RZ, RZ, R13 ;  /* 0x000000ffff4c7224 */ /* 0x000fc600078e000d */
[----:B------:R-:W-:Y:S01]  /*fc70*/  PRMT R102, R20, 0x5410, R0 ;  /* 0x0000541014667816 */ /* 0x000fe20000000000 */
[----:B------:R-:W-:Y:S01]  /*fc80*/  IMAD.MOV.U32 R20, RZ, RZ, R72 ;  /* 0x000000ffff147224 */ /* 0x000fe200078e0048 */
[----:B------:R-:W-:Y:S01]  /*fc90*/  PRMT R101, R77, 0x5410, R76 ;  /* 0x000054104d657816 */ /* 0x000fe2000000004c */
[----:B------:R-:W-:-:S05]  /*fca0*/  IMAD.MOV.U32 R0, RZ, RZ, R73 ;  /* 0x000000ffff007224 */ /* 0x000fca00078e0049 */
[----:B------:R-:W-:Y:S02]  /*fcb0*/  PRMT R85, R20, 0x5410, R0 ;  /* 0x0000541014557816 */ /* 0x000fe40000000000 */
[----:B---3--:R-:W-:Y:S01]  /*fcc0*/  VIADDMNMX R0, R3, -R78, 0x80, PT ;  /* 0x0000008003007446 */ /* 0x008fe2000380094e */
[----:B0-----:R-:W-:Y:S06]  /*fcd0*/  @!P0 BRA `(.L_x_1703) ;  /* 0x000001fc00208947 */ /* 0x001fec0003800000 */
.L_x_2073:
[----:B------:R-:W-:Y:S05]  /*fce0*/  BSYNC B1 ;  /* 0x0000000000017941 */ /* 0x000fea0003800000 */
.L_x_1702:
        /* <DEDUP_REMOVED lines=8> */
[C---:B------:R-:W-:Y:S01]  /*fd70*/  IMAD.SHL.U32 R122, R23.reuse, 0x40, RZ ;  /* 0x00000040177a7824 */ /* 0x040fe200078e00ff */
[----:B------:R-:W-:Y:S01]  /*fd80*/  BSSY B2, `(.L_x_1706) ;  /* 0x0000068000027945 */ /* 0x000fe20003800000 */
[----:B------:R-:W-:-:S03]  /*fd90*/  IMAD.SHL.U32 R123, R23, 0x40, RZ ;  /* 0x00000040177b7824 */ /* 0x000fc600078e00ff */
[----:B------:R-:W-:-:S04]  /*fda0*/  LOP3.LUT R122, R122, 0x1c0, RZ, 0xc0, !PT ;  /* 0x000001c07a7a7812 */ /* 0x000fc800078ec0ff */
[----:B------:R-:W-:Y:S02]  /*fdb0*/  SHF.R.U32.HI R122, RZ, 0x3, R122 ;  /* 0x00000003ff7a7819 */ /* 0x000fe4000001167a */
[-C--:B--2---:R-:W-:Y:S02]  /*fdc0*/  ISETP.GE.AND P0, PT, R18, R3.reuse, PT ;  /* 0x000000031200720c */ /* 0x084fe40003f06270 */
[----:B------:R-:W-:-:S11]  /*fdd0*/  ISETP.GE.AND P1, PT, R221, R3, PT ;  /* 0x00000003dd00720c */ /* 0x000fd60003f26270 */
[----:B-1----:R-:W-:Y:S05]  /*fde0*/  @P0 BRA `(.L_x_1707) ;  /* 0x0000000400840947 */ /* 0x002fea0003800000 */
[----:B------:R-:W2:Y:S04]  /*fdf0*/  LDL R76, [R1+0x44] ;  /* 0x00004400014c7983 */ /* 0x000ea80000100800 */
[----:B------:R-:W0:Y:S01]  /*fe00*/  LDL R124, [R1+0x30] ;  /* 0x00003000017c7983 */ /* 0x000e220000100800 */
[----:B------:R-:W-:Y:S01]  /*fe10*/  HADD2.F32 R88, -RZ, R88.H0_H0 ;  /* 0x20000058ff587230 */ /* 0x000fe20000004100 */
[--C-:B------:R-:W-:Y:S01]  /*fe20*/  SHF.R.U32.HI R92, RZ, 0x10, R61.reuse ;  /* 0x00000010ff5c7819 */ /* 0x100fe2000001163d */
[----:B------:R-:W-:Y:S01]  /*fe30*/  HADD2.F32 R90, -RZ, R90.H0_H0 ;  /* 0x2000005aff5a7230 */ /* 0x000fe20000004100 */
[----:B------:R-:W-:Y:S02]  /*fe40*/  SHF.R.U64 R60, R60, 0x10, R61 ;  /* 0x000000103c3c7819 */ /* 0x000fe4000000123d */
[----:B------:R-:W-:Y:S01]  /*fe50*/  SHF.R.U64 R68, R68, 0x10, R69 ;  /* 0x0000001044447819 */ /* 0x000fe20000001245 */
[----:B------:R-:W-:Y:S01]  /*fe60*/  HADD2.F32 R92, -RZ, R92.H0_H0 ;  /* 0x2000005cff5c7230 */ /* 0x000fe20000004100 */
[----:B------:R-:W-:Y:S01]  /*fe70*/  SHF.R.U64 R70, R70, 0x10, R71 ;  /* 0x0000001046467819 */ /* 0x000fe20000001247 */
[----:B------:R-:W-:Y:S01]  /*fe80*/  HADD2.F32 R60, -RZ, R60.H0_H0 ;  /* 0x2000003cff3c7230 */ /* 0x000fe20000004100 */
[----:B------:R-:W-:Y:S01]  /*fe90*/  SHF.R.U64 R62, R62, 0x10, R63 ;  /* 0x000000103e3e7819 */ /* 0x000fe2000000123f */
[----:B------:R-:W-:-:S02]  /*fea0*/  HADD2.F32 R68, -RZ, R68.H0_H0 ;  /* 0x20000044ff447230 */ /* 0x000fc40000004100 */
[----:B------:R-:W-:Y:S02]  /*feb0*/  HADD2.F32 R70, -RZ, R70.H0_H0 ;  /* 0x20000046ff467230 */ /* 0x000fe40000004100 */
[----:B------:R-:W-:Y:S01]  /*fec0*/  HADD2.F32 R62, -RZ, R62.H0_H0 ;  /* 0x2000003eff3e7230 */ /* 0x000fe20000004100 */
[----:B--2---:R-:W-:-:S04]  /*fed0*/  LEA.HI R20, R3, R76, RZ, 0x1d ;  /* 0x0000004c03147211 */ /* 0x004fc800078fe8ff */
[----:B------:R-:W-:Y:S01]  /*fee0*/  SHF.R.S32.HI R76, RZ, 0x1f, R20 ;  /* 0x0000001fff4c7819 */ /* 0x000fe20000011414 */
[----:B------:R-:W-:Y:S01]  /*fef0*/  IMAD.SHL.U32 R77, R20, 0x8, RZ ;  /* 0x00000008144d7824 */ /* 0x000fe200078e00ff */
[----:B0-----:R-:W0:Y:S02]  /*ff00*/  LDS.128 R80, [R124] ;  /* 0x000000007c507984 */ /* 0x001e240000000c00 */
[----:B------:R-:W-:Y:S02]  /*ff10*/  LEA.HI R76, R76, R20, RZ, 0x3 ;  /* 0x000000144c4c7211 */ /* 0x000fe400078f18ff */
[----:B------:R-:W-:-:S03]  /*ff20*/  LOP3.LUT R20, R77, 0x38, RZ, 0xc0, !PT ;  /* 0x000000384d147812 */ /* 0x000fc600078ec0ff */
[----:B------:R-:W-:Y:S01]  /*ff30*/  IMAD.SHL.U32 R76, R76, 0x400, RZ ;  /* 0x000004004c4c7824 */ /* 0x000fe200078e00ff */
[----:B------:R-:W-:-:S04]  /*ff40*/  LOP3.LUT R20, R20, 0x1c0, R123, 0xf8, !PT ;  /* 0x000001c014147812 */ /* 0x000fc800078ef87b */
[----:B------:R-:W-:Y:S02]  /*ff50*/  LOP3.LUT R20, R20, R122, RZ, 0x3c, !PT ;  /* 0x0000007a14147212 */ /* 0x000fe400078e3cff */
[----:B------:R-:W-:-:S04]  /*ff60*/  LOP3.LUT R76, R76, 0x7fffe000, RZ, 0xc0, !PT ;  /* 0x7fffe0004c4c7812 */ /* 0x000fc800078ec0ff */
[----:B-----5:R-:W-:-:S05]  /*ff70*/  IADD3 R20, R20, R76, R121 ;  /* 0x0000004c14147210 */ /* 0x020fca0007ffe079 */
[----:B------:R-:W-:-:S05]  /*ff80*/  IMAD R20, R20, 0x2, R16 ;  /* 0x0000000214147824 */ /* 0x000fca00078e0210 */
[----:B------:R-:W1:Y:S01]  /*ff90*/  LDS.128 R76, [R20+0x10400] ;  /* 0x01040000144c7984 */ /* 0x000e620000000c00 */
[--C-:B0-----:R-:W-:Y:S02]  /*ffa0*/  HADD2.F32 R87, -RZ, R81.reuse.H0_H0 ;  /* 0x20000051ff577230 */ /* 0x101fe40000004100 */
[----:B------:R-:W-:Y:S02]  /*ffb0*/  HADD2.F32 R81, -RZ, R81.H1_H1 ;  /* 0x30000051ff517230 */ /* 0x000fe40000004100 */
[--C-:B------:R-:W-:Y:S02]  /*ffc0*/  HADD2.F32 R61, -RZ, R82.reuse.H0_H0 ;  /* 0x20000052ff3d7230 */ /* 0x100fe40000004100 */
[----:B------:R-:W-:Y:S02]  /*ffd0*/  HADD2.F32 R82, -RZ, R82.H1_H1 ;  /* 0x30000052ff527230 */ /* 0x000fe40000004100 */
[--C-:B-1----:R-:W-:Y:S02]  /*ffe0*/  HADD2.F32 R89, -RZ, R77.reuse.H0_H0 ;  /* 0x2000004dff597230 */ /* 0x102fe40000004100 */
[----:B------:R-:W-:-:S03]  /*fff0*/  HADD2.F32 R77, -RZ, R77.H1_H1 ;  /* 0x3000004dff4d7230 */ /* 0x000fc60000004100 */
[C---:B------:R-:W-:Y:S01]  /*10000*/  FMUL.FTZ R91, R89.reuse, R88 ;  /* 0x00000058595b7220 */ /* 0x040fe20000410000 */
[----:B------:R-:W-:-:S03]  /*10010*/  FMUL.FTZ R89, R89, R90 ;  /* 0x0000005a59597220 */ /* 0x000fc60000410000 */
[C---:B------:R-:W-:Y:S01]  /*10020*/  FFMA.FTZ R90, R87.reuse, R90, -R91 ;  /* 0x0000005a575a7223 */ /* 0x040fe2000001085b */
[----:B------:R-:W-:Y:S01]  /*10030*/  SHF.R.U32.HI R91, RZ, 0x10, R69 ;  /* 0x00000010ff5b7819 */ /* 0x000fe20000011645 */
[----:B------:R-:W-:Y:S01]  /*10040*/  FFMA.FTZ R87, R87, R88, R89 ;  /* 0x0000005857577223 */ /* 0x000fe20000010059 */
[----:B------:R-:W-:Y:S02]  /*10050*/  HADD2.F32 R89, -RZ, R97.H1_H1 ;  /* 0x30000061ff597230 */ /* 0x000fe40000004100 */
[----:B------:R-:W-:Y:S02]  /*10060*/  HADD2.F32 R69, -RZ, R108.H0_H0 ;  /* 0x2000006cff457230 */ /* 0x000fe40000004100 */
[----:B------:R-:W-:-:S05]  /*10070*/  HADD2.F32 R91, -RZ, R91.H0_H0 ;  /* 0x2000005bff5b7230 */ /* 0x000fca0000004100 */
[C---:B------:R-:W-:Y:S01]  /*10080*/  FMUL.FTZ R88, R77.reuse, R91 ;  /* 0x0000005b4d587220 */ /* 0x040fe20000410000 */
[----:B------:R-:W-:-:S03]  /*10090*/  FMUL.FTZ R77, R77, R92 ;  /* 0x0000005c4d4d7220 */ /* 0x000fc60000410000 */
[C---:B------:R-:W-:Y:S01]  /*100a0*/  FFMA.FTZ R92, R81.reuse, R92, -R88 ;  /* 0x0000005c515c7223 */ /* 0x040fe20000010858 */
[----:B------:R-:W-:Y:S01]  /*100b0*/  FFMA.FTZ R91, R81, R91, R77 ;  /* 0x0000005b515b7223 */ /* 0x000fe2000001004d */
[----:B------:R-:W-:Y:S02]  /*100c0*/  HADD2.F32 R77, -RZ, R97.H0_H0 ;  /* 0x20000061ff4d7230 */ /* 0x000fe40000004100 */
[----:B------:R-:W-:Y:S02]  /*100d0*/  HADD2.F32 R88, -RZ, R76.H0_H0 ;  /* 0x2000004cff587230 */ /* 0x000fe40000004100 */
[----:B------:R-:W-:Y:S02]  /*100e0*/  HADD2.F32 R81, -RZ, R80.H0_H0 ;  /* 0x20000050ff517230 */ /* 0x000fe40000004100 */
[----:B------:R-:W-:Y:S02]  /*100f0*/  HADD2.F32 R76, -RZ, R76.H1_H1 ;  /* 0x3000004cff4c7230 */ /* 0x000fe40000004100 */
[C---:B------:R-:W-:Y:S01]  /*10100*/  FMUL.FTZ R97, R88.reuse, R77 ;  /* 0x0000004d58617220 */ /* 0x040fe20000410000 */
[----:B------:R-:W-:Y:S01]  /*10110*/  FMUL.FTZ R88, R88, R89 ;  /* 0x0000005958587220 */ /* 0x000fe20000410000 */
[----:B------:R-:W-:-:S02]  /*10120*/  HADD2.F32 R80, -RZ, R80.H1_H1 ;  /* 0x30000050ff507230 */ /* 0x000fc40000004100 */
[C---:B------:R-:W-:Y:S01]  /*10130*/  FFMA.FTZ R89, R81.reuse, R89, -R97 ;  /* 0x0000005951597223 */ /* 0x040fe20000010861 */
[----:B------:R-:W-:Y:S01]  /*10140*/  FFMA.FTZ R81, R81, R77, R88 ;  /* 0x0000004d51517223 */ /* 0x000fe20000010058 */
[--C-:B------:R-:W-:Y:S02]  /*10150*/  HADD2.F32 R77, -RZ, R103.reuse.H0_H0 ;  /* 0x20000067ff4d7230 */ /* 0x100fe40000004100 */
[--C-:B------:R-:W-:Y:S02]  /*10160*/  HADD2.F32 R97, -RZ, R78.reuse.H0_H0 ;  /* 0x2000004eff617230 */ /* 0x100fe40000004100 */
[----:B------:R-:W-:Y:S02]  /*10170*/  HADD2.F32 R88, -RZ, R103.H1_H1 ;  /* 0x30000067ff587230 */ /* 0x000fe40000004100 */
[----:B------:R-:W-:Y:S02]  /*10180*/  HADD2.F32 R78, -RZ, R78.H1_H1 ;  /* 0x3000004eff4e7230 */ /* 0x000fe40000004100 */
[C---:B------:R-:W-:Y:S01]  /*10190*/  FMUL.FTZ R103, R97.reuse, R77 ;  /* 0x0000004d61677220 */ /* 0x040fe20000410000 */
[----:B------:R-:W-:-:S03]  /*101a0*/  FMUL.FTZ R97, R97, R88 ;  /* 0x0000005861617220 */ /* 0x000fc60000410000 */
[C---:B------:R-:W-:Y:S01]  /*101b0*/  FFMA.FTZ R88, R61.reuse, R88, -R103 ;  /* 0x000000583d587223 */ /* 0x040fe20000010867 */
[----:B------:R-:W-:Y:S01]  /*101c0*/  FFMA.FTZ R77, R61, R77, R97 ;  /* 0x0000004d3d4d7223 */ /* 0x000fe20000010061 */
[----:B------:R-:W-:Y:S02]  /*101d0*/  HADD2.F32 R61, -RZ, R108.H1_H1 ;  /* 0x3000006cff3d7230 */ /* 0x000fe40000004100 */
        /* <DEDUP_REMOVED lines=8> */
[----:B------:R-:W-:Y:S02]  /*10260*/  SHF.R.U32.HI R97, RZ, 0x10, R71 ;  /* 0x00000010ff617819 */ /* 0x000fe40000011647 */
[----:B------:R-:W-:Y:S01]  /*10270*/  SHF.R.U32.HI R103, RZ, 0x10, R63 ;  /* 0x00000010ff677819 */ /* 0x000fe2000001163f */
[C---:B------:R-:W-:Y:S01]  /*10280*/  FMUL.FTZ R63, R76.reuse, R68 ;  /* 0x000000444c3f7220 */ /* 0x040fe20000410000 */
[-C--:B------:R-:W-:Y:S01]  /*10290*/  FMUL.FTZ R76, R76, R60.reuse ;  /* 0x0000003c4c4c7220 */ /* 0x080fe20000410000 */
[----:B------:R-:W-:Y:S02]  /*102a0*/  HADD2.F32 R97, -RZ, R97.H0_H0 ;  /* 0x20000061ff617230 */ /* 0x000fe40000004100 */
[----:B------:R-:W-:Y:S02]  /*102b0*/  HADD2.F32 R103, -RZ, R103.H0_H0 ;  /* 0x20000067ff677230 */ /* 0x000fe40000004100 */
[----:B------:R-:W-:Y:S01]  /*102c0*/  FFMA.FTZ R60, R80, R60, -R63 ;  /* 0x0000003c503c7223 */ /* 0x000fe2000001083f */
[C---:B------:R-:W-:Y:S01]  /*102d0*/  FMUL.FTZ R63, R78.reuse, R70 ;  /* 0x000000464e3f7220 */ /* 0x040fe20000410000 */
[C---:B------:R-:W-:Y:S01]  /*102e0*/  FMUL.FTZ R108, R79.reuse, R97 ;  /* 0x000000614f6c7220 */ /* 0x040fe20000410000 */
[-C--:B------:R-:W-:Y:S01]  /*102f0*/  FMUL.FTZ R78, R78, R62.reuse ;  /* 0x0000003e4e4e7220 */ /* 0x080fe20000410000 */
[-C--:B------:R-:W-:Y:S01]  /*10300*/  FMUL.FTZ R79, R79, R103.reuse ;  /* 0x000000674f4f7220 */ /* 0x080fe20000410000 */
[----:B------:R-:W-:Y:S01]  /*10310*/  FFMA.FTZ R62, R82, R62, -R63 ;  /* 0x0000003e523e7223 */ /* 0x000fe2000001083f */
[C---:B------:R-:W-:Y:S01]  /*10320*/  FFMA.FTZ R108, R83.reuse, R103, -R108 ;  /* 0x00000067536c7223 */ /* 0x040fe2000001086c */
        /* <DEDUP_REMOVED lines=13> */
.L_x_1707:
[----:B------:R-:W-:Y:S05]  /*10400*/  BSYNC B2 ;  /* 0x0000000000027941 */ /* 0x000fea0003800000 */
.L_x_1706:
[----:B------:R-:W-:Y:S05]  /*10410*/  @P1 BRA `(.L_x_1705) ;  /* 0x0000000400841947 */ /* 0x000fea0003800000 */
[----:B-1----:R-:W2:Y:S04]  /*10420*/  LDL R20, [R1+0x48] ;  /* 0x0000480001147983 */ /* 0x002ea80000100800 */
[----:B------:R-:W3:Y:S01]  /*10430*/  LDL R89, [R1+0x98] ;  /* 0x0000980001597983 */ /* 0x000ee20000100800 */
[----:B------:R-:W-:Y:S01]  /*10440*/  HADD2.F32 R79, -RZ, R120.H0_H0 ;  /* 0x20000078ff4f7230 */ /* 0x000fe20000004100 */
[--C-:B------:R-:W-:Y:S02]  /*10450*/  SHF.R.U32.HI R80, RZ, 0x10, R57.reuse ;  /* 0x00000010ff507819 */ /* 0x100fe40000011639 */
[----:B------:R-:W-:Y:S02]  /*10460*/  SHF.R.U64 R56, R56, 0x10, R57 ;  /* 0x0000001038387819 */ /* 0x000fe40000001239 */
[----:B------:R-:W-:Y:S01]  /*10470*/  SHF.R.U32.HI R57, RZ, 0x10, R67 ;  /* 0x00000010ff397819 */ /* 0x000fe20000011643 */
[----:B------:R-:W-:Y:S01]  /*10480*/  HADD2.F32 R80, -RZ, R80.H0_H0 ;  /* 0x20000050ff507230 */ /* 0x000fe20000004100 */
[--C-:B------:R-:W-:Y:S01]  /*10490*/  SHF.R.U64 R58, R58, 0x10, R59.reuse ;  /* 0x000000103a3a7819 */ /* 0x100fe2000000123b */
[----:B------:R-:W-:Y:S01]  /*104a0*/  HADD2.F32 R56, -RZ, R56.H0_H0 ;  /* 0x20000038ff387230 */ /* 0x000fe20000004100 */
[----:B------:R-:W-:Y:S01]  /*104b0*/  SHF.R.U32.HI R59, RZ, 0x10, R59 ;  /* 0x00000010ff3b7819 */ /* 0x000fe2000001163b */
        /* <DEDUP_REMOVED lines=10> */
[----:B---3--:R-:W1:Y:S02]  /*10560*/  LDS.128 R68, [R89] ;  /* 0x0000000059447984 */ /* 0x008e640000000c00 */
[----:B------:R-:W-:Y:S01]  /*10570*/  LEA.HI R3, R3, R20, RZ, 0x3 ;  /* 0x0000001403037211 */ /* 0x000fe200078f18ff */
[----:B------:R-:W-:Y:S01]  /*10580*/  HADD2.F32 R20, -RZ, R120.H1_H1 ;  /* 0x30000078ff147230 */ /* 0x000fe20000004100 */
[----:B------:R-:W-:Y:S02]  /*10590*/  LOP3.LUT R60, R60, 0x38, RZ, 0xc0, !PT ;  /* 0x000000383c3c7812 */ /* 0x000fe400078ec0ff */
[----:B------:R-:W-:Y:S02]  /*105a0*/  SHF.L.U32 R3, R3, 0xa, RZ ;  /* 0x0000000a03037819 */ /* 0x000fe400000006ff */
[----:B------:R-:W-:-:S02]  /*105b0*/  LOP3.LUT R60, R60, 0x1c0, R123, 0xf8, !PT ;  /* 0x000001c03c3c7812 */ /* 0x000fc400078ef87b */
[----:B------:R-:W-:Y:S02]  /*105c0*/  LOP3.LUT R3, R3, 0x7fffe000, RZ, 0xc0, !PT ;  /* 0x7fffe00003037812 */ /* 0x000fe400078ec0ff */
[----:B------:R-:W-:-:S04]  /*105d0*/  LOP3.LUT R60, R60, R122, RZ, 0x3c, !PT ;  /* 0x0000007a3c3c7212 */ /* 0x000fc800078e3cff */
[----:B-----5:R-:W-:-:S05]  /*105e0*/  IADD3 R3, R60, R3, R121 ;  /* 0x000000033c037210 */ /* 0x020fca0007ffe079 */
[----:B------:R-:W-:-:S05]  /*105f0*/  IMAD R3, R3, 0x2, R16 ;  /* 0x0000000203037824 */ /* 0x000fca00078e0210 */
[----:B------:R-:W2:Y:S01]  /*10600*/  LDS.128 R60, [R3+0x10400] ;  /* 0x01040000033c7984 */ /* 0x000ea20000000c00 */
[----:B-1----:R-:W-:Y:S02]  /*10610*/  HADD2.F32 R77, -RZ, R69.H0_H0 ;  /* 0x20000045ff4d7230 */ /* 0x002fe40000004100 */
[----:B--2---:R-:W-:Y:S02]  /*10620*/  HADD2.F32 R76, -RZ, R61.H0_H0 ;  /* 0x2000003dff4c7230 */ /* 0x004fe40000004100 */
[----:B------:R-:W-:Y:S02]  /*10630*/  HADD2.F32 R82, -RZ, R62.H0_H0 ;  /* 0x2000003eff527230 */ /* 0x000fe40000004100 */
[--C-:B------:R-:W-:Y:S02]  /*10640*/  HADD2.F32 R88, -RZ, R63.reuse.H0_H0 ;  /* 0x2000003fff587230 */ /* 0x100fe40000004100 */
[C---:B------:R-:W-:Y:S01]  /*10650*/  FMUL.FTZ R78, R76.reuse, R20 ;  /* 0x000000144c4e7220 */ /* 0x040fe20000410000 */
[----:B------:R-:W-:Y:S01]  /*10660*/  FMUL.FTZ R76, R76, R79 ;  /* 0x0000004f4c4c7220 */ /* 0x000fe20000410000 */
[----:B------:R-:W-:-:S02]  /*10670*/  HADD2.F32 R63, -RZ, R63.H1_H1 ;  /* 0x3000003fff3f7230 */ /* 0x000fc40000004100 */
[C---:B------:R-:W-:Y:S01]  /*10680*/  FFMA.FTZ R79, R77.reuse, R79, -R78 ;  /* 0x0000004f4d4f7223 */ /* 0x040fe2000001084e */
[----:B------:R-:W-:Y:S01]  /*10690*/  FFMA.FTZ R77, R77, R20, R76 ;  /* 0x000000144d4d7223 */ /* 0x000fe2000001004c */
[----:B------:R-:W-:Y:S01]  /*106a0*/  SHF.R.U32.HI R20, RZ, 0x10, R65 ;  /* 0x00000010ff147819 */ /* 0x000fe20000011641 */
[----:B------:R-:W-:Y:S02]  /*106b0*/  HADD2.F32 R76, -RZ, R61.H1_H1 ;  /* 0x3000003dff4c7230 */ /* 0x000fe40000004100 */
[C---:B------:R-:W-:Y:S01]  /*106c0*/  FMUL.FTZ R65, R63.reuse, R57 ;  /* 0x000000393f417220 */ /* 0x040fe20000410000 */
[----:B------:R-:W-:Y:S02]  /*106d0*/  HADD2.F32 R61, -RZ, R69.H1_H1 ;  /* 0x30000045ff3d7230 */ /* 0x000fe40000004100 */
[----:B------:R-:W-:Y:S01]  /*106e0*/  FMUL.FTZ R63, R63, R59 ;  /* 0x0000003b3f3f7220 */ /* 0x000fe20000410000 */
[----:B------:R-:W-:Y:S02]  /*106f0*/  HADD2.F32 R20, -RZ, R20.H0_H0 ;  /* 0x20000014ff147230 */ /* 0x000fe40000004100 */
[----:B------:R-:W-:-:S02]  /*10700*/  HADD2.F32 R78, -RZ, R119.H0_H0 ;  /* 0x20000077ff4e7230 */ /* 0x000fc40000004100 */
[----:B------:R-:W-:Y:S02]  /*10710*/  HADD2.F32 R62, -RZ, R62.H1_H1 ;  /* 0x3000003eff3e7230 */ /* 0x000fe40000004100 */
[C---:B------:R-:W-:Y:S01]  /*10720*/  FMUL.FTZ R69, R76.reuse, R20 ;  /* 0x000000144c457220 */ /* 0x040fe20000410000 */
[----:B------:R-:W-:-:S03]  /*10730*/  FMUL.FTZ R76, R76, R80 ;  /* 0x000000504c4c7220 */ /* 0x000fc60000410000 */
[C---:B------:R-:W-:Y:S01]  /*10740*/  FFMA.FTZ R80, R61.reuse, R80, -R69 ;  /* 0x000000503d507223 */ /* 0x040fe20000010845 */
[----:B------:R-:W-:Y:S01]  /*10750*/  FFMA.FTZ R61, R61, R20, R76 ;  /* 0x000000143d3d7223 */ /* 0x000fe2000001004c */
[----:B------:R-:W-:Y:S02]  /*10760*/  HADD2.F32 R20, -RZ, R119.H1_H1 ;  /* 0x30000077ff147230 */ /* 0x000fe40000004100 */
[----:B------:R-:W-:Y:S02]  /*10770*/  HADD2.F32 R69, -RZ, R60.H0_H0 ;  /* 0x2000003cff457230 */ /* 0x000fe40000004100 */
[----:B------:R-:W-:Y:S01]  /*10780*/  HADD2.F32 R76, -RZ, R68.H0_H0 ;  /* 0x20000044ff4c7230 */ /* 0x000fe20000004100 */
[----:B------:R-:W-:Y:S01]  /*10790*/  F2FP.F16.F32.PACK_AB R61, R61, R77 ;  /* 0x0000004d3d3d723e */ /* 0x000fe200000000ff */
[----:B------:R-:W-:Y:S02]  /*107a0*/  HADD2.F32 R60, -RZ, R60.H1_H1 ;  /* 0x3000003cff3c7230 */ /* 0x000fe40000004100 */
[C---:B0-----:R-:W-:Y:S01]  /*107b0*/  FMUL.FTZ R81, R69.reuse, R20 ;  /* 0x0000001445517220 */ /* 0x041fe20000410000 */
[----:B------:R-:W-:Y:S01]  /*107c0*/  FMUL.FTZ R69, R69, R78 ;  /* 0x0000004e45457220 */ /* 0x000fe20000410000 */
[----:B------:R-:W-:-:S02]  /*107d0*/  HADD2.F32 R68, -RZ, R68.H1_H1 ;  /* 0x30000044ff447230 */ /* 0x000fc40000004100 */
[C---:B------:R-:W-:Y:S01]  /*107e0*/  FFMA.FTZ R78, R76.reuse, R78, -R81 ;  /* 0x0000004e4c4e7223 */ /* 0x040fe20000010851 */
[----:B------:R-:W-:Y:S01]  /*107f0*/  FFMA.FTZ R76, R76, R20, R69 ;  /* 0x000000144c4c7223 */ /* 0x000fe20000010045 */
[--C-:B------:R-:W-:Y:S02]  /*10800*/  HADD2.F32 R81, -RZ, R118.reuse.H1_H1 ;  /* 0x30000076ff517230 */ /* 0x100fe40000004100 */
[----:B------:R-:W-:Y:S02]  /*10810*/  HADD2.F32 R69, -RZ, R118.H0_H0 ;  /* 0x20000076ff457230 */ /* 0x000fe40000004100 */
[--C-:B------:R-:W-:Y:S02]  /*10820*/  HADD2.F32 R20, -RZ, R70.reuse.H0_H0 ;  /* 0x20000046ff147230 */ /* 0x100fe40000004100 */
[C---:B------:R-:W-:Y:S01]  /*10830*/  FMUL.FTZ R83, R82.reuse, R81 ;  /* 0x0000005152537220 */ /* 0x040fe20000410000 */
[----:B------:R-:W-:Y:S02]  /*10840*/  HADD2.F32 R70, -RZ, R70.H1_H1 ;  /* 0x30000046ff467230 */ /* 0x000fe40000004100 */
[-C--:B------:R-:W-:Y:S01]  /*10850*/  FMUL.FTZ R82, R82, R69.reuse ;  /* 0x0000004552527220 */ /* 0x080fe20000410000 */
[----:B------:R-:W-:Y:S01]  /*10860*/  FFMA.FTZ R69, R20, R69, -R83 ;  /* 0x0000004514457223 */ /* 0x000fe20000010853 */
[----:B------:R-:W-:-:S02]  /*10870*/  HADD2.F32 R83, -RZ, R117.H1_H1 ;  /* 0x30000075ff537230 */ /* 0x000fc40000004100 */
[----:B------:R-:W-:Y:S01]  /*10880*/  FFMA.FTZ R20, R20, R81, R82 ;  /* 0x0000005114147223 */ /* 0x000fe20000010052 */
[--C-:B------:R-:W-:Y:S02]  /*10890*/  HADD2.F32 R81, -RZ, R71.reuse.H0_H0 ;  /* 0x20000047ff517230 */ /* 0x100fe40000004100 */
[----:B------:R-:W-:Y:S02]  /*108a0*/  HADD2.F32 R71, -RZ, R71.H1_H1 ;  /* 0x30000047ff477230 */ /* 0x000fe40000004100 */
[----:B------:R-:W-:-:S03]  /*108b0*/  HADD2.F32 R82, -RZ, R117.H0_H0 ;  /* 0x20000075ff527230 */ /* 0x000fc60000004100 */
[C---:B------:R-:W-:Y:S01]  /*108c0*/  FFMA.FTZ R59, R71.reuse, R59, -R65 ;  /* 0x0000003b473b7223 */ /* 0x040fe20000010841 */
[----:B------:R-:W-:Y:S01]  /*108d0*/  FFMA.FTZ R63, R71, R57, R63 ;  /* 0x00000039473f7223 */ /* 0x000fe2000001003f */
[----:B------:R-:W-:Y:S01]  /*108e0*/  FMUL.FTZ R87, R88, R82 ;  /* 0x0000005258577220 */ /* 0x000fe20000410000 */
[----:B------:R-:W-:Y:S01]  /*108f0*/  FMUL.FTZ R65, R60, R64 ;  /* 0x000000403c417220 */ /* 0x000fe20000410000 */
[----:B------:R-:W-:Y:S01]  /*10900*/  FMUL.FTZ R57, R62, R66 ;  /* 0x000000423e397220 */ /* 0x000fe20000410000 */
[-C--:B------:R-:W-:Y:S01]  /*10910*/  FMUL.FTZ R88, R88, R83.reuse ;  /* 0x0000005358587220 */ /* 0x080fe20000410000 */
[----:B------:R-:W-:Y:S01]  /*10920*/  FMUL.FTZ R60, R60, R56 ;  /* 0x000000383c3c7220 */ /* 0x000fe20000410000 */
[----:B------:R-:W-:Y:S01]  /*10930*/  FMUL.FTZ R62, R62, R58 ;  /* 0x0000003a3e3e7220 */ /* 0x000fe20000410000 */
[C---:B------:R-:W-:Y:S01]  /*10940*/  FFMA.FTZ R87, R81.reuse, R83, -R87 ;  /* 0x0000005351577223 */ /* 0x040fe20000010857 */
        /* <DEDUP_REMOVED lines=14> */
.L_x_1705:
[----:B------:R-:W-:Y:S05]  /*10a30*/  BSYNC B1 ;  /* 0x0000000000017941 */ /* 0x000fea0003800000 */
.L_x_1704:
[----:B--2---:R-:W-:Y:S01]  /*10a40*/  VIADD R3, R23, 0x20 ;  /* 0x0000002017037836 */ /* 0x004fe20000000000 */
[----:B------:R-:W-:Y:S04]  /*10a50*/  BSSY B1, `(.L_x_1708) ;  /* 0x00000d2000017945 */ /* 0x000fe80003800000 */
[----:B------:R-:W-:-:S13]  /*10a60*/  ISETP.GE.AND P0, PT, R3, R0, PT ;  /* 0x000000000300720c */ /* 0x000fda0003f06270 */
[----:B------:R-:W-:Y:S05]  /*10a70*/  @P0 BRA `(.L_x_1709) ;  /* 0x0000000c003c0947 */ /* 0x000fea0003800000 */
[----:B------:R2:W5:Y:S01]  /*10a80*/  LDL R79, [R1+0x24] ;  /* 0x00002400014f7983 */ /* 0x0005620000100800 */
[----:B------:R-:W3:Y:S01]  /*10a90*/  LDC R3, c[0x0][0x3f4] ;  /* 0x0000fd00ff037b82 */ /* 0x000ee20000000800 */
[C---:B------:R-:W-:Y:S01]  /*10aa0*/  VIADD R80, R23.reuse, 0x20 ;  /* 0x0000002017507836 */ /* 0x040fe20000000000 */
[----:B------:R-:W-:Y:S01]  /*10ab0*/  BSSY B2, `(.L_x_1710) ;  /* 0x000006a000027945 */ /* 0x000fe20003800000 */
[----:B0-----:R-:W-:Y:S02]  /*10ac0*/  VIADD R81, R23, 0x20 ;  /* 0x0000002017517836 */ /* 0x001fe40000000000 */
[----:B------:R-:W-:Y:S02]  /*10ad0*/  IMAD.SHL.U32 R80, R80, 0x40, RZ ;  /* 0x0000004050507824 */ /* 0x000fe400078e00ff */
[----:B------:R-:W-:-:S03]  /*10ae0*/  IMAD.SHL.U32 R81, R81, 0x40, RZ ;  /* 0x0000004051517824 */ /* 0x000fc600078e00ff */
[----:B------:R-:W-:Y:S02]  /*10af0*/  LOP3.LUT R80, R80, 0x1c0, RZ, 0xc0, !PT ;  /* 0x000001c050507812 */ /* 0x000fe400078ec0ff */
[----:B------:R-:W-:Y:S02]  /*10b00*/  LOP3.LUT R81, R81, 0x1c0, RZ, 0xc0, !PT ;  /* 0x000001c051517812 */ /* 0x000fe400078ec0ff */
[----:B------:R-:W-:Y:S02]  /*10b10*/  SHF.R.U32.HI R80, RZ, 0x3, R80 ;  /* 0x00000003ff507819 */ /* 0x000fe40000011650 */
[-C--:B---3--:R-:W-:Y:S02]  /*10b20*/  ISETP.GE.AND P0, PT, R18, R3.reuse, PT ;  /* 0x000000031200720c */ /* 0x088fe40003f06270 */
[----:B------:R-:W-:-:S11]  /*10b30*/  ISETP.GE.AND P1, PT, R221, R3, PT ;  /* 0x00000003dd00720c */ /* 0x000fd60003f26270 */
[----:B--2---:R-:W-:Y:S05]  /*10b40*/  @P0 BRA `(.L_x_1711) ;  /* 0x0000000400800947 */ /* 0x004fea0003800000 */
[----:B-1----:R-:W2:Y:S04]  /*10b50*/  LDL R20, [R1+0x44] ;  /* 0x0000440001147983 */ /* 0x002ea80000100800 */
[----:B------:R-:W3:Y:S01]  /*10b60*/  LDL R82, [R1+0x94] ;  /* 0x0000940001527983 */ /* 0x000ee20000100800 */
[--C-:B------:R-:W-:Y:S01]  /*10b70*/  SHF.R.U64 R44, R44, 0x10, R45.reuse ;  /* 0x000000102c2c7819 */ /* 0x100fe2000000122d */
[--C-:B------:R-:W-:Y:S01]  /*10b80*/  HADD2.F32 R68, -RZ, R116.reuse.H1_H1 ;  /* 0x30000074ff447230 */ /* 0x100fe20000004100 */
[----:B------:R-:W-:Y:S01]  /*10b90*/  SHF.R.U32.HI R64, RZ, 0x10, R45 ;  /* 0x00000010ff407819 */ /* 0x000fe2000001162d */
[----:B------:R-:W-:Y:S01]  /*10ba0*/  HADD2.F32 R116, -RZ, R116.H0_H0 ;  /* 0x20000074ff747230 */ /* 0x000fe20000004100 */
[--C-:B------:R-:W-:Y:S02]  /*10bb0*/  SHF.R.U64 R45, R52, 0x10, R53.reuse ;  /* 0x00000010342d7819 */ /* 0x100fe40000001235 */
[----:B------:R-:W-:Y:S01]  /*10bc0*/  SHF.R.U32.HI R52, RZ, 0x10, R53 ;  /* 0x00000010ff347819 */ /* 0x000fe20000011635 */
[----:B------:R-:W-:Y:S01]  /*10bd0*/  HADD2.F32 R64, -RZ, R64.H0_H0 ;  /* 0x20000040ff407230 */ /* 0x000fe20000004100 */
[--C-:B------:R-:W-:Y:S01]  /*10be0*/  SHF.R.U64 R46, R46, 0x10, R47.reuse ;  /* 0x000000102e2e7819 */ /* 0x100fe2000000122f */
[----:B------:R-:W-:Y:S01]  /*10bf0*/  HADD2.F32 R45, -RZ, R45.H0_H0 ;  /* 0x2000002dff2d7230 */ /* 0x000fe20000004100 */
[----:B------:R-:W-:Y:S01]  /*10c00*/  SHF.R.U32.HI R53, RZ, 0x10, R47 ;  /* 0x00000010ff357819 */ /* 0x000fe2000001162f */
[----:B------:R-:W-:Y:S01]  /*10c10*/  HADD2.F32 R52, -RZ, R52.H0_H0 ;  /* 0x20000034ff347230 */ /* 0x000fe20000004100 */
[----:B------:R-:W-:-:S02]  /*10c20*/  SHF.R.U64 R47, R54, 0x10, R55 ;  /* 0x00000010362f7819 */ /* 0x000fc40000001237 */
[----:B------:R-:W-:-:S03]  /*10c30*/  SHF.R.U32.HI R55, RZ, 0x10, R55 ;  /* 0x00000010ff377819 */ /* 0x000fc60000011637 */
[----:B------:R-:W-:Y:S02]  /*10c40*/  HADD2.F32 R47, -RZ, R47.H0_H0 ;  /* 0x2000002fff2f7230 */ /* 0x000fe40000004100 */
[----:B------:R-:W-:Y:S01]  /*10c50*/  HADD2.F32 R55, -RZ, R55.H0_H0 ;  /* 0x20000037ff377230 */ /* 0x000fe20000004100 */
[----:B--2---:R-:W-:-:S04]  /*10c60*/  LEA.HI R20, R3, R20, RZ, 0x1d ;  /* 0x0000001403147211 */ /* 0x004fc800078fe8ff */
[----:B------:R-:W-:Y:S02]  /*10c70*/  SHF.R.S32.HI R57, RZ, 0x1f, R20 ;  /* 0x0000001fff397819 */ /* 0x000fe40000011414 */
[----:B------:R-:W-:Y:S02]  /*10c80*/  SHF.L.U32 R56, R20, 0x3, RZ ;  /* 0x0000000314387819 */ /* 0x000fe400000006ff */
[----:B------:R-:W-:Y:S02]  /*10c90*/  LEA.HI R57, R57, R20, RZ, 0x3 ;  /* 0x0000001439397211 */ /* 0x000fe400078f18ff */
[----:B------:R-:W-:-:S03]  /*10ca0*/  LOP3.LUT R20, R81, 0x38, R56, 0xf8, !PT ;  /* 0x0000003851147812 */ /* 0x000fc600078ef838 */
[----:B------:R-:W-:Y:S01]  /*10cb0*/  IMAD.SHL.U32 R57, R57, 0x400, RZ ;  /* 0x0000040039397824 */ /* 0x000fe200078e00ff */
[----:B------:R-:W-:-:S04]  /*10cc0*/  LOP3.LUT R20, R20, R80, RZ, 0x3c, !PT ;  /* 0x0000005014147212 */ /* 0x000fc800078e3cff */
[----:B------:R-:W-:Y:S02]  /*10cd0*/  LOP3.LUT R61, R57, 0x7fffe000, RZ, 0xc0, !PT ;  /* 0x7fffe000393d7812 */ /* 0x000fe400078ec0ff */
[----:B---3--:R-:W0:Y:S02]  /*10ce0*/  LDS.128 R56, [R82] ;  /* 0x0000000052387984 */ /* 0x008e240000000c00 */
[----:B-----5:R-:W-:-:S05]  /*10cf0*/  IADD3 R61, R20, R61, R79 ;  /* 0x0000003d143d7210 */ /* 0x020fca0007ffe04f */
[----:B------:R-:W-:-:S05]  /*10d00*/  IMAD R20, R61, 0x2, R16 ;  /* 0x000000023d147824 */ /* 0x000fca00078e0210 */
[----:B------:R-:W1:Y:S01]  /*10d10*/  LDS.128 R60, [R20+0x10400] ;  /* 0x01040000143c7984 */ /* 0x000e620000000c00 */
[--C-:B0-----:R-:W-:Y:S02]  /*10d20*/  HADD2.F32 R54, -RZ, R57.reuse.H0_H0 ;  /* 0x20000039ff367230 */ /* 0x101fe40000004100 */
[----:B------:R-:W-:Y:S02]  /*10d30*/  HADD2.F32 R65, -RZ, R57.H1_H1 ;  /* 0x30000039ff417230 */ /* 0x000fe40000004100 */
[----:B------:R-:W-:Y:S02]  /*10d40*/  HADD2.F32 R57, -RZ, R56.H0_H0 ;  /* 0x20000038ff397230 */ /* 0x000fe40000004100 */
[----:B------:R-:W-:Y:S02]  /*10d50*/  HADD2.F32 R66, -RZ, R58.H0_H0 ;  /* 0x2000003aff427230 */ /* 0x000fe40000004100 */
[--C-:B------:R-:W-:Y:S02]  /*10d60*/  HADD2.F32 R67, -RZ, R59.reuse.H0_H0 ;  /* 0x2000003bff437230 */ /* 0x100fe40000004100 */
[----:B------:R-:W-:-:S02]  /*10d70*/  HADD2.F32 R59, -RZ, R59.H1_H1 ;  /* 0x3000003bff3b7230 */ /* 0x000fc40000004100 */
[--C-:B-1----:R-:W-:Y:S02]  /*10d80*/  HADD2.F32 R69, -RZ, R61.reuse.H0_H0 ;  /* 0x2000003dff457230 */ /* 0x102fe40000004100 */
[----:B------:R-:W-:Y:S02]  /*10d90*/  HADD2.F32 R70, -RZ, R61.H1_H1 ;  /* 0x3000003dff467230 */ /* 0x000fe40000004100 */
[----:B------:R-:W-:Y:S02]  /*10da0*/  HADD2.F32 R61, -RZ, R60.H0_H0 ;  /* 0x2000003cff3d7230 */ /* 0x000fe40000004100 */
[C---:B------:R-:W-:Y:S01]  /*10db0*/  FMUL.FTZ R76, R69.reuse, R116 ;  /* 0x00000074454c7220 */ /* 0x040fe20000410000 */
[----:B------:R-:W-:Y:S01]  /*10dc0*/  FMUL.FTZ R69, R69, R68 ;  /* 0x0000004445457220 */ /* 0x000fe20000410000 */
[C---:B------:R-:W-:Y:S01]  /*10dd0*/  FMUL.FTZ R78, R70.reuse, R52 ;  /* 0x00000034464e7220 */ /* 0x040fe20000410000 */
[----:B------:R-:W-:Y:S01]  /*10de0*/  FMUL.FTZ R70, R70, R64 ;  /* 0x0000004046467220 */ /* 0x000fe20000410000 */
[----:B------:R-:W-:Y:S01]  /*10df0*/  FFMA.FTZ R76, R54, R68, -R76 ;  /* 0x00000044364c7223 */ /* 0x000fe2000001084c */
[----:B------:R-:W-:-:S02]  /*10e00*/  HADD2.F32 R68, -RZ, R113.H0_H0 ;  /* 0x20000071ff447230 */ /* 0x000fc40000004100 */
[----:B------:R-:W-:Y:S01]  /*10e10*/  FFMA.FTZ R69, R54, R116, R69 ;  /* 0x0000007436457223 */ /* 0x000fe20000010045 */
[----:B------:R-:W-:Y:S02]  /*10e20*/  HADD2.F32 R54, -RZ, R115.H0_H0 ;  /* 0x20000073ff367230 */ /* 0x000fe40000004100 */
[----:B------:R-:W-:Y:S01]  /*10e30*/  FFMA.FTZ R78, R65, R64, -R78 ;  /* 0x00000040414e7223 */ /* 0x000fe2000001084e */
[----:B------:R-:W-:Y:S02]  /*10e40*/  HADD2.F32 R71, -RZ, R62.H0_H0 ;  /* 0x2000003eff477230 */ /* 0x000fe40000004100 */
[C---:B------:R-:W-:Y:S01]  /*10e50*/  FMUL.FTZ R64, R61.reuse, R68 ;  /* 0x000000443d407220 */ /* 0x040fe20000410000 */
[----:B------:R-:W-:Y:S02]  /*10e60*/  HADD2.F32 R113, -RZ, R113.H1_H1 ;  /* 0x30000071ff717230 */ /* 0x000fe40000004100 */
[----:B------:R-:W-:Y:S01]  /*10e70*/  FMUL.FTZ R61, R61, R54 ;  /* 0x000000363d3d7220 */ /* 0x000fe20000410000 */
[----:B------:R-:W-:Y:S01]  /*10e80*/  FFMA.FTZ R70, R65, R52, R70 ;  /* 0x0000003441467223 */ /* 0x000fe20000010046 */
[----:B------:R-:W-:Y:S01]  /*10e90*/  FFMA.FTZ R64, R57, R54, -R64 ;  /* 0x0000003639407223 */ /* 0x000fe20000010840 */
[----:B------:R-:W-:-:S02]  /*10ea0*/  HADD2.F32 R54, -RZ, R114.H1_H1 ;  /* 0x30000072ff367230 */ /* 0x000fc40000004100 */
[----:B------:R-:W-:Y:S01]  /*10eb0*/  FFMA.FTZ R52, R57, R68, R61 ;  /* 0x0000004439347223 */ /* 0x000fe2000001003d */
[--C-:B------:R-:W-:Y:S02]  /*10ec0*/  HADD2.F32 R77, -RZ, R63.reuse.H0_H0 ;  /* 0x2000003fff4d7230 */ /* 0x100fe40000004100 */
[C---:B------:R-:W-:Y:S01]  /*10ed0*/  FMUL.FTZ R57, R71.reuse, R113 ;  /* 0x0000007147397220 */ /* 0x040fe20000410000 */
[----:B------:R-:W-:Y:S02]  /*10ee0*/  HADD2.F32 R63, -RZ, R63.H1_H1 ;  /* 0x3000003fff3f7230 */ /* 0x000fe40000004100 */
[-C--:B------:R-:W-:Y:S01]  /*10ef0*/  FMUL.FTZ R71, R71, R54.reuse ;  /* 0x0000003647477220 */ /* 0x080fe20000410000 */
[----:B------:R-:W-:Y:S02]  /*10f00*/  HADD2.F32 R60, -RZ, R60.H1_H1 ;  /* 0x3000003cff3c7230 */ /* 0x000fe40000004100 */
[----:B------:R-:W-:Y:S01]  /*10f10*/  FFMA.FTZ R54, R66, R54, -R57 ;  /* 0x0000003642367223 */ /* 0x000fe20000010839 */
[----:B------:R-:W-:-:S02]  /*10f20*/  HADD2.F32 R57, -RZ, R53.H0_H0 ;  /* 0x20000035ff397230 */ /* 0x000fc40000004100 */
[----:B------:R-:W-:Y:S01]  /*10f30*/  FFMA.FTZ R71, R66, R113, R71 ;  /* 0x0000007142477223 */ /* 0x000fe20000010047 */
[C---:B------:R-:W-:Y:S01]  /*10f40*/  FMUL.FTZ R66, R63.reuse, R55 ;  /* 0x000000373f427220 */ /* 0x040fe20000410000 */
[----:B------:R-:W-:Y:S02]  /*10f50*/  HADD2.F32 R62, -RZ, R62.H1_H1 ;  /* 0x3000003eff3e7230 */ /* 0x000fe40000004100 */
[----:B------:R-:W-:Y:S02]  /*10f60*/  HADD2.F32 R114, -RZ, R114.H0_H0 ;  /* 0x20000072ff727230 */ /* 0x000fe40000004100 */
[-C--:B------:R-:W-:Y:S01]  /*10f70*/  FMUL.FTZ R68, R63, R57.reuse ;  /* 0x000000393f447220 */ /* 0x080fe20000410000 */
[----:B------:R-:W-:Y:S01]  /*10f80*/  FFMA.FTZ R66, R59, R57, -R66 ;  /* 0x000000393b427223 */ /* 0x000fe20000010842 */
[----:B------:R-:W-:Y:S02]  /*10f90*/  HADD2.F32 R115, -RZ, R115.H1_H1 ;  /* 0x30000073ff737230 */ /* 0x000fe40000004100 */
[----:B------:R-:W-:Y:S01]  /*10fa0*/  FMUL.FTZ R63, R62, R47 ;  /* 0x0000002f3e3f7220 */ /* 0x000fe20000410000 */
[----:B------:R-:W-:-:S02]  /*10fb0*/  HADD2.F32 R57, -RZ, R44.H0_H0 ;  /* 0x2000002cff397230 */ /* 0x000fc40000004100 */
[----:B------:R-:W-:Y:S01]  /*10fc0*/  FFMA.FTZ R68, R59, R55, R68 ;  /* 0x000000373b447223 */ /* 0x000fe20000010044 */
[----:B------:R-:W-:Y:S02]  /*10fd0*/  HADD2.F32 R61, -RZ, R46.H0_H0 ;  /* 0x2000002eff3d7230 */ /* 0x000fe40000004100 */
[CC--:B------:R-:W-:Y:S01]  /*10fe0*/  FMUL.FTZ R53, R77.reuse, R114.reuse ;  /* 0x000000724d357220 */ /* 0x0c0fe20000410000 */
[----:B------:R-:W-:Y:S02]  /*10ff0*/  HADD2.F32 R56, -RZ, R56.H1_H1 ;  /* 0x30000038ff387230 */ /* 0x000fe40000004100 */
[C---:B------:R-:W-:Y:S01]  /*11000*/  FMUL.FTZ R55, R60.reuse, R45 ;  /* 0x0000002d3c377220 */ /* 0x040fe20000410000 */
[----:B------:R-:W-:Y:S02]  /*11010*/  HADD2.F32 R58, -RZ, R58.H1_H1 ;  /* 0x3000003aff3a7230 */ /* 0x000fe40000004100 */
[----:B------:R-:W-:Y:S01]  /*11020*/  FMUL.FTZ R77, R77, R115 ;  /* 0x000000734d4d7220 */ /* 0x000fe20000410000 */
        /* <DEDUP_REMOVED lines=15> */
[----:B------:R-:W-:-:S02]  /*11120*/  F2FP.F16.F32.PACK_AB R52, R59, R52 ;  /* 0x000000343b34723e */ /* 0x000fc400000000ff */
[----:B------:R-:W-:-:S05]  /*11130*/  F2FP.F16.F32.PACK_AB R54, R62, R71 ;  /* 0x000000473e36723e */ /* 0x000fca00000000ff */
[----:B------:R0:W-:Y:S02]  /*11140*/  STS.128 [R20+0x10400], R52 ;  /* 0x0104003414007388 */ /* 0x0001e40000000c00 */
.L_x_1711:
[----:B------:R-:W-:Y:S05]  /*11150*/  BSYNC B2 ;  /* 0x0000000000027941 */ /* 0x000fea0003800000 */
.L_x_1710:
[----:B------:R-:W-:Y:S05]  /*11160*/  @P1 BRA `(.L_x_1709) ;  /* 0x0000000400801947 */ /* 0x000fea0003800000 */
[----:B01----:R-:W2:Y:S04]  /*11170*/  LDL R20, [R1+0x48] ;  /* 0x0000480001147983 */ /* 0x003ea80000100800 */
[----:B------:R-:W3:Y:S01]  /*11180*/  LDL R69, [R1+0x90] ;  /* 0x0000900001457983 */ /* 0x000ee20000100800 */
[----:B------:R-:W-:Y:S01]  /*11190*/  HADD2.F32 R65, -RZ, R109.H1_H1 ;  /* 0x3000006dff417230 */ /* 0x000fe20000004100 */
[----:B------:R-:W-:Y:S01]  /*111a0*/  SHF.R.U32.HI R56, RZ, 0x10, R49 ;  /* 0x00000010ff387819 */ /* 0x000fe20000011631 */
[----:B------:R-:W-:Y:S01]  /*111b0*/  HADD2.F32 R64, -RZ, R111.H1_H1 ;  /* 0x3000006fff407230 */ /* 0x000fe20000004100 */
[----:B------:R-:W-:Y:S01]  /*111c0*/  SHF.R.U64 R42, R42, 0x10, R43 ;  /* 0x000000102a2a7819 */ /* 0x000fe2000000122b */
[----:B------:R-:W-:Y:S02]  /*111d0*/  HADD2.F32 R109, -RZ, R109.H0_H0 ;  /* 0x2000006dff6d7230 */ /* 0x000fe40000004100 */
[----:B------:R-:W-:-:S02]  /*111e0*/  HADD2.F32 R62, -RZ, R56.H0_H0 ;  /* 0x20000038ff3e7230 */ /* 0x000fc40000004100 */
[----:B------:R-:W-:Y:S01]  /*111f0*/  HADD2.F32 R111, -RZ, R111.H0_H0 ;  /* 0x2000006fff6f7230 */ /* 0x000fe20000004100 */
[----:B--2---:R-:W-:-:S04]  /*11200*/  LEA.HI R3, R3, R20, RZ, 0x1d ;  /* 0x0000001403037211 */ /* 0x004fc800078fe8ff */
[----:B------:R-:W-:Y:S01]  /*11210*/  SHF.R.S32.HI R44, RZ, 0x1f, R3 ;  /* 0x0000001fff2c7819 */ /* 0x000fe20000011403 */
[----:B------:R-:W-:-:S03]  /*11220*/  IMAD.SHL.U32 R20, R3, 0x8, RZ ;  /* 0x0000000803147824 */ /* 0x000fc600078e00ff */
[----:B------:R-:W-:Y:S02]  /*11230*/  LEA.HI R44, R44, R3, RZ, 0x3 ;  /* 0x000000032c2c7211 */ /* 0x000fe400078f18ff */
[----:B------:R-:W-:-:S03]  /*11240*/  LOP3.LUT R3, R81, 0x38, R20, 0xf8, !PT ;  /* 0x0000003851037812 */ /* 0x000fc600078ef814 */
[----:B------:R-:W-:Y:S01]  /*11250*/  IMAD.SHL.U32 R44, R44, 0x400, RZ ;  /* 0x000004002c2c7824 */ /* 0x000fe200078e00ff */
[----:B------:R-:W-:-:S04]  /*11260*/  LOP3.LUT R3, R3, R80, RZ, 0x3c, !PT ;  /* 0x0000005003037212 */ /* 0x000fc800078e3cff */
[----:B------:R-:W-:Y:S02]  /*11270*/  LOP3.LUT R20, R44, 0x7fffe000, RZ, 0xc0, !PT ;  /* 0x7fffe0002c147812 */ /* 0x000fe400078ec0ff */
[----:B---3--:R-:W0:Y:S02]  /*11280*/  LDS.128 R44, [R69] ;  /* 0x00000000452c7984 */ /* 0x008e240000000c00 */
[----:B-----5:R-:W-:Y:S02]  /*11290*/  IADD3 R3, R3, R20, R79 ;  /* 0x0000001403037210 */ /* 0x020fe40007ffe04f */
[--C-:B------:R-:W-:Y:S02]  /*112a0*/  SHF.R.U64 R20, R40, 0x10, R41.reuse ;  /* 0x0000001028147819 */ /* 0x100fe40000001229 */
[----:B------:R-:W-:Y:S01]  /*112b0*/  SHF.R.U32.HI R41, RZ, 0x10, R41 ;  /* 0x00000010ff297819 */ /* 0x000fe20000011629 */
[----:B------:R-:W-:Y:S01]  /*112c0*/  IMAD R3, R3, 0x2, R16 ;  /* 0x0000000203037824 */ /* 0x000fe200078e0210 */
[----:B------:R-:W-:-:S02]  /*112d0*/  SHF.R.U64 R40, R48, 0x10, R49 ;  /* 0x0000001030287819 */ /* 0x000fc40000001231 */
[----:B------:R-:W-:Y:S02]  /*112e0*/  SHF.R.U32.HI R48, RZ, 0x10, R43 ;  /* 0x00000010ff307819 */ /* 0x000fe4000001162b */
[----:B------:R-:W1:Y:S01]  /*112f0*/  LDS.128 R52, [R3+0x10400] ;  /* 0x0104000003347984 */ /* 0x000e620000000c00 */
[--C-:B------:R-:W-:Y:S02]  /*11300*/  SHF.R.U64 R43, R50, 0x10, R51.reuse ;  /* 0x00000010322b7819 */ /* 0x100fe40000001233 */
[----:B------:R-:W-:Y:S01]  /*11310*/  SHF.R.U32.HI R50, RZ, 0x10, R51 ;  /* 0x00000010ff327819 */ /* 0x000fe20000011633 */
[----:B------:R-:W-:-:S04]  /*11320*/  HADD2.F32 R48, -RZ, R48.H0_H0 ;  /* 0x20000030ff307230 */ /* 0x000fc80000004100 */
[----:B------:R-:W-:Y:S02]  /*11330*/  HADD2.F32 R50, -RZ, R50.H0_H0 ;  /* 0x20000032ff327230 */ /* 0x000fe40000004100 */
[--C-:B0-----:R-:W-:Y:S02]  /*11340*/  HADD2.F32 R58, -RZ, R45.reuse.H0_H0 ;  /* 0x2000002dff3a7230 */ /* 0x101fe40000004100 */
[----:B------:R-:W-:Y:S02]  /*11350*/  HADD2.F32 R57, -RZ, R45.H1_H1 ;  /* 0x3000002dff397230 */ /* 0x000fe40000004100 */
[----:B------:R-:W-:Y:S02]  /*11360*/  HADD2.F32 R49, -RZ, R44.H0_H0 ;  /* 0x2000002cff317230 */ /* 0x000fe40000004100 */
[----:B------:R-:W-:Y:S02]  /*11370*/  HADD2.F32 R45, -RZ, R46.H0_H0 ;  /* 0x2000002eff2d7230 */ /* 0x000fe40000004100 */
[----:B------:R-:W-:-:S02]  /*11380*/  HADD2.F32 R51, -RZ, R47.H0_H0 ;  /* 0x2000002fff337230 */ /* 0x000fc40000004100 */
[----:B------:R-:W-:Y:S02]  /*11390*/  HADD2.F32 R47, -RZ, R47.H1_H1 ;  /* 0x3000002fff2f7230 */ /* 0x000fe40000004100 */
[--C-:B-1----:R-:W-:Y:S02]  /*113a0*/  HADD2.F32 R63, -RZ, R53.reuse.H0_H0 ;  /* 0x20000035ff3f7230 */ /* 0x102fe40000004100 */
[----:B------:R-:W-:Y:S02]  /*113b0*/  HADD2.F32 R61, -RZ, R53.H1_H1 ;  /* 0x30000035ff3d7230 */ /* 0x000fe40000004100 */
[----:B------:R-:W-:Y:S02]  /*113c0*/  HADD2.F32 R60, -RZ, R52.H0_H0 ;  /* 0x20000034ff3c7230 */ /* 0x000fe40000004100 */
[C---:B------:R-:W-:Y:S01]  /*113d0*/  FMUL.FTZ R67, R63.reuse, R65 ;  /* 0x000000413f437220 */ /* 0x040fe20000410000 */
[----:B------:R-:W-:Y:S01]  /*113e0*/  FMUL.FTZ R63, R63, R64 ;  /* 0x000000403f3f7220 */ /* 0x000fe20000410000 */
[----:B------:R-:W-:Y:S01]  /*113f0*/  FMUL.FTZ R66, R61, R62 ;  /* 0x0000003e3d427220 */ /* 0x000fe20000410000 */
[----:B------:R-:W-:-:S02]  /*11400*/  HADD2.F32 R59, -RZ, R54.H0_H0 ;  /* 0x20000036ff3b7230 */ /* 0x000fc40000004100 */
[----:B------:R-:W-:Y:S01]  /*11410*/  FFMA.FTZ R56, R58, R64, -R67 ;  /* 0x000000403a387223 */ /* 0x000fe20000010843 */
[----:B------:R-:W-:Y:S02]  /*11420*/  HADD2.F32 R64, -RZ, R41.H0_H0 ;  /* 0x20000029ff407230 */ /* 0x000fe40000004100 */
[----:B------:R-:W-:Y:S01]  /*11430*/  FMUL.FTZ R68, R60, R111 ;  /* 0x0000006f3c447220 */ /* 0x000fe20000410000 */
[--C-:B------:R-:W-:Y:S02]  /*11440*/  HADD2.F32 R53, -RZ, R55.reuse.H0_H0 ;  /* 0x20000037ff357230 */ /* 0x100fe40000004100 */
[----:B------:R-:W-:Y:S01]  /*11450*/  FFMA.FTZ R58, R58, R65, R63 ;  /* 0x000000413a3a7223 */ /* 0x000fe2000001003f */
[----:B------:R-:W-:Y:S02]  /*11460*/  HADD2.F32 R55, -RZ, R55.H1_H1 ;  /* 0x30000037ff377230 */ /* 0x000fe40000004100 */
[-C--:B------:R-:W-:Y:S01]  /*11470*/  FMUL.FTZ R70, R61, R64.reuse ;  /* 0x000000403d467220 */ /* 0x080fe20000410000 */
[----:B------:R-:W-:Y:S01]  /*11480*/  FFMA.FTZ R41, R57, R64, -R66 ;  /* 0x0000004039297223 */ /* 0x000fe20000010842 */
[----:B------:R-:W-:Y:S01]  /*11490*/  FMUL.FTZ R66, R60, R109 ;  /* 0x0000006d3c427220 */ /* 0x000fe20000410000 */
[----:B------:R-:W-:-:S02]  /*114a0*/  HADD2.F32 R64, -RZ, R110.H0_H0 ;  /* 0x2000006eff407230 */ /* 0x000fc40000004100 */
[----:B------:R-:W-:Y:S01]  /*114b0*/  FFMA.FTZ R57, R57, R62, R70 ;  /* 0x0000003e39397223 */ /* 0x000fe20000010046 */
[----:B------:R-:W-:Y:S02]  /*114c0*/  HADD2.F32 R62, -RZ, R112.H0_H0 ;  /* 0x20000070ff3e7230 */ /* 0x000fe40000004100 */
[----:B------:R-:W-:Y:S01]  /*114d0*/  FFMA.FTZ R60, R49, R111, -R66 ;  /* 0x0000006f313c7223 */ /* 0x000fe20000010842 */
[----:B------:R-:W-:Y:S02]  /*114e0*/  HADD2.F32 R110, -RZ, R110.H1_H1 ;  /* 0x3000006eff6e7230 */ /* 0x000fe40000004100 */
[----:B------:R-:W-:Y:S01]  /*114f0*/  FMUL.FTZ R66, R59, R64 ;  /* 0x000000403b427220 */ /* 0x000fe20000410000 */
[----:B------:R-:W-:Y:S02]  /*11500*/  HADD2.F32 R112, -RZ, R112.H1_H1 ;  /* 0x30000070ff707230 */ /* 0x000fe40000004100 */
[----:B------:R-:W-:Y:S01]  /*11510*/  FFMA.FTZ R49, R49, R109, R68 ;  /* 0x0000006d31317223 */ /* 0x000fe20000010044 */
[-C--:B------:R-:W-:Y:S01]  /*11520*/  FMUL.FTZ R68, R59, R62.reuse ;  /* 0x0000003e3b447220 */ /* 0x080fe20000410000 */
[----:B------:R-:W-:Y:S01]  /*11530*/  FFMA.FTZ R59, R45, R62, -R66 ;  /* 0x0000003e2d3b7223 */ /* 0x000fe20000010842 */
[C---:B------:R-:W-:Y:S01]  /*11540*/  FMUL.FTZ R62, R53.reuse, R110 ;  /* 0x0000006e353e7220 */ /* 0x040fe20000410000 */
[----:B------:R-:W-:Y:S01]  /*11550*/  FMUL.FTZ R53, R53, R112 ;  /* 0x0000007035357220 */ /* 0x000fe20000410000 */
[----:B------:R-:W-:Y:S01]  /*11560*/  FFMA.FTZ R64, R45, R64, R68 ;  /* 0x000000402d407223 */ /* 0x000fe20000010044 */
[----:B------:R-:W-:-:S02]  /*11570*/  HADD2.F32 R52, -RZ, R52.H1_H1 ;  /* 0x30000034ff347230 */ /* 0x000fc40000004100 */
[C---:B------:R-:W-:Y:S01]  /*11580*/  FFMA.FTZ R62, R51.reuse, R112, -R62 ;  /* 0x00000070333e7223 */ /* 0x040fe2000001083e */
[----:B------:R-:W-:Y:S01]  /*11590*/  FFMA.FTZ R110, R51, R110, R53 ;  /* 0x0000006e336e7223 */ /* 0x000fe20000010035 */
[----:B------:R-:W-:Y:S02]  /*115a0*/  HADD2.F32 R54, -RZ, R54.H1_H1 ;  /* 0x30000036ff367230 */ /* 0x000fe40000004100 */
[C---:B------:R-:W-:Y:S01]  /*115b0*/  FMUL.FTZ R66, R55.reuse, R50 ;  /* 0x0000003237427220 */ /* 0x040fe20000410000 */
[----:B------:R-:W-:Y:S01]  /*115c0*/  FMUL.FTZ R68, R55, R48 ;  /* 0x0000003037447220 */ /* 0x000fe20000410000 */
[----:B------:R-:W-:Y:S01]  /*115d0*/  HADD2.F32 R51, -RZ, R40.H0_H0 ;  /* 0x20000028ff337230 */ /* 0x000fe20000004100 */
[----:B------:R-:W-:Y:S01]  /*115e0*/  F2FP.F16.F32.PACK_AB R41, R41, R56 ;  /* 0x000000382929723e */ /* 0x000fe200000000ff */
[----:B------:R-:W-:Y:S02]  /*115f0*/  HADD2.F32 R53, -RZ, R43.H0_H0 ;  /* 0x2000002bff357230 */ /* 0x000fe40000004100 */
[----:B------:R-:W-:Y:S01]  /*11600*/  FFMA.FTZ R63, R47, R48, -R66 ;  /* 0x000000302f3f7223 */ /* 0x000fe20000010842 */
[----:B------:R-:W-:-:S02]  /*11610*/  HADD2.F32 R45, -RZ, R20.H0_H0 ;  /* 0x20000014ff2d7230 */ /* 0x000fc40000004100 */
[----:B------:R-:W-:Y:S01]  /*11620*/  FFMA.FTZ R65, R47, R50, R68 ;  /* 0x000000322f417223 */ /* 0x000fe20000010044 */
[----:B------:R-:W-:Y:S02]  /*11630*/  HADD2.F32 R43, -RZ, R42.H0_H0 ;  /* 0x2000002aff2b7230 */ /* 0x000fe40000004100 */
[----:B------:R-:W-:Y:S01]  /*11640*/  FMUL.FTZ R47, R52, R51 ;  /* 0x00000033342f7220 */ /* 0x000fe20000410000 */
[----:B------:R-:W-:Y:S02]  /*11650*/  HADD2.F32 R44, -RZ, R44.H1_H1 ;  /* 0x3000002cff2c7230 */ /* 0x000fe40000004100 */
[----:B------:R-:W-:Y:S01]  /*11660*/  FMUL.FTZ R61, R54, R53 ;  /* 0x00000035363d7220 */ /* 0x000fe20000410000 */
[----:B------:R-:W-:Y:S02]  /*11670*/  HADD2.F32 R46, -RZ, R46.H1_H1 ;  /* 0x3000002eff2e7230 */ /* 0x000fe40000004100 */
[----:B------:R-:W-:Y:S01]  /*11680*/  FMUL.FTZ R52, R52, R45 ;  /* 0x0000002d34347220 */ /* 0x000fe20000410000 */
[----:B------:R-:W-:Y:S01]  /*11690*/  FMUL.FTZ R54, R54, R43 ;  /* 0x0000002b36367220 */ /* 0x000fe20000410000 */
[----:B------:R-:W-:Y:S01]  /*116a0*/  FFMA.FTZ R55, R44, R45, -R47 ;  /* 0x0000002d2c377223 */ /* 0x000fe2000001082f */
[----:B------:R-:W-:Y:S01]  /*116b0*/  F2FP.F16.F32.PACK_AB R47, R65, R110 ;  /* 0x0000006e412f723e */ /* 0x000fe200000000ff */
[----:B------:R-:W-:Y:S01]  /*116c0*/  FFMA.FTZ R42, R46, R43, -R61 ;  /* 0x0000002b2e2a7223 */ /* 0x000fe2000001083d */
[----:B------:R-:W-:Y:S01]  /*116d0*/  FFMA.FTZ R44, R44, R51, R52 ;  /* 0x000000332c2c7223 */ /* 0x000fe20000010034 */
[----:B------:R-:W-:Y:S01]  /*116e0*/  FFMA.FTZ R53, R46, R53, R54 ;  /* 0x000000352e357223 */ /* 0x000fe20000010036 */
[----:B------:R-:W-:-:S02]  /*116f0*/  F2FP.F16.F32.PACK_AB R43, R63, R62 ;  /* 0x0000003e3f2b723e */ /* 0x000fc400000000ff */
[----:B------:R-:W-:Y:S02]  /*11700*/  F2FP.F16.F32.PACK_AB R40, R55, R60 ;  /* 0x0000003c3728723e */ /* 0x000fe400000000ff */
[----:B------:R-:W-:Y:S02]  /*11710*/  F2FP.F16.F32.PACK_AB R42, R42, R59 ;  /* 0x0000003b2a2a723e */ /* 0x000fe400000000ff */
[----:B------:R-:W-:Y:S02]  /*11720*/  F2FP.F16.F32.PACK_AB R45, R57, R58 ;  /* 0x0000003a392d723e */ /* 0x000fe400000000ff */
[----:B------:R-:W-:Y:S01]  /*11730*/  F2FP.F16.F32.PACK_AB R44, R44, R49 ;  /* 0x000000312c2c723e */ /* 0x000fe200000000ff */
[----:B------:R2:W-:Y:S01]  /*11740*/  STS.128 [R69], R40 ;  /* 0x0000002845007388 */ /* 0x0005e20000000c00 */
[----:B------:R-:W-:-:S05]  /*11750*/  F2FP.F16.F32.PACK_AB R46, R53, R64 ;  /* 0x00000040352e723e */ /* 0x000fca00000000ff */
[----:B------:R2:W-:Y:S02]  /*11760*/  STS.128 [R3+0x10400], R44 ;  /* 0x0104002c03007388 */ /* 0x0005e40000000c00 */
.L_x_1709:
[----:B------:R-:W-:Y:S05]  /*11770*/  BSYNC B1 ;  /* 0x0000000000017941 */ /* 0x000fea0003800000 */
.L_x_1708:
[----:B--2---:R-:W-:Y:S01]  /*11780*/  VIADD R3, R23, 0x40 ;  /* 0x0000004017037836 */ /* 0x004fe20000000000 */
[----:B------:R-:W-:Y:S04]  /*11790*/  BSSY B1, `(.L_x_1712) ;  /* 0x00000d8000017945 */ /* 0x000fe80003800000 */
[----:B------:R-:W-:-:S13]  /*117a0*/  ISETP.GE.AND P0, PT, R3, R0, PT ;  /* 0x000000000300720c */ /* 0x000fda0003f06270 */
[----:B------:R-:W-:Y:S05]  /*117b0*/  @P0 BRA `(.L_x_1713) ;  /* 0x0000000c00540947 */ /* 0x000fea0003800000 */
[----:B01----:R-:W0:Y:S01]  /*117c0*/  LDC R20, c[0x0][0x3f4] ;  /* 0x0000fd00ff147b82 */ /* 0x003e220000000800 */
[----:B------:R-:W-:Y:S01]  /*117d0*/  BSSY B2, `(.L_x_1714) ;  /* 0x000006b000027945 */ /* 0x000fe20003800000 */
[-C--:B0-----:R-:W-:Y:S02]  /*117e0*/  ISETP.GE.AND P0, PT, R18, R20.reuse, PT ;  /* 0x000000141200720c */ /* 0x081fe40003f06270 */
[----:B------:R-:W-:-:S11]  /*117f0*/  ISETP.GE.AND P1, PT, R221, R20, PT ;  /* 0x00000014dd00720c */ /* 0x000fd60003f26270 */
[----:B------:R-:W-:Y:S05]  /*11800*/  @P0 BRA `(.L_x_1715) ;  /* 0x00000004009c0947 */ /* 0x000fea0003800000 */
[----:B------:R-:W2:Y:S04]  /*11810*/  LDL R40, [R1+0x44] ;  /* 0x0000440001287983 */ /* 0x000ea80000100800 */
[----:B------:R-:W3:Y:S01]  /*11820*/  LDL R63, [R1+0x8c] ;  /* 0x00008c00013f7983 */ /* 0x000ee20000100800 */
[----:B------:R-:W-:Y:S01]  /*11830*/  SHF.L.U32 R41, R3, 0x6, RZ ;  /* 0x0000000603297819 */ /* 0x000fe200000006ff */
[----:B------:R-:W-:Y:S01]  /*11840*/  HADD2.F32 R56, -RZ, R106.H1_H1 ;  /* 0x3000006aff387230 */ /* 0x000fe20000004100 */
[----:B------:R-:W-:Y:S01]  /*11850*/  SHF.R.S32.HI R42, RZ, 0x1f, R3 ;  /* 0x0000001fff2a7819 */ /* 0x000fe20000011403 */
[--C-:B------:R-:W-:Y:S01]  /*11860*/  HADD2.F32 R58, -RZ, R104.reuse.H1_H1 ;  /* 0x30000068ff3a7230 */ /* 0x100fe20000004100 */
[----:B------:R-:W-:Y:S01]  /*11870*/  LOP3.LUT R44, R41, 0x1c0, RZ, 0xc0, !PT ;  /* 0x000001c0292c7812 */ /* 0x000fe200078ec0ff */
[----:B------:R-:W-:Y:S01]  /*11880*/  HADD2.F32 R104, -RZ, R104.H0_H0 ;  /* 0x20000068ff687230 */ /* 0x000fe20000004100 */
[----:B------:R-:W-:Y:S01]  /*11890*/  LEA.HI R42, R42, R3, RZ, 0x3 ;  /* 0x000000032a2a7211 */ /* 0x000fe200078f18ff */
[----:B------:R-:W-:Y:S01]  /*118a0*/  HADD2.F32 R106, -RZ, R106.H0_H0 ;  /* 0x2000006aff6a7230 */ /* 0x000fe20000004100 */
[----:B------:R-:W-:-:S02]  /*118b0*/  SHF.R.U32.HI R59, RZ, 0x10, R37 ;  /* 0x00000010ff3b7819 */ /* 0x000fc40000011625 */
[--C-:B------:R-:W-:Y:S01]  /*118c0*/  SHF.R.U32.HI R57, RZ, 0x10, R29.reuse ;  /* 0x00000010ff397819 */ /* 0x100fe2000001161d */
[----:B------:R-:W-:Y:S01]  /*118d0*/  IMAD.SHL.U32 R42, R42, 0x40, RZ ;  /* 0x000000402a2a7824 */ /* 0x000fe200078e00ff */
[----:B------:R-:W-:Y:S01]  /*118e0*/  SHF.R.U64 R28, R28, 0x10, R29 ;  /* 0x000000101c1c7819 */ /* 0x000fe2000000121d */
[----:B------:R-:W-:Y:S01]  /*118f0*/  HADD2.F32 R59, -RZ, R59.H0_H0 ;  /* 0x2000003bff3b7230 */ /* 0x000fe20000004100 */
[----:B------:R-:W-:Y:S01]  /*11900*/  SHF.R.U64 R29, R36, 0x10, R37 ;  /* 0x00000010241d7819 */ /* 0x000fe20000001225 */
[----:B------:R-:W-:Y:S01]  /*11910*/  HADD2.F32 R57, -RZ, R57.H0_H0 ;  /* 0x20000039ff397230 */ /* 0x000fe20000004100 */
[----:B------:R-:W-:Y:S02]  /*11920*/  LOP3.LUT R46, R42, 0xfffffe00, RZ, 0xc0, !PT ;  /* 0xfffffe002a2e7812 */ /* 0x000fe400078ec0ff */
[--C-:B------:R-:W-:Y:S02]  /*11930*/  SHF.R.U64 R30, R30, 0x10, R31.reuse ;  /* 0x000000101e1e7819 */ /* 0x100fe4000000121f */
[----:B------:R-:W-:-:S02]  /*11940*/  SHF.R.U32.HI R36, RZ, 0x10, R31 ;  /* 0x00000010ff247819 */ /* 0x000fc4000001161f */
[--C-:B------:R-:W-:Y:S02]  /*11950*/  SHF.R.U64 R31, R38, 0x10, R39.reuse ;  /* 0x00000010261f7819 */ /* 0x100fe40000001227 */
[----:B------:R-:W-:Y:S01]  /*11960*/  SHF.R.U32.HI R38, RZ, 0x10, R39 ;  /* 0x00000010ff267819 */ /* 0x000fe20000011627 */
[----:B------:R-:W-:-:S04]  /*11970*/  HADD2.F32 R36, -RZ, R36.H0_H0 ;  /* 0x20000024ff247230 */ /* 0x000fc80000004100 */
[----:B------:R-:W-:Y:S01]  /*11980*/  HADD2.F32 R38, -RZ, R38.H0_H0 ;  /* 0x20000026ff267230 */ /* 0x000fe20000004100 */
[----:B--2---:R-:W-:-:S04]  /*11990*/  LEA.HI R40, R20, R40, RZ, 0x1d ;  /* 0x0000002814287211 */ /* 0x004fc800078fe8ff */
[----:B------:R-:W-:Y:S01]  /*119a0*/  SHF.R.S32.HI R43, RZ, 0x1f, R40 ;  /* 0x0000001fff2b7819 */ /* 0x000fe20000011428 */
[----:B------:R-:W-:-:S03]  /*119b0*/  IMAD.SHL.U32 R41, R40, 0x8, RZ ;  /* 0x0000000828297824 */ /* 0x000fc600078e00ff */
[----:B------:R-:W-:Y:S02]  /*119c0*/  LEA.HI R43, R43, R40, RZ, 0x3 ;  /* 0x000000282b2b7211 */ /* 0x000fe400078f18ff */
[----:B------:R-:W-:Y:S02]  /*119d0*/  LOP3.LUT R40, R44, 0x38, R41, 0xf8, !PT ;  /* 0x000000382c287812 */ /* 0x000fe400078ef829 */
[----:B------:R-:W-:Y:S01]  /*119e0*/  SHF.R.U32.HI R41, RZ, 0x3, R44 ;  /* 0x00000003ff297819 */ /* 0x000fe2000001162c */
[----:B------:R-:W-:-:S03]  /*119f0*/  IMAD.SHL.U32 R43, R43, 0x400, RZ ;  /* 0x000004002b2b7824 */ /* 0x000fc600078e00ff */
[----:B------:R-:W-:Y:S02]  /*11a00*/  LOP3.LUT R44, R40, R41, RZ, 0x3c, !PT ;  /* 0x00000029282c7212 */ /* 0x000fe400078e3cff */
[----:B------:R-:W-:Y:S02]  /*11a10*/  LOP3.LUT R45, R43, 0x7fffe000, RZ, 0xc0, !PT ;  /* 0x7fffe0002b2d7812 */ /* 0x000fe400078ec0ff */
[----:B---3--:R-:W0:Y:S02]  /*11a20*/  LDS.128 R40, [R63] ;  /* 0x000000003f287984 */ /* 0x008e240000000c00 */
[----:B------:R-:W-:-:S05]  /*11a30*/  IADD3 R45, R44, R45, R46 ;  /* 0x0000002d2c2d7210 */ /* 0x000fca0007ffe02e */
        /* <DEDUP_REMOVED lines=12> */
[-C--:B------:R-:W-:Y:S01]  /*11b00*/  FMUL.FTZ R62, R41, R56.reuse ;  /* 0x00000038293e7220 */ /* 0x080fe20000410000 */
[C---:B------:R-:W-:Y:S01]  /*11b10*/  FMUL.FTZ R61, R50.reuse, R59 ;  /* 0x0000003b323d7220 */ /* 0x040fe20000410000 */
[----:B------:R-:W-:Y:S02]  /*11b20*/  HADD2.F32 R55, -RZ, R46.H0_H0 ;  /* 0x2000002eff377230 */ /* 0x000fe40000004100 */
[C---:B------:R-:W-:Y:S01]  /*11b30*/  FFMA.FTZ R41, R49.reuse, R56, -R60 ;  /* 0x0000003831297223 */ /* 0x040fe2000001083c */
[----:B------:R-:W-:Y:S01]  /*11b40*/  FFMA.FTZ R45, R49, R58, R62 ;  /* 0x0000003a312d7223 */ /* 0x000fe2000001003e */
[----:B------:R-:W-:Y:S01]  /*11b50*/  FMUL.FTZ R49, R50, R57 ;  /* 0x0000003932317220 */ /* 0x000fe20000410000 */
[----:B------:R-:W-:-:S02]  /*11b60*/  HADD2.F32 R58, -RZ, R105.H0_H0 ;  /* 0x20000069ff3a7230 */ /* 0x000fc40000004100 */
[----:B------:R-:W-:Y:S01]  /*11b70*/  FMUL.FTZ R56, R54, R104 ;  /* 0x0000006836387220 */ /* 0x000fe20000410000 */
[----:B------:R-:W-:Y:S01]  /*11b80*/  FFMA.FTZ R50, R52, R57, -R61 ;  /* 0x0000003934327223 */ /* 0x000fe2000001083d */
[-C--:B------:R-:W-:Y:S01]  /*11b90*/  FMUL.FTZ R57, R54, R106.reuse ;  /* 0x0000006a36397220 */ /* 0x080fe20000410000 */
[----:B------:R-:W-:Y:S01]  /*11ba0*/  FFMA.FTZ R52, R52, R59, R49 ;  /* 0x0000003b34347223 */ /* 0x000fe20000010031 */
[----:B------:R-:W-:Y:S02]  /*11bb0*/  HADD2.F32 R54, -RZ, R107.H0_H0 ;  /* 0x2000006bff367230 */ /* 0x000fe40000004100 */
[----:B------:R-:W-:Y:S01]  /*11bc0*/  FFMA.FTZ R49, R51, R106, -R56 ;  /* 0x0000006a33317223 */ /* 0x000fe20000010838 */
[----:B------:R-:W-:Y:S02]  /*11bd0*/  HADD2.F32 R53, -RZ, R47.H0_H0 ;  /* 0x2000002fff357230 */ /* 0x000fe40000004100 */
[----:B------:R-:W-:Y:S01]  /*11be0*/  FMUL.FTZ R62, R55, R58 ;  /* 0x0000003a373e7220 */ /* 0x000fe20000410000 */
[----:B------:R-:W-:-:S02]  /*11bf0*/  HADD2.F32 R60, -RZ, R105.H1_H1 ;  /* 0x30000069ff3c7230 */ /* 0x000fc40000004100 */
[-C--:B------:R-:W-:Y:S01]  /*11c00*/  FMUL.FTZ R64, R55, R54.reuse ;  /* 0x0000003637407220 */ /* 0x080fe20000410000 */
[----:B------:R-:W-:Y:S02]  /*11c10*/  HADD2.F32 R56, -RZ, R107.H1_H1 ;  /* 0x3000006bff387230 */ /* 0x000fe40000004100 */
[----:B------:R-:W-:Y:S01]  /*11c20*/  FFMA.FTZ R62, R37, R54, -R62 ;  /* 0x00000036253e7223 */ /* 0x000fe2000001083e */
[----:B------:R-:W-:Y:S02]  /*11c30*/  HADD2.F32 R47, -RZ, R47.H1_H1 ;  /* 0x3000002fff2f7230 */ /* 0x000fe40000004100 */
[----:B------:R-:W-:Y:S01]  /*11c40*/  FMUL.FTZ R54, R53, R60 ;  /* 0x0000003c35367220 */ /* 0x000fe20000410000 */
[----:B------:R-:W-:Y:S01]  /*11c50*/  FFMA.FTZ R64, R37, R58, R64 ;  /* 0x0000003a25407223 */ /* 0x000fe20000010040 */
[-C--:B------:R-:W-:Y:S01]  /*11c60*/  FMUL.FTZ R53, R53, R56.reuse ;  /* 0x0000003835357220 */ /* 0x080fe20000410000 */
[----:B------:R-:W-:Y:S02]  /*11c70*/  HADD2.F32 R44, -RZ, R44.H1_H1 ;  /* 0x3000002cff2c7230 */ /* 0x000fe40000004100 */
[----:B------:R-:W-:Y:S01]  /*11c80*/  FFMA.FTZ R54, R39, R56, -R54 ;  /* 0x0000003827367223 */ /* 0x000fe20000010836 */
[----:B------:R-:W-:-:S02]  /*11c90*/  HADD2.F32 R46, -RZ, R46.H1_H1 ;  /* 0x3000002eff2e7230 */ /* 0x000fc40000004100 */
[----:B------:R-:W-:Y:S01]  /*11ca0*/  FFMA.FTZ R53, R39, R60, R53 ;  /* 0x0000003c27357223 */ /* 0x000fe20000010035 */
[C---:B------:R-:W-:Y:S01]  /*11cb0*/  FMUL.FTZ R58, R47.reuse, R38 ;  /* 0x000000262f3a7220 */ /* 0x040fe20000410000 */
[----:B------:R-:W-:Y:S01]  /*11cc0*/  FMUL.FTZ R56, R47, R36 ;  /* 0x000000242f387220 */ /* 0x000fe20000410000 */
[----:B------:R-:W-:Y:S02]  /*11cd0*/  HADD2.F32 R37, -RZ, R29.H0_H0 ;  /* 0x2000001dff257230 */ /* 0x000fe40000004100 */
[----:B------:R-:W-:Y:S01]  /*11ce0*/  FFMA.FTZ R51, R51, R104, R57 ;  /* 0x0000006833337223 */ /* 0x000fe20000010039 */
[----:B------:R-:W-:Y:S02]  /*11cf0*/  HADD2.F32 R39, -RZ, R31.H0_H0 ;  /* 0x2000001fff277230 */ /* 0x000fe40000004100 */
[C---:B------:R-:W-:Y:S01]  /*11d00*/  FFMA.FTZ R55, R43.reuse, R36, -R58 ;  /* 0x000000242b377223 */ /* 0x040fe2000001083a */
[----:B------:R-:W-:Y:S02]  /*11d10*/  HADD2.F32 R29, -RZ, R28.H0_H0 ;  /* 0x2000001cff1d7230 */ /* 0x000fe40000004100 */
[----:B------:R-:W-:Y:S01]  /*11d20*/  FFMA.FTZ R56, R43, R38, R56 ;  /* 0x000000262b387223 */ /* 0x000fe20000010038 */
[----:B------:R-:W-:-:S02]  /*11d30*/  HADD2.F32 R31, -RZ, R30.H0_H0 ;  /* 0x2000001eff1f7230 */ /* 0x000fc40000004100 */
        /* <DEDUP_REMOVED lines=17> */
[----:B------:R-:W-:Y:S02]  /*11e50*/  F2FP.F16.F32.PACK_AB R36, R36, R51 ;  /* 0x000000332424723e */ /* 0x000fe400000000ff */
[----:B------:R-:W-:-:S05]  /*11e60*/  F2FP.F16.F32.PACK_AB R38, R43, R64 ;  /* 0x000000402b26723e */ /* 0x000fca00000000ff */
[----:B------:R0:W-:Y:S02]  /*11e70*/  STS.128 [R48+0x10400], R36 ;  /* 0x0104002430007388 */ /* 0x0001e40000000c00 */
.L_x_1715:
[----:B------:R-:W-:Y:S05]  /*11e80*/  BSYNC B2 ;  /* 0x0000000000027941 */ /* 0x000fea0003800000 */
.L_x_1714:
[----:B------:R-:W-:Y:S05]  /*11e90*/  @P1 BRA `(.L_x_1713) ;  /* 0x00000004009c1947 */ /* 0x000fea0003800000 */
[----:B0-----:R-:W2:Y:S04]  /*11ea0*/  LDL R29, [R1+0x48] ;  /* 0x00004800011d7983 */ /* 0x001ea80000100800 */
[----:B------:R-:W3:Y:S01]  /*11eb0*/  LDL R55, [R1+0x88] ;  /* 0x0000880001377983 */ /* 0x000ee20000100800 */
[----:B------:R-:W-:Y:S01]  /*11ec0*/  IMAD.SHL.U32 R28, R3, 0x40, RZ ;  /* 0x00000040031c7824 */ /* 0x000fe200078e00ff */
[----:B------:R-:W-:Y:S01]  /*11ed0*/  SHF.R.S32.HI R30, RZ, 0x1f, R3 ;  /* 0x0000001fff1e7819 */ /* 0x000fe20000011403 */
[----:B------:R-:W-:Y:S01]  /*11ee0*/  HADD2.F32 R43, -RZ, R95.H1_H1 ;  /* 0x3000005fff2b7230 */ /* 0x000fe20000004100 */
[----:B------:R-:W-:Y:S01]  /*11ef0*/  SHF.R.U32.HI R44, RZ, 0x10, R33 ;  /* 0x00000010ff2c7819 */ /* 0x000fe20000011621 */
[--C-:B------:R-:W-:Y:S01]  /*11f00*/  HADD2.F32 R45, -RZ, R94.reuse.H0_H0 ;  /* 0x2000005eff2d7230 */ /* 0x100fe20000004100 */
[----:B------:R-:W-:Y:S01]  /*11f10*/  LOP3.LUT R31, R28, 0x1c0, RZ, 0xc0, !PT ;  /* 0x000001c01c1f7812 */ /* 0x000fe200078ec0ff */
[----:B------:R-:W-:Y:S01]  /*11f20*/  HADD2.F32 R94, -RZ, R94.H1_H1 ;  /* 0x3000005eff5e7230 */ /* 0x000fe20000004100 */
[----:B------:R-:W-:Y:S01]  /*11f30*/  LEA.HI R30, R30, R3, RZ, 0x3 ;  /* 0x000000031e1e7211 */ /* 0x000fe200078f18ff */
[----:B------:R-:W-:Y:S01]  /*11f40*/  HADD2.F32 R44, -RZ, R44.H0_H0 ;  /* 0x2000002cff2c7230 */ /* 0x000fe20000004100 */
[----:B------:R-:W-:-:S02]  /*11f50*/  SHF.R.U32.HI R46, RZ, 0x10, R25 ;  /* 0x00000010ff2e7819 */ /* 0x000fc40000011619 */
[----:B------:R-:W-:Y:S02]  /*11f60*/  SHF.L.U32 R30, R30, 0x6, RZ ;  /* 0x000000061e1e7819 */ /* 0x000fe400000006ff */
[----:B------:R-:W-:Y:S02]  /*11f70*/  SHF.R.U32.HI R51, RZ, 0x10, R35 ;  /* 0x00000010ff337819 */ /* 0x000fe40000011623 */
[----:B------:R-:W-:Y:S02]  /*11f80*/  LOP3.LUT R36, R30, 0xfffffe00, RZ, 0xc0, !PT ;  /* 0xfffffe001e247812 */ /* 0x000fe400078ec0ff */
[----:B------:R-:W-:Y:S02]  /*11f90*/  SHF.R.U32.HI R53, RZ, 0x10, R27 ;  /* 0x00000010ff357819 */ /* 0x000fe4000001161b */
        /* <DEDUP_REMOVED lines=10> */
[----:B------:R-:W-:Y:S02]  /*12040*/  IADD3 R3, R3, R20, R36 ;  /* 0x0000001403037210 */ /* 0x000fe40007ffe024 */
[----:B------:R-:W-:Y:S02]  /*12050*/  SHF.R.U64 R20, R24, 0x10, R25 ;  /* 0x0000001018147819 */ /* 0x000fe40000001219 */
[----:B------:R-:W-:Y:S01]  /*12060*/  SHF.R.U64 R25, R32, 0x10, R33 ;  /* 0x0000001020197819 */ /* 0x000fe20000001221 */
[----:B------:R-:W-:Y:S01]  /*12070*/  IMAD R3, R3, 0x2, R16 ;  /* 0x0000000203037824 */ /* 0x000fe200078e0210 */
[----:B------:R-:W-:-:S02]  /*12080*/  SHF.R.U64 R24, R26, 0x10, R27 ;  /* 0x000000101a187819 */ /* 0x000fc4000000121b */
[----:B------:R-:W-:Y:S02]  /*12090*/  SHF.R.U64 R26, R34, 0x10, R35 ;  /* 0x00000010221a7819 */ /* 0x000fe40000001223 */
[----:B------:R-:W1:Y:S01]  /*120a0*/  LDS.128 R36, [R3+0x10400] ;  /* 0x0104000003247984 */ /* 0x000e620000000c00 */
        /* <DEDUP_REMOVED lines=11> */
[----:B------:R-:W-:-:S02]  /*12160*/  HADD2.F32 R40, -RZ, R46.H0_H0 ;  /* 0x2000002eff287230 */ /* 0x000fc40000004100 */
[----:B------:R-:W-:Y:S01]  /*12170*/  FMUL.FTZ R46, R37, R44 ;  /* 0x0000002c252e7220 */ /* 0x000fe20000410000 */
[C---:B------:R-:W-:Y:S01]  /*12180*/  FFMA.FTZ R47, R32.reuse, R43, -R47 ;  /* 0x0000002b202f7223 */ /* 0x040fe2000001082f */
[----:B------:R-:W-:Y:S01]  /*12190*/  FFMA.FTZ R49, R32, R45, R49 ;  /* 0x0000002d20317223 */ /* 0x000fe20000010031 */
[----:B------:R-:W-:Y:S02]  /*121a0*/  HADD2.F32 R32, -RZ, R95.H0_H0 ;  /* 0x2000005fff207230 */ /* 0x000fe40000004100 */
[----:B------:R-:W-:Y:S01]  /*121b0*/  FFMA.FTZ R48, R29, R40, -R46 ;  /* 0x000000281d307223 */ /* 0x000fe2000001082e */
[----:B------:R-:W-:Y:S01]  /*121c0*/  FMUL.FTZ R46, R35, R94 ;  /* 0x0000005e232e7220 */ /* 0x000fe20000410000 */
[----:B------:R-:W-:Y:S01]  /*121d0*/  FMUL.FTZ R50, R37, R40 ;  /* 0x0000002825327220 */ /* 0x000fe20000410000 */
[----:B------:R-:W-:Y:S02]  /*121e0*/  HADD2.F32 R41, -RZ, R38.H0_H0 ;  /* 0x20000026ff297230 */ /* 0x000fe40000004100 */
[----:B------:R-:W-:Y:S01]  /*121f0*/  FMUL.FTZ R35, R35, R32 ;  /* 0x0000002023237220 */ /* 0x000fe20000410000 */
[----:B------:R-:W-:-:S02]  /*12200*/  HADD2.F32 R40, -RZ, R93.H1_H1 ;  /* 0x3000005dff287230 */ /* 0x000fc40000004100 */
[----:B------:R-:W-:Y:S01]  /*12210*/  FFMA.FTZ R46, R27, R32, -R46 ;  /* 0x000000201b2e7223 */ /* 0x000fe2000001082e */
[--C-:B------:R-:W-:Y:S02]  /*12220*/  HADD2.F32 R32, -RZ, R96.reuse.H0_H0 ;  /* 0x20000060ff207230 */ /* 0x100fe40000004100 */
[----:B------:R-:W-:Y:S01]  /*12230*/  FFMA.FTZ R50, R29, R44, R50 ;  /* 0x0000002c1d327223 */ /* 0x000fe20000010032 */
[----:B------:R-:W-:Y:S02]  /*12240*/  HADD2.F32 R42, -RZ, R39.H0_H0 ;  /* 0x20000027ff2a7230 */ /* 0x000fe40000004100 */
[----:B------:R-:W-:Y:S01]  /*12250*/  FFMA.FTZ R35, R27, R94, R35 ;  /* 0x0000005e1b237223 */ /* 0x000fe20000010023 */
[----:B------:R-:W-:Y:S02]  /*12260*/  HADD2.F32 R93, -RZ, R93.H0_H0 ;  /* 0x2000005dff5d7230 */ /* 0x000fe40000004100 */
[----:B------:R-:W-:Y:S01]  /*12270*/  FMUL.FTZ R44, R41, R40 ;  /* 0x00000028292c7220 */ /* 0x000fe20000410000 */
[----:B------:R-:W-:-:S02]  /*12280*/  HADD2.F32 R27, -RZ, R96.H1_H1 ;  /* 0x30000060ff1b7230 */ /* 0x000fc40000004100 */
[-C--:B------:R-:W-:Y:S01]  /*12290*/  FMUL.FTZ R52, R41, R32.reuse ;  /* 0x0000002029347220 */ /* 0x080fe20000410000 */
[----:B------:R-:W-:Y:S02]  /*122a0*/  HADD2.F32 R39, -RZ, R39.H1_H1 ;  /* 0x30000027ff277230 */ /* 0x000fe40000004100 */
[C---:B------:R-:W-:Y:S01]  /*122b0*/  FFMA.FTZ R41, R33.reuse, R32, -R44 ;  /* 0x0000002021297223 */ /* 0x040fe2000001082c */
[C---:B------:R-:W-:Y:S01]  /*122c0*/  FMUL.FTZ R29, R42.reuse, R93 ;  /* 0x0000005d2a1d7220 */ /* 0x040fe20000410000 */
[----:B------:R-:W-:Y:S02]  /*122d0*/  HADD2.F32 R44, -RZ, R51.H0_H0 ;  /* 0x20000033ff2c7230 */ /* 0x000fe40000004100 */
[-C--:B------:R-:W-:Y:S01]  /*122e0*/  FMUL.FTZ R42, R42, R27.reuse ;  /* 0x0000001b2a2a7220 */ /* 0x080fe20000410000 */
[----:B------:R-:W-:Y:S02]  /*122f0*/  HADD2.F32 R32, -RZ, R53.H0_H0 ;  /* 0x20000035ff207230 */ /* 0x000fe40000004100 */
[----:B------:R-:W-:Y:S01]  /*12300*/  FFMA.FTZ R52, R33, R40, R52 ;  /* 0x0000002821347223 */ /* 0x000fe20000010034 */
[C---:B------:R-:W-:Y:S01]  /*12310*/  FFMA.FTZ R40, R34.reuse, R27, -R29 ;  /* 0x0000001b22287223 */ /* 0x040fe2000001081d */
[----:B------:R-:W-:Y:S01]  /*12320*/  FFMA.FTZ R42, R34, R93, R42 ;  /* 0x0000005d222a7223 */ /* 0x000fe2000001002a */
[----:B------:R-:W-:-:S02]  /*12330*/  HADD2.F32 R36, -RZ, R36.H1_H1 ;  /* 0x30000024ff247230 */ /* 0x000fc40000004100 */
[C---:B------:R-:W-:Y:S01]  /*12340*/  FMUL.FTZ R54, R39.reuse, R44 ;  /* 0x0000002c27367220 */ /* 0x040fe20000410000 */
[----:B------:R-:W-:Y:S02]  /*12350*/  HADD2.F32 R38, -RZ, R38.H1_H1 ;  /* 0x30000026ff267230 */ /* 0x000fe40000004100 */
[-C--:B------:R-:W-:Y:S01]  /*12360*/  FMUL.FTZ R34, R39, R32.reuse ;  /* 0x0000002027227220 */ /* 0x080fe20000410000 */
[----:B------:R-:W-:Y:S02]  /*12370*/  HADD2.F32 R29, -RZ, R25.H0_H0 ;  /* 0x20000019ff1d7230 */ /* 0x000fe40000004100 */
[C---:B------:R-:W-:Y:S01]  /*12380*/  FFMA.FTZ R43, R31.reuse, R32, -R54 ;  /* 0x000000201f2b7223 */ /* 0x040fe20000010836 */
[----:B------:R-:W-:Y:S02]  /*12390*/  HADD2.F32 R33, -RZ, R26.H0_H0 ;  /* 0x2000001aff217230 */ /* 0x000fe40000004100 */
[----:B------:R-:W-:Y:S01]  /*123a0*/  FFMA.FTZ R45, R31, R44, R34 ;  /* 0x0000002c1f2d7223 */ /* 0x000fe20000010022 */
[----:B------:R-:W-:-:S02]  /*123b0*/  HADD2.F32 R25, -RZ, R20.H0_H0 ;  /* 0x20000014ff197230 */ /* 0x000fc40000004100 */
[----:B------:R-:W-:Y:S01]  /*123c0*/  FMUL.FTZ R31, R36, R29 ;  /* 0x0000001d241f7220 */ /* 0x000fe20000410000 */
[----:B------:R-:W-:Y:S02]  /*123d0*/  HADD2.F32 R27, -RZ, R24.H0_H0 ;  /* 0x20000018ff1b7230 */ /* 0x000fe40000004100 */
[----:B------:R-:W-:Y:S01]  /*123e0*/  FMUL.FTZ R39, R38, R33 ;  /* 0x0000002126277220 */ /* 0x000fe20000410000 */
[----:B------:R-:W-:Y:S02]  /*123f0*/  HADD2.F32 R28, -RZ, R28.H1_H1 ;  /* 0x3000001cff1c7230 */ /* 0x000fe40000004100 */
[----:B------:R-:W-:Y:S01]  /*12400*/  FMUL.FTZ R36, R36, R25 ;  /* 0x0000001924247220 */ /* 0x000fe20000410000 */
[----:B------:R-:W-:Y:S02]  /*12410*/  HADD2.F32 R30, -RZ, R30.H1_H1 ;  /* 0x3000001eff1e7230 */ /* 0x000fe40000004100 */
        /* <DEDUP_REMOVED lines=15> */
.L_x_1713:
[----:B------:R-:W-:Y:S05]  /*12510*/  BSYNC B1 ;  /* 0x0000000000017941 */ /* 0x000fea0003800000 */
.L_x_1712:
[----:B--2---:R-:W-:-:S05]  /*12520*/  VIADD R3, R23, 0x60 ;  /* 0x0000006017037836 */ /* 0x004fca0000000000 */
[----:B------:R-:W-:-:S13]  /*12530*/  ISETP.GE.AND P0, PT, R3, R0, PT ;  /* 0x000000000300720c */ /* 0x000fda0003f06270 */
[----:B------:R-:W-:Y:S05]  /*12540*/  @P0 BRA `(.L_x_1683) ;  /* 0x0000000c00540947 */ /* 0x000fea0003800000 */
[----:B------:R-:W2:Y:S01]  /*12550*/  LDC R0, c[0x0][0x3f4] ;  /* 0x0000fd00ff007b82 */ /* 0x000ea20000000800 */
[----:B------:R-:W-:Y:S01]  /*12560*/  BSSY B1, `(.L_x_1716) ;  /* 0x000006b000017945 */ /* 0x000fe20003800000 */
[-C--:B--2---:R-:W-:Y:S02]  /*12570*/  ISETP.GE.AND P0, PT, R18, R0.reuse, PT ;  /* 0x000000001200720c */ /* 0x084fe40003f06270 */
[----:B------:R-:W-:-:S11]  /*12580*/  ISETP.GE.AND P1, PT, R221, R0, PT ;  /* 0x00000000dd00720c */ /* 0x000fd60003f26270 */
[----:B------:R-:W-:Y:S05]  /*12590*/  @P0 BRA `(.L_x_1717) ;  /* 0x00000004009c0947 */ /* 0x000fea0003800000 */
[----:B01----:R-:W2:Y:S04]  /*125a0*/  LDL R20, [R1+0x44] ;  /* 0x0000440001147983 */ /* 0x003ea80000100800 */
[----:B------:R-:W3:Y:S01]  /*125b0*/  LDL R47, [R1+0x84] ;  /* 0x00008400012f7983 */ /* 0x000ee20000100800 */
[----:B------:R-:W-:Y:S01]  /*125c0*/  IMAD.SHL.U32 R24, R3, 0x40, RZ ;  /* 0x0000004003187824 */ /* 0x000fe200078e00ff */
[----:B------:R-:W-:Y:S01]  /*125d0*/  SHF.R.S32.HI R26, RZ, 0x1f, R3 ;  /* 0x0000001fff1a7819 */ /* 0x000fe20000011403 */
[----:B------:R-:W-:Y:S01]  /*125e0*/  HADD2.F32 R34, -RZ, R98.H1_H1 ;  /* 0x30000062ff227230 */ /* 0x000fe20000004100 */
[----:B------:R-:W-:Y:S01]  /*125f0*/  SHF.R.U64 R46, R12, 0x10, R13 ;  /* 0x000000100c2e7819 */ /* 0x000fe2000000120d */
[--C-:B------:R-:W-:Y:S01]  /*12600*/  HADD2.F32 R32, -RZ, R101.reuse.H1_H1 ;  /* 0x30000065ff207230 */ /* 0x100fe20000004100 */
[----:B------:R-:W-:Y:S01]  /*12610*/  LOP3.LUT R27, R24, 0x1c0, RZ, 0xc0, !PT ;  /* 0x000001c0181b7812 */ /* 0x000fe200078ec0ff */
[----:B------:R-:W-:Y:S01]  /*12620*/  HADD2.F32 R101, -RZ, R101.H0_H0 ;  /* 0x20000065ff657230 */ /* 0x000fe20000004100 */
[----:B------:R-:W-:-:S02]  /*12630*/  LEA.HI R26, R26, R3, RZ, 0x3 ;  /* 0x000000031a1a7211 */ /* 0x000fc400078f18ff */
[----:B------:R-:W-:Y:S02]  /*12640*/  SHF.R.U32.HI R33, RZ, 0x10, R13 ;  /* 0x00000010ff217819 */ /* 0x000fe4000001160d */
[--C-:B------:R-:W-:Y:S01]  /*12650*/  SHF.R.U64 R43, R4, 0x10, R5.reuse ;  /* 0x00000010042b7819 */ /* 0x100fe20000001205 */
[----:B------:R-:W-:Y:S01]  /*12660*/  IMAD.SHL.U32 R26, R26, 0x40, RZ ;  /* 0x000000401a1a7824 */ /* 0x000fe200078e00ff */
[----:B------:R-:W-:Y:S02]  /*12670*/  SHF.R.U32.HI R36, RZ, 0x10, R5 ;  /* 0x00000010ff247819 */ /* 0x000fe40000011605 */
[--C-:B------:R-:W-:Y:S02]  /*12680*/  SHF.R.U64 R45, R14, 0x10, R15.reuse ;  /* 0x000000100e2d7819 */ /* 0x100fe4000000120f */
[----:B------:R-:W-:Y:S01]  /*12690*/  LOP3.LUT R28, R26, 0xfffffe00, RZ, 0xc0, !PT ;  /* 0xfffffe001a1c7812 */ /* 0x000fe200078ec0ff */
[----:B------:R-:W-:Y:S01]  /*126a0*/  HADD2.F32 R36, -RZ, R36.H0_H0 ;  /* 0x20000024ff247230 */ /* 0x000fe20000004100 */
[----:B------:R-:W-:-:S02]  /*126b0*/  SHF.R.U32.HI R44, RZ, 0x10, R15 ;  /* 0x00000010ff2c7819 */ /* 0x000fc4000001160f */
[--C-:B------:R-:W-:Y:S02]  /*126c0*/  SHF.R.U32.HI R39, RZ, 0x10, R7.reuse ;  /* 0x00000010ff277819 */ /* 0x100fe40000011607 */
[----:B------:R-:W-:Y:S02]  /*126d0*/  SHF.R.U64 R41, R6, 0x10, R7 ;  /* 0x0000001006297819 */ /* 0x000fe40000001207 */
[----:B--2---:R-:W-:-:S04]  /*126e0*/  LEA.HI R20, R0, R20, RZ, 0x1d ;  /* 0x0000001400147211 */ /* 0x004fc800078fe8ff */
[----:B------:R-:W-:Y:S01]  /*126f0*/  SHF.R.S32.HI R25, RZ, 0x1f, R20 ;  /* 0x0000001fff197819 */ /* 0x000fe20000011414 */
[----:B------:R-:W-:-:S03]  /*12700*/  IMAD.SHL.U32 R24, R20, 0x8, RZ ;  /* 0x0000000814187824 */ /* 0x000fc600078e00ff */
[----:B------:R-:W-:Y:S02]  /*12710*/  LEA.HI R25, R25, R20, RZ, 0x3 ;  /* 0x0000001419197211 */ /* 0x000fe400078f18ff */
[----:B------:R-:W-:Y:S02]  /*12720*/  LOP3.LUT R20, R27, 0x38, R24, 0xf8, !PT ;  /* 0x000000381b147812 */ /* 0x000fe400078ef818 */
[----:B------:R-:W-:Y:S02]  /*12730*/  SHF.R.U32.HI R27, RZ, 0x3, R27 ;  /* 0x00000003ff1b7819 */ /* 0x000fe4000001161b */
[----:B------:R-:W-:Y:S02]  /*12740*/  SHF.L.U32 R25, R25, 0xa, RZ ;  /* 0x0000000a19197819 */ /* 0x000fe400000006ff */
[----:B------:R-:W-:Y:S02]  /*12750*/  LOP3.LUT R20, R20, R27, RZ, 0x3c, !PT ;  /* 0x0000001b14147212 */ /* 0x000fe400078e3cff */
[----:B------:R-:W-:-:S02]  /*12760*/  LOP3.LUT R29, R25, 0x7fffe000, RZ, 0xc0, !PT ;  /* 0x7fffe000191d7812 */ /* 0x000fc400078ec0ff */
        /* <DEDUP_REMOVED lines=15> */
[----:B------:R-:W-:Y:S02]  /*12860*/  HADD2.F32 R13, -RZ, R98.H0_H0 ;  /* 0x20000062ff0d7230 */ /* 0x000fe40000004100 */
[----:B------:R-:W-:Y:S01]  /*12870*/  FMUL.FTZ R42, R29, R36 ;  /* 0x000000241d2a7220 */ /* 0x000fe20000410000 */
[----:B------:R-:W-:Y:S01]  /*12880*/  FFMA.FTZ R38, R5, R32, -R38 ;  /* 0x0000002005267223 */ /* 0x000fe20000010826 */
[----:B------:R-:W-:-:S02]  /*12890*/  HADD2.F32 R32, -RZ, R33.H0_H0 ;  /* 0x20000021ff207230 */ /* 0x000fc40000004100 */
[----:B------:R-:W-:Y:S01]  /*128a0*/  FFMA.FTZ R40, R5, R34, R40 ;  /* 0x0000002205287223 */ /* 0x000fe20000010028 */
[C---:B------:R-:W-:Y:S01]  /*128b0*/  FMUL.FTZ R5, R12.reuse, R13 ;  /* 0x0000000d0c057220 */ /* 0x040fe20000410000 */
[-C--:B------:R-:W-:Y:S01]  /*128c0*/  FMUL.FTZ R12, R12, R101.reuse ;  /* 0x000000650c0c7220 */ /* 0x080fe20000410000 */
[----:B------:R-:W-:Y:S02]  /*128d0*/  HADD2.F32 R14, -RZ, R30.H0_H0 ;  /* 0x2000001eff0e7230 */ /* 0x000fe40000004100 */
[-C--:B------:R-:W-:Y:S01]  /*128e0*/  FMUL.FTZ R34, R29, R32.reuse ;  /* 0x000000201d227220 */ /* 0x080fe20000410000 */
[C---:B------:R-:W-:Y:S01]  /*128f0*/  FFMA.FTZ R33, R25.reuse, R32, -R42 ;  /* 0x0000002019217223 */ /* 0x040fe2000001082a */
[C---:B------:R-:W-:Y:S01]  /*12900*/  FFMA.FTZ R101, R4.reuse, R101, -R5 ;  /* 0x0000006504657223 */ /* 0x040fe20000010805 */
[----:B------:R-:W-:Y:S02]  /*12910*/  HADD2.F32 R15, -RZ, R31.H0_H0 ;  /* 0x2000001fff0f7230 */ /* 0x000fe40000004100 */
[----:B------:R-:W-:Y:S01]  /*12920*/  FFMA.FTZ R35, R25, R36, R34 ;  /* 0x0000002419237223 */ /* 0x000fe20000010022 */
[----:B------:R-:W-:Y:S01]  /*12930*/  FFMA.FTZ R25, R4, R13, R12 ;  /* 0x0000000d04197223 */ /* 0x000fe2000001000c */
[----:B------:R-:W-:-:S02]  /*12940*/  HADD2.F32 R29, -RZ, R99.H0_H0 ;  /* 0x20000063ff1d7230 */ /* 0x000fc40000004100 */
[--C-:B------:R-:W-:Y:S02]  /*12950*/  HADD2.F32 R5, -RZ, R102.reuse.H0_H0 ;  /* 0x20000066ff057230 */ /* 0x100fe40000004100 */
[----:B------:R-:W-:Y:S02]  /*12960*/  HADD2.F32 R12, -RZ, R99.H1_H1 ;  /* 0x30000063ff0c7230 */ /* 0x000fe40000004100 */
[C---:B------:R-:W-:Y:S01]  /*12970*/  FMUL.FTZ R13, R14.reuse, R29 ;  /* 0x0000001d0e0d7220 */ /* 0x040fe20000410000 */
[----:B------:R-:W-:Y:S02]  /*12980*/  HADD2.F32 R102, -RZ, R102.H1_H1 ;  /* 0x30000066ff667230 */ /* 0x000fe40000004100 */
[----:B------:R-:W-:Y:S01]  /*12990*/  FMUL.FTZ R37, R14, R5 ;  /* 0x000000050e257220 */ /* 0x000fe20000410000 */
[----:B------:R-:W-:Y:S02]  /*129a0*/  HADD2.F32 R31, -RZ, R31.H1_H1 ;  /* 0x3000001fff1f7230 */ /* 0x000fe40000004100 */
[----:B------:R-:W-:Y:S01]  /*129b0*/  FMUL.FTZ R34, R15, R12 ;  /* 0x0000000c0f227220 */ /* 0x000fe20000410000 */
[----:B------:R-:W-:-:S02]  /*129c0*/  HADD2.F32 R14, -RZ, R39.H0_H0 ;  /* 0x20000027ff0e7230 */ /* 0x000fc40000004100 */
[----:B------:R-:W-:Y:S01]  /*129d0*/  FMUL.FTZ R15, R15, R102 ;  /* 0x000000660f0f7220 */ /* 0x000fe20000410000 */
[----:B------:R-:W-:Y:S02]  /*129e0*/  HADD2.F32 R4, -RZ, R44.H0_H0 ;  /* 0x2000002cff047230 */ /* 0x000fe40000004100 */
[C---:B------:R-:W-:Y:S01]  /*129f0*/  FFMA.FTZ R32, R6.reuse, R5, -R13 ;  /* 0x0000000506207223 */ /* 0x040fe2000001080d */
[----:B------:R-:W-:Y:S01]  /*12a00*/  FFMA.FTZ R37, R6, R29, R37 ;  /* 0x0000001d06257223 */ /* 0x000fe20000010025 */
[----:B------:R-:W-:Y:S01]  /*12a10*/  FFMA.FTZ R6, R7, R12, R15 ;  /* 0x0000000c07067223 */ /* 0x000fe2000001000f */
[----:B------:R-:W-:Y:S02]  /*12a20*/  HADD2.F32 R28, -RZ, R28.H1_H1 ;  /* 0x3000001cff1c7230 */ /* 0x000fe40000004100 */
[----:B------:R-:W-:Y:S01]  /*12a30*/  FMUL.FTZ R36, R31, R14 ;  /* 0x0000000e1f247220 */ /* 0x000fe20000410000 */
[----:B------:R-:W-:Y:S02]  /*12a40*/  HADD2.F32 R30, -RZ, R30.H1_H1 ;  /* 0x3000001eff1e7230 */ /* 0x000fe40000004100 */
[----:B------:R-:W-:Y:S01]  /*12a50*/  FFMA.FTZ R34, R7, R102, -R34 ;  /* 0x0000006607227223 */ /* 0x000fe20000010822 */
[----:B------:R-:W-:Y:S01]  /*12a60*/  FMUL.FTZ R12, R31, R4 ;  /* 0x000000041f0c7220 */ /* 0x000fe20000410000 */
[----:B------:R-:W-:-:S02]  /*12a70*/  HADD2.F32 R13, -RZ, R43.H0_H0 ;  /* 0x2000002bff0d7230 */ /* 0x000fc40000004100 */
[C---:B------:R-:W-:Y:S01]  /*12a80*/  FFMA.FTZ R31, R27.reuse, R4, -R36 ;  /* 0x000000041b1f7223 */ /* 0x040fe20000010824 */
[----:B------:R-:W-:Y:S02]  /*12a90*/  HADD2.F32 R15, -RZ, R41.H0_H0 ;  /* 0x20000029ff0f7230 */ /* 0x000fe40000004100 */
[----:B------:R-:W-:Y:S01]  /*12aa0*/  FFMA.FTZ R39, R27, R14, R12 ;  /* 0x0000000e1b277223 */ /* 0x000fe2000001000c */
[----:B------:R-:W-:Y:S02]  /*12ab0*/  HADD2.F32 R5, -RZ, R46.H0_H0 ;  /* 0x2000002eff057230 */ /* 0x000fe40000004100 */
[----:B------:R-:W-:Y:S01]  /*12ac0*/  FMUL.FTZ R27, R28, R13 ;  /* 0x0000000d1c1b7220 */ /* 0x000fe20000410000 */
[----:B------:R-:W-:Y:S02]  /*12ad0*/  HADD2.F32 R7, -RZ, R45.H0_H0 ;  /* 0x2000002dff077230 */ /* 0x000fe40000004100 */
[----:B------:R-:W-:Y:S01]  /*12ae0*/  FMUL.FTZ R29, R30, R15 ;  /* 0x0000000f1e1d7220 */ /* 0x000fe20000410000 */
[----:B------:R-:W-:-:S02]  /*12af0*/  HADD2.F32 R24, -RZ, R24.H1_H1 ;  /* 0x30000018ff187230 */ /* 0x000fc40000004100 */
        /* <DEDUP_REMOVED lines=17> */
.L_x_1717:
[----:B------:R-:W-:Y:S05]  /*12c10*/  BSYNC B1 ;  /* 0x0000000000017941 */ /* 0x000fea0003800000 */
.L_x_1716:
[----:B------:R-:W-:Y:S05]  /*12c20*/  @P1 BRA `(.L_x_1683) ;  /* 0x00000004009c1947 */ /* 0x000fea0003800000 */
[----:B--2---:R-:W2:Y:S04]  /*12c30*/  LDL R5, [R1+0x48] ;  /* 0x0000480001057983 */ /* 0x004ea80000100800 */
[----:B0-----:R-:W3:Y:S01]  /*12c40*/  LDL R38, [R1+0x80] ;  /* 0x0000800001267983 */ /* 0x001ee20000100800 */
[----:B------:R-:W-:Y:S01]  /*12c50*/  IMAD.SHL.U32 R4, R3, 0x40, RZ ;  /* 0x0000004003047824 */ /* 0x000fe200078e00ff */
[----:B------:R-:W-:Y:S01]  /*12c60*/  SHF.R.S32.HI R6, RZ, 0x1f, R3 ;  /* 0x0000001fff067819 */ /* 0x000fe20000011403 */
[----:B------:R-:W-:Y:S01]  /*12c70*/  HADD2.F32 R27, -RZ, R85.H1_H1 ;  /* 0x30000055ff1b7230 */ /* 0x000fe20000004100 */
[----:B------:R-:W-:Y:S01]  /*12c80*/  SHF.R.U32.HI R26, RZ, 0x10, R9 ;  /* 0x00000010ff1a7819 */ /* 0x000fe20000011609 */
[--C-:B------:R-:W-:Y:S01]  /*12c90*/  HADD2.F32 R29, -RZ, R21.reuse.H1_H1 ;  /* 0x30000015ff1d7230 */ /* 0x100fe20000004100 */
[----:B------:R-:W-:Y:S01]  /*12ca0*/  LOP3.LUT R7, R4, 0x1c0, RZ, 0xc0, !PT ;  /* 0x000001c004077812 */ /* 0x000fe200078ec0ff */
[----:B------:R-:W-:Y:S01]  /*12cb0*/  HADD2.F32 R21, -RZ, R21.H0_H0 ;  /* 0x20000015ff157230 */ /* 0x000fe20000004100 */
[----:B------:R-:W-:Y:S01]  /*12cc0*/  LEA.HI R6, R6, R3, RZ, 0x3 ;  /* 0x0000000306067211 */ /* 0x000fe200078f18ff */
[----:B------:R-:W-:Y:S01]  /*12cd0*/  HADD2.F32 R26, -RZ, R26.H0_H0 ;  /* 0x2000001aff1a7230 */ /* 0x000fe20000004100 */
[--C-:B------:R-:W-:Y:S01]  /*12ce0*/  SHF.R.U64 R37, R72, 0x10, R73.reuse ;  /* 0x0000001048257819 */ /* 0x100fe20000001249 */
[----:B------:R-:W-:Y:S01]  /*12cf0*/  HADD2.F32 R85, -RZ, R85.H0_H0 ;  /* 0x20000055ff557230 */ /* 0x000fe20000004100 */
[----:B------:R-:W-:Y:S01]  /*12d00*/  SHF.R.U32.HI R72, RZ, 0x10, R73 ;  /* 0x00000010ff487819 */ /* 0x000fe20000011649 */
[----:B------:R-:W-:Y:S01]  /*12d10*/  IMAD.SHL.U32 R6, R6, 0x40, RZ ;  /* 0x0000004006067824 */ /* 0x000fe200078e00ff */
[----:B------:R-:W-:-:S02]  /*12d20*/  SHF.R.U64 R35, R8, 0x10, R9 ;  /* 0x0000001008237819 */ /* 0x000fc40000001209 */
[--C-:B------:R-:W-:Y:S02]  /*12d30*/  SHF.R.U64 R34, R10, 0x10, R11.reuse ;  /* 0x000000100a227819 */ /* 0x100fe4000000120b */
[----:B------:R-:W-:Y:S02]  /*12d40*/  LOP3.LUT R12, R6, 0xfffffe00, RZ, 0xc0, !PT ;  /* 0xfffffe00060c7812 */ /* 0x000fe400078ec0ff */
[----:B------:R-:W-:Y:S02]  /*12d50*/  SHF.R.U32.HI R32, RZ, 0x10, R11 ;  /* 0x00000010ff207819 */ /* 0x000fe4000001160b */
[--C-:B------:R-:W-:Y:S02]  /*12d60*/  SHF.R.U64 R36, R74, 0x10, R75.reuse ;  /* 0x000000104a247819 */ /* 0x100fe4000000124b */
        /* <DEDUP_REMOVED lines=27> */
[C---:B------:R-:W-:Y:S01]  /*12f20*/  FFMA.FTZ R31, R8.reuse, R27, -R31 ;  /* 0x0000001b081f7223 */ /* 0x040fe2000001081f */
[----:B------:R-:W-:Y:S01]  /*12f30*/  FFMA.FTZ R33, R8, R29, R33 ;  /* 0x0000001d08217223 */ /* 0x000fe20000010021 */
[----:B------:R-:W-:-:S02]  /*12f40*/  HADD2.F32 R24, -RZ, R14.H0_H0 ;  /* 0x2000000eff187230 */ /* 0x000fc40000004100 */
[-C--:B------:R-:W-:Y:S01]  /*12f50*/  FMUL.FTZ R30, R13, R20.reuse ;  /* 0x000000140d1e7220 */ /* 0x080fe20000410000 */
[----:B------:R-:W-:Y:S01]  /*12f60*/  FFMA.FTZ R28, R5, R20, -R28 ;  /* 0x00000014051c7223 */ /* 0x000fe2000001081c */
[C---:B------:R-:W-:Y:S01]  /*12f70*/  FMUL.FTZ R13, R11.reuse, R21 ;  /* 0x000000150b0d7220 */ /* 0x040fe20000410000 */
[----:B------:R-:W-:Y:S02]  /*12f80*/  HADD2.F32 R8, -RZ, R84.H0_H0 ;  /* 0x20000054ff087230 */ /* 0x000fe40000004100 */
[-C--:B------:R-:W-:Y:S01]  /*12f90*/  FMUL.FTZ R20, R11, R85.reuse ;  /* 0x000000550b147220 */ /* 0x080fe20000410000 */
[----:B------:R-:W-:Y:S01]  /*12fa0*/  FFMA.FTZ R30, R5, R26, R30 ;  /* 0x0000001a051e7223 */ /* 0x000fe2000001001e */
[----:B------:R-:W-:Y:S02]  /*12fb0*/  HADD2.F32 R5, -RZ, R86.H0_H0 ;  /* 0x20000056ff057230 */ /* 0x000fe40000004100 */
[C---:B------:R-:W-:Y:S01]  /*12fc0*/  FFMA.FTZ R85, R0.reuse, R85, -R13 ;  /* 0x0000005500557223 */ /* 0x040fe2000001080d */
[----:B------:R-:W-:Y:S01]  /*12fd0*/  FFMA.FTZ R21, R0, R21, R20 ;  /* 0x0000001500157223 */ /* 0x000fe20000010014 */
[----:B------:R-:W-:-:S02]  /*12fe0*/  HADD2.F32 R25, -RZ, R15.H0_H0 ;  /* 0x2000000fff197230 */ /* 0x000fc40000004100 */
[C---:B------:R-:W-:Y:S01]  /*12ff0*/  FMUL.FTZ R0, R24.reuse, R8 ;  /* 0x0000000818007220 */ /* 0x040fe20000410000 */
[----:B------:R-:W-:Y:S02]  /*13000*/  HADD2.F32 R84, -RZ, R84.H1_H1 ;  /* 0x30000054ff547230 */ /* 0x000fe40000004100 */
[-C--:B------:R-:W-:Y:S01]  /*13010*/  FMUL.FTZ R26, R24, R5.reuse ;  /* 0x00000005181a7220 */ /* 0x080fe20000410000 */
[----:B------:R-:W-:Y:S02]  /*13020*/  HADD2.F32 R86, -RZ, R86.H1_H1 ;  /* 0x30000056ff567230 */ /* 0x000fe40000004100 */
[----:B------:R-:W-:Y:S01]  /*13030*/  FFMA.FTZ R24, R9, R5, -R0 ;  /* 0x0000000509187223 */ /* 0x000fe20000010800 */
[----:B------:R-:W-:Y:S02]  /*13040*/  HADD2.F32 R15, -RZ, R15.H1_H1 ;  /* 0x3000000fff0f7230 */ /* 0x000fe40000004100 */
[----:B------:R-:W-:Y:S01]  /*13050*/  FMUL.FTZ R5, R25, R84 ;  /* 0x0000005419057220 */ /* 0x000fe20000410000 */
[----:B------:R-:W-:-:S02]  /*13060*/  HADD2.F32 R20, -RZ, R32.H0_H0 ;  /* 0x20000020ff147230 */ /* 0x000fc40000004100 */
[----:B------:R-:W-:Y:S01]  /*13070*/  FMUL.FTZ R25, R25, R86 ;  /* 0x0000005619197220 */ /* 0x000fe20000410000 */
[----:B------:R-:W-:Y:S02]  /*13080*/  HADD2.F32 R0, -RZ, R74.H0_H0 ;  /* 0x2000004aff007230 */ /* 0x000fe40000004100 */
[----:B------:R-:W-:Y:S01]  /*13090*/  FFMA.FTZ R26, R9, R8, R26 ;  /* 0x00000008091a7223 */ /* 0x000fe2000001001a */
[C---:B------:R-:W-:Y:S01]  /*130a0*/  FFMA.FTZ R86, R10.reuse, R86, -R5 ;  /* 0x000000560a567223 */ /* 0x040fe20000010805 */
[----:B------:R-:W-:Y:S01]  /*130b0*/  FFMA.FTZ R25, R10, R84, R25 ;  /* 0x000000540a197223 */ /* 0x000fe20000010019 */
[----:B------:R-:W-:Y:S02]  /*130c0*/  HADD2.F32 R12, -RZ, R12.H1_H1 ;  /* 0x3000000cff0c7230 */ /* 0x000fe40000004100 */
[C---:B------:R-:W-:Y:S01]  /*130d0*/  FMUL.FTZ R8, R15.reuse, R20 ;  /* 0x000000140f087220 */ /* 0x040fe20000410000 */
[----:B------:R-:W-:Y:S02]  /*130e0*/  HADD2.F32 R14, -RZ, R14.H1_H1 ;  /* 0x3000000eff0e7230 */ /* 0x000fe40000004100 */
        /* <DEDUP_REMOVED lines=27> */
.L_x_1683:
[----:B------:R-:W-:Y:S05]  /*132a0*/  BSYNC B0 ;  /* 0x0000000000007941 */ /* 0x000fea0003800000 */
.L_x_1643:
[----:B------:R-:W-:Y:S01]  /*132b0*/  @!PT LDS RZ, [RZ] ;  /* 0x00000000fffff984 */ /* 0x000fe20000000800 */
[----:B------:R-:W-:Y:S01]  /*132c0*/  @!PT LDS RZ, [RZ] ;  /* 0x00000000fffff984 */ /* 0x000fe20000000800 */
[----:B------:R-:W-:Y:S01]  /*132d0*/  @!PT LDS RZ, [RZ] ;  /* 0x00000000fffff984 */ /* 0x000fe20000000800 */
[----:B------:R-:W-:Y:S01]  /*132e0*/  @!PT LDS RZ, [RZ] ;  /* 0x00000000fffff984 */ /* 0x000fe20000000800 */
[----:B------:R0:W-:Y:S06]  /*132f0*/  MEMBAR.ALL.CTA ;  /* 0x0000000000007992 */ /* 0x0001ec0000008000 */
[----:B0-----:R-:W0:Y:S01]  /*13300*/  FENCE.VIEW.ASYNC.S ;  /* 0x00000000000073c6 */ /* 0x001e220000000000 */
[----:B------:R-:W-:Y:S05]  /*13310*/  WARPSYNC.ALL ;  /* 0x0000000000007948 */ /* 0x000fea0003800000 */
[----:B0-----:R-:W-:Y:S06]  /*13320*/  BAR.SYNC.DEFER_BLOCKING 0xd, 0x100 ;  /* 0x0344000000007b1d */ /* 0x001fec0000010000 */
.L_x_1640:
[----:B------:R-:W2:Y:S02]  /*13330*/  LDL R0, [R1+0x20] ;  /* 0x0000200001007983 */ /* 0x000ea40000100800 */
[----:B--2---:R-:W-:-:S13]  /*13340*/  R2UR UR4, R0 ;  /* 0x00000000000472ca */ /* 0x004fda00000e0000 */
[----:B------:R-:W-:-:S04]  /*13350*/  MOV R0, UR4 ;  /* 0x0000000400007c02 */ /* 0x000fc80008000f00 */
[----:B------:R-:W-:-:S13]  /*13360*/  ISETP.NE.AND P0, PT, R0, 0x3, PT ;  /* 0x000000030000780c */ /* 0x000fda0003f05270 */
[----:B------:R-:W-:Y:S05]  /*13370*/  @!P0 BRA `(.L_x_1718) ;  /* 0x0000000000048947 */ /* 0x000fea0003800000 */
[----:B------:R-:W-:Y:S01]  /*13380*/  BPT.TRAP 0x1 ;  /* 0x000000040000795c */ /* 0x000fe20000300000 */
.L_x_1718:
[----:B------:R-:W-:Y:S01]  /*13390*/  IMAD R0, R22, 0x8, R16 ;  /* 0x0000000816007824 */ /* 0x000fe200078e0210 */
[----:B01-3--:R-:W-:-:S04]  /*133a0*/  SHF.L.U32 R3, R218, 0x1f, RZ ;  /* 0x0000001fda037819 */ /* 0x00bfc800000006ff */
[----:B------:R0:W1:Y:S01]  /*133b0*/  SYNCS.PHASECHK.TRANS64.TRYWAIT P2, [R0+URZ+0x30830], R3 ;  /* 0x03083003000075a7 */ /* 0x000062000804017f */
[----:B------:R-:W-:Y:S05]  /*133c0*/  @!P0 BRA `(.L_x_1719) ;  /* 0x0000000000048947 */ /* 0x000fea0003800000 */
[----:B------:R-:W-:Y:S01]  /*133d0*/  BPT.TRAP 0x1 ;  /* 0x000000040000795c */ /* 0x000fe20000300000 */
.L_x_1719:
[----:B----4-:R-:W2:Y:S02]  /*133e0*/  S2R R4, SR_TID.X ;  /* 0x0000000000047919 */ /* 0x010ea40000002100 */
[----:B--2---:R-:W-:-:S04]  /*133f0*/  LOP3.LUT R4, R4, 0x7f, RZ, 0xc0, !PT ;  /* 0x0000007f04047812 */ /* 0x004fc800078ec0ff */
[----:B------:R-:W-:Y:S01]  /*13400*/  ISETP.NE.AND P1, PT, R4, RZ, PT ;  /* 0x000000ff0400720c */ /* 0x000fe20003f25270 */
[----:B-1----:R-:W-:-:S12]  /*13410*/  @P2 BRA `(.L_x_1720) ;  /* 0x0000000000082947 */ /* 0x002fd80003800000 */
[----:B------:R-:W1:Y:S02]  /*13420*/  SYNCS.PHASECHK.TRANS64.TRYWAIT P2, [R0+URZ+0x30830], R3 ;  /* 0x03083003000075a7 */ /* 0x000e64000804017f */
[----:B-1----:R-:W-:Y:S05]  /*13430*/  @!P2 BRA `(.L_x_1721) ;  /* 0x000001c4005ca947 */ /* 0x002fea0003800000 */
.L_x_1720:
[----:B------:R-:W-:Y:S05]  /*13440*/  WARPSYNC.ALL ;  /* 0x0000000000007948 */ /* 0x000fea0003800000 */
[----:B01----:R-:W-:Y:S01]  /*13450*/  VIADD R3, R16, 0x20400 ;  /* 0x0002040010037836 */ /* 0x003fe20000000000 */
[----:B------:R-:W2:Y:S04]  /*13460*/  LDL R66, [R1+0x34] ;  /* 0x0000340001427983 */ /* 0x000ea80000100800 */
[----:B------:R-:W-:Y:S01]  /*13470*/  SHF.R.U32.HI R3, RZ, 0x4, R3 ;  /* 0x00000004ff037819 */ /* 0x000fe20000011603 */
[----:B------:R-:W2:Y:S01]  /*13480*/  LDL R78, [R1+0x14] ;  /* 0x00001400014e7983 */ /* 0x000ea20000100800 */
[----:B------:R-:W-:Y:S01]  /*13490*/  LOP3.LUT R6, R2, 0x10000, RZ, 0xfc, !PT ;  /* 0x0001000002067812 */ /* 0x000fe200078efcff */
[----:B------:R-:W-:Y:S01]  /*134a0*/  IMAD.MOV.U32 R7, RZ, RZ, 0x40000040 ;  /* 0x40000040ff077424 */ /* 0x000fe200078e00ff */
[----:B------:R-:W-:Y:S01]  /*134b0*/  LOP3.LUT R3, R3, 0x3fff, RZ, 0xc0, !PT ;  /* 0x00003fff03037812 */ /* 0x000fe200078ec0ff */
[----:B-----5:R-:W-:Y:S01]  /*134c0*/  WARPGROUP.ARRIVE ;  /* 0x00000000000079c5 */ /* 0x020fe20000000000 */
[C---:B------:R-:W-:Y:S01]  /*134d0*/  R2UR UR4, R6.reuse ;  /* 0x00000000060472ca */ /* 0x040fe200000e0000 */
[C---:B------:R-:W-:Y:S01]  /*134e0*/  VIADD R224, R6.reuse, 0x2 ;  /* 0x0000000206e07836 */ /* 0x040fe20000000000 */
[----:B------:R-:W-:Y:S01]  /*134f0*/  LOP3.LUT R237, R3, 0x10000, RZ, 0xfc, !PT ;  /* 0x0001000003ed7812 */ /* 0x000fe200078efcff */
[----:B------:R-:W-:Y:S01]  /*13500*/  IMAD.MOV.U32 R3, RZ, RZ, 0x40000040 ;  /* 0x40000040ff037424 */ /* 0x000fe200078e00ff */
[----:B------:R-:W-:Y:S01]  /*13510*/  R2UR UR5, R7 ;  /* 0x00000000070572ca */ /* 0x000fe200000e0000 */
[----:B------:R-:W-:Y:S01]  /*13520*/  IMAD.MOV.U32 R225, RZ, RZ, 0x40000040 ;  /* 0x40000040ffe17424 */ /* 0x000fe200078e00ff */
[----:B------:R-:W-:Y:S01]  /*13530*/  IADD3 R216, R6, 0x6, RZ ;  /* 0x0000000606d87810 */ /* 0x000fe20007ffe0ff */
[----:B------:R-:W-:Y:S01]  /*13540*/  IMAD R2, R22, 0x800, R237 ;  /* 0x0000080016027824 */ /* 0x000fe200078e02ed */
[----:B------:R-:W-:Y:S01]  /*13550*/  R2UR UR7, R3 ;  /* 0x00000000030772ca */ /* 0x000fe200000e0000 */
[----:B------:R-:W-:Y:S01]  /*13560*/  IMAD.MOV.U32 R5, RZ, RZ, 0x40000040 ;  /* 0x40000040ff057424 */ /* 0x000fe200078e00ff */
[----:B------:R-:W-:Y:S01]  /*13570*/  MOV R211, 0x40000040 ;  /* 0x4000004000d37802 */ /* 0x000fe20000000f00 */
[----:B------:R-:W-:Y:S01]  /*13580*/  VIADD R222, R6, 0x4 ;  /* 0x0000000406de7836 */ /* 0x000fe20000000000 */
[C---:B------:R-:W-:Y:S01]  /*13590*/  R2UR UR6, R2.reuse ;  /* 0x00000000020672ca */ /* 0x040fe200000e0000 */
[----:B------:R-:W-:Y:S01]  /*135a0*/  IMAD.MOV.U32 R223, RZ, RZ, 0x40000040 ;  /* 0x40000040ffdf7424 */ /* 0x000fe200078e00ff */
[----:B------:R-:W-:Y:S01]  /*135b0*/  IADD3 R4, R2, 0x2, RZ ;  /* 0x0000000202047810 */ /* 0x000fe20007ffe0ff */
[----:B------:R-:W-:Y:S01]  /*135c0*/  IMAD.MOV.U32 R217, RZ, RZ, 0x40000040 ;  /* 0x40000040ffd97424 */ /* 0x000fe200078e00ff */
[C---:B------:R-:W-:Y:S01]  /*135d0*/  IADD3 R202, R6.reuse, 0x804, RZ ;  /* 0x0000080406ca7810 */ /* 0x040fe20007ffe0ff */
[----:B------:R-:W-:Y:S01]  /*135e0*/  VIADD R214, R6, 0x400 ;  /* 0x0000040006d67836 */ /* 0x000fe20000000000 */
[----:B------:R-:W-:Y:S01]  /*135f0*/  MOV R13, 0x40000040 ;  /* 0x40000040000d7802 */ /* 0x000fe20000000f00 */
[----:B------:R-:W-:-:S02]  /*13600*/  IMAD.MOV.U32 R215, RZ, RZ, 0x40000040 ;  /* 0x40000040ffd77424 */ /* 0x000fc400078e00ff */
[----:B------:R-:W-:Y:S02]  /*13610*/  VIADD R212, R6, 0x402 ;  /* 0x0000040206d47836 */ /* 0x000fe40000000000 */
[----:B------:R-:W-:Y:S02]  /*13620*/  IMAD.MOV.U32 R213, RZ, RZ, 0x40000040 ;  /* 0x40000040ffd57424 */ /* 0x000fe400078e00ff */
[----:B------:R-:W-:Y:S01]  /*13630*/  HGMMA.64x64x16.F32 R24, gdesc[UR4], RZ, !UPT, gsb0 ;  /* 0x00e00000041879f0 */ /* 0x000fe2000c0008ff */
[----:B------:R-:W-:Y:S01]  /*13640*/  R2UR UR4, R224 ;  /* 0x00000000e00472ca */ /* 0x000fe200000e0000 */
[C---:B------:R-:W-:Y:S01]  /*13650*/  VIADD R210, R6.reuse, 0x404 ;  /* 0x0000040406d27836 */ /* 0x040fe20000000000 */
[----:B------:R-:W-:Y:S01]  /*13660*/  R2UR UR5, R225 ;  /* 0x00000000e10572ca */ /* 0x000fe200000e0000 */
[----:B------:R-:W-:Y:S01]  /*13670*/  VIADD R208, R6, 0x406 ;  /* 0x0000040606d07836 */ /* 0x000fe20000000000 */
[----:B------:R-:W-:Y:S01]  /*13680*/  R2UR UR6, R4 ;  /* 0x00000000040672ca */ /* 0x000fe200000e0000 */
[----:B------:R-:W-:Y:S01]  /*13690*/  VIADD R4, R2, 0x4 ;  /* 0x0000000402047836 */ /* 0x000fe20000000000 */
[----:B------:R-:W-:Y:S01]  /*136a0*/  R2UR UR7, R5 ;  /* 0x00000000050772ca */ /* 0x000fe200000e0000 */
[----:B------:R-:W-:-:S02]  /*136b0*/  IMAD.MOV.U32 R5, RZ, RZ, 0x40000040 ;  /* 0x40000040ff057424 */ /* 0x000fc400078e00ff */
[----:B------:R-:W-:Y:S02]  /*136c0*/  IMAD.MOV.U32 R209, RZ, RZ, 0x40000040 ;  /* 0x40000040ffd17424 */ /* 0x000fe400078e00ff */
[C---:B------:R-:W-:Y:S02]  /*136d0*/  VIADD R206, R6.reuse, 0x800 ;  /* 0x0000080006ce7836 */ /* 0x040fe40000000000 */
[----:B------:R-:W-:Y:S02]  /*136e0*/  IMAD.MOV.U32 R207, RZ, RZ, 0x40000040 ;  /* 0x40000040ffcf7424 */ /* 0x000fe400078e00ff */
[----:B------:R-:W-:Y:S02]  /*136f0*/  VIADD R204, R6, 0x802 ;  /* 0x0000080206cc7836 */ /* 0x000fe40000000000 */
[----:B------:R-:W-:Y:S02]  /*13700*/  IMAD.MOV.U32 R205, RZ, RZ, 0x40000040 ;  /* 0x40000040ffcd7424 */ /* 0x000fe400078e00ff */
[----:B------:R-:W-:-:S02]  /*13710*/  IMAD.MOV.U32 R203, RZ, RZ, 0x40000040 ;  /* 0x40000040ffcb7424 */ /* 0x000fc400078e00ff */
[C---:B------:R-:W-:Y:S02]  /*13720*/  VIADD R20, R6.reuse, 0x806 ;  /* 0x0000080606147836 */ /* 0x040fe40000000000 */
[----:B------:R-:W-:Y:S02]  /*13730*/  IMAD.MOV.U32 R21, RZ, RZ, 0x40000040 ;  /* 0x40000040ff157424 */ /* 0x000fe400078e00ff */
[C---:B------:R-:W-:Y:S02]  /*13740*/  VIADD R14, R6.reuse, 0xc00 ;  /* 0x00000c00060e7836 */ /* 0x040fe40000000000 */
[----:B------:R-:W-:Y:S02]  /*13750*/  IMAD.MOV.U32 R15, RZ, RZ, 0x40000040 ;  /* 0x40000040ff0f7424 */ /* 0x000fe400078e00ff */
[C---:B------:R-:W-:Y:S02]  /*13760*/  VIADD R12, R6.reuse, 0xc02 ;  /* 0x00000c02060c7836 */ /* 0x040fe40000000000 */
[----:B------:R-:W-:-:S02]  /*13770*/  VIADD R10, R6, 0xc04 ;  /* 0x00000c04060a7836 */ /* 0x000fc40000000000 */
[----:B------:R-:W-:Y:S02]  /*13780*/  IMAD.MOV.U32 R11, RZ, RZ, 0x40000040 ;  /* 0x40000040ff0b7424 */ /* 0x000fe400078e00ff */
[----:B------:R-:W-:Y:S02]  /*13790*/  VIADD R8, R6, 0xc06 ;  /* 0x00000c0606087836 */ /* 0x000fe40000000000 */
[----:B------:R-:W-:Y:S02]  /*137a0*/  IMAD.MOV.U32 R9, RZ, RZ, 0x40000040 ;  /* 0x40000040ff097424 */ /* 0x000fe400078e00ff */
[----:B------:R-:W-:Y:S02]  /*137b0*/  IMAD.MOV.U32 R3, RZ, RZ, 0x40000040 ;  /* 0x40000040ff037424 */ /* 0x000fe400078e00ff */
[----:B------:R-:W-:Y:S02]  /*137c0*/  @!P1 VIADD R0, R0, 0x30840 ;  /* 0x0003084000009836 */ /* 0x000fe40000000000 */
[----:B------:R-:W-:-:S04]  /*137d0*/  IMAD.MOV.U32 R69, RZ, RZ, -0x40 ;  /* 0xffffffc0ff457424 */ /* 0x000fc800078e00ff */
[----:B------:R-:W-:Y:S01]  /*137e0*/  IMAD R69, R100, R69, 0x40 ;  /* 0x0000004064457424 */ /* 0x000fe200078e0245 */
[----:B------:R-:W-:Y:S02]  /*137f0*/  WARPGROUP.DEPBAR.LE gsb0, 0x0 ;  /* 0x00008000000079c5 */ /* 0x000fe40000010000 */
[----:B------:R-:W-:-:S06]  /*13800*/  WARPGROUP.ARRIVE ;  /* 0x00000000000079c5 */ /* 0x000fcc0000000000 */
[----:B------:R-:W-:Y:S01]  /*13810*/  HGMMA.64x64x16.F32 R24, gdesc[UR4], R24, gsb0 ;  /* 0x00e00000041879f0 */ /* 0x000fe20008000818 */
[----:B------:R-:W-:Y:S02]  /*13820*/  R2UR UR4, R222 ;  /* 0x00000000de0472ca */ /* 0x000fe400000e0000 */
[----:B------:R-:W-:Y:S02]  /*13830*/  R2UR UR5, R223 ;  /* 0x00000000df0572ca */ /* 0x000fe400000e0000 */
[----:B------:R-:W-:Y:S01]  /*13840*/  R2UR UR6, R4 ;  /* 0x00000000040672ca */ /* 0x000fe200000e0000 */
[----:B------:R-:W-:Y:S01]  /*13850*/  VIADD R4, R2, 0x6 ;  /* 0x0000000602047836 */ /* 0x000fe20000000000 */
[----:B------:R-:W-:Y:S01]  /*13860*/  R2UR UR7, R5 ;  /* 0x00000000050772ca */ /* 0x000fe200000e0000 */
[----:B------:R-:W-:Y:S01]  /*13870*/  IMAD.MOV.U32 R5, RZ, RZ, 0x40000040 ;  /* 0x40000040ff057424 */ /* 0x000fe200078e00ff */
[----:B------:R-:W-:Y:S02]  /*13880*/  WARPGROUP.DEPBAR.LE gsb0, 0x0 ;  /* 0x00008000000079c5 */ /* 0x000fe40000010000 */
[----:B------:R-:W-:-:S09]  /*13890*/  WARPGROUP.ARRIVE ;  /* 0x00000000000079c5 */ /* 0x000fd20000000000 */
[----:B------:R-:W-:Y:S01]  /*138a0*/  HGMMA.64x64x16.F32 R24, gdesc[UR4], R24, gsb0 ;  /* 0x00e00000041879f0 */ /* 0x000fe20008000818 */
[----:B------:R-:W-:Y:S02]  /*138b0*/  R2UR UR4, R216 ;  /* 0x00000000d80472ca */ /* 0x000fe400000e0000 */
[----:B------:R-:W-:Y:S02]  /*138c0*/  R2UR UR5, R217 ;  /* 0x00000000d90572ca */ /* 0x000fe400000e0000 */
[----:B------:R-:W-:Y:S01]  /*138d0*/  R2UR UR6, R4 ;  /* 0x00000000040672ca */ /* 0x000fe200000e0000 */
[----:B------:R-:W-:Y:S01]  /*138e0*/  VIADD R4, R2, 0x200 ;  /* 0x0000020002047836 */ /* 0x000fe20000000000 */
[----:B------:R-:W-:Y:S02]  /*138f0*/  R2UR UR7, R5 ;  /* 0x00000000050772ca */ /* 0x000fe400000e0000 */
[----:B------:R-:W-:Y:S01]  /*13900*/  MOV R5, 0x40000040 ;  /* 0x4000004000057802 */ /* 0x000fe20000000f00 */
[----:B------:R-:W-:-:S02]  /*13910*/  WARPGROUP.DEPBAR.LE gsb0, 0x0 ;  /* 0x00008000000079c5 */ /* 0x000fc40000010000 */
[----:B------:R-:W-:-:S08]  /*13920*/  WARPGROUP.ARRIVE ;  /* 0x00000000000079c5 */ /* 0x000fd00000000000 */
        /* <DEDUP_REMOVED lines=30> */
[----:B------:R-:W-:Y:S02]  /*13b10*/  R2UR UR6, R4 ;  /* 0x00000000040672ca */ /* 0x000fe400000e0000 */
[----:B------:R-:W-:Y:S01]  /*13b20*/  R2UR UR7, R5 ;  /* 0x00000000050772ca */ /* 0x000fe200000e0000 */
[----:B------:R-:W-:Y:S01]  /*13b30*/  IMAD.MOV.U32 R5, RZ, RZ, 0x40000040 ;  /* 0x40000040ff057424 */ /* 0x000fe200078e00ff */
[----:B------:R-:W-:Y:S01]  /*13b40*/  IADD3 R4, R2, 0x400, RZ ;  /* 0x0000040002047810 */ /* 0x000fe20007ffe0ff */
        /* <DEDUP_REMOVED lines=51> */
[C---:B------:R-:W-:Y:S01]  /*13e80*/  VIADD R4, R2.reuse, 0x604 ;  /* 0x0000060402047836 */ /* 0x040fe20000000000 */
        /* <DEDUP_REMOVED lines=8> */
[----:B------:R-:W-:Y:S02]  /*13f10*/  R2UR UR6, R4 ;  /* 0x00000000040672ca */ /* 0x000fe400000e0000 */
[----:B------:R-:W-:Y:S01]  /*13f20*/  R2UR UR7, R5 ;  /* 0x00000000050772ca */ /* 0x000fe200000e0000 */
[----:B------:R-:W-:Y:S02]  /*13f30*/  WARPGROUP.DEPBAR.LE gsb0, 0x0 ;  /* 0x00008000000079c5 */ /* 0x000fe40000010000 */
[----:B------:R-:W-:-:S10]  /*13f40*/  WARPGROUP.ARRIVE ;  /* 0x00000000000079c5 */ /* 0x000fd40000000000 */
[----:B------:R-:W-:Y:S01]  /*13f50*/  HGMMA.64x64x16.F32 R24, gdesc[UR4], R24, gsb0 ;  /* 0x00e00000041879f0 */ /* 0x000fe20008000818 */
[----:B------:R-:W-:Y:S02]  /*13f60*/  R2UR UR4, R8 ;  /* 0x00000000080472ca */ /* 0x000fe400000e0000 */
[----:B------:R-:W-:Y:S02]  /*13f70*/  R2UR UR5, R9 ;  /* 0x00000000090572ca */ /* 0x000fe400000e0000 */
[----:B------:R-:W-:Y:S02]  /*13f80*/  R2UR UR6, R2 ;  /* 0x00000000020672ca */ /* 0x000fe400000e0000 */
[----:B------:R-:W-:Y:S01]  /*13f90*/  R2UR UR7, R3 ;  /* 0x00000000030772ca */ /* 0x000fe200000e0000 */
[----:B------:R-:W0:Y:S02]  /*13fa0*/  LDC R2, c[0x0][0x448] ;  /* 0x00011200ff027b82 */ /* 0x000e240000000800 */
[----:B0-----:R-:W-:-:S13]  /*13fb0*/  ISETP.NE.AND P2, PT, R2, 0x1, PT ;  /* 0x000000010200780c */ /* 0x001fda0003f45270 */
[----:B------:R-:W0:Y:S01]  /*13fc0*/  @P2 LDC R3, c[0x0][0x44c] ;  /* 0x00011300ff032b82 */ /* 0x000e220000000800 */
[----:B------:R-:W-:Y:S02]  /*13fd0*/  WARPGROUP.DEPBAR.LE gsb0, 0x0 ;  /* 0x00008000000079c5 */ /* 0x000fe40000010000 */
[----:B------:R-:W-:-:S06]  /*13fe0*/  WARPGROUP.ARRIVE ;  /* 0x00000000000079c5 */ /* 0x000fcc0000000000 */
[----:B------:R-:W-:Y:S01]  /*13ff0*/  HGMMA.64x64x16.F32 R24, gdesc[UR4], R24, gsb0 ;  /* 0x00e00000041879f0 */ /* 0x000fe20008000818 */
[----:B------:R-:W-:Y:S02]  /*14000*/  ULDC UR4, c[0x0][0x9d8] ;  /* 0x0002760000047ab9 */ /* 0x000fe40000000800 */
[----:B------:R-:W-:Y:S02]  /*14010*/  WARPGROUP.DEPBAR.LE gsb0, 0x0 ;  /* 0x00008000000079c5 */ /* 0x000fe40000010000 */
[----:B------:R-:W-:Y:S01]  /*14020*/  FMUL.FTZ R57, R25, UR4 ;  /* 0x0000000419397c20 */ /* 0x000fe20008410000 */
[----:B------:R-:W-:Y:S01]  /*14030*/  FMUL.FTZ R58, R28, UR4 ;  /* 0x000000041c3a7c20 */ /* 0x000fe20008410000 */
[----:B------:R-:W1:Y:S01]  /*14040*/  @P2 LDC R25, c[0x0][0x450] ;  /* 0x00011400ff192b82 */ /* 0x000e620000000800 */
[----:B------:R-:W-:Y:S01]  /*14050*/  FMUL.FTZ R28, R34, UR4 ;  /* 0x00000004221c7c20 */ /* 0x000fe20008410000 */
[----:B------:R-:W-:Y:S01]  /*14060*/  FMUL.FTZ R34, R46, UR4 ;  /* 0x000000042e227c20 */ /* 0x000fe20008410000 */
[----:B------:R-:W-:Y:S01]  /*14070*/  FMUL.FTZ R46, R48, UR4 ;  /* 0x00000004302e7c20 */ /* 0x000fe20008410000 */
[----:B--2---:R-:W-:-:S02]  /*14080*/  IMAD.IADD R48, R66, 0x1, R78 ;  /* 0x0000000142307824 */ /* 0x004fc400078e024e */
[----:B------:R-:W-:Y:S01]  /*14090*/  FMUL.FTZ R56, R24, UR4 ;  /* 0x0000000418387c20 */ /* 0x000fe20008410000 */
[----:B------:R-:W-:Y:S01]  /*140a0*/  FMUL.FTZ R4, R26, UR4 ;  /* 0x000000041a047c20 */ /* 0x000fe20008410000 */
[----:B------:R-:W-:Y:S01]  /*140b0*/  FMUL.FTZ R60, R32, UR4 ;  /* 0x00000004203c7c20 */ /* 0x000fe20008410000 */
[----:B0-----:R-:W-:-:S04]  /*140c0*/  @P2 IMAD.HI.U32 R2, R48, R3, RZ ;  /* 0x0000000330022227 */ /* 0x001fc800078e00ff */
        /* <DEDUP_REMOVED lines=15> */
[----:B-1----:R-:W-:Y:S01]  /*141c0*/  @P2 SHF.R.U32.HI R48, RZ, R25, R2 ;  /* 0x00000019ff302219 */ /* 0x002fe20000011602 */
[----:B------:R-:W-:Y:S01]  /*141d0*/  FMUL.FTZ R33, R43, UR4 ;  /* 0x000000042b217c20 */ /* 0x000fe20008410000 */
[----:B------:R-:W0:Y:S01]  /*141e0*/  LDC.64 R24, c[0x0][0x9e0] ;  /* 0x00027800ff187b82 */ /* 0x000e220000000a00 */
[----:B------:R-:W-:Y:S01]  /*141f0*/  @!P1 PRMT R2, RZ, 0x654, R0 ;  /* 0x00000654ff029816 */ /* 0x000fe20000000000 */
        /* <DEDUP_REMOVED lines=8> */
[----:B------:R-:W-:Y:S01]  /*14280*/  ULDC UR4, c[0x0][0x9dc] ;  /* 0x0002770000047ab9 */ /* 0x000fe20000000800 */
[----:B------:R1:W-:Y:S01]  /*14290*/  @!P1 SYNCS.ARRIVE.TRANS64.RED.A1T0 RZ, [R2+URZ], RZ ;  /* 0x000000ff02ff99a7 */ /* 0x0003e2000810043f */
[----:B------:R-:W-:Y:S01]  /*142a0*/  ULOP3.LUT UR8, URZ, UR4, URZ, 0x33, !UPT ;  /* 0x000000043f087292 */ /* 0x000fe2000f8e333f */
[----:B------:R-:W2:Y:S01]  /*142b0*/  SHFL.IDX PT, R39, R48, RZ, 0x1c1f ;  /* 0x001c1fff30277589 */ /* 0x000ea200000e0000 */
[----:B------:R-:W3:Y:S01]  /*142c0*/  MUFU.TANH R56, R56 ;  /* 0x0000003800387308 */ /* 0x000ee20000002400 */
[----:B------:R-:W-:-:S02]  /*142d0*/  IADD3 R66, -R230, R220, R69 ;  /* 0x000000dce6427210 */ /* 0x000fc40007ffe145 */
[----:B------:R-:W-:Y:S02]  /*142e0*/  LEA R52, R100, 0xffffffc0, 0x6 ;  /* 0xffffffc064347811 */ /* 0x000fe400078e30ff */
[----:B-1----:R-:W-:-:S03]  /*142f0*/  IADD3 R2, -R230, 0x1, R69 ;  /* 0x00000001e6027810 */ /* 0x002fc60007ffe145 */
[----:B------:R-:W1:Y:S01]  /*14300*/  MUFU.TANH R57, R57 ;  /* 0x0000003900397308 */ /* 0x000e620000002400 */
[----:B------:R-:W-:Y:S01]  /*14310*/  IADD3 R71, -R219, R2, R220 ;  /* 0x00000002db477210 */ /* 0x000fe20007ffe1dc */
[----:B------:R-:W-:Y:S01]  /*14320*/  IMAD.U32 R2, RZ, RZ, UR8 ;  /* 0x00000008ff027e24 */ /* 0x000fe2000f8e00ff */
[----:B0-----:R-:W-:Y:S02]  /*14330*/  ISETP.GE.AND P3, PT, R25, 0x1, PT ;  /* 0x000000011900780c */ /* 0x001fe40003f66270 */
[C---:B------:R-:W-:Y:S01]  /*14340*/  IADD3 R54, R71.reuse, UR8, RZ ;  /* 0x0000000847367c10 */ /* 0x040fe2000fffe0ff */
[----:B------:R-:W-:Y:S01]  /*14350*/  IMAD.IADD R71, R71, 0x1, R24 ;  /* 0x0000000147477824 */ /* 0x000fe200078e0218 */
[----:B------:R0:W-:Y:S01]  /*14360*/  STL [R1+0x8], R2 ;  /* 0x0000080201007387 */ /* 0x0001e20000100800 */
[----:B------:R-:W4:Y:S02]  /*14370*/  MUFU.TANH R4, R4 ;  /* 0x0000000400047308 */ /* 0x000f240000002400 */
[----:B--2---:R-:W-:-:S06]  /*14380*/  IMAD.IADD R70, R54, 0x1, R39 ;  /* 0x0000000136467824 */ /* 0x004fcc00078e0227 */
[----:B------:R-:W2:Y:S01]  /*14390*/  MUFU.TANH R5, R5 ;  /* 0x0000000500057308 */ /* 0x000ea20000002400 */
[----:B------:R-:W-:-:S07]  /*143a0*/  VIADDMNMX R68, R39, R71, R66, PT ;  /* 0x0000004727447246 */ /* 0x000fce0003800142 */
        /* <DEDUP_REMOVED lines=27> */
[----:B------:R-:W0:Y:S01]  /*14560*/  MUFU.TANH R38, R38 ;  /* 0x0000002600267308 */ /* 0x000e220000002400 */
[----:B-1234-:R-:W-:Y:S05]  /*14570*/  @!P3 BRA `(.L_x_1722) ;  /* 0x000000000050b947 */ /* 0x01efea0003800000 */
[----:B------:R-:W-:Y:S01]  /*14580*/  IADD3 R39, -R219, R220, R39 ;  /* 0x000000dcdb277210 */ /* 0x000fe20007ffe127 */
[----:B------:R-:W-:Y:S03]  /*14590*/  BSSY B0, `(.L_x_1723) ;  /* 0x000000e000007945 */ /* 0x000fe60003800000 */
[----:B------:R-:W-:-:S13]  /*145a0*/  ISETP.GT.AND P4, PT, R39, -0x1, PT ;  /* 0xffffffff2700780c */ /* 0x000fda0003f84270 */
[----:B------:R-:W-:Y:S05]  /*145b0*/  @P4 BRA `(.L_x_1724) ;  /* 0x00000000001c4947 */ /* 0x000fea0003800000 */
[----:B------:R-:W-:Y:S02]  /*145c0*/  ISETP.NE.AND P4, PT, R25, 0x1, PT ;  /* 0x000000011900780c */ /* 0x000fe40003f85270 */
[----:B------:R-:W-:-:S11]  /*145d0*/  LOP3.LUT R39, RZ, R39, RZ, 0x33, !PT ;  /* 0x00000027ff277212 */ /* 0x000fd600078e33ff */
[----:B0-----:R-:W0:Y:S02]  /*145e0*/  @P4 LDC.64 R2, c[0x0][0x9e8] ;  /* 0x00027a00ff024b82 */ /* 0x001e240000000a00 */
[----:B0-----:R-:W-:-:S05]  /*145f0*/  @P4 IMAD.HI.U32 R2, R39, R2, RZ ;  /* 0x0000000227024227 */ /* 0x001fca00078e00ff */
[----:B------:R-:W-:-:S04]  /*14600*/  @P4 SHF.R.U32.HI R39, RZ, R3, R2 ;  /* 0x00000003ff274219 */ /* 0x000fc80000011602 */
[----:B------:R-:W-:Y:S01]  /*14610*/  LOP3.LUT R39, RZ, R39, RZ, 0x33, !PT ;  /* 0x00000027ff277212 */ /* 0x000fe200078e33ff */
[----:B------:R-:W-:Y:S06]  /*14620*/  BRA `(.L_x_1725) ;  /* 0x0000000000107947 */ /* 0x000fec0003800000 */
.L_x_1724:
[----:B------:R-:W-:-:S13]  /*14630*/  ISETP.NE.AND P4, PT, R25, 0x1, PT ;  /* 0x000000011900780c */ /* 0x000fda0003f85270 */
[----:B0-----:R-:W0:Y:S02]  /*14640*/  @P4 LDC.64 R2, c[0x0][0x9e8] ;  /* 0x00027a00ff024b82 */ /* 0x001e240000000a00 */
[----:B0-----:R-:W-:-:S05]  /*14650*/  @P4 IMAD.HI.U32 R2, R39, R2, RZ ;  /* 0x0000000227024227 */ /* 0x001fca00078e00ff */
[----:B------:R-:W-:-:S07]  /*14660*/  @P4 SHF.R.U32.HI R39, RZ, R3, R2 ;  /* 0x00000003ff274219 */ /* 0x000fce0000011602 */
.L_x_1725:
[----:B------:R-:W-:Y:S05]  /*14670*/  BSYNC B0 ;  /* 0x0000000000007941 */ /* 0x000fea0003800000 */
.L_x_1723:
[----:B------:R-:W-:-:S04]  /*14680*/  IMAD R39, R39, R25, -R52 ;  /* 0x0000001927277224 */ /* 0x000fc800078e0a34 */
[----:B------:R-:W-:-:S05]  /*14690*/  IMAD.IADD R39, R39, 0x1, -R230 ;  /* 0x0000000127277824 */ /* 0x000fca00078e0ae6 */
[----:B------:R-:W-:Y:S02]  /*146a0*/  VIMNMX R70, R70, R39, !PT ;  /* 0x0000002746467248 */ /* 0x000fe40007fe0100 */
[----:B------:R-:W-:-:S07]  /*146b0*/  VIADDMNMX R68, R39, R25, R68, PT ;  /* 0x0000001927447246 */ /* 0x000fce0003800144 */
.L_x_1722:
[C---:B------:R-:W-:Y:S02]  /*146c0*/  ISETP.GE.AND P4, PT, R69.reuse, 0x2, PT ;  /* 0x000000024500780c */ /* 0x040fe40003f86270 */
[----:B------:R-:W-:Y:S02]  /*146d0*/  ISETP.GE.AND P6, PT, R69, 0x9, PT ;  /* 0x000000094500780c */ /* 0x000fe40003fc6270 */
[----:B------:R-:W-:Y:S02]  /*146e0*/  ISETP.GT.AND P5, PT, R70, 0x1, !P4 ;  /* 0x000000014600780c */ /* 0x000fe400067a4270 */
[----:B------:R-:W-:Y:S02]  /*146f0*/  P2R R75, PR, RZ, 0x40 ;  /* 0x00000040ff4b7803 */ /* 0x000fe40000000000 */
[----:B------:R-:W-:-:S04]  /*14700*/  ISETP.LT.OR P5, PT, R68, 0x2, P5 ;  /* 0x000000024400780c */ /* 0x000fc80002fa1670 */
[----:B------:R-:W-:Y:S02]  /*14710*/  FSEL R39, R57, -INF , !P5 ;  /* 0xff80000039277808 */ /* 0x000fe40006800000 */
[----:B------:R-:W-:Y:S02]  /*14720*/  ISETP.GT.AND P5, PT, R70, 0x8, !P6 ;  /* 0x000000084600780c */ /* 0x000fe400077a4270 */
[----:B------:R-:W-:Y:S02]  /*14730*/  ISETP.GE.AND P6, PT, R69, 0xa, PT ;  /* 0x0000000a4500780c */ /* 0x000fe40003fc6270 */
[----:B------:R-:W-:-:S04]  /*14740*/  ISETP.LT.OR P5, PT, R68, 0x9, P5 ;  /* 0x000000094400780c */ /* 0x000fc80002fa1670 */
[----:B0-----:R-:W-:Y:S02]  /*14750*/  FSEL R41, R58, -INF , !P5 ;  /* 0xff8000003a297808 */ /* 0x001fe40006800000 */
        /* <DEDUP_REMOVED lines=23> */
[----:B------:R-:W-:Y:S02]  /*148d0*/  ISETP.GE.AND P6, PT, R69, 0x21, PT ;  /* 0x000000214500780c */ /* 0x000fe40003fc6270 */
        /* <DEDUP_REMOVED lines=39> */
[----:B------:R-:W-:Y:S02]  /*14b50*/  ISETP.GE.AND P6, PT, R69, 0x3a, PT ;  /* 0x0000003a4500780c */ /* 0x000fe40003fc6270 */
[----:B------:R-:W0:Y:S02]  /*14b60*/  SHFL.IDX PT, R69, R48, 0x1, 0x1c1f ;  /* 0x003c1f0030457f89 */ /* 0x000e2400000e0000 */
[----:B------:R-:W-:Y:S02]  /*14b70*/  P2R R46, PR, RZ, 0x40 ;  /* 0x00000040ff2e7803 */ /* 0x000fe40000000000 */
[----:B------:R-:W-:-:S04]  /*14b80*/  ISETP.GT.AND P6, PT, R70, 0x39, !P6 ;  /* 0x000000394600780c */ /* 0x000fc800077c4270 */
[----:B------:R-:W-:-:S04]  /*14b90*/  ISETP.LT.OR P6, PT, R68, 0x3a, P6 ;  /* 0x0000003a4400780c */ /* 0x000fc800037c1670 */
[----:B------:R-:W-:Y:S02]  /*14ba0*/  FSEL R67, R67, -INF , !P6 ;  /* 0xff80000043437808 */ /* 0x000fe40007000000 */
[----:B0-----:R-:W-:Y:S01]  /*14bb0*/  VIADDMNMX R66, R69, R71, R66, PT ;  /* 0x0000004745427246 */ /* 0x001fe20003800142 */
[----:B------:R-:W-:Y:S01]  /*14bc0*/  IMAD.IADD R54, R54, 0x1, R69 ;  /* 0x0000000136367824 */ /* 0x000fe200078e0245 */
[----:B------:R-:W-:Y:S06]  /*14bd0*/  @!P3 BRA `(.L_x_1726) ;  /* 0x000000000050b947 */ /* 0x000fec0003800000 */
[----:B------:R-:W-:Y:S01]  /*14be0*/  IADD3 R69, -R219, R220, R69 ;  /* 0x000000dcdb457210 */ /* 0x000fe20007ffe145 */
[----:B------:R-:W-:Y:S03]  /*14bf0*/  BSSY B0, `(.L_x_1727) ;  /* 0x000000e000007945 */ /* 0x000fe60003800000 */
        /* <DEDUP_REMOVED lines=9> */
.L_x_1728:
[----:B------:R-:W-:-:S13]  /*14c90*/  ISETP.NE.AND P6, PT, R25, 0x1, PT ;  /* 0x000000011900780c */ /* 0x000fda0003fc5270 */
[----:B------:R-:W0:Y:S02]  /*14ca0*/  @P6 LDC.64 R2, c[0x0][0x9e8] ;  /* 0x00027a00ff026b82 */ /* 0x000e240000000a00 */
[----:B0-----:R-:W-:-:S05]  /*14cb0*/  @P6 IMAD.HI.U32 R2, R69, R2, RZ ;  /* 0x0000000245026227 */ /* 0x001fca00078e00ff */
[----:B------:R-:W-:-:S07]  /*14cc0*/  @P6 SHF.R.U32.HI R69, RZ, R3, R2 ;  /* 0x00000003ff456219 */ /* 0x000fce0000011602 */
.L_x_1729:
[----:B------:R-:W-:Y:S05]  /*14cd0*/  BSYNC B0 ;  /* 0x0000000000007941 */ /* 0x000fea0003800000 */
.L_x_1727:
[----:B------:R-:W-:-:S04]  /*14ce0*/  IMAD R69, R69, R25, -R52 ;  /* 0x0000001945457224 */ /* 0x000fc800078e0a34 */
[----:B------:R-:W-:-:S05]  /*14cf0*/  IMAD.IADD R69, R69, 0x1, -R230 ;  /* 0x0000000145457824 */ /* 0x000fca00078e0ae6 */
[----:B------:R-:W-:Y:S02]  /*14d00*/  VIMNMX R54, R54, R69, !PT ;  /* 0x0000004536367248 */ /* 0x000fe40007fe0100 */
[----:B------:R-:W-:-:S07]  /*14d10*/  VIADDMNMX R66, R69, R25, R66, PT ;  /* 0x0000001945427246 */ /* 0x000fce0003800142 */
.L_x_1726:
[----:B------:R-:W-:Y:S01]  /*14d20*/  ISETP.GT.AND P4, PT, R54, 0x1, !P4 ;  /* 0x000000013600780c */ /* 0x000fe20006784270 */
[----:B------:R-:W-:Y:S01]  /*14d30*/  ULDC UR4, c[0x0][0x988] ;  /* 0x0002620000047ab9 */ /* 0x000fe20000000800 */
[----:B------:R-:W-:Y:S02]  /*14d40*/  ISETP.NE.AND P6, PT, R75, RZ, PT ;  /* 0x000000ff4b00720c */ /* 0x000fe40003fc5270 */
[----:B------:R-:W-:Y:S02]  /*14d50*/  ISETP.LT.OR P4, PT, R66, 0x2, P4 ;  /* 0x000000024200780c */ /* 0x000fe40002781670 */
[----:B------:R-:W-:Y:S02]  /*14d60*/  FMNMX.FTZ R2, R56, R39, !PT ;  /* 0x0000002738027209 */ /* 0x000fe40007810000 */
[----:B------:R-:W-:Y:S02]  /*14d70*/  FSEL R5, R5, -INF , !P4 ;  /* 0xff80000005057808 */ /* 0x000fe40006000000 */
[----:B------:R-:W-:-:S02]  /*14d80*/  ISETP.GT.AND P4, PT, R54, 0x8, !P6 ;  /* 0x000000083600780c */ /* 0x000fc40007784270 */
[----:B------:R-:W-:Y:S02]  /*14d90*/  FMNMX.FTZ R2, R41, R2, !PT ;  /* 0x0000000229027209 */ /* 0x000fe40007810000 */
[----:B------:R-:W-:Y:S02]  /*14da0*/  ISETP.LT.OR P4, PT, R66, 0x9, P4 ;  /* 0x000000094200780c */ /* 0x000fe40002781670 */
[----:B------:R-:W-:Y:S02]  /*14db0*/  FMNMX.FTZ R2, R43, R2, !PT ;  /* 0x000000022b027209 */ /* 0x000fe40007810000 */
[----:B------:R-:W-:Y:S02]  /*14dc0*/  FSEL R69, R26, -INF , !P4 ;  /* 0xff8000001a457808 */ /* 0x000fe40006000000 */
[----:B------:R-:W-:Y:S02]  /*14dd0*/  ISETP.NE.AND P4, PT, R58, RZ, PT ;  /* 0x000000ff3a00720c */ /* 0x000fe40003f85270 */
[----:B------:R-:W-:-:S02]  /*14de0*/  FMNMX.FTZ R2, R45, R2, !PT ;  /* 0x000000022d027209 */ /* 0x000fc40007810000 */
[----:B------:R-:W-:Y:S02]  /*14df0*/  ISETP.GT.AND P4, PT, R54, 0x9, !P4 ;  /* 0x000000093600780c */ /* 0x000fe40006784270 */
[----:B------:R-:W-:Y:S02]  /*14e00*/  FMNMX.FTZ R2, R47, R2, !PT ;  /* 0x000000022f027209 */ /* 0x000fe40007810000 */
[----:B------:R-:W-:Y:S02]  /*14e10*/  ISETP.LT.OR P4, PT, R66, 0xa, P4 ;  /* 0x0000000a4200780c */ /* 0x000fe40002781670 */
        /* <DEDUP_REMOVED lines=21> */
[----:B------:R-:W-:Y:S02]  /*14f70*/  ISETP.NE.AND P6, PT, R50, RZ, PT ;  /* 0x000000ff3200720c */ /* 0x000fe40003fc5270 */
[----:B------:R-:W-:Y:S02]  /*14f80*/  FSEL R73, R30, -INF , !P4 ;  /* 0xff8000001e497808 */ /* 0x000fe40006000000 */
[----:B------:R-:W-:Y:S02]  /*14f90*/  ISETP.NE.AND P4, PT, R62, RZ, PT ;  /* 0x000000ff3e00720c */ /* 0x000fe40003f85270 */
[----:B------:R-:W-:Y:S01]  /*14fa0*/  FMNMX.FTZ R30, R67, R2, !PT ;  /* 0x00000002431e7209 */ /* 0x000fe20007810000 */
[----:B------:R-:W-:Y:S01]  /*14fb0*/  IMAD.U32 R2, RZ, RZ, UR4 ;  /* 0x00000004ff027e24 */ /* 0x000fe2000f8e00ff */
[C---:B------:R-:W-:Y:S02]  /*14fc0*/  ISETP.GT.AND P4, PT, R54.reuse, 0x19, !P4 ;  /* 0x000000193600780c */ /* 0x040fe40006784270 */
[----:B------:R-:W-:Y:S01]  /*14fd0*/  ISETP.GT.AND P5, PT, R54, 0x38, !P5 ;  /* 0x000000383600780c */ /* 0x000fe20006fa4270 */
[----:B------:R-:W0:Y:S01]  /*14fe0*/  SHFL.BFLY PT, R3, R30, 0x2, 0x1f ;  /* 0x0c401f001e037f89 */ /* 0x000e2200000e0000 */
[----:B------:R-:W-:-:S02]  /*14ff0*/  ISETP.LT.OR P4, PT, R66, 0x1a, P4 ;  /* 0x0000001a4200780c */ /* 0x000fc40002781670 */
[----:B------:R-:W-:Y:S02]  /*15000*/  ISETP.LT.OR P5, PT, R66, 0x39, P5 ;  /* 0x000000394200780c */ /* 0x000fe40002fa1670 */
[----:B------:R-:W-:Y:S02]  /*15010*/  FSEL R31, R31, -INF , !P4 ;  /* 0xff8000001f1f7808 */ /* 0x000fe40006000000 */
[----:B------:R-:W-:-:S04]  /*15020*/  ISETP.NE.AND P4, PT, R74, RZ, PT ;  /* 0x000000ff4a00720c */ /* 0x000fc80003f85270 */
[----:B------:R-:W-:-:S04]  /*15030*/  ISETP.GT.AND P4, PT, R54, 0x20, !P4 ;  /* 0x000000203600780c */ /* 0x000fc80006784270 */
[----:B------:R-:W-:-:S04]  /*15040*/  ISETP.LT.OR P4, PT, R66, 0x21, P4 ;  /* 0x000000214200780c */ /* 0x000fc80002781670 */
[----:B------:R-:W-:Y:S02]  /*15050*/  FSEL R75, R32, -INF , !P4 ;  /* 0xff800000204b7808 */ /* 0x000fe40006000000 */
[----:B------:R-:W-:Y:S02]  /*15060*/  ISETP.NE.AND P4, PT, R76, RZ, PT ;  /* 0x000000ff4c00720c */ /* 0x000fe40003f85270 */
[----:B0-----:R-:W-:Y:S02]  /*15070*/  FMNMX.FTZ R32, R30, R3, !PT ;  /* 0x000000031e207209 */ /* 0x001fe40007810000 */
[----:B------:R-:W-:-:S03]  /*15080*/  ISETP.GT.AND P4, PT, R54, 0x21, !P4 ;  /* 0x000000213600780c */ /* 0x000fc60006784270 */
[----:B------:R-:W0:Y:S01]  /*15090*/  SHFL.BFLY PT, R3, R32, 0x1, 0x1f ;  /* 0x0c201f0020037f89 */ /* 0x000e2200000e0000 */
[----:B------:R-:W-:-:S04]  /*150a0*/  ISETP.LT.OR P4, PT, R66, 0x22, P4 ;  /* 0x000000224200780c */ /* 0x000fc80002781670 */
[----:B------:R-:W-:Y:S02]  /*150b0*/  FSEL R33, R33, -INF , !P4 ;  /* 0xff80000021217808 */ /* 0x000fe40006000000 */
[----:B------:R-:W-:-:S04]  /*150c0*/  ISETP.NE.AND P4, PT, R64, RZ, PT ;  /* 0x000000ff4000720c */ /* 0x000fc80003f85270 */
[----:B------:R-:W-:-:S04]  /*150d0*/  ISETP.GT.AND P4, PT, R54, 0x28, !P4 ;  /* 0x000000283600780c */ /* 0x000fc80006784270 */
[----:B------:R-:W-:-:S04]  /*150e0*/  ISETP.LT.OR P4, PT, R66, 0x29, P4 ;  /* 0x000000294200780c */ /* 0x000fc80002781670 */
[----:B------:R-:W-:Y:S02]  /*150f0*/  FSEL R77, R34, -INF , !P4 ;  /* 0xff800000224d7808 */ /* 0x000fe40006000000 */
[----:B------:R-:W-:Y:S02]  /*15100*/  ISETP.NE.AND P4, PT, R42, RZ, PT ;  /* 0x000000ff2a00720c */ /* 0x000fe40003f85270 */
[----:B------:R-:W1:Y:S01]  /*15110*/  @P2 LDC R42, c[0x0][0x450] ;  /* 0x00011400ff2a2b82 */ /* 0x000e620000000800 */
[----:B0-----:R-:W-:Y:S02]  /*15120*/  FMNMX.FTZ R3, R32, R3, !PT ;  /* 0x0000000320037209 */ /* 0x001fe40007810000 */
[----:B------:R-:W-:-:S03]  /*15130*/  ISETP.GT.AND P4, PT, R54, 0x29, !P4 ;  /* 0x000000293600780c */ /* 0x000fc60006784270 */
[----:B------:R-:W-:Y:S01]  /*15140*/  FMUL.FTZ R28, R3, R2 ;  /* 0x00000002031c7220 */ /* 0x000fe20000410000 */
[----:B------:R-:W-:-:S04]  /*15150*/  ISETP.LT.OR P4, PT, R66, 0x2a, P4 ;  /* 0x0000002a4200780c */ /* 0x000fc80002781670 */
[----:B------:R-:W-:Y:S02]  /*15160*/  FSEL R35, R35, -INF , !P4 ;  /* 0xff80000023237808 */ /* 0x000fe40006000000 */
[----:B------:R-:W-:-:S04]  /*15170*/  ISETP.NE.AND P4, PT, R44, RZ, PT ;  /* 0x000000ff2c00720c */ /* 0x000fc80003f85270 */
[----:B------:R-:W-:-:S04]  /*15180*/  ISETP.GT.AND P4, PT, R54, 0x30, !P4 ;  /* 0x000000303600780c */ /* 0x000fc80006784270 */
[----:B------:R-:W-:-:S04]  /*15190*/  ISETP.LT.OR P4, PT, R66, 0x31, P4 ;  /* 0x000000314200780c */ /* 0x000fc80002781670 */
[----:B------:R-:W-:Y:S02]  /*151a0*/  FSEL R37, R37, -INF , !P4 ;  /* 0xff80000025257808 */ /* 0x000fe40006000000 */
[----:B------:R-:W-:Y:S02]  /*151b0*/  ISETP.GT.AND P4, PT, R54, RZ, !P6 ;  /* 0x000000ff3600720c */ /* 0x000fe40007784270 */
[----:B------:R-:W-:Y:S02]  /*151c0*/  ISETP.NE.AND P6, PT, R46, RZ, PT ;  /* 0x000000ff2e00720c */ /* 0x000fe40003fc5270 */
[----:B------:R-:W-:Y:S02]  /*151d0*/  ISETP.LT.OR P4, PT, R66, 0x1, P4 ;  /* 0x000000014200780c */ /* 0x000fe40002781670 */
[----:B------:R-:W-:Y:S02]  /*151e0*/  ISETP.GT.AND P6, PT, R54, 0x39, !P6 ;  /* 0x000000393600780c */ /* 0x000fe400077c4270 */
[----:B------:R-:W-:-:S02]  /*151f0*/  FSEL R26, R4, -INF , !P4 ;  /* 0xff800000041a7808 */ /* 0x000fc40006000000 */
[----:B------:R-:W-:Y:S02]  /*15200*/  FSETP.NEU.FTZ.AND P4, PT, R3, -INF , PT ;  /* 0xff8000000300780b */ /* 0x000fe40003f9d000 */
[----:B------:R-:W-:Y:S02]  /*15210*/  FMNMX.FTZ R4, R26, R5, !PT ;  /* 0x000000051a047209 */ /* 0x000fe40007810000 */
[----:B------:R-:W-:Y:S02]  /*15220*/  FSEL R28, R28, RZ, P4 ;  /* 0x000000ff1c1c7208 */ /* 0x000fe40002000000 */
[----:B------:R-:W-:Y:S02]  /*15230*/  FMNMX.FTZ R4, R69, R4, !PT ;  /* 0x0000000445047209 */ /* 0x000fe40007810000 */
[----:B------:R-:W-:Y:S01]  /*15240*/  ISETP.NE.AND P4, PT, R40, RZ, PT ;  /* 0x000000ff2800720c */ /* 0x000fe20003f85270 */
[--C-:B------:R-:W-:Y:S01]  /*15250*/  FFMA.FTZ R81, R39, R2, -R28.reuse ;  /* 0x0000000227517223 */ /* 0x100fe2000001081c */
[----:B------:R-:W-:Y:S01]  /*15260*/  FMNMX.FTZ R4, R27, R4, !PT ;  /* 0x000000041b047209 */ /* 0x000fe20007810000 */
[-CC-:B------:R-:W-:Y:S01]  /*15270*/  FFMA.FTZ R196, R56, R2.reuse, -R28.reuse ;  /* 0x0000000238c47223 */ /* 0x180fe2000001081c */
[----:B------:R-:W-:Y:S01]  /*15280*/  ISETP.GT.AND P4, PT, R54, 0x31, !P4 ;  /* 0x000000313600780c */ /* 0x000fe20006784270 */
[--C-:B------:R-:W-:Y:S01]  /*15290*/  FFMA.FTZ R198, R41, R2, -R28.reuse ;  /* 0x0000000229c67223 */ /* 0x100fe2000001081c */
[----:B------:R-:W-:Y:S01]  /*152a0*/  FMNMX.FTZ R4, R71, R4, !PT ;  /* 0x0000000447047209 */ /* 0x000fe20007810000 */
[----:B------:R-:W-:Y:S01]  /*152b0*/  MUFU.EX2 R81, R81 ;  /* 0x0000005100517308 */ /* 0x000fe20000000800 */
[----:B------:R-:W-:Y:S01]  /*152c0*/  ISETP.LT.OR P4, PT, R66, 0x32, P4 ;  /* 0x000000324200780c */ /* 0x000fe20002781670 */
[--C-:B------:R-:W-:Y:S01]  /*152d0*/  FFMA.FTZ R41, R43, R2, -R28.reuse ;  /* 0x000000022b297223 */ /* 0x100fe2000001081c */
[----:B------:R-:W-:Y:S01]  /*152e0*/  FMNMX.FTZ R4, R29, R4, !PT ;  /* 0x000000041d047209 */ /* 0x000fe20007810000 */
[-CC-:B------:R-:W-:Y:S01]  /*152f0*/  FFMA.FTZ R192, R45, R2.reuse, -R28.reuse ;  /* 0x000000022dc07223 */ /* 0x180fe2000001081c */
[----:B------:R-:W-:Y:S01]  /*15300*/  FSEL R79, R36, -INF , !P4 ;  /* 0xff800000244f7808 */ /* 0x000fe20006000000 */
[--C-:B------:R-:W-:Y:S01]  /*15310*/  FFMA.FTZ R43, R47, R2, -R28.reuse ;  /* 0x000000022f2b7223 */ /* 0x100fe2000001081c */
[----:B------:R-:W-:Y:S01]  /*15320*/  FMNMX.FTZ R4, R73, R4, !PT ;  /* 0x0000000449047209 */ /* 0x000fe20007810000 */
[----:B------:R-:W0:Y:S01]  /*15330*/  MUFU.EX2 R196, R196 ;  /* 0x000000c400c47308 */ /* 0x000e220000000800 */
[----:B------:R-:W-:Y:S01]  /*15340*/  ISETP.LT.OR P6, PT, R66, 0x3a, P6 ;  /* 0x0000003a4200780c */ /* 0x000fe200037c1670 */
[--C-:B------:R-:W-:Y:S01]  /*15350*/  FFMA.FTZ R194, R49, R2, -R28.reuse ;  /* 0x0000000231c27223 */ /* 0x100fe2000001081c */
[----:B------:R-:W-:Y:S01]  /*15360*/  FMNMX.FTZ R4, R31, R4, !PT ;  /* 0x000000041f047209 */ /* 0x000fe20007810000 */
[-CC-:B------:R-:W-:Y:S01]  /*15370*/  FFMA.FTZ R45, R51, R2.reuse, -R28.reuse ;  /* 0x00000002332d7223 */ /* 0x180fe2000001081c */
[----:B------:R-:W-:Y:S01]  /*15380*/  FSEL R39, R0, -INF , !P5 ;  /* 0xff80000000277808 */ /* 0x000fe20006800000 */
[--C-:B------:R-:W-:Y:S01]  /*15390*/  FFMA.FTZ R188, R53, R2, -R28.reuse ;  /* 0x0000000235bc7223 */ /* 0x100fe2000001081c */
[----:B------:R-:W-:Y:S01]  /*153a0*/  FMNMX.FTZ R4, R75, R4, !PT ;  /* 0x000000044b047209 */ /* 0x000fe20007810000 */
[----:B------:R-:W2:Y:S01]  /*153b0*/  MUFU.EX2 R198, R198 ;  /* 0x000000c600c67308 */ /* 0x000ea20000000800 */
[----:B------:R-:W-:Y:S01]  /*153c0*/  FSEL R83, R38, -INF , !P6 ;  /* 0xff80000026537808 */ /* 0x000fe20007000000 */
[--C-:B------:R-:W-:Y:S01]  /*153d0*/  FFMA.FTZ R47, R55, R2, -R28.reuse ;  /* 0x00000002372f7223 */ /* 0x100fe2000001081c */
[----:B------:R-:W-:Y:S01]  /*153e0*/  FMNMX.FTZ R4, R33, R4, !PT ;  /* 0x0000000421047209 */ /* 0x000fe20007810000 */
[-CC-:B------:R-:W-:Y:S01]  /*153f0*/  FFMA.FTZ R190, R57, R2.reuse, -R28.reuse ;  /* 0x0000000239be7223 */ /* 0x180fe2000001081c */
[-CC-:B------:R-:W-:Y:S01]  /*15400*/  FFMA.FTZ R49, R59, R2.reuse, -R28.reuse ;  /* 0x000000023b317223 */ /* 0x180fe2000001081c */
[--C-:B------:R-:W-:Y:S01]  /*15410*/  FFMA.FTZ R184, R61, R2, -R28.reuse ;  /* 0x000000023db87223 */ /* 0x100fe2000001081c */
[----:B------:R-:W-:Y:S01]  /*15420*/  FMNMX.FTZ R4, R77, R4, !PT ;  /* 0x000000044d047209 */ /* 0x000fe20007810000 */
[----:B------:R-:W3:Y:S01]  /*15430*/  MUFU.EX2 R41, R41 ;  /* 0x0000002900297308 */ /* 0x000ee20000000800 */
[-CC-:B------:R-:W-:Y:S01]  /*15440*/  FFMA.FTZ R51, R65, R2.reuse, -R28.reuse ;  /* 0x0000000241337223 */ /* 0x180fe2000001081c */
[--C-:B------:R-:W-:Y:S01]  /*15450*/  FFMA.FTZ R186, R63, R2, -R28.reuse ;  /* 0x000000023fba7223 */ /* 0x100fe2000001081c */
[----:B------:R-:W-:Y:S01]  /*15460*/  FMNMX.FTZ R4, R35, R4, !PT ;  /* 0x0000000423047209 */ /* 0x000fe20007810000 */
[----:B------:R-:W-:-:S03]  /*15470*/  FFMA.FTZ R53, R67, R2, -R28 ;  /* 0x0000000243357223 */ /* 0x000fc6000001081c */
[----:B------:R-:W-:Y:S01]  /*15480*/  FMNMX.FTZ R4, R37, R4, !PT ;  /* 0x0000000425047209 */ /* 0x000fe20007810000 */
[----:B------:R-:W4:Y:S03]  /*15490*/  MUFU.EX2 R192, R192 ;  /* 0x000000c000c07308 */ /* 0x000f260000000800 */
[----:B------:R-:W-:-:S04]  /*154a0*/  FMNMX.FTZ R4, R79, R4, !PT ;  /* 0x000000044f047209 */ /* 0x000fc80007810000 */
[----:B------:R-:W-:Y:S01]  /*154b0*/  FMNMX.FTZ R4, R39, R4, !PT ;  /* 0x0000000427047209 */ /* 0x000fe20007810000 */
[----:B------:R-:W5:Y:S03]  /*154c0*/  MUFU.EX2 R43, R43 ;  /* 0x0000002b002b7308 */ /* 0x000f660000000800 */
[----:B------:R-:W-:-:S05]  /*154d0*/  FMNMX.FTZ R4, R83, R4, !PT ;  /* 0x0000000453047209 */ /* 0x000fca0007810000 */
[----:B------:R-:W1:Y:S01]  /*154e0*/  SHFL.BFLY PT, R85, R4, 0x2, 0x1f ;  /* 0x0c401f0004557f89 */ /* 0x000e6200000e0000 */
[----:B------:R-:W5:Y:S08]  /*154f0*/  MUFU.EX2 R194, R194 ;  /* 0x000000c200c27308 */ /* 0x000f700000000800 */
[----:B------:R-:W5:Y:S08]  /*15500*/  MUFU.EX2 R45, R45 ;  /* 0x0000002d002d7308 */ /* 0x000f700000000800 */
[----:B------:R-:W-:Y:S01]  /*15510*/  MUFU.EX2 R188, R188 ;  /* 0x000000bc00bc7308 */ /* 0x000fe20000000800 */
[----:B-1----:R-:W-:-:S07]  /*15520*/  FMNMX.FTZ R85, R4, R85, !PT ;  /* 0x0000005504557209 */ /* 0x002fce0007810000 */
[----:B------:R-:W-:Y:S01]  /*15530*/  MUFU.EX2 R47, R47 ;  /* 0x0000002f002f7308 */ /* 0x000fe20000000800 */
[----:B------:R-:W1:Y:S07]  /*15540*/  SHFL.BFLY PT, R4, R85, 0x1, 0x1f ;  /* 0x0c201f0055047f89 */ /* 0x000e6e00000e0000 */
[----:B------:R-:W-:Y:S08]  /*15550*/  MUFU.EX2 R190, R190 ;  /* 0x000000be00be7308 */ /* 0x000ff00000000800 */
[----:B------:R-:W-:Y:S08]  /*15560*/  MUFU.EX2 R49, R49 ;  /* 0x0000003100317308 */ /* 0x000ff00000000800 */
[----:B------:R-:W-:Y:S01]  /*15570*/  MUFU.EX2 R184, R184 ;  /* 0x000000b800b87308 */ /* 0x000fe20000000800 */
[----:B-1----:R-:W-:-:S04]  /*15580*/  FMNMX.FTZ R4, R85, R4, !PT ;  /* 0x0000000455047209 */ /* 0x002fc80007810000 */
[C---:B------:R-:W-:Y:S01]  /*15590*/  FSETP.NEU.FTZ.AND P4, PT, R4.reuse, -INF , PT ;  /* 0xff8000000400780b */ /* 0x040fe20003f9d000 */
[----:B------:R-:W-:Y:S02]  /*155a0*/  FMUL.FTZ R30, R4, R2 ;  /* 0x00000002041e7220 */ /* 0x000fe40000410000 */
[----:B------:R-:W-:Y:S03]  /*155b0*/  MUFU.EX2 R51, R51 ;  /* 0x0000003300337308 */ /* 0x000fe60000000800 */
[----:B------:R-:W-:-:S05]  /*155c0*/  FSEL R30, R30, RZ, P4 ;  /* 0x000000ff1e1e7208 */ /* 0x000fca0002000000 */
[----:B------:R-:W-:Y:S01]  /*155d0*/  MUFU.EX2 R186, R186 ;  /* 0x000000ba00ba7308 */ /* 0x000fe20000000800 */
[-CC-:B------:R-:W-:Y:S01]  /*155e0*/  FFMA.FTZ R197, R26, R2.reuse, -R30.reuse ;  /* 0x000000021ac57223 */ /* 0x180fe2000001081e */
[-CC-:B------:R-:W-:Y:S01]  /*155f0*/  FFMA.FTZ R0, R5, R2.reuse, -R30.reuse ;  /* 0x0000000205007223 */ /* 0x180fe2000001081e */
[-CC-:B------:R-:W-:Y:S01]  /*15600*/  FFMA.FTZ R199, R69, R2.reuse, -R30.reuse ;  /* 0x0000000245c77223 */ /* 0x180fe2000001081e */
[-CC-:B------:R-:W-:Y:S01]  /*15610*/  FFMA.FTZ R26, R27, R2.reuse, -R30.reuse ;  /* 0x000000021b1a7223 */ /* 0x180fe2000001081e */
[-CC-:B------:R-:W-:Y:S01]  /*15620*/  FFMA.FTZ R193, R71, R2.reuse, -R30.reuse ;  /* 0x0000000247c17223 */ /* 0x180fe2000001081e */
[----:B0-----:R-:W-:Y:S01]  /*15630*/  FADD.FTZ R5, R196, R81 ;  /* 0x00000051c4057221 */ /* 0x001fe20000010000 */
[-CC-:B------:R-:W-:Y:S01]  /*15640*/  FFMA.FTZ R28, R29, R2.reuse, -R30.reuse ;  /* 0x000000021d1c7223 */ /* 0x180fe2000001081e */
[----:B------:R-:W-:Y:S01]  /*15650*/  MUFU.EX2 R197, R197 ;  /* 0x000000c500c57308 */ /* 0x000fe20000000800 */
[-CC-:B------:R-:W-:Y:S01]  /*15660*/  FFMA.FTZ R195, R73, R2.reuse, -R30.reuse ;  /* 0x0000000249c37223 */ /* 0x180fe2000001081e */
[----:B--2---:R-:W-:Y:S01]  /*15670*/  FADD.FTZ R36, R198, R5 ;  /* 0x00000005c6247221 */ /* 0x004fe20000010000 */
[-CC-:B------:R-:W-:Y:S01]  /*15680*/  FFMA.FTZ R32, R31, R2.reuse, -R30.reuse ;  /* 0x000000021f207223 */ /* 0x180fe2000001081e */
[-CC-:B------:R-:W-:Y:S01]  /*15690*/  FFMA.FTZ R189, R75, R2.reuse, -R30.reuse ;  /* 0x000000024bbd7223 */ /* 0x180fe2000001081e */
[-C--:B------:R-:W-:Y:S01]  /*156a0*/  FFMA.FTZ R34, R33, R2.reuse, -R30 ;  /* 0x0000000221227223 */ /* 0x080fe2000001081e */
[----:B---3--:R-:W-:Y:S01]  /*156b0*/  FADD.FTZ R5, R41, R36 ;  /* 0x0000002429057221 */ /* 0x008fe20000010000 */
[-CC-:B------:R-:W-:Y:S01]  /*156c0*/  FFMA.FTZ R191, R77, R2.reuse, -R30.reuse ;  /* 0x000000024dbf7223 */ /* 0x180fe2000001081e */
[----:B------:R-:W0:Y:S01]  /*156d0*/  MUFU.EX2 R0, R0 ;  /* 0x0000000000007308 */ /* 0x000e220000000800 */
[-CC-:B------:R-:W-:Y:S01]  /*156e0*/  FFMA.FTZ R36, R35, R2.reuse, -R30.reuse ;  /* 0x0000000223247223 */ /* 0x180fe2000001081e */
[----:B----4-:R-:W-:Y:S01]  /*156f0*/  FADD.FTZ R40, R192, R5 ;  /* 0x00000005c0287221 */ /* 0x010fe20000010000 */
[----:B------:R-:W1:Y:S01]  /*15700*/  @P2 LDC R31, c[0x0][0x44c] ;  /* 0x00011300ff1f2b82 */ /* 0x000e620000000800 */
[-CC-:B------:R-:W-:Y:S01]  /*15710*/  FFMA.FTZ R185, R37, R2.reuse, -R30.reuse ;  /* 0x0000000225b97223 */ /* 0x180fe2000001081e */
[-C--:B------:R-:W-:Y:S01]  /*15720*/  FFMA.FTZ R79, R79, R2.reuse, -R30 ;  /* 0x000000024f4f7223 */ /* 0x080fe2000001081e */
[----:B-----5:R-:W-:Y:S01]  /*15730*/  FADD.FTZ R27, R43, R40 ;  /* 0x000000282b1b7221 */ /* 0x020fe20000010000 */
[-CC-:B------:R-:W-:Y:S01]  /*15740*/  FFMA.FTZ R39, R39, R2.reuse, -R30.reuse ;  /* 0x0000000227277223 */ /* 0x180fe2000001081e */
[----:B------:R-:W2:Y:S01]  /*15750*/  MUFU.EX2 R199, R199 ;  /* 0x000000c700c77308 */ /* 0x000ea20000000800 */
[----:B------:R-:W-:Y:S01]  /*15760*/  FFMA.FTZ R83, R83, R2, -R30 ;  /* 0x0000000253537223 */ /* 0x000fe2000001081e */
[----:B------:R-:W-:Y:S01]  /*15770*/  FADD.FTZ R40, R194, R27 ;  /* 0x0000001bc2287221 */ /* 0x000fe20000010000 */
[----:B------:R-:W-:-:S02]  /*15780*/  MOV R29, R78 ;  /* 0x0000004e001d7202 */ /* 0x000fc40000000f00 */
[----:B------:R-:W-:Y:S01]  /*15790*/  F2FP.F16.F32.PACK_AB R196, R81, R196 ;  /* 0x000000c451c4723e */ /* 0x000fe200000000ff */
[----:B------:R-:W-:Y:S01]  /*157a0*/  FADD.FTZ R27, R45, R40 ;  /* 0x000000282d1b7221 */ /* 0x000fe20000010000 */
[----:B------:R-:W-:Y:S01]  /*157b0*/  F2FP.F16.F32.PACK_AB R198, R41, R198 ;  /* 0x000000c629c6723e */ /* 0x000fe200000000ff */
[----:B------:R-:W3:Y:S01]  /*157c0*/  MUFU.EX2 R26, R26 ;  /* 0x0000001a001a7308 */ /* 0x000ee20000000800 */
[----:B0-----:R-:W-:Y:S01]  /*157d0*/  FADD.FTZ R38, R197, R0 ;  /* 0x00000000c5267221 */ /* 0x001fe20000010000 */
[----:B------:R-:W-:Y:S01]  /*157e0*/  FADD.FTZ R40, R188, R27 ;  /* 0x0000001bbc287221 */ /* 0x000fe20000010000 */
[----:B------:R-:W-:Y:S02]  /*157f0*/  F2FP.F16.F32.PACK_AB R197, R0, R197 ;  /* 0x000000c500c5723e */ /* 0x000fe400000000ff */
[----:B------:R-:W-:Y:S01]  /*15800*/  F2FP.F16.F32.PACK_AB R192, R43, R192 ;  /* 0x000000c02bc0723e */ /* 0x000fe200000000ff */
[----:B------:R-:W-:Y:S01]  /*15810*/  FADD.FTZ R27, R47, R40 ;  /* 0x000000282f1b7221 */ /* 0x000fe20000010000 */
[----:B------:R-:W-:Y:S01]  /*15820*/  F2FP.F16.F32.PACK_AB R194, R45, R194 ;  /* 0x000000c22dc2723e */ /* 0x000fe200000000ff */
[----:B------:R-:W0:Y:S01]  /*15830*/  MUFU.EX2 R193, R193 ;  /* 0x000000c100c17308 */ /* 0x000e220000000800 */
[----:B--2---:R-:W-:Y:S01]  /*15840*/  FADD.FTZ R5, R199, R38 ;  /* 0x00000026c7057221 */ /* 0x004fe20000010000 */
[----:B------:R-:W-:Y:S01]  /*15850*/  FADD.FTZ R40, R190, R27 ;  /* 0x0000001bbe287221 */ /* 0x000fe20000010000 */
[----:B-1----:R-:W-:Y:S01]  /*15860*/  @P2 IMAD.HI.U32 R31, R78, R31, RZ ;  /* 0x0000001f4e1f2227 */ /* 0x002fe200078e00ff */
[----:B------:R-:W-:-:S03]  /*15870*/  F2FP.F16.F32.PACK_AB R188, R47, R188 ;  /* 0x000000bc2fbc723e */ /* 0x000fc600000000ff */
[C---:B------:R-:W-:Y:S01]  /*15880*/  FADD.FTZ R27, R49.reuse, R40 ;  /* 0x00000028311b7221 */ /* 0x040fe20000010000 */
[----:B------:R-:W-:Y:S01]  /*15890*/  F2FP.F16.F32.PACK_AB R190, R49, R190 ;  /* 0x000000be31be723e */ /* 0x000fe200000000ff */
[----:B------:R-:W1:Y:S01]  /*158a0*/  MUFU.EX2 R28, R28 ;  /* 0x0000001c001c7308 */ /* 0x000e620000000800 */
[----:B---3--:R-:W-:Y:S01]  /*158b0*/  FADD.FTZ R38, R26, R5 ;  /* 0x000000051a267221 */ /* 0x008fe20000010000 */
[----:B------:R-:W-:Y:S01]  /*158c0*/  FADD.FTZ R40, R184, R27 ;  /* 0x0000001bb8287221 */ /* 0x000fe20000010000 */
[----:B------:R-:W-:Y:S02]  /*158d0*/  @P2 SHF.R.U32.HI R29, RZ, R42, R31 ;  /* 0x0000002aff1d2219 */ /* 0x000fe4000001161f */
[C---:B------:R-:W-:Y:S01]  /*158e0*/  F2FP.F16.F32.PACK_AB R184, R51.reuse, R184 ;  /* 0x000000b833b8723e */ /* 0x040fe200000000ff */
[----:B------:R-:W-:Y:S01]  /*158f0*/  FADD.FTZ R27, R51, R40 ;  /* 0x00000028331b7221 */ /* 0x000fe20000010000 */
[----:B------:R-:W-:Y:S01]  /*15900*/  F2FP.F16.F32.PACK_AB R199, R26, R199 ;  /* 0x000000c71ac7723e */ /* 0x000fe200000000ff */
[----:B------:R-:W2:Y:S01]  /*15910*/  MUFU.EX2 R195, R195 ;  /* 0x000000c300c37308 */ /* 0x000ea20000000800 */
[----:B0-----:R-:W-:Y:S01]  /*15920*/  FADD.FTZ R5, R193, R38 ;  /* 0x00000026c1057221 */ /* 0x001fe20000010000 */
[----:B------:R-:W-:-:S02]  /*15930*/  IMAD.IADD R29, R154, 0x1, R29 ;  /* 0x000000019a1d7824 */ /* 0x000fc400078e021d */
[----:B------:R-:W-:Y:S02]  /*15940*/  FADD.FTZ R42, R186, R27 ;  /* 0x0000001bba2a7221 */ /* 0x000fe40000010000 */
[----:B------:R-:W-:Y:S02]  /*15950*/  IMAD.IADD R24, R29, 0x1, R24 ;  /* 0x000000011d187824 */ /* 0x000fe400078e0218 */
[----:B------:R-:W0:Y:S01]  /*15960*/  MUFU.EX2 R32, R32 ;  /* 0x0000002000207308 */ /* 0x000e220000000800 */
[C---:B-1----:R-:W-:Y:S01]  /*15970*/  FADD.FTZ R38, R28.reuse, R5 ;  /* 0x000000051c267221 */ /* 0x042fe20000010000 */
[----:B------:R-:W-:-:S06]  /*15980*/  F2FP.F16.F32.PACK_AB R193, R28, R193 ;  /* 0x000000c11cc1723e */ /* 0x000fcc00000000ff */
        /* <DEDUP_REMOVED lines=21> */
[----:B-1----:R-:W-:-:S04]  /*15ae0*/  FADD.FTZ R5, R39, R0 ;  /* 0x0000000027057221 */ /* 0x002fc80000010000 */
[C---:B--2---:R-:W-:Y:S01]  /*15af0*/  FADD.FTZ R226, R38.reuse, R5 ;  /* 0x0000000526e27221 */ /* 0x044fe20000010000 */
[----:B------:R-:W-:Y:S01]  /*15b00*/  F2FP.F16.F32.PACK_AB R187, R38, R39 ;  /* 0x0000002726bb723e */ /* 0x000fe200000000ff */
[----:B------:R-:W-:Y:S02]  /*15b10*/  VIADD R5, R100, 0xfffffffe ;  /* 0xfffffffe64057836 */ /* 0x000fe40000000000 */
[C---:B0-----:R-:W-:Y:S01]  /*15b20*/  FADD.FTZ R227, R53.reuse, R42 ;  /* 0x0000002a35e37221 */ /* 0x041fe20000010000 */
[----:B------:R-:W-:Y:S01]  /*15b30*/  F2FP.F16.F32.PACK_AB R186, R53, R186 ;  /* 0x000000ba35ba723e */ /* 0x000fe200000000ff */
[----:B------:R-:W-:Y:S06]  /*15b40*/  @!P3 BRA `(.L_x_1730) ;  /* 0x000000000048b947 */ /* 0x000fec0003800000 */
        /* <DEDUP_REMOVED lines=11> */
.L_x_1732:
[----:B------:R-:W-:-:S13]  /*15c00*/  ISETP.NE.AND P4, PT, R25, 0x1, PT ;  /* 0x000000011900780c */ /* 0x000fda0003f85270 */
[----:B------:R-:W0:Y:S02]  /*15c10*/  @P4 LDC.64 R26, c[0x0][0x9e8] ;  /* 0x00027a00ff1a4b82 */ /* 0x000e240000000a00 */
[----:B0-----:R-:W-:-:S05]  /*15c20*/  @P4 IMAD.HI.U32 R26, R0, R26, RZ ;  /* 0x0000001a001a4227 */ /* 0x001fca00078e00ff */
[----:B------:R-:W-:-:S07]  /*15c30*/  @P4 SHF.R.U32.HI R0, RZ, R27, R26 ;  /* 0x0000001bff004219 */ /* 0x000fce000001161a */
.L_x_1733:
[----:B------:R-:W-:Y:S05]  /*15c40*/  BSYNC B0 ;  /* 0x0000000000007941 */ /* 0x000fea0003800000 */
.L_x_1731:
[----:B------:R-:W-:-:S05]  /*15c50*/  IMAD R25, R0, R25, R25 ;  /* 0x0000001900197224 */ /* 0x000fca00078e0219 */
[----:B------:R-:W-:-:S07]  /*15c60*/  VIMNMX R24, R24, R25, PT ;  /* 0x0000001918187248 */ /* 0x000fce0003fe0100 */
.L_x_1730:
[----:B------:R-:W2:Y:S01]  /*15c70*/  LDL R26, [R1+0x38] ;  /* 0x00003800011a7983 */ /* 0x000ea20000100800 */
[----:B------:R-:W-:Y:S01]  /*15c80*/  SHF.R.S32.HI R25, RZ, 0x1f, R24 ;  /* 0x0000001fff197819 */ /* 0x000fe20000011418 */
[----:B------:R-:W-:Y:S01]  /*15c90*/  BSSY B0, `(.L_x_1734) ;  /* 0x000033d000007945 */ /* 0x000fe20003800000 */
[----:B------:R-:W-:Y:S01]  /*15ca0*/  IMAD.MOV.U32 R0, RZ, RZ, 0x3f800000 ;  /* 0x3f800000ff007424 */ /* 0x000fe200078e00ff */
[----:B------:R-:W-:Y:S02]  /*15cb0*/  MOV R152, 0x3f800000 ;  /* 0x3f80000000987802 */ /* 0x000fe40000000f00 */
[----:B------:R-:W-:Y:S02]  /*15cc0*/  CS2R R150, SRZ ;  /* 0x0000000000967805 */ /* 0x000fe4000001ff00 */
[----:B------:R-:W-:Y:S02]  /*15cd0*/  LEA.HI R24, R25, R24, RZ, 0x6 ;  /* 0x0000001819187211 */ /* 0x000fe400078f30ff */
[----:B------:R-:W-:-:S02]  /*15ce0*/  CS2R R148, SRZ ;  /* 0x0000000000947805 */ /* 0x000fc4000001ff00 */
[----:B------:R-:W-:Y:S02]  /*15cf0*/  CS2R R146, SRZ ;  /* 0x0000000000927805 */ /* 0x000fe4000001ff00 */
[----:B------:R-:W-:Y:S02]  /*15d00*/  CS2R R144, SRZ ;  /* 0x0000000000907805 */ /* 0x000fe4000001ff00 */
[----:B------:R-:W-:Y:S02]  /*15d10*/  SHF.R.S32.HI R24, RZ, 0x6, R24 ;  /* 0x00000006ff187819 */ /* 0x000fe40000011418 */
        /* <DEDUP_REMOVED lines=58> */
[----:B--2---:R-:W-:Y:S02]  /*160c0*/  VIMNMX R26, R26, R24, !PT ;  /* 0x000000181a1a7248 */ /* 0x004fe40007fe0100 */
[----:B------:R-:W-:Y:S02]  /*160d0*/  CS2R R24, SRZ ;  /* 0x0000000000187805 */ /* 0x000fe4000001ff00 */
[----:B------:R-:W-:Y:S01]  /*160e0*/  ISETP.GE.AND P4, PT, R5, R26, PT ;  /* 0x0000001a0500720c */ /* 0x000fe20003f86270 */
[----:B------:R0:W-:Y:S02]  /*160f0*/  STL [R1+0x18], R26 ;  /* 0x0000181a01007387 */ /* 0x0001e40000100800 */
[----:B0-----:R-:W-:-:S10]  /*16100*/  CS2R R26, SRZ ;  /* 0x00000000001a7805 */ /* 0x001fd4000001ff00 */
[----:B------:R-:W-:Y:S05]  /*16110*/  @!P4 BRA `(.L_x_1735) ;  /* 0x0000002c00d0c947 */ /* 0x000fea0003800000 */
[----:B------:R-:W-:Y:S01]  /*16120*/  BSSY B1, `(.L_x_1736) ;  /* 0x00002ef000017945 */ /* 0x000fe20003800000 */
[----:B------:R-:W-:Y:S02]  /*16130*/  IMAD.MOV.U32 R0, RZ, RZ, 0x3f800000 ;  /* 0x3f800000ff007424 */ /* 0x000fe400078e00ff */
[----:B------:R-:W-:-:S07]  /*16140*/  IMAD.MOV.U32 R151, RZ, RZ, RZ ;  /* 0x000000ffff977224 */ /* 0x000fce00078e00ff */
.L_x_1755:
[----:B------:R-:W-:-:S05]  /*16150*/  VIADD R232, R22, 0x1 ;  /* 0x0000000116e87836 */ /* 0x000fca0000000000 */
[----:B------:R-:W-:-:S04]  /*16160*/  ISETP.NE.AND P4, PT, R232, 0x2, PT ;  /* 0x00000002e800780c */ /* 0x000fc80003f85270 */
[----:B------:R-:W-:Y:S02]  /*16170*/  SEL R231, RZ, 0x1, P4 ;  /* 0x00000001ffe77807 */ /* 0x000fe40002000000 */
[----:B------:R-:W-:Y:S02]  /*16180*/  SEL R232, R232, RZ, P4 ;  /* 0x000000ffe8e87207 */ /* 0x000fe40002000000 */
[----:B------:R-:W-:Y:S01]  /*16190*/  LOP3.LUT R231, R218, R231, RZ, 0x3c, !PT ;  /* 0x000000e7dae77212 */ /* 0x000fe200078e3cff */
[----:B------:R-:W-:Y:S06]  /*161a0*/  @!P0 BRA `(.L_x_1737) ;  /* 0x0000000000048947 */ /* 0x000fec0003800000 */
[----:B------:R-:W-:Y:S01]  /*161b0*/  BPT.TRAP 0x1 ;  /* 0x000000040000795c */ /* 0x000fe20000300000 */
.L_x_1737:
[----:B------:R-:W-:Y:S01]  /*161c0*/  IMAD R2, R232, 0x8, R16 ;  /* 0x00000008e8027824 */ /* 0x000fe200078e0210 */
[----:B------:R-:W-:-:S04]  /*161d0*/  SHF.L.U32 R154, R231, 0x1f, RZ ;  /* 0x0000001fe79a7819 */ /* 0x000fc800000006ff */
[----:B------:R0:W1:Y:S01]  /*161e0*/  SYNCS.PHASECHK.TRANS64.TRYWAIT P4, [R2+URZ+0x30830], R154 ;  /* 0x0308309a020075a7 */ /* 0x000062000808017f */
[----:B------:R-:W-:Y:S05]  /*161f0*/  @!P0 BRA `(.L_x_1738) ;  /* 0x0000000000048947 */ /* 0x000fea0003800000 */
[----:B------:R-:W-:Y:S01]  /*16200*/  BPT.TRAP 0x1 ;  /* 0x000000040000795c */ /* 0x000fe20000300000 */
.L_x_1738:
[----:B------:R-:W-:Y:S01]  /*16210*/  IMAD R153, R232, 0x800, R237 ;  /* 0x00000800e8997824 */ /* 0x000fe200078e02ed */
[----:B------:R-:W-:Y:S03]  /*16220*/  BSSY B2, `(.L_x_1739) ;  /* 0x0000006000027945 */ /* 0x000fe60003800000 */
[C---:B------:R-:W-:Y:S01]  /*16230*/  VIADD R158, R153.reuse, 0x2 ;  /* 0x00000002999e7836 */ /* 0x040fe20000000000 */
[----:B------:R-:W-:Y:S01]  /*16240*/  IADD3 R157, R153, 0x4, RZ ;  /* 0x00000004999d7810 */ /* 0x000fe20007ffe0ff */
[----:B-1----:R-:W-:Y:S06]  /*16250*/  @P4 BRA `(.L_x_1740) ;  /* 0x0000000000084947 */ /* 0x002fec0003800000 */
[----:B------:R-:W1:Y:S02]  /*16260*/  SYNCS.PHASECHK.TRANS64.TRYWAIT P4, [R2+URZ+0x30830], R154 ;  /* 0x0308309a020075a7 */ /* 0x000e64000808017f */
[----:B-1----:R-:W-:Y:S05]  /*16270*/  @!P4 BRA `(.L_x_1741) ;  /* 0x0000019400e0c947 */ /* 0x002fea0003800000 */
.L_x_1740:
[----:B------:R-:W-:Y:S05]  /*16280*/  BSYNC B2 ;  /* 0x0000000000027941 */ /* 0x000fea0003800000 */
.L_x_1739:
[----:B01----:R-:W-:Y:S02]  /*16290*/  IMAD.MOV.U32 R154, RZ, RZ, R153 ;  /* 0x000000ffff9a7224 */ /* 0x003fe400078e0099 */
[-C--:B------:R-:W-:Y:S01]  /*162a0*/  FMUL.FTZ R24, R24, R152.reuse ;  /* 0x0000009818187220 */ /* 0x080fe20000410000 */
[----:B------:R-:W-:Y:S02]  /*162b0*/  VIADD R156, R153, 0x6 ;  /* 0x00000006999c7836 */ /* 0x000fe40000000000 */
[-C--:B------:R-:W-:Y:S01]  /*162c0*/  FMUL.FTZ R25, R25, R152.reuse ;  /* 0x0000009819197220 */ /* 0x080fe20000410000 */
[----:B------:R-:W-:Y:S01]  /*162d0*/  IMAD.MOV.U32 R155, RZ, RZ, 0x40000040 ;  /* 0x40000040ff9b7424 */ /* 0x000fe200078e00ff */
[----:B------:R-:W-:Y:S01]  /*162e0*/  R2UR UR6, R154 ;  /* 0x000000009a0672ca */ /* 0x000fe200000e0000 */
[----:B------:R-:W-:Y:S01]  /*162f0*/  IMAD.MOV.U32 R154, RZ, RZ, R158 ;  /* 0x000000ffff9a7224 */ /* 0x000fe200078e009e */
[----:B------:R-:W-:Y:S01]  /*16300*/  R2UR UR10, R156 ;  /* 0x000000009c0a72ca */ /* 0x000fe200000e0000 */
[----:B------:R-:W-:Y:S01]  /*16310*/  VIADD R158, R153, 0x204 ;  /* 0x00000204999e7836 */ /* 0x000fe20000000000 */
[----:B------:R-:W-:Y:S01]  /*16320*/  R2UR UR5, R155 ;  /* 0x000000009b0572ca */ /* 0x000fe200000e0000 */
[C---:B------:R-:W-:Y:S01]  /*16330*/  VIADD R156, R153.reuse, 0x202 ;  /* 0x00000202999c7836 */ /* 0x040fe20000000000 */
[----:B------:R-:W-:Y:S01]  /*16340*/  R2UR UR4, R154 ;  /* 0x000000009a0472ca */ /* 0x000fe200000e0000 */
[----:B------:R-:W-:Y:S01]  /*16350*/  IMAD.MOV.U32 R154, RZ, RZ, R157 ;  /* 0x000000ffff9a7224 */ /* 0x000fe200078e009d */
[----:B------:R-:W-:Y:S01]  /*16360*/  MOV R157, 0x40000040 ;  /* 0x40000040009d7802 */ /* 0x000fe20000000f00 */
[----:B------:R-:W-:Y:S01]  /*16370*/  IMAD.MOV.U32 R159, RZ, RZ, 0x40000040 ;  /* 0x40000040ff9f7424 */ /* 0x000fe200078e00ff */
[----:B------:R-:W-:Y:S01]  /*16380*/  R2UR UR22, R158 ;  /* 0x000000009e1672ca */ /* 0x000fe200000e0000 */
[C---:B------:R-:W-:Y:S01]  /*16390*/  VIADD R158, R153.reuse, 0x400 ;  /* 0x00000400999e7836 */ /* 0x040fe20000000000 */
[----:B------:R-:W-:Y:S01]  /*163a0*/  R2UR UR8, R154 ;  /* 0x000000009a0872ca */ /* 0x000fe200000e0000 */
[----:B------:R-:W-:Y:S01]  /*163b0*/  VIADD R154, R153, 0x200 ;  /* 0x00000200999a7836 */ /* 0x000fe20000000000 */
[----:B------:R-:W-:Y:S01]  /*163c0*/  R2UR UR11, R157 ;  /* 0x000000009d0b72ca */ /* 0x000fe200000e0000 */
[-C--:B------:R-:W-:Y:S01]  /*163d0*/  FMUL.FTZ R28, R28, R152.reuse ;  /* 0x000000981c1c7220 */ /* 0x080fe20000410000 */
[----:B------:R-:W-:Y:S01]  /*163e0*/  R2UR UR18, R156 ;  /* 0x000000009c1272ca */ /* 0x000fe200000e0000 */
[C---:B------:R-:W-:Y:S01]  /*163f0*/  VIADD R156, R153.reuse, 0x402 ;  /* 0x00000402999c7836 */ /* 0x040fe20000000000 */
[----:B------:R-:W-:Y:S01]  /*16400*/  R2UR UR14, R154 ;  /* 0x000000009a0e72ca */ /* 0x000fe200000e0000 */
[C---:B------:R-:W-:Y:S01]  /*16410*/  VIADD R154, R153.reuse, 0x206 ;  /* 0x00000206999a7836 */ /* 0x040fe20000000000 */
[----:B------:R-:W-:Y:S01]  /*16420*/  R2UR UR30, R158 ;  /* 0x000000009e1e72ca */ /* 0x000fe200000e0000 */
[----:B------:R-:W-:Y:S01]  /*16430*/  VIADD R158, R153, 0x406 ;  /* 0x00000406999e7836 */ /* 0x000fe20000000000 */
[----:B------:R-:W-:Y:S01]  /*16440*/  MOV R228, UR10 ;  /* 0x0000000a00e47c02 */ /* 0x000fe20008000f00 */
[----:B------:R-:W-:Y:S01]  /*16450*/  UMOV UR10, UR4 ;  /* 0x00000004000a7c82 */ /* 0x000fe20008000000 */
[----:B------:R-:W-:Y:S01]  /*16460*/  R2UR UR26, R154 ;  /* 0x000000009a1a72ca */ /* 0x000fe200000e0000 */
[-C--:B------:R-:W-:Y:S01]  /*16470*/  FMUL.FTZ R29, R29, R152.reuse ;  /* 0x000000981d1d7220 */ /* 0x080fe20000410000 */
[C---:B------:R-:W-:Y:S01]  /*16480*/  IADD3 R154, R153.reuse, 0x404, RZ ;  /* 0x00000404999a7810 */ /* 0x040fe20007ffe0ff */
[-C--:B------:R-:W-:Y:S01]  /*16490*/  FMUL.FTZ R32, R32, R152.reuse ;  /* 0x0000009820207220 */ /* 0x080fe20000410000 */
[----:B------:R-:W-:Y:S01]  /*164a0*/  MOV R229, UR11 ;  /* 0x0000000b00e57c02 */ /* 0x000fe20008000f00 */
[----:B------:R-:W-:Y:S01]  /*164b0*/  UMOV UR11, UR5 ;  /* 0x00000005000b7c82 */ /* 0x000fe20008000000 */
        /* <DEDUP_REMOVED lines=10> */
[----:B------:R-:W-:Y:S01]  /*16560*/  R2UR UR4, R6 ;  /* 0x00000000060472ca */ /* 0x000fe200000e0000 */
[-C--:B------:R-:W-:Y:S01]  /*16570*/  FMUL.FTZ R36, R36, R152.reuse ;  /* 0x0000009824247220 */ /* 0x080fe20000410000 */
[----:B------:R-:W-:Y:S01]  /*16580*/  R2UR UR5, R7 ;  /* 0x00000000070572ca */ /* 0x000fe200000e0000 */
[-C--:B------:R-:W-:Y:S01]  /*16590*/  FMUL.FTZ R37, R37, R152.reuse ;  /* 0x0000009825257220 */ /* 0x080fe20000410000 */
[C---:B------:R-:W-:Y:S01]  /*165a0*/  R2UR UR9, R155.reuse ;  /* 0x000000009b0972ca */ /* 0x040fe200000e0000 */
[-C--:B------:R-:W-:Y:S01]  /*165b0*/  FMUL.FTZ R40, R40, R152.reuse ;  /* 0x0000009828287220 */ /* 0x080fe20000410000 */
[----:B------:R-:W-:Y:S01]  /*165c0*/  R2UR UR15, R155 ;  /* 0x000000009b0f72ca */ /* 0x000fe200000e0000 */
        /* <DEDUP_REMOVED lines=69> */
[----:B------:R-:W-:Y:S01]  /*16a20*/  R2UR UR12, R214 ;  /* 0x00000000d60c72ca */ /* 0x000fe200000e0000 */
[----:B------:R-:W-:Y:S01]  /*16a30*/  WARPGROUP.ARRIVE ;  /* 0x00000000000079c5 */ /* 0x000fe20000000000 */
[----:B------:R-:W-:Y:S01]  /*16a40*/  R2UR UR13, R215 ;  /* 0x00000000d70d72ca */ /* 0x000fe200000e0000 */
[-C--:B------:R-:W-:Y:S01]  /*16a50*/  FMUL.FTZ R26, R26, R0.reuse ;  /* 0x000000001a1a7220 */ /* 0x080fe20000410000 */
[----:B------:R-:W-:Y:S01]  /*16a60*/  R2UR UR16, R212 ;  /* 0x00000000d41072ca */ /* 0x000fe200000e0000 */
[-C--:B------:R-:W-:Y:S01]  /*16a70*/  FMUL.FTZ R27, R27, R0.reuse ;  /* 0x000000001b1b7220 */ /* 0x080fe20000410000 */
[----:B------:R-:W-:Y:S01]  /*16a80*/  R2UR UR17, R213 ;  /* 0x00000000d51172ca */ /* 0x000fe200000e0000 */
[----:B------:R-:W-:Y:S01]  /*16a90*/  HGMMA.64x64x16.F32 R152, gdesc[UR4], RZ, !UPT, gsb0 ;  /* 0x00e00000049879f0 */ /* 0x000fe2000c0008ff */
[----:B------:R-:W-:Y:S01]  /*16aa0*/  UMOV UR6, UR8 ;  /* 0x0000000800067c82 */ /* 0x000fe20008000000 */
[----:B------:R-:W-:Y:S01]  /*16ab0*/  UMOV UR7, UR9 ;  /* 0x0000000900077c82 */ /* 0x000fe20008000000 */
        /* <DEDUP_REMOVED lines=92> */
[----:B------:R-:W-:Y:S01]  /*17080*/  FMUL.FTZ R151, R151, R0 ;  /* 0x0000000097977220 */ /* 0x000fe20000410000 */
[----:B------:R-:W-:-:S02]  /*17090*/  WARPGROUP.DEPBAR.LE gsb0, 0x0 ;  /* 0x00008000000079c5 */ /* 0x000fc40000010000 */
        /* <DEDUP_REMOVED lines=44> */
.L_x_1742:
[----:B------:R-:W-:Y:S01]  /*17360*/  SHF.L.U32 R218, R218, 0x1f, RZ ;  /* 0x0000001fdada7819 */ /* 0x000fe200000006ff */
[----:B------:R-:W-:-:S04]  /*17370*/  IMAD R0, R22, 0x8, R16 ;  /* 0x0000000816007824 */ /* 0x000fc800078e0210 */
[----:B------:R0:W1:Y:S01]  /*17380*/  SYNCS.PHASECHK.TRANS64.TRYWAIT P4, [R0+URZ+0x30850], R218 ;  /* 0x030850da000075a7 */ /* 0x000062000808017f */
[----:B------:R-:W-:Y:S05]  /*17390*/  @!P0 BRA `(.L_x_1743) ;  /* 0x0000000000048947 */ /* 0x000fea0003800000 */
[----:B------:R-:W-:Y:S01]  /*173a0*/  BPT.TRAP 0x1 ;  /* 0x000000040000795c */ /* 0x000fe20000300000 */
.L_x_1743:
[----:B------:R-:W-:Y:S04]  /*173b0*/  BSSY B2, `(.L_x_1744) ;  /* 0x0000004000027945 */ /* 0x000fe80003800000 */
[----:B-1----:R-:W-:Y:S05]  /*173c0*/  @P4 BRA `(.L_x_1745) ;  /* 0x0000000000084947 */ /* 0x002fea0003800000 */
[----:B------:R-:W1:Y:S02]  /*173d0*/  SYNCS.PHASECHK.TRANS64.TRYWAIT P4, [R0+URZ+0x30850], R218 ;  /* 0x030850da000075a7 */ /* 0x000e64000808017f */
[----:B-1----:R-:W-:Y:S05]  /*173e0*/  @!P4 BRA `(.L_x_1746) ;  /* 0x000001840098c947 */ /* 0x002fea0003800000 */
.L_x_1745:
[----:B------:R-:W-:Y:S05]  /*173f0*/  BSYNC B2 ;  /* 0x0000000000027941 */ /* 0x000fea0003800000 */
.L_x_1744:
[----:B------:R-:W2:Y:S01]  /*17400*/  LDL R228, [R1+0x8] ;  /* 0x0000080001e47983 */ /* 0x000ea20000100800 */
[----:B01----:R-:W-:Y:S01]  /*17410*/  IADD3 R218, R16, 0x400, RZ ;  /* 0x0000040010da7810 */ /* 0x003fe20007ffe0ff */
[----:B------:R-:W-:Y:S01]  /*17420*/  IMAD.MOV.U32 R229, RZ, RZ, 0x40000040 ;  /* 0x40000040ffe57424 */ /* 0x000fe200078e00ff */
[----:B------:R-:W-:Y:S01]  /*17430*/  WARPGROUP.ARRIVE ;  /* 0x00000000000079c5 */ /* 0x000fe20000000000 */
[----:B------:R-:W-:Y:S01]  /*17440*/  ULDC UR5, c[0x0][0x9d8] ;  /* 0x0002760000057ab9 */ /* 0x000fe20000000800 */
[----:B------:R-:W-:-:S04]  /*17450*/  SHF.R.U32.HI R218, RZ, 0x4, R218 ;  /* 0x00000004ffda7819 */ /* 0x000fc800000116da */
[----:B------:R-:W-:-:S04]  /*17460*/  LOP3.LUT R218, R218, 0x3fff, RZ, 0xc0, !PT ;  /* 0x00003fffdada7812 */ /* 0x000fc800078ec0ff */
[----:B------:R-:W-:Y:S02]  /*17470*/  LOP3.LUT R218, R218, 0x2000000, RZ, 0xfc, !PT ;  /* 0x02000000dada7812 */ /* 0x000fe400078efcff */
[----:B------:R-:W-:Y:S02]  /*17480*/  R2UR UR7, R229 ;  /* 0x00000000e50772ca */ /* 0x000fe400000e0000 */
[----:B--2---:R-:W-:Y:S01]  /*17490*/  R2UR UR4, R228 ;  /* 0x00000000e40472ca */ /* 0x004fe200000e0000 */
[----:B------:R-:W-:Y:S02]  /*174a0*/  IMAD R228, R22, 0x800, R218 ;  /* 0x0000080016e47824 */ /* 0x000fe400078e02da */
[----:B------:R-:W2:Y:S01]  /*174b0*/  LDL R218, [R1+0x34] ;  /* 0x0000340001da7983 */ /* 0x000ea20000100800 */
[----:B------:R-:W-:Y:S01]  /*174c0*/  IMAD.MOV.U32 R229, RZ, RZ, 0x40000040 ;  /* 0x40000040ffe57424 */ /* 0x000fe200078e00ff */
[----:B------:R-:W0:Y:S01]  /*174d0*/  @P2 LDC R22, c[0x0][0x44c] ;  /* 0x00011300ff162b82 */ /* 0x000e220000000800 */
[----:B------:R-:W-:-:S13]  /*174e0*/  R2UR UR6, R228 ;  /* 0x00000000e40672ca */ /* 0x000fda00000e0000 */
[----:B------:R-:W-:Y:S03]  /*174f0*/  HGMMA.64x256x16.F32 R24, R196, gdesc[UR4].tnspB, R24, gsb0 ;  /* 0x43e00004c4187df0 */ /* 0x000fe60008000818 */
[----:B------:R-:W-:Y:S02]  /*17500*/  WARPGROUP.DEPBAR.LE gsb0, 0x0 ;  /* 0x00008000000079c5 */ /* 0x000fe40000010000 */
[----:B------:R-:W-:Y:S01]  /*17510*/  VIADD R196, R228, 0x80 ;  /* 0x00000080e4c47836 */ /* 0x000fe20000000000 */
[----:B------:R-:W2:Y:S01]  /*17520*/  LDL R199, [R1+0x14] ;  /* 0x0000140001c77983 */ /* 0x000ea20000100800 */
[----:B------:R-:W-:Y:S01]  /*17530*/  IMAD.MOV.U32 R197, RZ, RZ, 0x40000040 ;  /* 0x40000040ffc57424 */ /* 0x000fe200078e00ff */
[----:B------:R-:W-:Y:S01]  /*17540*/  WARPGROUP.ARRIVE ;  /* 0x00000000000079c5 */ /* 0x000fe20000000000 */
[----:B------:R-:W-:Y:S01]  /*17550*/  @!P1 VIADD R2, R2, 0x30840 ;  /* 0x0003084002029836 */ /* 0x000fe20000000000 */
[----:B------:R-:W-:Y:S01]  /*17560*/  R2UR UR6, R196 ;  /* 0x00000000c40672ca */ /* 0x000fe200000e0000 */
[----:B------:R-:W-:Y:S01]  /*17570*/  FMUL.FTZ R152, R152, UR5 ;  /* 0x0000000598987c20 */ /* 0x000fe20008410000 */
[----:B------:R-:W-:Y:S01]  /*17580*/  R2UR UR7, R197 ;  /* 0x00000000c50772ca */ /* 0x000fe200000e0000 */
[----:B------:R-:W-:Y:S01]  /*17590*/  FMUL.FTZ R157, R157, UR5 ;  /* 0x000000059d9d7c20 */ /* 0x000fe20008410000 */
[----:B------:R-:W-:Y:S01]  /*175a0*/  @!P1 PRMT R2, RZ, 0x654, R2 ;  /* 0x00000654ff029816 */ /* 0x000fe20000000002 */
[----:B------:R-:W-:Y:S01]  /*175b0*/  FMUL.FTZ R160, R160, UR5 ;  /* 0x00000005a0a07c20 */ /* 0x000fe20008410000 */
[----:B------:R-:W-:Y:S01]  /*175c0*/  FMUL.FTZ R169, R169, UR5 ;  /* 0x00000005a9a97c20 */ /* 0x000fe20008410000 */
[----:B------:R-:W-:Y:S01]  /*175d0*/  FMUL.FTZ R173, R173, UR5 ;  /* 0x00000005adad7c20 */ /* 0x000fe20008410000 */
[----:B------:R-:W1:Y:S10]  /*175e0*/  MUFU.TANH R152, R152 ;  /* 0x0000009800987308 */ /* 0x000e740000002400 */
[----:B------:R-:W-:Y:S01]  /*175f0*/  HGMMA.64x256x16.F32 R24, R192, gdesc[UR4].tnspB, R24, gsb0 ;  /* 0x43e00004c0187df0 */ /* 0x000fe20008000818 */
[----:B------:R-:W3:Y:S08]  /*17600*/  MUFU.TANH R157, R157 ;  /* 0x0000009d009d7308 */ /* 0x000ef00000002400 */
[----:B------:R-:W4:Y:S08]  /*17610*/  MUFU.TANH R160, R160 ;  /* 0x000000a000a07308 */ /* 0x000f300000002400 */
[----:B------:R-:W0:Y:S08]  /*17620*/  MUFU.TANH R169, R169 ;  /* 0x000000a900a97308 */ /* 0x000e300000002400 */
[----:B------:R-:W0:Y:S01]  /*17630*/  MUFU.TANH R173, R173 ;  /* 0x000000ad00ad7308 */ /* 0x000e220000002400 */
[----:B------:R-:W-:-:S02]  /*17640*/  WARPGROUP.DEPBAR.LE gsb0, 0x0 ;  /* 0x00008000000079c5 */ /* 0x000fc40000010000 */
[C---:B------:R-:W-:Y:S01]  /*17650*/  VIADD R192, R228.reuse, 0x100 ;  /* 0x00000100e4c07836 */ /* 0x040fe20000000000 */
[----:B------:R-:W-:Y:S01]  /*17660*/  WARPGROUP.ARRIVE ;  /* 0x00000000000079c5 */ /* 0x000fe20000000000 */
[----:B------:R-:W-:Y:S01]  /*17670*/  IMAD.MOV.U32 R193, RZ, RZ, 0x40000040 ;  /* 0x40000040ffc17424 */ /* 0x000fe200078e00ff */
[----:B------:R-:W-:Y:S02]  /*17680*/  IADD3 R228, R228, 0x180, RZ ;  /* 0x00000180e4e47810 */ /* 0x000fe40007ffe0ff */
[----:B------:R-:W-:Y:S02]  /*17690*/  R2UR UR6, R192 ;  /* 0x00000000c00672ca */ /* 0x000fe400000e0000 */
[----:B------:R-:W-:-:S13]  /*176a0*/  R2UR UR7, R193 ;  /* 0x00000000c10772ca */ /* 0x000fda00000e0000 */
[----:B------:R-:W-:Y:S01]  /*176b0*/  HGMMA.64x256x16.F32 R24, R188, gdesc[UR4].tnspB, R24, gsb0 ;  /* 0x43e00004bc187df0 */ /* 0x000fe20008000818 */
[----:B------:R-:W-:Y:S02]  /*176c0*/  R2UR UR6, R228 ;  /* 0x00000000e40672ca */ /* 0x000fe400000e0000 */
[----:B------:R-:W-:Y:S01]  /*176d0*/  R2UR UR7, R229 ;  /* 0x00000000e50772ca */ /* 0x000fe200000e0000 */
[----:B------:R-:W-:Y:S02]  /*176e0*/  WARPGROUP.DEPBAR.LE gsb0, 0x0 ;  /* 0x00008000000079c5 */ /* 0x000fe40000010000 */
[----:B------:R-:W-:Y:S01]  /*176f0*/  WARPGROUP.ARRIVE ;  /* 0x00000000000079c5 */ /* 0x000fe20000000000 */
[----:B------:R-:W5:-:S15]  /*17700*/  @P2 LDC R188, c[0x0][0x450] ;  /* 0x00011400ffbc2b82 */ /* 0x000f5e0000000800 */
[----:B------:R-:W-:-:S06]  /*17710*/  NOP ;  /* 0x0000000000007918 */ /* 0x000fcc0000000000 */
[----:B------:R-:W-:Y:S03]  /*17720*/  HGMMA.64x256x16.F32 R24, R184, gdesc[UR4].tnspB, R24, gsb0 ;  /* 0x43e00004b8187df0 */ /* 0x000fe60008000818 */
[----:B------:R-:W-:Y:S02]  /*17730*/  WARPGROUP.DEPBAR.LE gsb0, 0x0 ;  /* 0x00008000000079c5 */ /* 0x000fe40000010000 */
[----:B--2---:R-:W-:Y:S02]  /*17740*/  IMAD.IADD R184, R218, 0x1, R199 ;  /* 0x00000001dab87824 */ /* 0x004fe400078e02c7 */
[----:B------:R-:W-:Y:S01]  /*17750*/  FMUL.FTZ R186, R161, UR5 ;  /* 0x00000005a1ba7c20 */ /* 0x000fe20008410000 */
[----:B------:R-:W-:Y:S01]  /*17760*/  FMUL.FTZ R161, R162, UR5 ;  /* 0x00000005a2a17c20 */ /* 0x000fe20008410000 */
[----:B------:R-:W-:Y:S01]  /*17770*/  FMUL.FTZ R187, R164, UR5 ;  /* 0x00000005a4bb7c20 */ /* 0x000fe20008410000 */
[----:B0-----:R-:W-:-:S04]  /*17780*/  @P2 IMAD.HI.U32 R185, R184, R22, RZ ;  /* 0x00000016b8b92227 */ /* 0x001fc800078e00ff */
[----:B------:R-:W-:Y:S01]  /*17790*/  FMUL.FTZ R162, R163, UR5 ;  /* 0x00000005a3a27c20 */ /* 0x000fe20008410000 */
[----:B------:R-:W-:Y:S01]  /*177a0*/  FMUL.FTZ R164, R167, UR5 ;  /* 0x00000005a7a47c20 */ /* 0x000fe20008410000 */
[----:B------:R-:W-:Y:S01]  /*177b0*/  FMUL.FTZ R163, R166, UR5 ;  /* 0x00000005a6a37c20 */ /* 0x000fe20008410000 */
[----:B------:R-:W-:Y:S01]  /*177c0*/  IMAD.MOV.U32 R22, RZ, RZ, R184 ;  /* 0x000000ffff167224 */ /* 0x000fe200078e00b8 */
[----:B-----5:R-:W-:Y:S01]  /*177d0*/  @P2 SHF.R.U32.HI R22, RZ, R188, R185 ;  /* 0x000000bcff162219 */ /* 0x020fe200000116b9 */
[----:B------:R-:W-:Y:S01]  /*177e0*/  FMUL.FTZ R188, R165, UR5 ;  /* 0x00000005a5bc7c20 */ /* 0x000fe20008410000 */
[----:B------:R-:W-:Y:S01]  /*177f0*/  FMUL.FTZ R184, R153, UR5 ;  /* 0x0000000599b87c20 */ /* 0x000fe20008410000 */
[----:B------:R-:W-:Y:S01]  /*17800*/  FMUL.FTZ R167, R168, UR5 ;  /* 0x00000005a8a77c20 */ /* 0x000fe20008410000 */
[----:B------:R-:W-:Y:S01]  /*17810*/  FMUL.FTZ R165, R170, UR5 ;  /* 0x00000005aaa57c20 */ /* 0x000fe20008410000 */
[----:B------:R-:W0:Y:S01]  /*17820*/  SHFL.IDX PT, R190, R22, RZ, 0x1c1f ;  /* 0x001c1fff16be7589 */ /* 0x000e2200000e0000 */
[----:B------:R-:W-:Y:S01]  /*17830*/  FMUL.FTZ R153, R154, UR5 ;  /* 0x000000059a997c20 */ /* 0x000fe20008410000 */
[----:B------:R-:W-:Y:S01]  /*17840*/  FMUL.FTZ R166, R171, UR5 ;  /* 0x00000005aba67c20 */ /* 0x000fe20008410000 */
[----:B------:R-:W-:Y:S01]  /*17850*/  FMUL.FTZ R168, R174, UR5 ;  /* 0x00000005aea87c20 */ /* 0x000fe20008410000 */
[----:B------:R-:W-:Y:S01]  /*17860*/  FMUL.FTZ R170, R175, UR5 ;  /* 0x00000005afaa7c20 */ /* 0x000fe20008410000 */
[----:B------:R2:W-:Y:S01]  /*17870*/  @!P1 SYNCS.ARRIVE.TRANS64.RED.A1T0 RZ, [R2+URZ], RZ ;  /* 0x000000ff02ff99a7 */ /* 0x0005e2000810043f */
[----:B------:R-:W-:Y:S01]  /*17880*/  FMUL.FTZ R154, R155, UR5 ;  /* 0x000000059b9a7c20 */ /* 0x000fe20008410000 */
[----:B------:R-:W-:Y:S01]  /*17890*/  FMUL.FTZ R171, R172, UR5 ;  /* 0x00000005acab7c20 */ /* 0x000fe20008410000 */
[----:B------:R-:W-:Y:S01]  /*178a0*/  FMUL.FTZ R175, R176, UR5 ;  /* 0x00000005b0af7c20 */ /* 0x000fe20008410000 */
[----:B------:R-:W-:Y:S01]  /*178b0*/  FMUL.FTZ R174, R179, UR5 ;  /* 0x00000005b3ae7c20 */ /* 0x000fe20008410000 */
[----:B------:R-:W-:Y:S01]  /*178c0*/  FMUL.FTZ R155, R156, UR5 ;  /* 0x000000059c9b7c20 */ /* 0x000fe20008410000 */
[----:B------:R-:W-:Y:S01]  /*178d0*/  FMUL.FTZ R176, R177, UR5 ;  /* 0x00000005b1b07c20 */ /* 0x000fe20008410000 */
[----:B------:R-:W-:Y:S01]  /*178e0*/  FMUL.FTZ R172, R178, UR5 ;  /* 0x00000005b2ac7c20 */ /* 0x000fe20008410000 */
[----:B--2---:R-:W-:-:S02]  /*178f0*/  IMAD.SHL.U32 R2, R5, 0x40, RZ ;  /* 0x0000004005027824 */ /* 0x004fc400078e00ff */
[----:B------:R-:W-:Y:S01]  /*17900*/  FMUL.FTZ R179, R180, UR5 ;  /* 0x00000005b4b37c20 */ /* 0x000fe20008410000 */
[----:B------:R-:W-:Y:S01]  /*17910*/  FMUL.FTZ R156, R158, UR5 ;  /* 0x000000059e9c7c20 */ /* 0x000fe20008410000 */
[----:B------:R-:W-:Y:S01]  /*17920*/  FMUL.FTZ R185, R159, UR5 ;  /* 0x000000059fb97c20 */ /* 0x000fe20008410000 */
[----:B------:R-:W-:Y:S01]  /*17930*/  FMUL.FTZ R180, R181, UR5 ;  /* 0x00000005b5b47c20 */ /* 0x000fe20008410000 */
[----:B------:R-:W-:Y:S01]  /*17940*/  FMUL.FTZ R177, R182, UR5 ;  /* 0x00000005b6b17c20 */ /* 0x000fe20008410000 */
[----:B------:R-:W-:Y:S01]  /*17950*/  FMUL.FTZ R178, R183, UR5 ;  /* 0x00000005b7b27c20 */ /* 0x000fe20008410000 */
[----:B------:R-:W-:Y:S01]  /*17960*/  IADD3 R183, -R230, 0x1, -R2 ;  /* 0x00000001e6b77810 */ /* 0x000fe20007ffe902 */
[----:B------:R-:W2:Y:S01]  /*17970*/  MUFU.TANH R184, R184 ;  /* 0x000000b800b87308 */ /* 0x000ea20000002400 */
[----:B------:R-:W-:Y:S02]  /*17980*/  ULDC UR5, c[0x0][0x9e0] ;  /* 0x0002780000057ab9 */ /* 0x000fe40000000800 */
[----:B------:R-:W-:-:S05]  /*17990*/  IADD3 R183, -R219, R183, R220 ;  /* 0x000000b7dbb77210 */ /* 0x000fca0007ffe1dc */
[----:B------:R-:W1:Y:S01]  /*179a0*/  MUFU.TANH R153, R153 ;  /* 0x0000009900997308 */ /* 0x000e620000002400 */
[C---:B------:R-:W-:Y:S01]  /*179b0*/  VIADD R189, R183.reuse, UR5 ;  /* 0x00000005b7bd7c36 */ /* 0x040fe20008000000 */
[----:B------:R-:W-:-:S03]  /*179c0*/  IADD3 R183, R183, UR4, RZ ;  /* 0x00000004b7b77c10 */ /* 0x000fc6000fffe0ff */
[--C-:B0-----:R-:W-:Y:S02]  /*179d0*/  IMAD.IADD R182, R189, 0x1, R190.reuse ;  /* 0x00000001bdb67824 */ /* 0x101fe400078e02be */
[----:B------:R-:W-:Y:S01]  /*179e0*/  IMAD.IADD R181, R183, 0x1, R190 ;  /* 0x00000001b7b57824 */ /* 0x000fe200078e02be */
        /* <DEDUP_REMOVED lines=25> */
[----:B-1234-:R-:W-:Y:S05]  /*17b80*/  @!P3 BRA `(.L_x_1747) ;  /* 0x000000000060b947 */ /* 0x01efea0003800000 */
[----:B------:R-:W-:Y:S01]  /*17b90*/  IADD3 R190, -R219, R220, R190 ;  /* 0x000000dcdbbe7210 */ /* 0x000fe20007ffe1be */
[----:B------:R-:W-:Y:S03]  /*17ba0*/  BSSY B2, `(.L_x_1748) ;  /* 0x0000012000027945 */ /* 0x000fe60003800000 */
        /* <DEDUP_REMOVED lines=11> */
.L_x_1749:
[----:B------:R-:W-:Y:S02]  /*17c60*/  ULDC UR4, c[0x0][0x9e4] ;  /* 0x0002790000047ab9 */ /* 0x000fe40000000800 */
[----:B------:R-:W-:-:S05]  /*17c70*/  IMAD.U32 R191, RZ, RZ, UR4 ;  /* 0x00000004ffbf7e24 */ /* 0x000fca000f8e00ff */
[----:B------:R-:W-:-:S13]  /*17c80*/  ISETP.NE.AND P4, PT, R191, 0x1, PT ;  /* 0x00000001bf00780c */ /* 0x000fda0003f85270 */
[----:B------:R-:W1:Y:S02]  /*17c90*/  @P4 LDC.64 R158, c[0x0][0x9e8] ;  /* 0x00027a00ff9e4b82 */ /* 0x000e640000000a00 */
[----:B-1----:R-:W-:-:S05]  /*17ca0*/  @P4 IMAD.HI.U32 R158, R190, R158, RZ ;  /* 0x0000009ebe9e4227 */ /* 0x002fca00078e00ff */
[----:B------:R-:W-:-:S07]  /*17cb0*/  @P4 SHF.R.U32.HI R190, RZ, R159, R158 ;  /* 0x0000009fffbe4219 */ /* 0x000fce000001169e */
.L_x_1750:
[----:B------:R-:W-:Y:S05]  /*17cc0*/  BSYNC B2 ;  /* 0x0000000000027941 */ /* 0x000fea0003800000 */
.L_x_1748:
[----:B------:R-:W-:-:S04]  /*17cd0*/  IMAD R190, R190, R191, -R2 ;  /* 0x000000bfbebe7224 */ /* 0x000fc800078e0a02 */
[----:B------:R-:W-:-:S05]  /*17ce0*/  IMAD.IADD R190, R190, 0x1, -R230 ;  /* 0x00000001bebe7824 */ /* 0x000fca00078e0ae6 */
[----:B------:R-:W-:Y:S02]  /*17cf0*/  VIMNMX R181, R181, R190, !PT ;  /* 0x000000beb5b57248 */ /* 0x000fe40007fe0100 */
[----:B------:R-:W-:-:S07]  /*17d00*/  VIADDMNMX R182, R190, R191, R182, PT ;  /* 0x000000bfbeb67246 */ /* 0x000fce00038001b6 */
.L_x_1747:
[----:B------:R-:W-:Y:S01]  /*17d10*/  ISETP.GT.AND P4, PT, R5, -0x1, PT ;  /* 0xffffffff0500780c */ /* 0x000fe20003f84270 */
[----:B------:R-:W1:Y:S03]  /*17d20*/  SHFL.IDX PT, R22, R22, 0x1, 0x1c1f ;  /* 0x003c1f0016167f89 */ /* 0x000e6600000e0000 */
[C---:B------:R-:W-:Y:S02]  /*17d30*/  ISETP.GT.AND P6, PT, R181.reuse, RZ, P4 ;  /* 0x000000ffb500720c */ /* 0x040fe400027c4270 */
[----:B------:R-:W-:Y:S02]  /*17d40*/  ISETP.GT.AND P5, PT, R181, 0x1, P4 ;  /* 0x00000001b500780c */ /* 0x000fe400027a4270 */
[C---:B------:R-:W-:Y:S02]  /*17d50*/  ISETP.LT.OR P6, PT, R182.reuse, 0x1, P6 ;  /* 0x00000001b600780c */ /* 0x040fe400037c1670 */
[----:B------:R-:W-:-:S02]  /*17d60*/  ISETP.LT.OR P5, PT, R182, 0x2, P5 ;  /* 0x00000002b600780c */ /* 0x000fc40002fa1670 */
[----:B------:R-:W-:Y:S02]  /*17d70*/  FSEL R152, R152, -INF , !P6 ;  /* 0xff80000098987808 */ /* 0x000fe40007000000 */
[----:B------:R-:W-:Y:S02]  /*17d80*/  FSEL R184, R184, -INF , !P5 ;  /* 0xff800000b8b87808 */ /* 0x000fe40006800000 */
[C---:B------:R-:W-:Y:S02]  /*17d90*/  ISETP.GT.AND P6, PT, R181.reuse, 0x8, P4 ;  /* 0x00000008b500780c */ /* 0x040fe400027c4270 */
[----:B------:R-:W-:Y:S02]  /*17da0*/  ISETP.GT.AND P5, PT, R181, 0x9, P4 ;  /* 0x00000009b500780c */ /* 0x000fe400027a4270 */
[C---:B------:R-:W-:Y:S02]  /*17db0*/  ISETP.LT.OR P6, PT, R182.reuse, 0x9, P6 ;  /* 0x00000009b600780c */ /* 0x040fe400037c1670 */
[----:B------:R-:W-:-:S02]  /*17dc0*/  ISETP.LT.OR P5, PT, R182, 0xa, P5 ;  /* 0x0000000ab600780c */ /* 0x000fc40002fa1670 */
[----:B0-----:R-:W-:Y:S01]  /*17dd0*/  FSEL R155, R155, -INF , !P6 ;  /* 0xff8000009b9b7808 */ /* 0x001fe20007000000 */
[----:B-1----:R-:W-:Y:S01]  /*17de0*/  IMAD.IADD R189, R189, 0x1, R22 ;  /* 0x00000001bdbd7824 */ /* 0x002fe200078e0216 */
[----:B------:R-:W-:Y:S02]  /*17df0*/  FSEL R157, R157, -INF , !P5 ;  /* 0xff8000009d9d7808 */ /* 0x000fe40006800000 */
[C---:B------:R-:W-:Y:S02]  /*17e00*/  ISETP.GT.AND P6, PT, R181.reuse, 0x10, P4 ;  /* 0x00000010b500780c */ /* 0x040fe400027c4270 */
        /* <DEDUP_REMOVED lines=33> */
[----:B------:R-:W-:Y:S02]  /*18020*/  IADD3 R183, R183, R22, RZ ;  /* 0x00000016b7b77210 */ /* 0x000fe40007ffe0ff */
[----:B------:R-:W-:Y:S02]  /*18030*/  FSEL R179, R179, -INF , !P6 ;  /* 0xff800000b3b37808 */ /* 0x000fe40007000000 */
[----:B------:R-:W-:Y:S01]  /*18040*/  FSEL R180, R180, -INF , !P5 ;  /* 0xff800000b4b47808 */ /* 0x000fe20006800000 */
[----:B------:R-:W-:Y:S06]  /*18050*/  @!P3 BRA `(.L_x_1751) ;  /* 0x000000000060b947 */ /* 0x000fec0003800000 */
        /* <DEDUP_REMOVED lines=13> */
.L_x_1753:
[----:B------:R-:W-:Y:S02]  /*18130*/  ULDC UR4, c[0x0][0x9e4] ;  /* 0x0002790000047ab9 */ /* 0x000fe40000000800 */
[----:B------:R-:W-:-:S05]  /*18140*/  IMAD.U32 R181, RZ, RZ, UR4 ;  /* 0x00000004ffb57e24 */ /* 0x000fca000f8e00ff */
[----:B------:R-:W-:-:S13]  /*18150*/  ISETP.NE.AND P5, PT, R181, 0x1, PT ;  /* 0x00000001b500780c */ /* 0x000fda0003fa5270 */
[----:B------:R-:W0:Y:S02]  /*18160*/  @P5 LDC.64 R158, c[0x0][0x9e8] ;  /* 0x00027a00ff9e5b82 */ /* 0x000e240000000a00 */
[----:B0-----:R-:W-:-:S05]  /*18170*/  @P5 IMAD.HI.U32 R158, R22, R158, RZ ;  /* 0x0000009e169e5227 */ /* 0x001fca00078e00ff */
[----:B------:R-:W-:-:S07]  /*18180*/  @P5 SHF.R.U32.HI R22, RZ, R159, R158 ;  /* 0x0000009fff165219 */ /* 0x000fce000001169e */
.L_x_1754:
[----:B------:R-:W-:Y:S05]  /*18190*/  BSYNC B2 ;  /* 0x0000000000027941 */ /* 0x000fea0003800000 */
.L_x_1752:
[----:B------:R-:W-:-:S04]  /*181a0*/  IMAD R2, R22, R181, -R2 ;  /* 0x000000b516027224 */ /* 0x000fc800078e0a02 */
[----:B------:R-:W-:-:S05]  /*181b0*/  IMAD.IADD R2, R2, 0x1, -R230 ;  /* 0x0000000102027824 */ /* 0x000fca00078e0ae6 */
[----:B------:R-:W-:Y:S02]  /*181c0*/  VIMNMX R183, R183, R2, !PT ;  /* 0x00000002b7b77248 */ /* 0x000fe40007fe0100 */
[----:B------:R-:W-:-:S07]  /*181d0*/  VIADDMNMX R189, R2, R181, R189, PT ;  /* 0x000000b502bd7246 */ /* 0x000fce00038001bd */
.L_x_1751:
[----:B------:R-:W-:Y:S01]  /*181e0*/  @!P1 VIADD R0, R0, 0x30860 ;  /* 0x0003086000009836 */ /* 0x000fe20000000000 */
[----:B------:R-:W2:Y:S01]  /*181f0*/  LDL R181, [R1+0x18] ;  /* 0x0000180001b57983 */ /* 0x000ea20000100800 */
[----:B------:R-:W-:Y:S01]  /*18200*/  ISETP.GT.AND P5, PT, R183, 0x1, P4 ;  /* 0x00000001b700780c */ /* 0x000fe200027a4270 */
[----:B------:R-:W-:Y:S01]  /*18210*/  ULDC UR4, c[0x0][0x988] ;  /* 0x0002620000047ab9 */ /* 0x000fe20000000800 */
[----:B------:R-:W-:Y:S02]  /*18220*/  MOV R218, R231 ;  /* 0x000000e700da7202 */ /* 0x000fe40000000f00 */
[----:B------:R-:W-:Y:S02]  /*18230*/  @!P1 PRMT R0, RZ, 0x654, R0 ;  /* 0x00000654ff009816 */ /* 0x000fe40000000000 */
[----:B------:R-:W-:Y:S02]  /*18240*/  ISETP.LT.OR P5, PT, R189, 0x2, P5 ;  /* 0x00000002bd00780c */ /* 0x000fe40002fa1670 */
[----:B------:R0:W-:Y:S02]  /*18250*/  @!P1 SYNCS.ARRIVE.TRANS64.RED.A1T0 RZ, [R0+URZ], RZ ;  /* 0x000000ff00ff99a7 */ /* 0x0001e4000810043f */
[----:B------:R-:W-:-:S02]  /*18260*/  FSEL R154, R154, -INF , !P5 ;  /* 0xff8000009a9a7808 */ /* 0x000fc40006800000 */
[----:B------:R-:W-:Y:S02]  /*18270*/  ISETP.GT.AND P5, PT, R183, 0x9, P4 ;  /* 0x00000009b700780c */ /* 0x000fe400027a4270 */
[----:B0-----:R-:W-:Y:S02]  /*18280*/  FMNMX.FTZ R0, R152, R3, !PT ;  /* 0x0000000398007209 */ /* 0x001fe40007810000 */
[----:B------:R-:W-:Y:S02]  /*18290*/  ISETP.LT.OR P5, PT, R189, 0xa, P5 ;  /* 0x0000000abd00780c */ /* 0x000fe40002fa1670 */
[----:B------:R-:W-:Y:S02]  /*182a0*/  FMNMX.FTZ R0, R184, R0, !PT ;  /* 0x00000000b8007209 */ /* 0x000fe40007810000 */
[----:B------:R-:W-:Y:S02]  /*182b0*/  FSEL R185, R185, -INF , !P5 ;  /* 0xff800000b9b97808 */ /* 0x000fe40006800000 */
[----:B------:R-:W-:-:S02]  /*182c0*/  FMNMX.FTZ R0, R155, R0, !PT ;  /* 0x000000009b007209 */ /* 0x000fc40007810000 */
[----:B------:R-:W-:Y:S02]  /*182d0*/  ISETP.GT.AND P5, PT, R183, 0x11, P4 ;  /* 0x00000011b700780c */ /* 0x000fe400027a4270 */
[----:B------:R-:W-:Y:S02]  /*182e0*/  FMNMX.FTZ R0, R157, R0, !PT ;  /* 0x000000009d007209 */ /* 0x000fe40007810000 */
        /* <DEDUP_REMOVED lines=22> */
[----:B------:R-:W-:Y:S02]  /*18450*/  ISETP.GT.AND P5, PT, R183, RZ, P4 ;  /* 0x000000ffb700720c */ /* 0x000fe400027a4270 */
[----:B------:R-:W-:Y:S02]  /*18460*/  FMNMX.FTZ R0, R180, R0, !PT ;  /* 0x00000000b4007209 */ /* 0x000fe40007810000 */
[----:B------:R-:W-:-:S03]  /*18470*/  ISETP.LT.OR P5, PT, R189, 0x1, P5 ;  /* 0x00000001bd00780c */ /* 0x000fc60002fa1670 */
[----:B------:R-:W0:Y:S01]  /*18480*/  SHFL.BFLY PT, R2, R0, 0x2, 0x1f ;  /* 0x0c401f0000027f89 */ /* 0x000e2200000e0000 */
[----:B------:R-:W-:Y:S02]  /*18490*/  FSEL R153, R153, -INF , !P5 ;  /* 0xff80000099997808 */ /* 0x000fe40006800000 */
[----:B------:R-:W-:Y:S02]  /*184a0*/  ISETP.GT.AND P5, PT, R183, 0x38, P4 ;  /* 0x00000038b700780c */ /* 0x000fe400027a4270 */
[----:B------:R-:W-:Y:S02]  /*184b0*/  FMNMX.FTZ R22, R153, R4, !PT ;  /* 0x0000000499167209 */ /* 0x000fe40007810000 */
[----:B------:R-:W-:Y:S02]  /*184c0*/  ISETP.LT.OR P5, PT, R189, 0x39, P5 ;  /* 0x00000039bd00780c */ /* 0x000fe40002fa1670 */
[----:B------:R-:W-:Y:S02]  /*184d0*/  FMNMX.FTZ R22, R154, R22, !PT ;  /* 0x000000169a167209 */ /* 0x000fe40007810000 */
[----:B------:R-:W-:-:S02]  /*184e0*/  FSEL R177, R177, -INF , !P5 ;  /* 0xff800000b1b17808 */ /* 0x000fc40006800000 */
[----:B0-----:R-:W-:-:S05]  /*184f0*/  FMNMX.FTZ R2, R0, R2, !PT ;  /* 0x0000000200027209 */ /* 0x001fca0007810000 */
[----:B------:R-:W0:Y:S02]  /*18500*/  SHFL.BFLY PT, R158, R2, 0x1, 0x1f ;  /* 0x0c201f00029e7f89 */ /* 0x000e2400000e0000 */
[----:B0-----:R-:W-:Y:S01]  /*18510*/  FMNMX.FTZ R158, R2, R158, !PT ;  /* 0x0000009e029e7209 */ /* 0x001fe20007810000 */
[----:B------:R-:W-:-:S03]  /*18520*/  IMAD.U32 R2, RZ, RZ, UR4 ;  /* 0x00000004ff027e24 */ /* 0x000fc6000f8e00ff */
[----:B------:R-:W-:-:S04]  /*18530*/  FSETP.NEU.FTZ.AND P6, PT, R158, -INF , PT ;  /* 0xff8000009e00780b */ /* 0x000fc80003fdd000 */
[----:B------:R-:W-:-:S05]  /*18540*/  FSEL R0, R158, RZ, P6 ;  /* 0x000000ff9e007208 */ /* 0x000fca0003000000 */
[----:B------:R-:W-:Y:S01]  /*18550*/  FADD.FTZ R3, -R0, R3 ;  /* 0x0000000300037221 */ /* 0x000fe20000010100 */
[----:B------:R-:W-:-:S05]  /*18560*/  FMUL.FTZ R0, R158, R2 ;  /* 0x000000029e007220 */ /* 0x000fca0000410000 */
[----:B------:R-:W-:Y:S02]  /*18570*/  FSEL R0, R0, RZ, P6 ;  /* 0x000000ff00007208 */ /* 0x000fe40003000000 */
[----:B------:R-:W-:-:S03]  /*18580*/  ISETP.GT.AND P6, PT, R183, 0x8, P4 ;  /* 0x00000008b700780c */ /* 0x000fc600027c4270 */
[-CC-:B------:R-:W-:Y:S01]  /*18590*/  FFMA.FTZ R152, R152, R2.reuse, -R0.reuse ;  /* 0x0000000298987223 */ /* 0x180fe20000010800 */
[----:B------:R-:W-:Y:S01]  /*185a0*/  ISETP.LT.OR P6, PT, R189, 0x9, P6 ;  /* 0x00000009bd00780c */ /* 0x000fe200037c1670 */
[-CC-:B------:R-:W-:Y:S01]  /*185b0*/  FFMA.FTZ R184, R184, R2.reuse, -R0.reuse ;  /* 0x00000002b8b87223 */ /* 0x180fe20000010800 */
[-CC-:B------:R-:W-:Y:S01]  /*185c0*/  FFMA.FTZ R155, R155, R2.reuse, -R0.reuse ;  /* 0x000000029b9b7223 */ /* 0x180fe20000010800 */
[----:B------:R0:W-:Y:S01]  /*185d0*/  MUFU.EX2 R196, R152 ;  /* 0x0000009800c47308 */ /* 0x0001e20000000800 */
[----:B------:R-:W-:Y:S01]  /*185e0*/  FSEL R156, R156, -INF , !P6 ;  /* 0xff8000009c9c7808 */ /* 0x000fe20007000000 */
[-CC-:B------:R-:W-:Y:S01]  /*185f0*/  FFMA.FTZ R157, R157, R2.reuse, -R0.reuse ;  /* 0x000000029d9d7223 */ /* 0x180fe20000010800 */
[----:B------:R-:W-:Y:S01]  /*18600*/  ISETP.GT.AND P6, PT, R183, 0x10, P4 ;  /* 0x00000010b700780c */ /* 0x000fe200027c4270 */
[--C-:B------:R-:W-:Y:S01]  /*18610*/  FFMA.FTZ R160, R160, R2, -R0.reuse ;  /* 0x00000002a0a07223 */ /* 0x100fe20000010800 */
[----:B------:R-:W-:Y:S01]  /*18620*/  FMNMX.FTZ R22, R156, R22, !PT ;  /* 0x000000169c167209 */ /* 0x000fe20007810000 */
[--C-:B------:R-:W-:Y:S01]  /*18630*/  FFMA.FTZ R186, R186, R2, -R0.reuse ;  /* 0x00000002baba7223 */ /* 0x100fe20000010800 */
[----:B------:R-:W-:Y:S01]  /*18640*/  ISETP.LT.OR P6, PT, R189, 0x11, P6 ;  /* 0x00000011bd00780c */ /* 0x000fe200037c1670 */
[----:B------:R-:W-:Y:S01]  /*18650*/  MUFU.EX2 R184, R184 ;  /* 0x000000b800b87308 */ /* 0x000fe20000000800 */
[----:B------:R-:W-:Y:S01]  /*18660*/  FMNMX.FTZ R22, R185, R22, !PT ;  /* 0x00000016b9167209 */ /* 0x000fe20007810000 */
[-C--:B0-----:R-:W-:Y:S01]  /*18670*/  FMUL.FTZ R152, R3, R2.reuse ;  /* 0x0000000203987220 */ /* 0x081fe20000410000 */
[----:B------:R-:W-:Y:S01]  /*18680*/  FSEL R161, R161, -INF , !P6 ;  /* 0xff800000a1a17808 */ /* 0x000fe20007000000 */
[-CC-:B------:R-:W-:Y:S01]  /*18690*/  FFMA.FTZ R187, R187, R2.reuse, -R0.reuse ;  /* 0x00000002bbbb7223 */ /* 0x180fe20000010800 */
[----:B------:R-:W-:Y:S01]  /*186a0*/  ISETP.GT.AND P6, PT, R183, 0x18, P4 ;  /* 0x00000018b700780c */ /* 0x000fe200027c4270 */
        /* <DEDUP_REMOVED lines=8> */
[-CC-:B------:R-:W-:Y:S01]  /*18730*/  FFMA.FTZ R171, R171, R2.reuse, -R0.reuse ;  /* 0x00000002abab7223 */ /* 0x180fe20000010800 */
[----:B------:R-:W-:Y:S01]  /*18740*/  ISETP.GT.AND P6, PT, R183, 0x20, P4 ;  /* 0x00000020b700780c */ /* 0x000fe200027c4270 */
[--C-:B------:R-:W-:Y:S01]  /*18750*/  FFMA.FTZ R173, R173, R2, -R0.reuse ;  /* 0x00000002adad7223 */ /* 0x100fe20000010800 */
[----:B------:R-:W-:Y:S01]  /*18760*/  FMNMX.FTZ R22, R163, R22, !PT ;  /* 0x00000016a3167209 */ /* 0x000fe20007810000 */
[-CC-:B------:R-:W-:Y:S01]  /*18770*/  FFMA.FTZ R175, R175, R2.reuse, -R0.reuse ;  /* 0x00000002afaf7223 */ /* 0x180fe20000010800 */
[----:B------:R-:W-:Y:S01]  /*18780*/  ISETP.LT.OR P6, PT, R189, 0x21, P6 ;  /* 0x00000021bd00780c */ /* 0x000fe200037c1670 */
[--C-:B------:R-:W-:Y:S01]  /*18790*/  FFMA.FTZ R176, R176, R2, -R0.reuse ;  /* 0x00000002b0b07223 */ /* 0x100fe20000010800 */
[----:B------:R-:W-:Y:S01]  /*187a0*/  FMNMX.FTZ R22, R164, R22, !PT ;  /* 0x00000016a4167209 */ /* 0x000fe20007810000 */
[-CC-:B------:R-:W-:Y:S01]  /*187b0*/  FFMA.FTZ R179, R179, R2.reuse, -R0.reuse ;  /* 0x00000002b3b37223 */ /* 0x180fe20000010800 */
[----:B------:R-:W-:Y:S01]  /*187c0*/  FSEL R165, R165, -INF , !P6 ;  /* 0xff800000a5a57808 */ /* 0x000fe20007000000 */
[----:B------:R-:W-:Y:S01]  /*187d0*/  MUFU.EX2 R198, R155 ;  /* 0x0000009b00c67308 */ /* 0x000fe20000000800 */
[----:B------:R-:W-:Y:S01]  /*187e0*/  ISETP.GT.AND P6, PT, R183, 0x28, P4 ;  /* 0x00000028b700780c */ /* 0x000fe200027c4270 */
[----:B------:R-:W-:Y:S01]  /*187f0*/  FFMA.FTZ R0, R180, R2, -R0 ;  /* 0x00000002b4007223 */ /* 0x000fe20000010800 */
[----:B------:R-:W-:-:S02]  /*18800*/  FMNMX.FTZ R22, R165, R22, !PT ;  /* 0x00000016a5167209 */ /* 0x000fc40007810000 */
[----:B------:R-:W-:Y:S02]  /*18810*/  ISETP.LT.OR P6, PT, R189, 0x29, P6 ;  /* 0x00000029bd00780c */ /* 0x000fe400037c1670 */
[----:B------:R-:W-:Y:S01]  /*18820*/  FMNMX.FTZ R22, R166, R22, !PT ;  /* 0x00000016a6167209 */ /* 0x000fe20007810000 */
[----:B------:R-:W-:Y:S01]  /*18830*/  MUFU.EX2 R157, R157 ;  /* 0x0000009d009d7308 */ /* 0x000fe20000000800 */
[----:B------:R-:W-:Y:S02]  /*18840*/  FSEL R168, R168, -INF , !P6 ;  /* 0xff800000a8a87808 */ /* 0x000fe40007000000 */
[----:B------:R-:W-:Y:S02]  /*18850*/  ISETP.GT.AND P6, PT, R183, 0x30, P4 ;  /* 0x00000030b700780c */ /* 0x000fe400027c4270 */
[----:B------:R-:W-:Y:S02]  /*18860*/  FMNMX.FTZ R22, R168, R22, !PT ;  /* 0x00000016a8167209 */ /* 0x000fe40007810000 */
[----:B------:R-:W-:Y:S01]  /*18870*/  ISETP.LT.OR P6, PT, R189, 0x31, P6 ;  /* 0x00000031bd00780c */ /* 0x000fe200037c1670 */
[----:B------:R-:W-:Y:S01]  /*18880*/  MUFU.EX2 R160, R160 ;  /* 0x000000a000a07308 */ /* 0x000fe20000000800 */
[----:B------:R-:W-:-:S02]  /*18890*/  FMNMX.FTZ R22, R170, R22, !PT ;  /* 0x00000016aa167209 */ /* 0x000fc40007810000 */
[----:B------:R-:W-:Y:S02]  /*188a0*/  FSEL R172, R172, -INF , !P6 ;  /* 0xff800000acac7808 */ /* 0x000fe40007000000 */
[C---:B------:R-:W-:Y:S02]  /*188b0*/  ISETP.GT.AND P6, PT, R183.reuse, 0x31, P4 ;  /* 0x00000031b700780c */ /* 0x040fe400027c4270 */
[----:B------:R-:W-:Y:S01]  /*188c0*/  ISETP.GT.AND P4, PT, R183, 0x39, P4 ;  /* 0x00000039b700780c */ /* 0x000fe20002784270 */
[----:B------:R-:W0:Y:S01]  /*188d0*/  MUFU.EX2 R186, R186 ;  /* 0x000000ba00ba7308 */ /* 0x000e220000000800 */
[----:B------:R-:W-:Y:S02]  /*188e0*/  ISETP.LT.OR P6, PT, R189, 0x32, P6 ;  /* 0x00000032bd00780c */ /* 0x000fe400037c1670 */
[----:B------:R-:W-:Y:S02]  /*188f0*/  FMNMX.FTZ R22, R172, R22, !PT ;  /* 0x00000016ac167209 */ /* 0x000fe40007810000 */
[----:B------:R-:W-:-:S02]  /*18900*/  FSEL R174, R174, -INF , !P6 ;  /* 0xff800000aeae7808 */ /* 0x000fc40007000000 */
[----:B------:R-:W-:Y:S01]  /*18910*/  ISETP.LT.OR P4, PT, R189, 0x3a, P4 ;  /* 0x0000003abd00780c */ /* 0x000fe20002781670 */
[----:B------:R-:W-:Y:S01]  /*18920*/  MUFU.EX2 R187, R187 ;  /* 0x000000bb00bb7308 */ /* 0x000fe20000000800 */
[----:B------:R-:W-:Y:S02]  /*18930*/  FMNMX.FTZ R22, R174, R22, !PT ;  /* 0x00000016ae167209 */ /* 0x000fe40007810000 */
[----:B------:R-:W-:Y:S02]  /*18940*/  FSEL R178, R178, -INF , !P4 ;  /* 0xff800000b2b27808 */ /* 0x000fe40006000000 */
[----:B------:R-:W-:-:S03]  /*18950*/  FMNMX.FTZ R22, R177, R22, !PT ;  /* 0x00000016b1167209 */ /* 0x000fc60007810000 */
[----:B------:R-:W1:Y:S01]  /*18960*/  MUFU.EX2 R188, R188 ;  /* 0x000000bc00bc7308 */ /* 0x000e620000000800 */
[----:B------:R-:W-:Y:S02]  /*18970*/  FMNMX.FTZ R159, R178, R22, !PT ;  /* 0x00000016b29f7209 */ /* 0x000fe40007810000 */
[----:B0-----:R-:W-:-:S03]  /*18980*/  F2FP.F16.F32.PACK_AB R192, R186, R160 ;  /* 0x000000a0bac0723e */ /* 0x001fc600000000ff */
[----:B------:R-:W0:Y:S02]  /*18990*/  SHFL.BFLY PT, R22, R159, 0x2, 0x1f ;  /* 0x0c401f009f167f89 */ /* 0x000e2400000e0000 */
[----:B------:R-:W-:Y:S08]  /*189a0*/  MUFU.EX2 R167, R167 ;  /* 0x000000a700a77308 */ /* 0x000ff00000000800 */
[----:B------:R-:W-:Y:S01]  /*189b0*/  MUFU.EX2 R169, R169 ;  /* 0x000000a900a97308 */ /* 0x000fe20000000800 */
[----:B-1----:R-:W-:-:S07]  /*189c0*/  F2FP.F16.F32.PACK_AB R194, R188, R187 ;  /* 0x000000bbbcc2723e */ /* 0x002fce00000000ff */
[----:B------:R-:W-:Y:S01]  /*189d0*/  MUFU.EX2 R171, R171 ;  /* 0x000000ab00ab7308 */ /* 0x000fe20000000800 */
[----:B0-----:R-:W-:-:S07]  /*189e0*/  FMNMX.FTZ R159, R159, R22, !PT ;  /* 0x000000169f9f7209 */ /* 0x001fce0007810000 */
[----:B------:R-:W0:Y:S01]  /*189f0*/  MUFU.EX2 R173, R173 ;  /* 0x000000ad00ad7308 */ /* 0x000e220000000800 */
[----:B------:R-:W1:Y:S07]  /*18a00*/  SHFL.BFLY PT, R22, R159, 0x1, 0x1f ;  /* 0x0c201f009f167f89 */ /* 0x000e6e00000e0000 */
[----:B------:R-:W-:Y:S08]  /*18a10*/  MUFU.EX2 R175, R175 ;  /* 0x000000af00af7308 */ /* 0x000ff00000000800 */
[----:B------:R-:W-:Y:S01]  /*18a20*/  MUFU.EX2 R176, R176 ;  /* 0x000000b000b07308 */ /* 0x000fe20000000800 */
[----:B0-----:R-:W-:-:S07]  /*18a30*/  F2FP.F16.F32.PACK_AB R190, R173, R171 ;  /* 0x000000abadbe723e */ /* 0x001fce00000000ff */
[----:B------:R-:W-:Y:S01]  /*18a40*/  MUFU.EX2 R179, R179 ;  /* 0x000000b300b37308 */ /* 0x000fe20000000800 */
[----:B-1----:R-:W-:-:S04]  /*18a50*/  FMNMX.FTZ R155, R159, R22, !PT ;  /* 0x000000169f9b7209 */ /* 0x002fc80007810000 */
[----:B------:R-:W-:-:S03]  /*18a60*/  FSETP.NEU.FTZ.AND P4, PT, R155, -INF , PT ;  /* 0xff8000009b00780b */ /* 0x000fc60003f9d000 */
[----:B------:R0:W1:Y:S02]  /*18a70*/  MUFU.EX2 R22, R0 ;  /* 0x0000000000167308 */ /* 0x0000640000000800 */
[----:B0-----:R-:W-:-:S05]  /*18a80*/  FMUL.FTZ R0, R155, R2 ;  /* 0x000000029b007220 */ /* 0x001fca0000410000 */
[----:B------:R-:W-:Y:S01]  /*18a90*/  FSEL R3, R0, RZ, P4 ;  /* 0x000000ff00037208 */ /* 0x000fe20002000000 */
[----:B------:R-:W-:Y:S01]  /*18aa0*/  FFMA.FTZ R0, R152, R227, R196 ;  /* 0x000000e398007223 */ /* 0x000fe200000100c4 */
[----:B------:R-:W-:-:S03]  /*18ab0*/  F2FP.F16.F32.PACK_AB R196, R184, R196 ;  /* 0x000000c4b8c4723e */ /* 0x000fc600000000ff */
[----:B------:R-:W-:Y:S01]  /*18ac0*/  FADD.FTZ R0, R184, R0 ;  /* 0x00000000b8007221 */ /* 0x000fe20000010000 */
[-CC-:B------:R-:W-:Y:S01]  /*18ad0*/  FFMA.FTZ R153, R153, R2.reuse, -R3.reuse ;  /* 0x0000000299997223 */ /* 0x180fe20000010803 */
[-CC-:B------:R-:W-:Y:S01]  /*18ae0*/  FFMA.FTZ R154, R154, R2.reuse, -R3.reuse ;  /* 0x000000029a9a7223 */ /* 0x180fe20000010803 */
[--C-:B------:R-:W-:Y:S01]  /*18af0*/  FFMA.FTZ R156, R156, R2, -R3.reuse ;  /* 0x000000029c9c7223 */ /* 0x100fe20000010803 */
[----:B------:R-:W-:Y:S01]  /*18b00*/  FADD.FTZ R0, R198, R0 ;  /* 0x00000000c6007221 */ /* 0x000fe20000010000 */
[----:B------:R-:W-:Y:S01]  /*18b10*/  F2FP.F16.F32.PACK_AB R198, R157, R198 ;  /* 0x000000c69dc6723e */ /* 0x000fe200000000ff */
[-CC-:B------:R-:W-:Y:S01]  /*18b20*/  FFMA.FTZ R185, R185, R2.reuse, -R3.reuse ;  /* 0x00000002b9b97223 */ /* 0x180fe20000010803 */
[----:B------:R-:W-:Y:S01]  /*18b30*/  MUFU.EX2 R153, R153 ;  /* 0x0000009900997308 */ /* 0x000fe20000000800 */
[----:B------:R-:W-:Y:S01]  /*18b40*/  FADD.FTZ R0, R157, R0 ;  /* 0x000000009d007221 */ /* 0x000fe20000010000 */
[----:B------:R-:W-:Y:S01]  /*18b50*/  FSEL R157, R155, RZ, P4 ;  /* 0x000000ff9b9d7208 */ /* 0x000fe20002000000 */
[-CC-:B------:R-:W-:Y:S01]  /*18b60*/  FFMA.FTZ R161, R161, R2.reuse, -R3.reuse ;  /* 0x00000002a1a17223 */ /* 0x180fe20000010803 */
[-CC-:B------:R-:W-:Y:S01]  /*18b70*/  FFMA.FTZ R162, R162, R2.reuse, -R3.reuse ;  /* 0x00000002a2a27223 */ /* 0x180fe20000010803 */
[----:B------:R-:W-:Y:S01]  /*18b80*/  FADD.FTZ R0, R160, R0 ;  /* 0x00000000a0007221 */ /* 0x000fe20000010000 */
[-CC-:B------:R-:W-:Y:S01]  /*18b90*/  FFMA.FTZ R163, R163, R2.reuse, -R3.reuse ;  /* 0x00000002a3a37223 */ /* 0x180fe20000010803 */
[----:B------:R-:W-:Y:S01]  /*18ba0*/  FADD.FTZ R157, -R157, R4 ;  /* 0x000000049d9d7221 */ /* 0x000fe20000010100 */
[----:B------:R-:W-:Y:S01]  /*18bb0*/  MUFU.EX2 R154, R154 ;  /* 0x0000009a009a7308 */ /* 0x000fe20000000800 */
[----:B------:R-:W-:Y:S01]  /*18bc0*/  FADD.FTZ R0, R186, R0 ;  /* 0x00000000ba007221 */ /* 0x000fe20000010000 */
[-CC-:B------:R-:W-:Y:S01]  /*18bd0*/  FFMA.FTZ R164, R164, R2.reuse, -R3.reuse ;  /* 0x00000002a4a47223 */ /* 0x180fe20000010803 */
[-C--:B------:R-:W-:Y:S01]  /*18be0*/  FMUL.FTZ R157, R157, R2.reuse ;  /* 0x000000029d9d7220 */ /* 0x080fe20000410000 */
[-CC-:B------:R-:W-:Y:S01]  /*18bf0*/  FFMA.FTZ R165, R165, R2.reuse, -R3.reuse ;  /* 0x00000002a5a57223 */ /* 0x180fe20000010803 */
[----:B------:R-:W-:Y:S01]  /*18c00*/  FADD.FTZ R4, R187, R0 ;  /* 0x00000000bb047221 */ /* 0x000fe20000010000 */
[-CC-:B------:R-:W-:Y:S01]  /*18c10*/  FFMA.FTZ R166, R166, R2.reuse, -R3.reuse ;  /* 0x00000002a6a67223 */ /* 0x180fe20000010803 */
[-CC-:B------:R-:W-:Y:S01]  /*18c20*/  FFMA.FTZ R168, R168, R2.reuse, -R3.reuse ;  /* 0x00000002a8a87223 */ /* 0x180fe20000010803 */
[----:B------:R-:W0:Y:S01]  /*18c30*/  MUFU.EX2 R0, R157 ;  /* 0x0000009d00007308 */ /* 0x000e220000000800 */
[-CC-:B------:R-:W-:Y:S01]  /*18c40*/  FFMA.FTZ R170, R170, R2.reuse, -R3.reuse ;  /* 0x00000002aaaa7223 */ /* 0x180fe20000010803 */
[-CC-:B------:R-:W-:Y:S01]  /*18c50*/  FFMA.FTZ R172, R172, R2.reuse, -R3.reuse ;  /* 0x00000002acac7223 */ /* 0x180fe20000010803 */
[----:B------:R-:W-:Y:S01]  /*18c60*/  FADD.FTZ R4, R188, R4 ;  /* 0x00000004bc047221 */ /* 0x000fe20000010000 */
[-CC-:B------:R-:W-:Y:S01]  /*18c70*/  FFMA.FTZ R174, R174, R2.reuse, -R3.reuse ;  /* 0x00000002aeae7223 */ /* 0x180fe20000010803 */
[-CC-:B------:R-:W-:Y:S01]  /*18c80*/  FFMA.FTZ R177, R177, R2.reuse, -R3.reuse ;  /* 0x00000002b1b17223 */ /* 0x180fe20000010803 */
[----:B------:R-:W-:Y:S01]  /*18c90*/  FFMA.FTZ R3, R178, R2, -R3 ;  /* 0x00000002b2037223 */ /* 0x000fe20000010803 */
[----:B------:R-:W-:Y:S01]  /*18ca0*/  FADD.FTZ R4, R167, R4 ;  /* 0x00000004a7047221 */ /* 0x000fe20000010000 */
[----:B------:R-:W3:Y:S01]  /*18cb0*/  MUFU.EX2 R156, R156 ;  /* 0x0000009c009c7308 */ /* 0x000ee20000000800 */
[C---:B--2---:R-:W-:Y:S01]  /*18cc0*/  ISETP.GT.AND P4, PT, R5.reuse, R181, PT ;  /* 0x000000b50500720c */ /* 0x044fe20003f84270 */
[----:B------:R-:W-:-:S02]  /*18cd0*/  VIADD R5, R5, 0xffffffff ;  /* 0xffffffff05057836 */ /* 0x000fc40000000000 */
[C---:B------:R-:W-:Y:S01]  /*18ce0*/  FADD.FTZ R4, R169.reuse, R4 ;  /* 0x00000004a9047221 */ /* 0x040fe20000010000 */
[----:B-1----:R-:W-:Y:S02]  /*18cf0*/  F2FP.F16.F32.PACK_AB R186, R22, R179 ;  /* 0x000000b316ba723e */ /* 0x002fe400000000ff */
[----:B------:R-:W-:Y:S01]  /*18d00*/  F2FP.F16.F32.PACK_AB R188, R169, R167 ;  /* 0x000000a7a9bc723e */ /* 0x000fe200000000ff */
[----:B------:R-:W-:Y:S01]  /*18d10*/  FADD.FTZ R4, R171, R4 ;  /* 0x00000004ab047221 */ /* 0x000fe20000010000 */
[----:B------:R-:W1:Y:S01]  /*18d20*/  MUFU.EX2 R185, R185 ;  /* 0x000000b900b97308 */ /* 0x000e620000000800 */
[----:B0-----:R-:W-:Y:S01]  /*18d30*/  FFMA.FTZ R226, R0, R226, R153 ;  /* 0x000000e200e27223 */ /* 0x001fe20000010099 */
[----:B------:R-:W-:Y:S01]  /*18d40*/  F2FP.F16.F32.PACK_AB R184, R176, R175 ;  /* 0x000000afb0b8723e */ /* 0x000fe200000000ff */
[----:B------:R-:W-:Y:S01]  /*18d50*/  FADD.FTZ R4, R173, R4 ;  /* 0x00000004ad047221 */ /* 0x000fe20000010000 */
[C---:B------:R-:W-:Y:S01]  /*18d60*/  F2FP.F16.F32.PACK_AB R197, R154.reuse, R153 ;  /* 0x000000999ac5723e */ /* 0x040fe200000000ff */
[----:B------:R-:W-:-:S02]  /*18d70*/  FADD.FTZ R226, R154, R226 ;  /* 0x000000e29ae27221 */ /* 0x000fc40000010000 */
[----:B------:R-:W-:Y:S01]  /*18d80*/  FADD.FTZ R4, R175, R4 ;  /* 0x00000004af047221 */ /* 0x000fe20000010000 */
[----:B------:R-:W0:Y:S01]  /*18d90*/  MUFU.EX2 R161, R161 ;  /* 0x000000a100a17308 */ /* 0x000e220000000800 */
[----:B---3--:R-:W-:Y:S02]  /*18da0*/  FADD.FTZ R226, R156, R226 ;  /* 0x000000e29ce27221 */ /* 0x008fe40000010000 */
[----:B------:R-:W-:-:S04]  /*18db0*/  FADD.FTZ R4, R176, R4 ;  /* 0x00000004b0047221 */ /* 0x000fc80000010000 */
[----:B------:R-:W-:Y:S01]  /*18dc0*/  FADD.FTZ R4, R179, R4 ;  /* 0x00000004b3047221 */ /* 0x000fe20000010000 */
[----:B------:R-:W2:Y:S01]  /*18dd0*/  MUFU.EX2 R162, R162 ;  /* 0x000000a200a27308 */ /* 0x000ea20000000800 */
[C---:B-1----:R-:W-:Y:S01]  /*18de0*/  FADD.FTZ R226, R185.reuse, R226 ;  /* 0x000000e2b9e27221 */ /* 0x042fe20000010000 */
[----:B------:R-:W-:Y:S01]  /*18df0*/  F2FP.F16.F32.PACK_AB R199, R185, R156 ;  /* 0x0000009cb9c7723e */ /* 0x000fe200000000ff */
[----:B------:R-:W-:Y:S01]  /*18e00*/  FADD.FTZ R227, R22, R4 ;  /* 0x0000000416e37221 */ /* 0x000fe20000010000 */
[----:B------:R-:W-:Y:S02]  /*18e10*/  IMAD.MOV.U32 R22, RZ, RZ, R232 ;  /* 0x000000ffff167224 */ /* 0x000fe400078e00e8 */
[----:B------:R-:W-:Y:S02]  /*18e20*/  IMAD.MOV.U32 R4, RZ, RZ, R155 ;  /* 0x000000ffff047224 */ /* 0x000fe400078e009b */
[----:B------:R-:W1:Y:S01]  /*18e30*/  MUFU.EX2 R163, R163 ;  /* 0x000000a300a37308 */ /* 0x000e620000000800 */
[----:B0-----:R-:W-:-:S07]  /*18e40*/  FADD.FTZ R226, R161, R226 ;  /* 0x000000e2a1e27221 */ /* 0x001fce0000010000 */
        /* <DEDUP_REMOVED lines=22> */
[----:B------:R-:W-:-:S03]  /*18fb0*/  F2FP.F16.F32.PACK_AB R185, R174, R172 ;  /* 0x000000acaeb9723e */ /* 0x000fc600000000ff */
[----:B--2---:R-:W-:-:S04]  /*18fc0*/  FADD.FTZ R226, R177, R226 ;  /* 0x000000e2b1e27221 */ /* 0x004fc80000010000 */
[C---:B-1----:R-:W-:Y:S01]  /*18fd0*/  FADD.FTZ R226, R3.reuse, R226 ;  /* 0x000000e203e27221 */ /* 0x042fe20000010000 */
[----:B------:R-:W-:Y:S01]  /*18fe0*/  F2FP.F16.F32.PACK_AB R187, R3, R177 ;  /* 0x000000b103bb723e */ /* 0x000fe200000000ff */
[----:B------:R-:W-:Y:S01]  /*18ff0*/  IMAD.MOV.U32 R3, RZ, RZ, R158 ;  /* 0x000000ffff037224 */ /* 0x000fe200078e009e */
[----:B------:R-:W-:Y:S06]  /*19000*/  @P4 BRA `(.L_x_1755) ;  /* 0xffffffd000504947 */ /* 0x000fec000383ffff */
[----:B------:R-:W-:Y:S05]  /*19010*/  BSYNC B1 ;  /* 0x0000000000017941 */ /* 0x000fea0003800000 */
.L_x_1736:
[----:B------:R-:W-:Y:S01]  /*19020*/  IMAD.MOV.U32 R4, RZ, RZ, R155 ;  /* 0x000000ffff047224 */ /* 0x000fe200078e009b */
[----:B------:R-:W-:Y:S01]  /*19030*/  MOV R218, R231 ;  /* 0x000000e700da7202 */ /* 0x000fe20000000f00 */
[----:B------:R-:W-:Y:S02]  /*19040*/  IMAD.MOV.U32 R3, RZ, RZ, R158 ;  /* 0x000000ffff037224 */ /* 0x000fe400078e009e */
[----:B------:R-:W-:-:S07]  /*19050*/  IMAD.MOV.U32 R22, RZ, RZ, R232 ;  /* 0x000000ffff167224 */ /* 0x000fce00078e00e8 */
.L_x_1735:
[----:B------:R-:W-:Y:S05]  /*19060*/  BSYNC B0 ;  /* 0x0000000000007941 */ /* 0x000fea0003800000 */
.L_x_1734:
[----:B------:R-:W2:Y:S01]  /*19070*/  LDL R154, [R1+0x14] ;  /* 0x00001400019a7983 */ /* 0x000ea20000100800 */
[----:B------:R-:W0:Y:S01]  /*19080*/  LDC R153, c[0x0][0x448] ;  /* 0x00011200ff997b82 */ /* 0x000e220000000800 */
[----:B------:R-:W-:-:S07]  /*19090*/  ULDC UR4, c[0x0][0x9dc] ;  /* 0x0002770000047ab9 */ /* 0x000fce0000000800 */
[----:B------:R-:W1:Y:S01]  /*190a0*/  LDC R157, c[0x0][0x9e4] ;  /* 0x00027900ff9d7b82 */ /* 0x000e620000000800 */
[----:B0-----:R-:W-:Y:S02]  /*190b0*/  ISETP.NE.AND P5, PT, R153, 0x1, PT ;  /* 0x000000019900780c */ /* 0x001fe40003fa5270 */
[----:B-1----:R-:W-:-:S11]  /*190c0*/  ISETP.GE.AND P6, PT, R157, 0x1, PT ;  /* 0x000000019d00780c */ /* 0x002fd60003fc6270 */
[----:B------:R-:W0:Y:S08]  /*190d0*/  @P5 LDC R155, c[0x0][0x44c] ;  /* 0x00011300ff9b5b82 */ /* 0x000e300000000800 */
[----:B------:R-:W1:Y:S01]  /*190e0*/  @P5 LDC R153, c[0x0][0x450] ;  /* 0x00011400ff995b82 */ /* 0x000e620000000800 */
[----:B--2---:R-:W-:-:S04]  /*190f0*/  VIADD R154, R154, 0x7f ;  /* 0x0000007f9a9a7836 */ /* 0x004fc80000000000 */
[----:B0-----:R-:W-:-:S05]  /*19100*/  @P5 IMAD.HI.U32 R155, R154, R155, RZ ;  /* 0x0000009b9a9b5227 */ /* 0x001fca00078e00ff */
[----:B-1----:R-:W-:Y:S02]  /*19110*/  @P5 SHF.R.U32.HI R154, RZ, R153, R155 ;  /* 0x00000099ff9a5219 */ /* 0x002fe4000001169b */
[----:B------:R-:W-:-:S05]  /*19120*/  IADD3 R153, R220, 0x1, -R219 ;  /* 0x00000001dc997810 */ /* 0x000fca0007ffe8db */
[----:B------:R-:W-:-:S04]  /*19130*/  IMAD.IADD R154, R153, 0x1, R154 ;  /* 0x00000001999a7824 */ /* 0x000fc800078e029a */
[----:B------:R-:W-:Y:S01]  /*19140*/  VIADD R153, R154, -UR4 ;  /* 0x800000049a997c36 */ /* 0x000fe20008000000 */
[----:B------:R-:W-:Y:S06]  /*19150*/  @!P6 BRA `(.L_x_1756) ;  /* 0x000000000048e947 */ /* 0x000fec0003800000 */
[----:B------:R-:W-:Y:S01]  /*19160*/  IMAD.MOV.U32 R156, RZ, RZ, R154 ;  /* 0x000000ffff9c7224 */ /* 0x000fe200078e009a */
[----:B------:R-:W-:Y:S04]  /*19170*/  BSSY B0, `(.L_x_1757) ;  /* 0x000000e000007945 */ /* 0x000fe80003800000 */
        /* <DEDUP_REMOVED lines=9> */
.L_x_1758:
[----:B------:R-:W-:-:S13]  /*19210*/  ISETP.NE.AND P2, PT, R157, 0x1, PT ;  /* 0x000000019d00780c */ /* 0x000fda0003f45270 */
[----:B------:R-:W0:Y:S02]  /*19220*/  @P2 LDC.64 R154, c[0x0][0x9e8] ;  /* 0x00027a00ff9a2b82 */ /* 0x000e240000000a00 */
[----:B0-----:R-:W-:-:S05]  /*19230*/  @P2 IMAD.HI.U32 R154, R156, R154, RZ ;  /* 0x0000009a9c9a2227 */ /* 0x001fca00078e00ff */
[----:B------:R-:W-:-:S07]  /*19240*/  @P2 SHF.R.U32.HI R156, RZ, R155, R154 ;  /* 0x0000009bff9c2219 */ /* 0x000fce000001169a */
.L_x_1759:
[----:B------:R-:W-:Y:S05]  /*19250*/  BSYNC B0 ;  /* 0x0000000000007941 */ /* 0x000fea0003800000 */
.L_x_1757:
[----:B------:R-:W-:-:S05]  /*19260*/  IMAD R156, R156, R157, RZ ;  /* 0x0000009d9c9c7224 */ /* 0x000fca00078e02ff */
[----:B------:R-:W-:-:S07]  /*19270*/  VIMNMX R153, R153, R156, !PT ;  /* 0x0000009c99997248 */ /* 0x000fce0007fe0100 */
.L_x_1756:
[----:B------:R-:W2:Y:S01]  /*19280*/  LDL R155, [R1+0x38] ;  /* 0x00003800019b7983 */ /* 0x000ea20000100800 */
[----:B------:R-:W-:Y:S01]  /*19290*/  VIADD R153, R153, 0x3f ;  /* 0x0000003f99997836 */ /* 0x000fe20000000000 */
[----:B------:R-:W-:Y:S04]  /*192a0*/  BSSY B0, `(.L_x_1760) ;  /* 0x000024f000007945 */ /* 0x000fe80003800000 */
[----:B------:R-:W-:-:S04]  /*192b0*/  SHF.R.S32.HI R154, RZ, 0x1f, R153 ;  /* 0x0000001fff9a7819 */ /* 0x000fc80000011499 */
[----:B------:R-:W-:-:S04]  /*192c0*/  LEA.HI R154, R154, R153, RZ, 0x6 ;  /* 0x000000999a9a7211 */ /* 0x000fc800078f30ff */
[----:B------:R-:W-:-:S04]  /*192d0*/  SHF.R.S32.HI R154, RZ, 0x6, R154 ;  /* 0x00000006ff9a7819 */ /* 0x000fc8000001149a */
[----:B--2---:R-:W-:-:S04]  /*192e0*/  VIMNMX R155, R155, R154, !PT ;  /* 0x0000009a9b9b7248 */ /* 0x004fc80007fe0100 */
[----:B------:R-:W-:Y:S01]  /*192f0*/  ISETP.GE.AND P2, PT, R5, R155, PT ;  /* 0x0000009b0500720c */ /* 0x000fe20003f46270 */
[----:B------:R0:W-:-:S12]  /*19300*/  STL [R1+0x18], R155 ;  /* 0x0000189b01007387 */ /* 0x0001d80000100800 */
[----:B0-----:R-:W-:Y:S05]  /*19310*/  @!P2 BRA `(.L_x_1761) ;  /* 0x00000024001ca947 */ /* 0x001fea0003800000 */
[----:B------:R-:W-:Y:S01]  /*19320*/  BSSY B1, `(.L_x_1762) ;  /* 0x0000245000017945 */ /* 0x000fe20003800000 */
[----:B------:R-:W-:Y:S01]  /*19330*/  IMAD.MOV.U32 R232, RZ, RZ, R5 ;  /* 0x000000ffffe87224 */ /* 0x000fe200078e0005 */
[----:B------:R-:W-:Y:S01]  /*19340*/  MOV R228, R3 ;  /* 0x0000000300e47202 */ /* 0x000fe20000000f00 */
[----:B------:R-:W-:Y:S02]  /*19350*/  IMAD.MOV.U32 R229, RZ, RZ, R4 ;  /* 0x000000ffffe57224 */ /* 0x000fe400078e0004 */
[----:B------:R-:W-:Y:S02]  /*19360*/  IMAD.MOV.U32 R231, RZ, RZ, R218 ;  /* 0x000000ffffe77224 */ /* 0x000fe400078e00da */
[----:B------:R-:W-:-:S07]  /*19370*/  IMAD.MOV.U32 R5, RZ, RZ, R22 ;  /* 0x000000ffff057224 */ /* 0x000fce00078e0016 */
.L_x_1773:
[----:B------:R-:W-:-:S05]  /*19380*/  VIADD R22, R5, 0x1 ;  /* 0x0000000105167836 */ /* 0x000fca0000000000 */
[----:B------:R-:W-:-:S04]  /*19390*/  ISETP.NE.AND P2, PT, R22, 0x2, PT ;  /* 0x000000021600780c */ /* 0x000fc80003f45270 */
[----:B------:R-:W-:Y:S02]  /*193a0*/  SEL R218, RZ, 0x1, P2 ;  /* 0x00000001ffda7807 */ /* 0x000fe40001000000 */
[----:B------:R-:W-:Y:S02]  /*193b0*/  SEL R22, R22, RZ, P2 ;  /* 0x000000ff16167207 */ /* 0x000fe40001000000 */
[----:B------:R-:W-:Y:S01]  /*193c0*/  LOP3.LUT R218, R231, R218, RZ, 0x3c, !PT ;  /* 0x000000dae7da7212 */ /* 0x000fe200078e3cff */
[----:B------:R-:W-:Y:S06]  /*193d0*/  @!P0 BRA `(.L_x_1763) ;  /* 0x0000000000048947 */ /* 0x000fec0003800000 */
[----:B------:R-:W-:Y:S01]  /*193e0*/  BPT.TRAP 0x1 ;  /* 0x000000040000795c */ /* 0x000fe20000300000 */
.L_x_1763:
[----:B------:R-:W-:Y:S01]  /*193f0*/  IMAD R2, R22, 0x8, R16 ;  /* 0x0000000816027824 */ /* 0x000fe200078e0210 */
[----:B------:R-:W-:-:S04]  /*19400*/  SHF.L.U32 R3, R218, 0x1f, RZ ;  /* 0x0000001fda037819 */ /* 0x000fc800000006ff */
[----:B------:R0:W1:Y:S01]  /*19410*/  SYNCS.PHASECHK.TRANS64.TRYWAIT P2, [R2+URZ+0x30830], R3 ;  /* 0x03083003020075a7 */ /* 0x000062000804017f */
[----:B------:R-:W-:Y:S05]  /*19420*/  @!P0 BRA `(.L_x_1764) ;  /* 0x0000000000048947 */ /* 0x000fea0003800000 */
[----:B------:R-:W-:Y:S01]  /*19430*/  BPT.TRAP 0x1 ;  /* 0x000000040000795c */ /* 0x000fe20000300000 */
.L_x_1764:
[----:B------:R-:W-:Y:S01]  /*19440*/  IMAD R4, R22, 0x800, R237 ;  /* 0x0000080016047824 */ /* 0x000fe200078e02ed */
[----:B------:R-:W-:Y:S03]  /*19450*/  BSSY B2, `(.L_x_1765) ;  /* 0x0000006000027945 */ /* 0x000fe60003800000 */
[C---:B------:R-:W-:Y:S01]  /*19460*/  VIADD R153, R4.reuse, 0x4 ;  /* 0x0000000404997836 */ /* 0x040fe20000000000 */
[----:B------:R-:W-:Y:S01]  /*19470*/  IADD3 R154, R4, 0x2, RZ ;  /* 0x00000002049a7810 */ /* 0x000fe20007ffe0ff */
[----:B-1----:R-:W-:Y:S06]  /*19480*/  @P2 BRA `(.L_x_1766) ;  /* 0x0000000000082947 */ /* 0x002fec0003800000 */
[----:B------:R-:W1:Y:S02]  /*19490*/  SYNCS.PHASECHK.TRANS64.TRYWAIT P2, [R2+URZ+0x30830], R3 ;  /* 0x03083003020075a7 */ /* 0x000e64000804017f */
[----:B-1----:R-:W-:Y:S05]  /*194a0*/  @!P2 BRA `(.L_x_1767) ;  /* 0x00000164007ca947 */ /* 0x002fea0003800000 */
.L_x_1766:
[----:B------:R-:W-:Y:S05]  /*194b0*/  BSYNC B2 ;  /* 0x0000000000027941 */ /* 0x000fea0003800000 */
.L_x_1765:
[----:B------:R-:W-:Y:S01]  /*194c0*/  R2UR UR4, R154 ;  /* 0x000000009a0472ca */ /* 0x000fe200000e0000 */
[----:B------:R-:W-:Y:S02]  /*194d0*/  IMAD.MOV.U32 R154, RZ, RZ, R153 ;  /* 0x000000ffff9a7224 */ /* 0x000fe400078e0099 */
[-C--:B------:R-:W-:Y:S01]  /*194e0*/  FMUL.FTZ R24, R24, R152.reuse ;  /* 0x0000009818187220 */ /* 0x080fe20000410000 */
[----:B01----:R-:W-:Y:S02]  /*194f0*/  IMAD.MOV.U32 R2, RZ, RZ, R4 ;  /* 0x000000ffff027224 */ /* 0x003fe400078e0004 */
[-C--:B------:R-:W-:Y:S01]  /*19500*/  FMUL.FTZ R25, R25, R152.reuse ;  /* 0x0000009819197220 */ /* 0x080fe20000410000 */
[----:B------:R-:W-:Y:S01]  /*19510*/  IMAD.MOV.U32 R3, RZ, RZ, 0x40000040 ;  /* 0x40000040ff037424 */ /* 0x000fe200078e00ff */
[----:B------:R-:W-:Y:S01]  /*19520*/  R2UR UR8, R154 ;  /* 0x000000009a0872ca */ /* 0x000fe200000e0000 */
[----:B------:R-:W-:Y:S01]  /*19530*/  IMAD.MOV.U32 R155, RZ, RZ, 0x40000040 ;  /* 0x40000040ff9b7424 */ /* 0x000fe200078e00ff */
[C---:B------:R-:W-:Y:S01]  /*19540*/  IADD3 R154, R4.reuse, 0x200, RZ ;  /* 0x00000200049a7810 */ /* 0x040fe20007ffe0ff */
[----:B------:R-:W-:Y:S01]  /*19550*/  VIADD R158, R4, 0x204 ;  /* 0x00000204049e7836 */ /* 0x000fe20000000000 */
[----:B------:R-:W-:Y:S01]  /*19560*/  R2UR UR6, R2 ;  /* 0x00000000020672ca */ /* 0x000fe200000e0000 */
[----:B------:R-:W-:Y:S01]  /*19570*/  VIADD R2, R4, 0x6 ;  /* 0x0000000604027836 */ /* 0x000fe20000000000 */
[----:B------:R-:W-:Y:S01]  /*19580*/  R2UR UR14, R154 ;  /* 0x000000009a0e72ca */ /* 0x000fe200000e0000 */
[C---:B------:R-:W-:Y:S01]  /*19590*/  VIADD R154, R4.reuse, 0x206 ;  /* 0x00000206049a7836 */ /* 0x040fe20000000000 */
[----:B------:R-:W-:Y:S01]  /*195a0*/  R2UR UR11, R3 ;  /* 0x00000000030b72ca */ /* 0x000fe200000e0000 */
[----:B------:R-:W-:Y:S01]  /*195b0*/  VIADD R156, R4, 0x202 ;  /* 0x00000202049c7836 */ /* 0x000fe20000000000 */
[----:B------:R-:W-:Y:S01]  /*195c0*/  R2UR UR10, R2 ;  /* 0x00000000020a72ca */ /* 0x000fe200000e0000 */
[----:B------:R-:W-:Y:S01]  /*195d0*/  IMAD.MOV.U32 R157, RZ, RZ, 0x40000040 ;  /* 0x40000040ff9d7424 */ /* 0x000fe200078e00ff */
[----:B------:R-:W-:Y:S01]  /*195e0*/  R2UR UR5, R155 ;  /* 0x000000009b0572ca */ /* 0x000fe200000e0000 */
[----:B------:R-:W-:Y:S01]  /*195f0*/  IMAD.MOV.U32 R159, RZ, RZ, 0x40000040 ;  /* 0x40000040ff9f7424 */ /* 0x000fe200078e00ff */
[----:B------:R-:W-:Y:S01]  /*19600*/  R2UR UR22, R158 ;  /* 0x000000009e1672ca */ /* 0x000fe200000e0000 */
[----:B------:R-:W-:Y:S01]  /*19610*/  VIADD R158, R4, 0x400 ;  /* 0x00000400049e7836 */ /* 0x000fe20000000000 */
[----:B------:R-:W-:Y:S01]  /*19620*/  R2UR UR26, R154 ;  /* 0x000000009a1a72ca */ /* 0x000fe200000e0000 */
[----:B------:R-:W-:Y:S01]  /*19630*/  VIADD R154, R4, 0x404 ;  /* 0x00000404049a7836 */ /* 0x000fe20000000000 */
[----:B------:R-:W-:Y:S01]  /*19640*/  R2UR UR18, R156 ;  /* 0x000000009c1272ca */ /* 0x000fe200000e0000 */
[-C--:B------:R-:W-:Y:S01]  /*19650*/  FMUL.FTZ R28, R28, R152.reuse ;  /* 0x000000981c1c7220 */ /* 0x080fe20000410000 */
[----:B------:R-:W-:Y:S01]  /*19660*/  R2UR UR30, R158 ;  /* 0x000000009e1e72ca */ /* 0x000fe200000e0000 */
[----:B------:R-:W-:Y:S01]  /*19670*/  VIADD R158, R4, 0x406 ;  /* 0x00000406049e7836 */ /* 0x000fe20000000000 */
[----:B------:R-:W-:Y:S01]  /*19680*/  R2UR UR38, R154 ;  /* 0x000000009a2672ca */ /* 0x000fe200000e0000 */
[C---:B------:R-:W-:Y:S01]  /*19690*/  VIADD R154, R4.reuse, 0x600 ;  /* 0x00000600049a7836 */ /* 0x040fe20000000000 */
[----:B------:R-:W-:Y:S01]  /*196a0*/  IADD3 R156, R4, 0x402, RZ ;  /* 0x00000402049c7810 */ /* 0x000fe20007ffe0ff */
[-C--:B------:R-:W-:Y:S01]  /*196b0*/  FMUL.FTZ R29, R29, R152.reuse ;  /* 0x000000981d1d7220 */ /* 0x080fe20000410000 */
[----:B------:R-:W-:Y:S01]  /*196c0*/  R2UR UR7, R3 ;  /* 0x00000000030772ca */ /* 0x000fe200000e0000 */
[-C--:B------:R-:W-:Y:S01]  /*196d0*/  FMUL.FTZ R32, R32, R152.reuse ;  /* 0x0000009820207220 */ /* 0x080fe20000410000 */
[----:B------:R-:W-:Y:S01]  /*196e0*/  MOV R3, UR11 ;  /* 0x0000000b00037c02 */ /* 0x000fe20008000f00 */
[----:B------:R-:W-:Y:S01]  /*196f0*/  UMOV UR11, UR5 ;  /* 0x00000005000b7c82 */ /* 0x000fe20008000000 */
[----:B------:R-:W-:Y:S01]  /*19700*/  MOV R2, UR10 ;  /* 0x0000000a00027c02 */ /* 0x000fe20008000f00 */
[----:B------:R-:W-:Y:S01]  /*19710*/  UMOV UR10, UR4 ;  /* 0x00000004000a7c82 */ /* 0x000fe20008000000 */
[----:B------:R-:W-:Y:S01]  /*19720*/  R2UR UR34, R156 ;  /* 0x000000009c2272ca */ /* 0x000fe200000e0000 */
[----:B------:R-:W-:Y:S01]  /*19730*/  VIADD R156, R4, 0x604 ;  /* 0x00000604049c7836 */ /* 0x000fe20000000000 */
[----:B------:R-:W-:Y:S01]  /*19740*/  R2UR UR42, R158 ;  /* 0x000000009e2a72ca */ /* 0x000fe200000e0000 */
[----:B------:R-:W-:Y:S01]  /*19750*/  VIADD R158, R4, 0x602 ;  /* 0x00000602049e7836 */ /* 0x000fe20000000000 */
[----:B------:R-:W-:Y:S01]  /*19760*/  R2UR UR46, R154 ;  /* 0x000000009a2e72ca */ /* 0x000fe200000e0000 */
[----:B------:R-:W-:Y:S01]  /*19770*/  VIADD R154, R4, 0x606 ;  /* 0x00000606049a7836 */ /* 0x000fe20000000000 */
        /* <DEDUP_REMOVED lines=225> */
.L_x_1768:
[----:B------:R-:W-:Y:S02]  /*1a590*/  SHF.L.U32 R0, R231, 0x1f, RZ ;  /* 0x0000001fe7007819 */ /* 0x000fe400000006ff */
[----:B------:R-:W-:-:S04]  /*1a5a0*/  LEA R231, R5, R16, 0x3 ;  /* 0x0000001005e77211 */ /* 0x000fc800078e18ff */
[----:B------:R0:W1:Y:S01]  /*1a5b0*/  SYNCS.PHASECHK.TRANS64.TRYWAIT P2, [R231+URZ+0x30850], R0 ;  /* 0x03085000e70075a7 */ /* 0x000062000804017f */
[----:B------:R-:W-:Y:S05]  /*1a5c0*/  @!P0 BRA `(.L_x_1769) ;  /* 0x0000000000048947 */ /* 0x000fea0003800000 */
[----:B------:R-:W-:Y:S01]  /*1a5d0*/  BPT.TRAP 0x1 ;  /* 0x000000040000795c */ /* 0x000fe20000300000 */
.L_x_1769:
[----:B------:R-:W-:Y:S04]  /*1a5e0*/  BSSY B2, `(.L_x_1770) ;  /* 0x0000004000027945 */ /* 0x000fe80003800000 */
[----:B-1----:R-:W-:Y:S05]  /*1a5f0*/  @P2 BRA `(.L_x_1771) ;  /* 0x0000000000082947 */ /* 0x002fea0003800000 */
[----:B------:R-:W1:Y:S02]  /*1a600*/  SYNCS.PHASECHK.TRANS64.TRYWAIT P2, [R231+URZ+0x30850], R0 ;  /* 0x03085000e70075a7 */ /* 0x000e64000804017f */
[----:B-1----:R-:W-:Y:S05]  /*1a610*/  @!P2 BRA `(.L_x_1772) ;  /* 0x000001540034a947 */ /* 0x002fea0003800000 */
.L_x_1771:
[----:B------:R-:W-:Y:S05]  /*1a620*/  BSYNC B2 ;  /* 0x0000000000027941 */ /* 0x000fea0003800000 */
.L_x_1770:
[----:B01----:R-:W-:Y:S01]  /*1a630*/  VIADD R0, R16, 0x400 ;  /* 0x0000040010007836 */ /* 0x003fe20000000000 */
[----:B------:R-:W-:Y:S01]  /*1a640*/  WARPGROUP.ARRIVE ;  /* 0x00000000000079c5 */ /* 0x000fe20000000000 */
[----:B------:R-:W-:Y:S01]  /*1a650*/  IMAD.MOV.U32 R3, RZ, RZ, 0x40000040 ;  /* 0x40000040ff037424 */ /* 0x000fe200078e00ff */
[----:B------:R-:W-:Y:S02]  /*1a660*/  ULDC UR4, c[0x0][0x9d8] ;  /* 0x0002760000047ab9 */ /* 0x000fe40000000800 */
[----:B------:R-:W-:Y:S02]  /*1a670*/  SHF.R.U32.HI R0, RZ, 0x4, R0 ;  /* 0x00000004ff007819 */ /* 0x000fe40000011600 */
[----:B------:R-:W-:Y:S01]  /*1a680*/  R2UR UR7, R3 ;  /* 0x00000000030772ca */ /* 0x000fe200000e0000 */
[----:B------:R-:W-:Y:S01]  /*1a690*/  IMAD.MOV.U32 R3, RZ, RZ, 0x40000040 ;  /* 0x40000040ff037424 */ /* 0x000fe200078e00ff */
[----:B------:R-:W-:-:S04]  /*1a6a0*/  LOP3.LUT R0, R0, 0x3fff, RZ, 0xc0, !PT ;  /* 0x00003fff00007812 */ /* 0x000fc800078ec0ff */
[----:B------:R-:W-:-:S05]  /*1a6b0*/  LOP3.LUT R0, R0, 0x2000000, RZ, 0xfc, !PT ;  /* 0x0200000000007812 */ /* 0x000fca00078efcff */
[----:B------:R-:W-:Y:S02]  /*1a6c0*/  IMAD R2, R5, 0x800, R0 ;  /* 0x0000080005027824 */ /* 0x000fe400078e0200 */
[----:B------:R-:W-:Y:S02]  /*1a6d0*/  IMAD.MOV.U32 R5, RZ, RZ, 0x40000040 ;  /* 0x40000040ff057424 */ /* 0x000fe400078e00ff */
[C---:B------:R-:W-:Y:S01]  /*1a6e0*/  VIADD R4, R2.reuse, 0x80 ;  /* 0x0000008002047836 */ /* 0x040fe20000000000 */
[----:B------:R-:W-:-:S13]  /*1a6f0*/  R2UR UR6, R2 ;  /* 0x00000000020672ca */ /* 0x000fda00000e0000 */
[----:B------:R-:W-:Y:S01]  /*1a700*/  HGMMA.64x256x16.F32 R24, R196, gdesc[UR4].tnspB, R24, gsb0 ;  /* 0x43e00004c4187df0 */ /* 0x000fe20008000818 */
[----:B------:R-:W-:Y:S01]  /*1a710*/  R2UR UR6, R4 ;  /* 0x00000000040672ca */ /* 0x000fe200000e0000 */
[C---:B------:R-:W-:Y:S01]  /*1a720*/  VIADD R4, R2.reuse, 0x100 ;  /* 0x0000010002047836 */ /* 0x040fe20000000000 */
[----:B------:R-:W-:Y:S01]  /*1a730*/  R2UR UR7, R5 ;  /* 0x00000000050772ca */ /* 0x000fe200000e0000 */
[----:B------:R-:W-:Y:S01]  /*1a740*/  VIADD R2, R2, 0x180 ;  /* 0x0000018002027836 */ /* 0x000fe20000000000 */
[----:B------:R-:W-:Y:S01]  /*1a750*/  MOV R5, 0x40000040 ;  /* 0x4000004000057802 */ /* 0x000fe20000000f00 */
[----:B------:R-:W-:Y:S02]  /*1a760*/  WARPGROUP.DEPBAR.LE gsb0, 0x0 ;  /* 0x00008000000079c5 */ /* 0x000fe40000010000 */
[----:B------:R-:W-:-:S15]  /*1a770*/  WARPGROUP.ARRIVE ;  /* 0x00000000000079c5 */ /* 0x000fde0000000000 */
[----:B------:R-:W-:-:S05]  /*1a780*/  NOP ;  /* 0x0000000000007918 */ /* 0x000fca0000000000 */
        /* <DEDUP_REMOVED lines=9> */
[----:B------:R-:W-:Y:S01]  /*1a820*/  FMUL.FTZ R0, R152, UR4 ;  /* 0x0000000498007c20 */ /* 0x000fe20008410000 */
[----:B------:R-:W-:Y:S01]  /*1a830*/  FMUL.FTZ R4, R153, UR4 ;  /* 0x0000000499047c20 */ /* 0x000fe20008410000 */
[----:B------:R-:W-:Y:S01]  /*1a840*/  FMUL.FTZ R153, R155, UR4 ;  /* 0x000000049b997c20 */ /* 0x000fe20008410000 */
[----:B------:R-:W-:-:S03]  /*1a850*/  FMUL.FTZ R155, R156, UR4 ;  /* 0x000000049c9b7c20 */ /* 0x000fc60008410000 */
[----:B------:R-:W0:Y:S01]  /*1a860*/  MUFU.TANH R0, R0 ;  /* 0x0000000000007308 */ /* 0x000e220000002400 */
[----:B------:R-:W-:Y:S01]  /*1a870*/  FMUL.FTZ R157, R157, UR4 ;  /* 0x000000049d9d7c20 */ /* 0x000fe20008410000 */
[----:B------:R-:W-:Y:S01]  /*1a880*/  FMUL.FTZ R5, R154, UR4 ;  /* 0x000000049a057c20 */ /* 0x000fe20008410000 */
[----:B------:R-:W-:-:S05]  /*1a890*/  FMUL.FTZ R154, R158, UR4 ;  /* 0x000000049e9a7c20 */ /* 0x000fca0008410000 */
[----:B------:R-:W1:Y:S01]  /*1a8a0*/  MUFU.TANH R4, R4 ;  /* 0x0000000400047308 */ /* 0x000e620000002400 */
[----:B------:R-:W-:Y:S01]  /*1a8b0*/  FMUL.FTZ R158, R160, UR4 ;  /* 0x00000004a09e7c20 */ /* 0x000fe20008410000 */
[----:B------:R-:W-:-:S06]  /*1a8c0*/  FMUL.FTZ R156, R159, UR4 ;  /* 0x000000049f9c7c20 */ /* 0x000fcc0008410000 */
[----:B------:R-:W2:Y:S01]  /*1a8d0*/  MUFU.TANH R155, R155 ;  /* 0x0000009b009b7308 */ /* 0x000ea20000002400 */
[----:B------:R-:W-:Y:S01]  /*1a8e0*/  FMUL.FTZ R159, R161, UR4 ;  /* 0x00000004a19f7c20 */ /* 0x000fe20008410000 */
[----:B0-----:R-:W-:-:S06]  /*1a8f0*/  FMNMX.FTZ R2, R0, R228, !PT ;  /* 0x000000e400027209 */ /* 0x001fcc0007810000 */
[----:B------:R-:W0:Y:S01]  /*1a900*/  MUFU.TANH R157, R157 ;  /* 0x0000009d009d7308 */ /* 0x000e220000002400 */
[----:B------:R-:W-:Y:S01]  /*1a910*/  FMUL.FTZ R160, R164, UR4 ;  /* 0x00000004a4a07c20 */ /* 0x000fe20008410000 */
[----:B-1----:R-:W-:-:S06]  /*1a920*/  FMNMX.FTZ R2, R4, R2, !PT ;  /* 0x0000000204027209 */ /* 0x002fcc0007810000 */
[----:B------:R-:W1:Y:S01]  /*1a930*/  MUFU.TANH R158, R158 ;  /* 0x0000009e009e7308 */ /* 0x000e620000002400 */
[----:B------:R-:W-:Y:S01]  /*1a940*/  FMUL.FTZ R161, R165, UR4 ;  /* 0x00000004a5a17c20 */ /* 0x000fe20008410000 */
[----:B--2---:R-:W-:-:S06]  /*1a950*/  FMNMX.FTZ R2, R155, R2, !PT ;  /* 0x000000029b027209 */ /* 0x004fcc0007810000 */
        /* <DEDUP_REMOVED lines=10> */
[----:B------:R-:W-:Y:S02]  /*1aa00*/  WARPGROUP.DEPBAR.LE gsb0, 0x0 ;  /* 0x00008000000079c5 */ /* 0x000fe40000010000 */
[----:B------:R-:W-:-:S06]  /*1aa10*/  WARPGROUP.ARRIVE ;  /* 0x00000000000079c5 */ /* 0x000fcc0000000000 */
[----:B------:R-:W-:Y:S01]  /*1aa20*/  HGMMA.64x256x16.F32 R24, R184, gdesc[UR4].tnspB, R24, gsb0 ;  /* 0x43e00004b8187df0 */ /* 0x000fe20008000818 */
[----:B------:R-:W3:Y:S01]  /*1aa30*/  MUFU.TANH R165, R165 ;  /* 0x000000a500a57308 */ /* 0x000ee20000002400 */
[----:B------:R-:W-:Y:S01]  /*1aa40*/  FMUL.FTZ R169, R173, UR4 ;  /* 0x00000004ada97c20 */ /* 0x000fe20008410000 */
[----:B0-----:R-:W-:Y:S01]  /*1aa50*/  FMNMX.FTZ R2, R160, R2, !PT ;  /* 0x00000002a0027209 */ /* 0x001fe20007810000 */
[----:B------:R-:W-:-:S05]  /*1aa60*/  FMUL.FTZ R172, R176, UR4 ;  /* 0x00000004b0ac7c20 */ /* 0x000fca0008410000 */
[----:B------:R-:W0:Y:S01]  /*1aa70*/  MUFU.TANH R168, R168 ;  /* 0x000000a800a87308 */ /* 0x000e220000002400 */
[----:B-1----:R-:W-:Y:S01]  /*1aa80*/  FMNMX.FTZ R2, R161, R2, !PT ;  /* 0x00000002a1027209 */ /* 0x002fe20007810000 */
[----:B------:R-:W-:-:S06]  /*1aa90*/  FMUL.FTZ R176, R177, UR4 ;  /* 0x00000004b1b07c20 */ /* 0x000fcc0008410000 */
[----:B------:R-:W1:Y:S01]  /*1aaa0*/  MUFU.TANH R169, R169 ;  /* 0x000000a900a97308 */ /* 0x000e620000002400 */
[----:B--2---:R-:W-:Y:S01]  /*1aab0*/  FMNMX.FTZ R2, R164, R2, !PT ;  /* 0x00000002a4027209 */ /* 0x004fe20007810000 */
[----:B------:R-:W-:-:S06]  /*1aac0*/  FMUL.FTZ R173, R180, UR4 ;  /* 0x00000004b4ad7c20 */ /* 0x000fcc0008410000 */
[----:B------:R-:W2:Y:S01]  /*1aad0*/  MUFU.TANH R172, R172 ;  /* 0x000000ac00ac7308 */ /* 0x000ea20000002400 */
[----:B---3--:R-:W-:Y:S01]  /*1aae0*/  FMNMX.FTZ R2, R165, R2, !PT ;  /* 0x00000002a5027209 */ /* 0x008fe20007810000 */
[----:B------:R-:W-:-:S06]  /*1aaf0*/  FMUL.FTZ R177, R181, UR4 ;  /* 0x00000004b5b17c20 */ /* 0x000fcc0008410000 */
[----:B------:R-:W3:Y:S01]  /*1ab00*/  MUFU.TANH R176, R176 ;  /* 0x000000b000b07308 */ /* 0x000ee20000002400 */
[----:B0-----:R-:W-:-:S07]  /*1ab10*/  FMNMX.FTZ R2, R168, R2, !PT ;  /* 0x00000002a8027209 */ /* 0x001fce0007810000 */
[----:B------:R-:W0:Y:S01]  /*1ab20*/  MUFU.TANH R173, R173 ;  /* 0x000000ad00ad7308 */ /* 0x000e220000002400 */
[----:B-1----:R-:W-:-:S07]  /*1ab30*/  FMNMX.FTZ R2, R169, R2, !PT ;  /* 0x00000002a9027209 */ /* 0x002fce0007810000 */
[----:B------:R-:W1:Y:S01]  /*1ab40*/  MUFU.TANH R177, R177 ;  /* 0x000000b100b17308 */ /* 0x000e620000002400 */
[----:B--2---:R-:W-:-:S04]  /*1ab50*/  FMNMX.FTZ R2, R172, R2, !PT ;  /* 0x00000002ac027209 */ /* 0x004fc80007810000 */
[----:B---3--:R-:W-:-:S04]  /*1ab60*/  FMNMX.FTZ R2, R176, R2, !PT ;  /* 0x00000002b0027209 */ /* 0x008fc80007810000 */
[----:B0-----:R-:W-:-:S04]  /*1ab70*/  FMNMX.FTZ R2, R173, R2, !PT ;  /* 0x00000002ad027209 */ /* 0x001fc80007810000 */
[----:B-1----:R-:W-:-:S05]  /*1ab80*/  FMNMX.FTZ R2, R177, R2, !PT ;  /* 0x00000002b1027209 */ /* 0x002fca0007810000 */
[----:B------:R-:W0:Y:S01]  /*1ab90*/  SHFL.BFLY PT, R3, R2, 0x2, 0x1f ;  /* 0x0c401f0002037f89 */ /* 0x000e2200000e0000 */
[----:B------:R-:W1:Y:S01]  /*1aba0*/  MUFU.TANH R5, R5 ;  /* 0x0000000500057308 */ /* 0x000e620000002400 */
[----:B------:R-:W-:-:S07]  /*1abb0*/  FMUL.FTZ R162, R162, UR4 ;  /* 0x00000004a2a27c20 */ /* 0x000fce0008410000 */
[----:B------:R-:W2:Y:S01]  /*1abc0*/  MUFU.TANH R153, R153 ;  /* 0x0000009900997308 */ /* 0x000ea20000002400 */
[----:B------:R-:W-:-:S07]  /*1abd0*/  FMUL.FTZ R163, R163, UR4 ;  /* 0x00000004a3a37c20 */ /* 0x000fce0008410000 */
[----:B------:R-:W3:Y:S01]  /*1abe0*/  MUFU.TANH R154, R154 ;  /* 0x0000009a009a7308 */ /* 0x000ee20000002400 */
[----:B0-----:R-:W-:-:S07]  /*1abf0*/  FMNMX.FTZ R3, R2, R3, !PT ;  /* 0x0000000302037209 */ /* 0x001fce0007810000 */
[----:B------:R-:W0:Y:S01]  /*1ac00*/  MUFU.TANH R156, R156 ;  /* 0x0000009c009c7308 */ /* 0x000e220000002400 */
[----:B-1----:R-:W-:Y:S01]  /*1ac10*/  FMNMX.FTZ R152, R5, R229, !PT ;  /* 0x000000e505987209 */ /* 0x002fe20007810000 */
[----:B------:R-:W1:Y:S01]  /*1ac20*/  SHFL.BFLY PT, R2, R3, 0x1, 0x1f ;  /* 0x0c201f0003027f89 */ /* 0x000e6200000e0000 */
[----:B------:R-:W-:-:S05]  /*1ac30*/  FMUL.FTZ R166, R166, UR4 ;  /* 0x00000004a6a67c20 */ /* 0x000fca0008410000 */
[----:B------:R-:W4:Y:S01]  /*1ac40*/  MUFU.TANH R162, R162 ;  /* 0x000000a200a27308 */ /* 0x000f220000002400 */
[----:B--2---:R-:W-:Y:S01]  /*1ac50*/  FMNMX.FTZ R152, R153, R152, !PT ;  /* 0x0000009899987209 */ /* 0x004fe20007810000 */
[----:B------:R-:W-:-:S06]  /*1ac60*/  FMUL.FTZ R167, R167, UR4 ;  /* 0x00000004a7a77c20 */ /* 0x000fcc0008410000 */
[----:B------:R-:W2:Y:S01]  /*1ac70*/  MUFU.TANH R163, R163 ;  /* 0x000000a300a37308 */ /* 0x000ea20000002400 */
[----:B---3--:R-:W-:Y:S01]  /*1ac80*/  FMNMX.FTZ R152, R154, R152, !PT ;  /* 0x000000989a987209 */ /* 0x008fe20007810000 */
[----:B------:R-:W-:-:S06]  /*1ac90*/  FMUL.FTZ R170, R170, UR4 ;  /* 0x00000004aaaa7c20 */ /* 0x000fcc0008410000 */
[----:B------:R-:W3:Y:S01]  /*1aca0*/  MUFU.TANH R166, R166 ;  /* 0x000000a600a67308 */ /* 0x000ee20000002400 */
[----:B0-----:R-:W-:Y:S01]  /*1acb0*/  FMNMX.FTZ R152, R156, R152, !PT ;  /* 0x000000989c987209 */ /* 0x001fe20007810000 */
[----:B------:R-:W-:-:S06]  /*1acc0*/  FMUL.FTZ R171, R171, UR4 ;  /* 0x00000004abab7c20 */ /* 0x000fcc0008410000 */
[----:B------:R-:W0:Y:S01]  /*1acd0*/  MUFU.TANH R167, R167 ;  /* 0x000000a700a77308 */ /* 0x000e220000002400 */
[----:B----4-:R-:W-:Y:S01]  /*1ace0*/  FMNMX.FTZ R152, R162, R152, !PT ;  /* 0x00000098a2987209 */ /* 0x010fe20007810000 */
[----:B------:R-:W-:-:S06]  /*1acf0*/  FMUL.FTZ R174, R174, UR4 ;  /* 0x00000004aeae7c20 */ /* 0x000fcc0008410000 */
[----:B------:R-:W4:Y:S01]  /*1ad00*/  MUFU.TANH R170, R170 ;  /* 0x000000aa00aa7308 */ /* 0x000f220000002400 */
[----:B--2---:R-:W-:Y:S01]  /*1ad10*/  FMNMX.FTZ R152, R163, R152, !PT ;  /* 0x00000098a3987209 */ /* 0x004fe20007810000 */
[----:B------:R-:W-:Y:S01]  /*1ad20*/  FMUL.FTZ R175, R175, UR4 ;  /* 0x00000004afaf7c20 */ /* 0x000fe20008410000 */
[----:B-1----:R-:W-:Y:S01]  /*1ad30*/  FMNMX.FTZ R3, R3, R2, !PT ;  /* 0x0000000203037209 */ /* 0x002fe20007810000 */
[----:B------:R-:W-:-:S04]  /*1ad40*/  FMUL.FTZ R178, R178, UR4 ;  /* 0x00000004b2b27c20 */ /* 0x000fc80008410000 */
[----:B------:R-:W1:Y:S01]  /*1ad50*/  MUFU.TANH R171, R171 ;  /* 0x000000ab00ab7308 */ /* 0x000e620000002400 */
[----:B------:R-:W-:Y:S02]  /*1ad60*/  WARPGROUP.DEPBAR.LE gsb0, 0x0 ;  /* 0x00008000000079c5 */ /* 0x000fe40000010000 */
[----:B------:R-:W2:Y:S05]  /*1ad70*/  LDL R187, [R1+0x18] ;  /* 0x0000180001bb7983 */ /* 0x000eaa0000100800 */
[----:B------:R-:W5:Y:S01]  /*1ad80*/  MUFU.TANH R174, R174 ;  /* 0x000000ae00ae7308 */ /* 0x000f620000002400 */
[----:B------:R-:W-:Y:S01]  /*1ad90*/  FMUL.FTZ R179, R179, UR4 ;  /* 0x00000004b3b37c20 */ /* 0x000fe20008410000 */
[----:B------:R-:W-:Y:S01]  /*1ada0*/  FMUL.FTZ R180, R182, UR4 ;  /* 0x00000004b6b47c20 */ /* 0x000fe20008410000 */
[----:B------:R-:W-:Y:S01]  /*1adb0*/  FMUL.FTZ R181, R183, UR4 ;  /* 0x00000004b7b57c20 */ /* 0x000fe20008410000 */
[----:B------:R-:W-:Y:S01]  /*1adc0*/  ULDC UR4, c[0x0][0x988] ;  /* 0x0002620000047ab9 */ /* 0x000fe20000000800 */
[----:B---3--:R-:W-:Y:S01]  /*1add0*/  FMNMX.FTZ R152, R166, R152, !PT ;  /* 0x00000098a6987209 */ /* 0x008fe20007810000 */
[----:B------:R-:W-:Y:S01]  /*1ade0*/  FADD.FTZ R182, -R3, R228 ;  /* 0x000000e403b67221 */ /* 0x000fe20000010100 */
[----:B------:R-:W-:Y:S01]  /*1adf0*/  IMAD.U32 R2, RZ, RZ, UR4 ;  /* 0x00000004ff027e24 */ /* 0x000fe2000f8e00ff */
[----:B------:R-:W3:Y:S01]  /*1ae00*/  MUFU.TANH R175, R175 ;  /* 0x000000af00af7308 */ /* 0x000ee20000002400 */
[----:B0-----:R-:W-:Y:S01]  /*1ae10*/  FMNMX.FTZ R183, R167, R152, !PT ;  /* 0x00000098a7b77209 */ /* 0x001fe20007810000 */
[----:B------:R-:W-:-:S02]  /*1ae20*/  @!P1 VIADD R231, R231, 0x30860 ;  /* 0x00030860e7e79836 */ /* 0x000fc40000000000 */
[----:B------:R-:W-:Y:S01]  /*1ae30*/  FMUL.FTZ R182, R182, R2 ;  /* 0x00000002b6b67220 */ /* 0x000fe20000410000 */
[----:B------:R-:W-:Y:S01]  /*1ae40*/  IMAD.MOV.U32 R228, RZ, RZ, R3 ;  /* 0x000000ffffe47224 */ /* 0x000fe200078e0003 */
[----:B----4-:R-:W-:Y:S02]  /*1ae50*/  FMNMX.FTZ R183, R170, R183, !PT ;  /* 0x000000b7aab77209 */ /* 0x010fe40007810000 */
[----:B------:R-:W-:Y:S01]  /*1ae60*/  @!P1 PRMT R231, RZ, 0x654, R231 ;  /* 0x00000654ffe79816 */ /* 0x000fe200000000e7 */
[----:B------:R-:W0:Y:S01]  /*1ae70*/  MUFU.TANH R178, R178 ;  /* 0x000000b200b27308 */ /* 0x000e220000002400 */
[----:B-1----:R-:W-:-:S07]  /*1ae80*/  FMNMX.FTZ R183, R171, R183, !PT ;  /* 0x000000b7abb77209 */ /* 0x002fce0007810000 */
[----:B------:R1:W-:Y:S08]  /*1ae90*/  MUFU.EX2 R152, R182 ;  /* 0x000000b600987308 */ /* 0x0003f00000000800 */
[----:B------:R-:W4:Y:S01]  /*1aea0*/  MUFU.TANH R179, R179 ;  /* 0x000000b300b37308 */ /* 0x000f220000002400 */
[----:B-1----:R-:W-:-:S04]  /*1aeb0*/  FMUL.FTZ R182, R3, R2 ;  /* 0x0000000203b67220 */ /* 0x002fc80000410000 */
[-CC-:B------:R-:W-:Y:S01]  /*1aec0*/  FFMA.FTZ R196, R0, R2.reuse, -R182.reuse ;  /* 0x0000000200c47223 */ /* 0x180fe200000108b6 */
[----:B-----5:R-:W-:Y:S01]  /*1aed0*/  FMNMX.FTZ R0, R174, R183, !PT ;  /* 0x000000b7ae007209 */ /* 0x020fe20007810000 */
[-CC-:B------:R-:W-:Y:S01]  /*1aee0*/  FFMA.FTZ R4, R4, R2.reuse, -R182.reuse ;  /* 0x0000000204047223 */ /* 0x180fe200000108b6 */
[----:B------:R-:W1:Y:S01]  /*1aef0*/  MUFU.TANH R180, R180 ;  /* 0x000000b400b47308 */ /* 0x000e620000002400 */
[--C-:B------:R-:W-:Y:S01]  /*1af00*/  FFMA.FTZ R188, R164, R2, -R182.reuse ;  /* 0x00000002a4bc7223 */ /* 0x100fe200000108b6 */
[----:B---3--:R-:W-:Y:S01]  /*1af10*/  FMNMX.FTZ R0, R175, R0, !PT ;  /* 0x00000000af007209 */ /* 0x008fe20007810000 */
[-CC-:B------:R-:W-:Y:S01]  /*1af20*/  FFMA.FTZ R198, R155, R2.reuse, -R182.reuse ;  /* 0x000000029bc67223 */ /* 0x180fe200000108b6 */
[-CC-:B------:R-:W-:Y:S01]  /*1af30*/  FFMA.FTZ R185, R157, R2.reuse, -R182.reuse ;  /* 0x000000029db97223 */ /* 0x180fe200000108b6 */
[--C-:B------:R-:W-:Y:S01]  /*1af40*/  FFMA.FTZ R192, R158, R2, -R182.reuse ;  /* 0x000000029ec07223 */ /* 0x100fe200000108b6 */
[----:B0-----:R-:W-:Y:S01]  /*1af50*/  FMNMX.FTZ R0, R178, R0, !PT ;  /* 0x00000000b2007209 */ /* 0x001fe20007810000 */
[-CC-:B------:R-:W-:Y:S01]  /*1af60*/  FFMA.FTZ R155, R159, R2.reuse, -R182.reuse ;  /* 0x000000029f9b7223 */ /* 0x180fe200000108b6 */
[----:B------:R-:W0:Y:S01]  /*1af70*/  MUFU.TANH R181, R181 ;  /* 0x000000b500b57308 */ /* 0x000e220000002400 */
[--C-:B------:R-:W-:Y:S01]  /*1af80*/  FFMA.FTZ R194, R160, R2, -R182.reuse ;  /* 0x00000002a0c27223 */ /* 0x100fe200000108b6 */
[----:B----4-:R-:W-:Y:S01]  /*1af90*/  FMNMX.FTZ R0, R179, R0, !PT ;  /* 0x00000000b3007209 */ /* 0x010fe20007810000 */
[-CC-:B------:R-:W-:Y:S01]  /*1afa0*/  FFMA.FTZ R157, R161, R2.reuse, -R182.reuse ;  /* 0x00000002a19d7223 */ /* 0x180fe200000108b6 */
[-CC-:B------:R-:W-:Y:S01]  /*1afb0*/  FFMA.FTZ R158, R165, R2.reuse, -R182.reuse ;  /* 0x00000002a59e7223 */ /* 0x180fe200000108b6 */
[-CC-:B------:R-:W-:Y:S01]  /*1afc0*/  FFMA.FTZ R190, R168, R2.reuse, -R182.reuse ;  /* 0x00000002a8be7223 */ /* 0x180fe200000108b6 */
[-CC-:B------:R-:W-:Y:S01]  /*1afd0*/  FFMA.FTZ R159, R169, R2.reuse, -R182.reuse ;  /* 0x00000002a99f7223 */ /* 0x180fe200000108b6 */
[--C-:B------:R-:W-:Y:S01]  /*1afe0*/  FFMA.FTZ R184, R172, R2, -R182.reuse ;  /* 0x00000002acb87223 */ /* 0x100fe200000108b6 */
[----:B------:R3:W-:Y:S01]  /*1aff0*/  MUFU.EX2 R183, R4 ;  /* 0x0000000400b77308 */ /* 0x0007e20000000800 */
[----:B-1----:R-:W-:Y:S01]  /*1b000*/  FMNMX.FTZ R0, R180, R0, !PT ;  /* 0x00000000b4007209 */ /* 0x002fe20007810000 */
[-CC-:B------:R-:W-:Y:S01]  /*1b010*/  FFMA.FTZ R160, R176, R2.reuse, -R182.reuse ;  /* 0x00000002b0a07223 */ /* 0x180fe200000108b6 */
[-CC-:B------:R-:W-:Y:S01]  /*1b020*/  FFMA.FTZ R186, R173, R2.reuse, -R182.reuse ;  /* 0x00000002adba7223 */ /* 0x180fe200000108b6 */
[----:B------:R-:W-:-:S04]  /*1b030*/  FFMA.FTZ R161, R177, R2, -R182 ;  /* 0x00000002b1a17223 */ /* 0x000fc800000108b6 */
[----:B------:R-:W1:Y:S01]  /*1b040*/  MUFU.EX2 R196, R196 ;  /* 0x000000c400c47308 */ /* 0x000e620000000800 */
[----:B0-----:R-:W-:-:S05]  /*1b050*/  FMNMX.FTZ R0, R181, R0, !PT ;  /* 0x00000000b5007209 */ /* 0x001fca0007810000 */
[----:B---3--:R-:W0:Y:S02]  /*1b060*/  SHFL.BFLY PT, R4, R0, 0x2, 0x1f ;  /* 0x0c401f0000047f89 */ /* 0x008e2400000e0000 */
[----:B------:R-:W-:Y:S08]  /*1b070*/  MUFU.EX2 R198, R198 ;  /* 0x000000c600c67308 */ /* 0x000ff00000000800 */
[----:B------:R-:W-:Y:S01]  /*1b080*/  MUFU.EX2 R185, R185 ;  /* 0x000000b900b97308 */ /* 0x000fe20000000800 */
[----:B-1----:R-:W-:Y:S01]  /*1b090*/  FFMA.FTZ R227, R152, R227, R196 ;  /* 0x000000e398e37223 */ /* 0x002fe200000100c4 */
[----:B------:R-:W-:-:S03]  /*1b0a0*/  F2FP.F16.F32.PACK_AB R196, R183, R196 ;  /* 0x000000c4b7c4723e */ /* 0x000fc600000000ff */
[----:B------:R-:W-:-:S03]  /*1b0b0*/  FADD.FTZ R227, R183, R227 ;  /* 0x000000e3b7e37221 */ /* 0x000fc60000010000 */
[----:B------:R-:W-:Y:S01]  /*1b0c0*/  MUFU.EX2 R192, R192 ;  /* 0x000000c000c07308 */ /* 0x000fe20000000800 */
[----:B0-----:R-:W-:-:S07]  /*1b0d0*/  FMNMX.FTZ R0, R0, R4, !PT ;  /* 0x0000000400007209 */ /* 0x001fce0007810000 */
[----:B------:R-:W-:Y:S01]  /*1b0e0*/  MUFU.EX2 R155, R155 ;  /* 0x0000009b009b7308 */ /* 0x000fe20000000800 */
[----:B------:R-:W0:Y:S07]  /*1b0f0*/  SHFL.BFLY PT, R4, R0, 0x1, 0x1f ;  /* 0x0c201f0000047f89 */ /* 0x000e2e00000e0000 */
[----:B------:R-:W-:Y:S08]  /*1b100*/  MUFU.EX2 R194, R194 ;  /* 0x000000c200c27308 */ /* 0x000ff00000000800 */
[----:B------:R-:W-:Y:S08]  /*1b110*/  MUFU.EX2 R157, R157 ;  /* 0x0000009d009d7308 */ /* 0x000ff00000000800 */
[----:B------:R-:W-:Y:S01]  /*1b120*/  MUFU.EX2 R188, R188 ;  /* 0x000000bc00bc7308 */ /* 0x000fe20000000800 */
[----:B0-----:R-:W-:-:S05]  /*1b130*/  FMNMX.FTZ R4, R0, R4, !PT ;  /* 0x0000000400047209 */ /* 0x001fca0007810000 */
[C---:B------:R-:W-:Y:S01]  /*1b140*/  FADD.FTZ R0, -R4.reuse, R229 ;  /* 0x000000e504007221 */ /* 0x040fe20000010100 */
[-C--:B------:R-:W-:Y:S01]  /*1b150*/  FMUL.FTZ R164, R4, R2.reuse ;  /* 0x0000000204a47220 */ /* 0x080fe20000410000 */
[----:B------:R-:W-:Y:S01]  /*1b160*/  MUFU.EX2 R158, R158 ;  /* 0x0000009e009e7308 */ /* 0x000fe20000000800 */
[----:B------:R-:W-:Y:S02]  /*1b170*/  IMAD.MOV.U32 R229, RZ, RZ, R4 ;  /* 0x000000ffffe57224 */ /* 0x000fe400078e0004 */
[-C--:B------:R-:W-:Y:S01]  /*1b180*/  FMUL.FTZ R0, R0, R2.reuse ;  /* 0x0000000200007220 */ /* 0x080fe20000410000 */
[-CC-:B------:R-:W-:Y:S01]  /*1b190*/  FFMA.FTZ R197, R5, R2.reuse, -R164.reuse ;  /* 0x0000000205c57223 */ /* 0x180fe200000108a4 */
[-C--:B------:R-:W-:Y:S01]  /*1b1a0*/  FFMA.FTZ R5, R153, R2.reuse, -R164 ;  /* 0x0000000299057223 */ /* 0x080fe200000108a4 */
[----:B------:R-:W-:Y:S02]  /*1b1b0*/  @!P1 IMAD R153, R22, 0x8, R16 ;  /* 0x0000000816999824 */ /* 0x000fe400078e0210 */
[-CC-:B------:R-:W-:Y:S01]  /*1b1c0*/  FFMA.FTZ R199, R154, R2.reuse, -R164.reuse ;  /* 0x000000029ac77223 */ /* 0x180fe200000108a4 */
[----:B------:R-:W-:Y:S01]  /*1b1d0*/  FFMA.FTZ R156, R156, R2, -R164 ;  /* 0x000000029c9c7223 */ /* 0x000fe200000108a4 */
[----:B------:R-:W-:Y:S01]  /*1b1e0*/  MUFU.EX2 R0, R0 ;  /* 0x0000000000007308 */ /* 0x000fe20000000800 */
[----:B------:R-:W-:-:S02]  /*1b1f0*/  @!P1 VIADD R153, R153, 0x30840 ;  /* 0x0003084099999836 */ /* 0x000fc40000000000 */
[-CC-:B------:R-:W-:Y:S01]  /*1b200*/  FFMA.FTZ R193, R162, R2.reuse, -R164.reuse ;  /* 0x00000002a2c17223 */ /* 0x180fe200000108a4 */
[-CC-:B------:R-:W-:Y:S01]  /*1b210*/  FFMA.FTZ R195, R166, R2.reuse, -R164.reuse ;  /* 0x00000002a6c37223 */ /* 0x180fe200000108a4 */
[-CC-:B------:R-:W-:Y:S01]  /*1b220*/  FFMA.FTZ R167, R167, R2.reuse, -R164.reuse ;  /* 0x00000002a7a77223 */ /* 0x180fe200000108a4 */
[-CC-:B------:R-:W-:Y:S01]  /*1b230*/  FFMA.FTZ R170, R170, R2.reuse, -R164.reuse ;  /* 0x00000002aaaa7223 */ /* 0x180fe200000108a4 */
[----:B------:R-:W-:Y:S01]  /*1b240*/  @!P1 PRMT R154, RZ, 0x654, R153 ;  /* 0x00000654ff9a9816 */ /* 0x000fe20000000099 */
[-CC-:B------:R-:W-:Y:S01]  /*1b250*/  FFMA.FTZ R171, R171, R2.reuse, -R164.reuse ;  /* 0x00000002abab7223 */ /* 0x180fe200000108a4 */
[----:B------:R-:W0:Y:S01]  /*1b260*/  MUFU.EX2 R197, R197 ;  /* 0x000000c500c57308 */ /* 0x000e220000000800 */
[-CC-:B------:R-:W-:Y:S01]  /*1b270*/  FFMA.FTZ R174, R174, R2.reuse, -R164.reuse ;  /* 0x00000002aeae7223 */ /* 0x180fe200000108a4 */
[----:B------:R1:W-:Y:S01]  /*1b280*/  @!P1 SYNCS.ARRIVE.TRANS64.RED.A1T0 RZ, [R154+URZ], RZ ;  /* 0x000000ff9aff99a7 */ /* 0x0003e2000810043f */
[-CC-:B------:R-:W-:Y:S01]  /*1b290*/  FFMA.FTZ R175, R175, R2.reuse, -R164.reuse ;  /* 0x00000002afaf7223 */ /* 0x180fe200000108a4 */
[-CC-:B------:R-:W-:Y:S01]  /*1b2a0*/  FFMA.FTZ R178, R178, R2.reuse, -R164.reuse ;  /* 0x00000002b2b27223 */ /* 0x180fe200000108a4 */
[-CC-:B------:R-:W-:Y:S01]  /*1b2b0*/  FFMA.FTZ R179, R179, R2.reuse, -R164.reuse ;  /* 0x00000002b3b37223 */ /* 0x180fe200000108a4 */
[----:B------:R-:W-:-:S02]  /*1b2c0*/  FFMA.FTZ R180, R180, R2, -R164 ;  /* 0x00000002b4b47223 */ /* 0x000fc400000108a4 */
[----:B------:R-:W3:Y:S01]  /*1b2d0*/  MUFU.EX2 R5, R5 ;  /* 0x0000000500057308 */ /* 0x000ee20000000800 */
[-CC-:B-1----:R-:W-:Y:S01]  /*1b2e0*/  FFMA.FTZ R154, R163, R2.reuse, -R164.reuse ;  /* 0x00000002a39a7223 */ /* 0x182fe200000108a4 */
[----:B------:R-:W-:Y:S01]  /*1b2f0*/  FFMA.FTZ R164, R181, R2, -R164 ;  /* 0x00000002b5a47223 */ /* 0x000fe200000108a4 */
[----:B------:R1:W-:Y:S05]  /*1b300*/  @!P1 SYNCS.ARRIVE.TRANS64.RED.A1T0 RZ, [R231+URZ], RZ ;  /* 0x000000ffe7ff99a7 */ /* 0x0003ea000810043f */
[----:B------:R-:W4:Y:S01]  /*1b310*/  MUFU.EX2 R199, R199 ;  /* 0x000000c700c77308 */ /* 0x000f220000000800 */
[----:B0-----:R-:W-:Y:S01]  /*1b320*/  FFMA.FTZ R226, R0, R226, R197 ;  /* 0x000000e200e27223 */ /* 0x001fe200000100c5 */
[----:B-1----:R-:W-:-:S06]  /*1b330*/  IMAD.MOV.U32 R231, RZ, RZ, R218 ;  /* 0x000000ffffe77224 */ /* 0x002fcc00078e00da */
[----:B------:R0:W1:Y:S01]  /*1b340*/  MUFU.EX2 R153, R156 ;  /* 0x0000009c00997308 */ /* 0x0000620000000800 */
[C---:B---3--:R-:W-:Y:S01]  /*1b350*/  FADD.FTZ R226, R5.reuse, R226 ;  /* 0x000000e205e27221 */ /* 0x048fe20000010000 */
[----:B------:R-:W-:-:S06]  /*1b360*/  F2FP.F16.F32.PACK_AB R197, R5, R197 ;  /* 0x000000c505c5723e */ /* 0x000fcc00000000ff */
[----:B------:R-:W3:Y:S01]  /*1b370*/  MUFU.EX2 R193, R193 ;  /* 0x000000c100c17308 */ /* 0x000ee20000000800 */
[----:B0-----:R-:W-:Y:S01]  /*1b380*/  FADD.FTZ R156, R198, R227 ;  /* 0x000000e3c69c7221 */ /* 0x001fe20000010000 */
[----:B----4-:R-:W-:Y:S01]  /*1b390*/  FADD.FTZ R5, R199, R226 ;  /* 0x000000e2c7057221 */ /* 0x010fe20000010000 */
[C---:B------:R-:W-:Y:S02]  /*1b3a0*/  F2FP.F16.F32.PACK_AB R198, R185.reuse, R198 ;  /* 0x000000c6b9c6723e */ /* 0x040fe400000000ff */
[----:B------:R-:W-:-:S03]  /*1b3b0*/  FADD.FTZ R156, R185, R156 ;  /* 0x0000009cb99c7221 */ /* 0x000fc60000010000 */
[----:B------:R-:W0:Y:S01]  /*1b3c0*/  MUFU.EX2 R154, R154 ;  /* 0x0000009a009a7308 */ /* 0x000e220000000800 */
[C---:B-1----:R-:W-:Y:S01]  /*1b3d0*/  FADD.FTZ R5, R153.reuse, R5 ;  /* 0x0000000599057221 */ /* 0x042fe20000010000 */
[----:B------:R-:W-:Y:S01]  /*1b3e0*/  F2FP.F16.F32.PACK_AB R199, R153, R199 ;  /* 0x000000c799c7723e */ /* 0x000fe200000000ff */
[----:B------:R-:W-:Y:S01]  /*1b3f0*/  FADD.FTZ R153, R192, R156 ;  /* 0x0000009cc0997221 */ /* 0x000fe20000010000 */
[----:B------:R-:W-:-:S03]  /*1b400*/  F2FP.F16.F32.PACK_AB R192, R155, R192 ;  /* 0x000000c09bc0723e */ /* 0x000fc600000000ff */
[----:B------:R-:W-:Y:S01]  /*1b410*/  FADD.FTZ R153, R155, R153 ;  /* 0x000000999b997221 */ /* 0x000fe20000010000 */
[----:B------:R-:W1:Y:S01]  /*1b420*/  MUFU.EX2 R195, R195 ;  /* 0x000000c300c37308 */ /* 0x000e620000000800 */
[----:B---3--:R-:W-:Y:S02]  /*1b430*/  FADD.FTZ R5, R193, R5 ;  /* 0x00000005c1057221 */ /* 0x008fe40000010000 */
[----:B------:R-:W-:Y:S01]  /*1b440*/  FADD.FTZ R155, R194, R153 ;  /* 0x00000099c29b7221 */ /* 0x000fe20000010000 */
[----:B------:R-:W-:-:S04]  /*1b450*/  F2FP.F16.F32.PACK_AB R194, R157, R194 ;  /* 0x000000c29dc2723e */ /* 0x000fc800000000ff */
[----:B------:R-:W3:Y:S01]  /*1b460*/  MUFU.EX2 R167, R167 ;  /* 0x000000a700a77308 */ /* 0x000ee20000000800 */
[C---:B0-----:R-:W-:Y:S01]  /*1b470*/  FADD.FTZ R5, R154.reuse, R5 ;  /* 0x000000059a057221 */ /* 0x041fe20000010000 */
[----:B------:R-:W-:-:S06]  /*1b480*/  F2FP.F16.F32.PACK_AB R193, R154, R193 ;  /* 0x000000c19ac1723e */ /* 0x000fcc00000000ff */
[----:B------:R-:W0:Y:S01]  /*1b490*/  MUFU.EX2 R170, R170 ;  /* 0x000000aa00aa7308 */ /* 0x000e220000000800 */
[----:B-1----:R-:W-:Y:S01]  /*1b4a0*/  FADD.FTZ R153, R195, R5 ;  /* 0x00000005c3997221 */ /* 0x002fe20000010000 */
[----:B------:R-:W-:-:S04]  /*1b4b0*/  FADD.FTZ R5, R157, R155 ;  /* 0x0000009b9d057221 */ /* 0x000fc80000010000 */
[----:B------:R-:W-:Y:S01]  /*1b4c0*/  FADD.FTZ R5, R188, R5 ;  /* 0x00000005bc057221 */ /* 0x000fe20000010000 */
[C---:B------:R-:W-:Y:S01]  /*1b4d0*/  F2FP.F16.F32.PACK_AB R188, R158.reuse, R188 ;  /* 0x000000bc9ebc723e */ /* 0x040fe200000000ff */
[----:B------:R-:W1:Y:S01]  /*1b4e0*/  MUFU.EX2 R171, R171 ;  /* 0x000000ab00ab7308 */ /* 0x000e620000000800 */
[C---:B---3--:R-:W-:Y:S01]  /*1b4f0*/  FADD.FTZ R153, R167.reuse, R153 ;  /* 0x00000099a7997221 */ /* 0x048fe20000010000 */
[----:B------:R-:W-:Y:S01]  /*1b500*/  FADD.FTZ R5, R158, R5 ;  /* 0x000000059e057221 */ /* 0x000fe20000010000 */
[----:B------:R-:W-:-:S05]  /*1b510*/  F2FP.F16.F32.PACK_AB R195, R167, R195 ;  /* 0x000000c3a7c3723e */ /* 0x000fca00000000ff */
[----:B------:R-:W3:Y:S01]  /*1b520*/  MUFU.EX2 R190, R190 ;  /* 0x000000be00be7308 */ /* 0x000ee20000000800 */
[----:B0-----:R-:W-:-:S07]  /*1b530*/  FADD.FTZ R153, R170, R153 ;  /* 0x00000099aa997221 */ /* 0x001fce0000010000 */
[----:B------:R-:W0:Y:S01]  /*1b540*/  MUFU.EX2 R174, R174 ;  /* 0x000000ae00ae7308 */ /* 0x000e220000000800 */
[C---:B-1----:R-:W-:Y:S01]  /*1b550*/  FADD.FTZ R153, R171.reuse, R153 ;  /* 0x00000099ab997221 */ /* 0x042fe20000010000 */
[----:B------:R-:W-:-:S06]  /*1b560*/  F2FP.F16.F32.PACK_AB R189, R171, R170 ;  /* 0x000000aaabbd723e */ /* 0x000fcc00000000ff */
[----:B------:R-:W1:Y:S01]  /*1b570*/  MUFU.EX2 R159, R159 ;  /* 0x0000009f009f7308 */ /* 0x000e620000000800 */
[----:B---3--:R-:W-:-:S07]  /*1b580*/  FADD.FTZ R5, R190, R5 ;  /* 0x00000005be057221 */ /* 0x008fce0000010000 */
[----:B------:R-:W3:Y:S01]  /*1b590*/  MUFU.EX2 R175, R175 ;  /* 0x000000af00af7308 */ /* 0x000ee20000000800 */
[----:B0-----:R-:W-:-:S07]  /*1b5a0*/  FADD.FTZ R153, R174, R153 ;  /* 0x00000099ae997221 */ /* 0x001fce0000010000 */
[----:B------:R-:W0:Y:S01]  /*1b5b0*/  MUFU.EX2 R184, R184 ;  /* 0x000000b800b87308 */ /* 0x000e220000000800 */
[C---:B-1----:R-:W-:Y:S01]  /*1b5c0*/  FADD.FTZ R5, R159.reuse, R5 ;  /* 0x000000059f057221 */ /* 0x042fe20000010000 */
[----:B------:R-:W-:-:S06]  /*1b5d0*/  F2FP.F16.F32.PACK_AB R190, R159, R190 ;  /* 0x000000be9fbe723e */ /* 0x000fcc00000000ff */
[----:B------:R-:W1:Y:S01]  /*1b5e0*/  MUFU.EX2 R178, R178 ;  /* 0x000000b200b27308 */ /* 0x000e620000000800 */
[C---:B---3--:R-:W-:Y:S01]  /*1b5f0*/  FADD.FTZ R153, R175.reuse, R153 ;  /* 0x00000099af997221 */ /* 0x048fe20000010000 */
[----:B------:R-:W-:-:S06]  /*1b600*/  F2FP.F16.F32.PACK_AB R191, R175, R174 ;  /* 0x000000aeafbf723e */ /* 0x000fcc00000000ff */
[----:B------:R-:W3:Y:S01]  /*1b610*/  MUFU.EX2 R160, R160 ;  /* 0x000000a000a07308 */ /* 0x000ee20000000800 */
[----:B0-----:R-:W-:-:S07]  /*1b620*/  FADD.FTZ R5, R184, R5 ;  /* 0x00000005b8057221 */ /* 0x001fce0000010000 */
[----:B------:R-:W0:Y:S01]  /*1b630*/  MUFU.EX2 R179, R179 ;  /* 0x000000b300b37308 */ /* 0x000e220000000800 */
[----:B-1----:R-:W-:-:S07]  /*1b640*/  FADD.FTZ R153, R178, R153 ;  /* 0x00000099b2997221 */ /* 0x002fce0000010000 */
[----:B------:R-:W1:Y:S01]  /*1b650*/  MUFU.EX2 R186, R186 ;  /* 0x000000ba00ba7308 */ /* 0x000e620000000800 */
[C---:B---3--:R-:W-:Y:S01]  /*1b660*/  FADD.FTZ R5, R160.reuse, R5 ;  /* 0x00000005a0057221 */ /* 0x048fe20000010000 */
[----:B------:R-:W-:-:S06]  /*1b670*/  F2FP.F16.F32.PACK_AB R184, R160, R184 ;  /* 0x000000b8a0b8723e */ /* 0x000fcc00000000ff */
[----:B------:R-:W3:Y:S01]  /*1b680*/  MUFU.EX2 R180, R180 ;  /* 0x000000b400b47308 */ /* 0x000ee20000000800 */
[C---:B--2---:R-:W-:Y:S01]  /*1b690*/  ISETP.GT.AND P2, PT, R232.reuse, R187, PT ;  /* 0x000000bbe800720c */ /* 0x044fe20003f44270 */
[C---:B0-----:R-:W-:Y:S01]  /*1b6a0*/  FADD.FTZ R153, R179.reuse, R153 ;  /* 0x00000099b3997221 */ /* 0x041fe20000010000 */
[----:B------:R-:W-:Y:S02]  /*1b6b0*/  F2FP.F16.F32.PACK_AB R185, R179, R178 ;  /* 0x000000b2b3b9723e */ /* 0x000fe400000000ff */
[----:B------:R-:W-:-:S03]  /*1b6c0*/  IADD3 R232, R232, -0x1, RZ ;  /* 0xffffffffe8e87810 */ /* 0x000fc60007ffe0ff */
[----:B------:R-:W0:Y:S01]  /*1b6d0*/  MUFU.EX2 R161, R161 ;  /* 0x000000a100a17308 */ /* 0x000e220000000800 */
[----:B-1----:R-:W-:-:S07]  /*1b6e0*/  FADD.FTZ R5, R186, R5 ;  /* 0x00000005ba057221 */ /* 0x002fce0000010000 */
[----:B------:R-:W1:Y:S01]  /*1b6f0*/  MUFU.EX2 R164, R164 ;  /* 0x000000a400a47308 */ /* 0x000e620000000800 */
[----:B---3--:R-:W-:Y:S01]  /*1b700*/  FADD.FTZ R153, R180, R153 ;  /* 0x00000099b4997221 */ /* 0x008fe20000010000 */
[C---:B0-----:R-:W-:Y:S01]  /*1b710*/  FADD.FTZ R227, R161.reuse, R5 ;  /* 0x00000005a1e37221 */ /* 0x041fe20000010000 */
[----:B------:R-:W-:Y:S01]  /*1b720*/  F2FP.F16.F32.PACK_AB R186, R161, R186 ;  /* 0x000000baa1ba723e */ /* 0x000fe200000000ff */
[----:B------:R-:W-:Y:S02]  /*1b730*/  IMAD.MOV.U32 R5, RZ, RZ, R22 ;  /* 0x000000ffff057224 */ /* 0x000fe400078e0016 */
[C---:B-1----:R-:W-:Y:S01]  /*1b740*/  FADD.FTZ R226, R164.reuse, R153 ;  /* 0x00000099a4e27221 */ /* 0x042fe20000010000 */
[----:B------:R-:W-:Y:S01]  /*1b750*/  F2FP.F16.F32.PACK_AB R187, R164, R180 ;  /* 0x000000b4a4bb723e */ /* 0x000fe200000000ff */
[----:B------:R-:W-:Y:S06]  /*1b760*/  @P2 BRA `(.L_x_1773) ;  /* 0xffffffdc00042947 */ /* 0x000fec000383ffff */
[----:B------:R-:W-:Y:S05]  /*1b770*/  BSYNC B1 ;  /* 0x0000000000017941 */ /* 0x000fea0003800000 */
.L_x_1762:
[----:B------:R-:W-:-:S07]  /*1b780*/  IMAD.MOV.U32 R5, RZ, RZ, R232 ;  /* 0x000000ffff057224 */ /* 0x000fce00078e00e8 */
.L_x_1761:
[----:B------:R-:W-:Y:S05]  /*1b790*/  BSYNC B0 ;  /* 0x0000000000007941 */ /* 0x000fea0003800000 */
.L_x_1760:
[----:B------:R-:W2:Y:S01]  /*1b7a0*/  LDL R153, [R1+0x38] ;  /* 0x0000380001997983 */ /* 0x000ea20000100800 */
[----:B------:R-:W-:Y:S01]  /*1b7b0*/  BSSY B0, `(.L_x_1774) ;  /* 0x00002f4000007945 */ /* 0x000fe20003800000 */
[----:B--2---:R-:W-:-:S13]  /*1b7c0*/  ISETP.GE.AND P2, PT, R5, R153, PT ;  /* 0x000000990500720c */ /* 0x004fda0003f46270 */
[----:B------:R-:W-:Y:S05]  /*1b7d0*/  @!P2 BRA `(.L_x_1775) ;  /* 0x0000002c00c4a947 */ /* 0x000fea0003800000 */
[----:B------:R-:W-:Y:S01]  /*1b7e0*/  IMAD.MOV.U32 R228, RZ, RZ, R4 ;  /* 0x000000ffffe47224 */ /* 0x000fe200078e0004 */
[----:B------:R-:W-:Y:S01]  /*1b7f0*/  MOV R229, R3 ;  /* 0x0000000300e57202 */ /* 0x000fe20000000f00 */
[----:B------:R-:W-:Y:S02]  /*1b800*/  IMAD.MOV.U32 R232, RZ, RZ, R218 ;  /* 0x000000ffffe87224 */ /* 0x000fe400078e00da */
[----:B------:R-:W-:-:S07]  /*1b810*/  IMAD.MOV.U32 R231, RZ, RZ, R22 ;  /* 0x000000ffffe77224 */ /* 0x000fce00078e0016 */
.L_x_1794:
        /* <DEDUP_REMOVED lines=8> */
.L_x_1776:
[----:B------:R-:W-:Y:S01]  /*1b8a0*/  IMAD R2, R22, 0x8, R16 ;  /* 0x0000000816027824 */ /* 0x000fe200078e0210 */
[----:B------:R-:W-:-:S04]  /*1b8b0*/  SHF.L.U32 R3, R218, 0x1f, RZ ;  /* 0x0000001fda037819 */ /* 0x000fc800000006ff */
[----:B------:R0:W1:Y:S01]  /*1b8c0*/  SYNCS.PHASECHK.TRANS64.TRYWAIT P2, [R2+URZ+0x30830], R3 ;  /* 0x03083003020075a7 */ /* 0x000062000804017f */
[----:B------:R-:W-:Y:S05]  /*1b8d0*/  @!P0 BRA `(.L_x_1777) ;  /* 0x0000000000048947 */ /* 0x000fea0003800000 */
[----:B------:R-:W-:Y:S01]  /*1b8e0*/  BPT.TRAP 0x1 ;  /* 0x000000040000795c */ /* 0x000fe20000300000 */
.L_x_1777:
[----:B------:R-:W-:Y:S01]  /*1b8f0*/  IMAD R153, R22, 0x800, R237 ;  /* 0x0000080016997824 */ /* 0x000fe200078e02ed */
[----:B------:R-:W-:Y:S03]  /*1b900*/  BSSY B1, `(.L_x_1778) ;  /* 0x0000006000017945 */ /* 0x000fe60003800000 */
[C---:B------:R-:W-:Y:S01]  /*1b910*/  VIADD R156, R153.reuse, 0x4 ;  /* 0x00000004999c7836 */ /* 0x040fe20000000000 */
[----:B------:R-:W-:Y:S01]  /*1b920*/  IADD3 R154, R153, 0x2, RZ ;  /* 0x00000002999a7810 */ /* 0x000fe20007ffe0ff */
[----:B-1----:R-:W-:Y:S06]  /*1b930*/  @P2 BRA `(.L_x_1779) ;  /* 0x0000000000082947 */ /* 0x002fec0003800000 */
[----:B------:R-:W1:Y:S02]  /*1b940*/  SYNCS.PHASECHK.TRANS64.TRYWAIT P2, [R2+URZ+0x30830], R3 ;  /* 0x03083003020075a7 */ /* 0x000e64000804017f */
[----:B-1----:R-:W-:Y:S05]  /*1b950*/  @!P2 BRA `(.L_x_1780) ;  /* 0x000001400078a947 */ /* 0x002fea0003800000 */
.L_x_1779:
[----:B------:R-:W-:Y:S05]  /*1b960*/  BSYNC B1 ;  /* 0x0000000000017941 */ /* 0x000fea0003800000 */
.L_x_1778:
        /* <DEDUP_REMOVED lines=9> */
[C---:B------:R-:W-:Y:S01]  /*1ba00*/  VIADD R158, R153.reuse, 0x204 ;  /* 0x00000204999e7836 */ /* 0x040fe20000000000 */
[----:B------:R-:W-:Y:S01]  /*1ba10*/  R2UR UR6, R2 ;  /* 0x00000000020672ca */ /* 0x000fe200000e0000 */
[C---:B------:R-:W-:Y:S01]  /*1ba20*/  VIADD R2, R153.reuse, 0x6 ;  /* 0x0000000699027836 */ /* 0x040fe20000000000 */
[----:B------:R-:W-:Y:S01]  /*1ba30*/  R2UR UR14, R154 ;  /* 0x000000009a0e72ca */ /* 0x000fe200000e0000 */
[----:B------:R-:W-:Y:S01]  /*1ba40*/  VIADD R154, R153, 0x206 ;  /* 0x00000206999a7836 */ /* 0x000fe20000000000 */
[----:B------:R-:W-:Y:S01]  /*1ba50*/  R2UR UR11, R3 ;  /* 0x00000000030b72ca */ /* 0x000fe200000e0000 */
[----:B------:R-:W-:Y:S01]  /*1ba60*/  VIADD R156, R153, 0x202 ;  /* 0x00000202999c7836 */ /* 0x000fe20000000000 */
[----:B------:R-:W-:Y:S01]  /*1ba70*/  R2UR UR10, R2 ;  /* 0x00000000020a72ca */ /* 0x000fe200000e0000 */
[----:B------:R-:W-:Y:S01]  /*1ba80*/  IMAD.MOV.U32 R157, RZ, RZ, 0x40000040 ;  /* 0x40000040ff9d7424 */ /* 0x000fe200078e00ff */
[----:B------:R-:W-:Y:S01]  /*1ba90*/  R2UR UR5, R155 ;  /* 0x000000009b0572ca */ /* 0x000fe200000e0000 */
[----:B------:R-:W-:Y:S01]  /*1baa0*/  IMAD.MOV.U32 R159, RZ, RZ, 0x40000040 ;  /* 0x40000040ff9f7424 */ /* 0x000fe200078e00ff */
[----:B------:R-:W-:Y:S01]  /*1bab0*/  R2UR UR22, R158 ;  /* 0x000000009e1672ca */ /* 0x000fe200000e0000 */
[C---:B------:R-:W-:Y:S01]  /*1bac0*/  VIADD R158, R153.reuse, 0x400 ;  /* 0x00000400999e7836 */ /* 0x040fe20000000000 */
[----:B------:R-:W-:Y:S01]  /*1bad0*/  R2UR UR26, R154 ;  /* 0x000000009a1a72ca */ /* 0x000fe200000e0000 */
[C---:B------:R-:W-:Y:S01]  /*1bae0*/  VIADD R154, R153.reuse, 0x404 ;  /* 0x00000404999a7836 */ /* 0x040fe20000000000 */
[----:B------:R-:W-:Y:S01]  /*1baf0*/  R2UR UR18, R156 ;  /* 0x000000009c1272ca */ /* 0x000fe200000e0000 */
[-C--:B------:R-:W-:Y:S01]  /*1bb00*/  FMUL.FTZ R28, R28, R152.reuse ;  /* 0x000000981c1c7220 */ /* 0x080fe20000410000 */
[----:B------:R-:W-:Y:S01]  /*1bb10*/  R2UR UR30, R158 ;  /* 0x000000009e1e72ca */ /* 0x000fe200000e0000 */
[C---:B------:R-:W-:Y:S01]  /*1bb20*/  VIADD R158, R153.reuse, 0x406 ;  /* 0x00000406999e7836 */ /* 0x040fe20000000000 */
        /* <DEDUP_REMOVED lines=241> */
.L_x_1781:
[----:B------:R-:W-:Y:S02]  /*1ca40*/  SHF.L.U32 R2, R232, 0x1f, RZ ;  /* 0x0000001fe8027819 */ /* 0x000fe400000006ff */
[----:B------:R-:W-:-:S04]  /*1ca50*/  LEA R0, R231, R16, 0x3 ;  /* 0x00000010e7007211 */ /* 0x000fc800078e18ff */
[----:B------:R0:W1:Y:S01]  /*1ca60*/  SYNCS.PHASECHK.TRANS64.TRYWAIT P2, [R0+URZ+0x30850], R2 ;  /* 0x03085002000075a7 */ /* 0x000062000804017f */
[----:B------:R-:W-:Y:S05]  /*1ca70*/  @!P0 BRA `(.L_x_1782) ;  /* 0x0000000000048947 */ /* 0x000fea0003800000 */
[----:B------:R-:W-:Y:S01]  /*1ca80*/  BPT.TRAP 0x1 ;  /* 0x000000040000795c */ /* 0x000fe20000300000 */
.L_x_1782:
[----:B------:R-:W-:Y:S04]  /*1ca90*/  BSSY B1, `(.L_x_1783) ;  /* 0x0000004000017945 */ /* 0x000fe80003800000 */
[----:B-1----:R-:W-:Y:S05]  /*1caa0*/  @P2 BRA `(.L_x_1784) ;  /* 0x0000000000082947 */ /* 0x002fea0003800000 */
[----:B------:R-:W1:Y:S02]  /*1cab0*/  SYNCS.PHASECHK.TRANS64.TRYWAIT P2, [R0+URZ+0x30850], R2 ;  /* 0x03085002000075a7 */ /* 0x000e64000804017f */
[----:B-1----:R-:W-:Y:S05]  /*1cac0*/  @!P2 BRA `(.L_x_1785) ;  /* 0x000001300030a947 */ /* 0x002fea0003800000 */
.L_x_1784:
[----:B------:R-:W-:Y:S05]  /*1cad0*/  BSYNC B1 ;  /* 0x0000000000017941 */ /* 0x000fea0003800000 */
.L_x_1783:
[----:B01----:R-:W-:Y:S01]  /*1cae0*/  VIADD R2, R16, 0x400 ;  /* 0x0000040010027836 */ /* 0x003fe20000000000 */
[----:B------:R-:W2:Y:S01]  /*1caf0*/  LDL R232, [R1+0x8] ;  /* 0x0000080001e87983 */ /* 0x000ea20000100800 */
[----:B------:R-:W-:Y:S01]  /*1cb00*/  IMAD.MOV.U32 R3, RZ, RZ, 0x40000040 ;  /* 0x40000040ff037424 */ /* 0x000fe200078e00ff */
[----:B------:R-:W-:Y:S01]  /*1cb10*/  WARPGROUP.ARRIVE ;  /* 0x00000000000079c5 */ /* 0x000fe20000000000 */
[----:B------:R-:W-:Y:S01]  /*1cb20*/  ULDC UR5, c[0x0][0x9d8] ;  /* 0x0002760000057ab9 */ /* 0x000fe20000000800 */
[----:B------:R-:W-:-:S04]  /*1cb30*/  SHF.R.U32.HI R2, RZ, 0x4, R2 ;  /* 0x00000004ff027819 */ /* 0x000fc80000011602 */
[----:B------:R-:W-:-:S04]  /*1cb40*/  LOP3.LUT R2, R2, 0x3fff, RZ, 0xc0, !PT ;  /* 0x00003fff02027812 */ /* 0x000fc800078ec0ff */
[----:B------:R-:W-:-:S05]  /*1cb50*/  LOP3.LUT R2, R2, 0x2000000, RZ, 0xfc, !PT ;  /* 0x0200000002027812 */ /* 0x000fca00078efcff */
[----:B------:R-:W-:Y:S01]  /*1cb60*/  IMAD R2, R231, 0x800, R2 ;  /* 0x00000800e7027824 */ /* 0x000fe200078e0202 */
[----:B------:R-:W-:Y:S01]  /*1cb70*/  R2UR UR7, R3 ;  /* 0x00000000030772ca */ /* 0x000fe200000e0000 */
[----:B------:R-:W3:Y:S03]  /*1cb80*/  LDL R231, [R1+0x14] ;  /* 0x0000140001e77983 */ /* 0x000ee60000100800 */
[----:B------:R-:W-:-:S13]  /*1cb90*/  R2UR UR6, R2 ;  /* 0x00000000020672ca */ /* 0x000fda00000e0000 */
[----:B------:R-:W-:Y:S01]  /*1cba0*/  HGMMA.64x256x16.F32 R24, R196, gdesc[UR4].tnspB, R24, gsb0 ;  /* 0x43e00004c4187df0 */ /* 0x000fe20008000818 */
[----:B--2---:R-:W-:Y:S02]  /*1cbb0*/  R2UR UR4, R232 ;  /* 0x00000000e80472ca */ /* 0x004fe400000e0000 */
[----:B------:R-:W3:Y:S01]  /*1cbc0*/  LDL R232, [R1+0x34] ;  /* 0x0000340001e87983 */ /* 0x000ee20000100800 */
[----:B------:R-:W-:Y:S02]  /*1cbd0*/  WARPGROUP.DEPBAR.LE gsb0, 0x0 ;  /* 0x00008000000079c5 */ /* 0x000fe40000010000 */
[----:B------:R-:W-:Y:S02]  /*1cbe0*/  VIADD R196, R2, 0x80 ;  /* 0x0000008002c47836 */ /* 0x000fe40000000000 */
[----:B------:R-:W-:-:S03]  /*1cbf0*/  IMAD.MOV.U32 R197, RZ, RZ, 0x40000040 ;  /* 0x40000040ffc57424 */ /* 0x000fc600078e00ff */
[----:B------:R-:W-:Y:S02]  /*1cc00*/  R2UR UR6, R196 ;  /* 0x00000000c40672ca */ /* 0x000fe400000e0000 */
[----:B------:R-:W-:Y:S01]  /*1cc10*/  R2UR UR7, R197 ;  /* 0x00000000c50772ca */ /* 0x000fe200000e0000 */
[----:B------:R-:W-:-:S14]  /*1cc20*/  WARPGROUP.ARRIVE ;  /* 0x00000000000079c5 */ /* 0x000fdc0000000000 */
[----:B------:R-:W-:Y:S01]  /*1cc30*/  HGMMA.64x256x16.F32 R24, R192, gdesc[UR4].tnspB, R24, gsb0 ;  /* 0x43e00004c0187df0 */ /* 0x000fe20008000818 */
[----:B------:R-:W-:Y:S02]  /*1cc40*/  IMAD.MOV.U32 R3, RZ, RZ, 0x40000040 ;  /* 0x40000040ff037424 */ /* 0x000fe400078e00ff */
[----:B------:R-:W-:Y:S02]  /*1cc50*/  WARPGROUP.DEPBAR.LE gsb0, 0x0 ;  /* 0x00008000000079c5 */ /* 0x000fe40000010000 */
[----:B------:R-:W-:Y:S01]  /*1cc60*/  VIADD R192, R2, 0x100 ;  /* 0x0000010002c07836 */ /* 0x000fe20000000000 */
[----:B------:R-:W-:-:S04]  /*1cc70*/  MOV R193, 0x40000040 ;  /* 0x4000004000c17802 */ /* 0x000fc80000000f00 */
[----:B------:R-:W-:Y:S02]  /*1cc80*/  R2UR UR6, R192 ;  /* 0x00000000c00672ca */ /* 0x000fe400000e0000 */
[----:B------:R-:W-:Y:S01]  /*1cc90*/  R2UR UR7, R193 ;  /* 0x00000000c10772ca */ /* 0x000fe200000e0000 */
[----:B------:R-:W-:-:S15]  /*1cca0*/  WARPGROUP.ARRIVE ;  /* 0x00000000000079c5 */ /* 0x000fde0000000000 */
[----:B------:R-:W-:Y:S01]  /*1ccb0*/  HGMMA.64x256x16.F32 R24, R188, gdesc[UR4].tnspB, R24, gsb0 ;  /* 0x43e00004bc187df0 */ /* 0x000fe20008000818 */
[----:B------:R-:W-:Y:S01]  /*1ccc0*/  VIADD R2, R2, 0x180 ;  /* 0x0000018002027836 */ /* 0x000fe20000000000 */
[----:B------:R-:W-:Y:S02]  /*1ccd0*/  R2UR UR7, R3 ;  /* 0x00000000030772ca */ /* 0x000fe400000e0000 */
[----:B------:R-:W0:Y:S02]  /*1cce0*/  @P5 LDC R3, c[0x0][0x450] ;  /* 0x00011400ff035b82 */ /* 0x000e240000000800 */
[----:B------:R-:W-:-:S06]  /*1ccf0*/  R2UR UR6, R2 ;  /* 0x00000000020672ca */ /* 0x000fcc00000e0000 */
[----:B------:R-:W1:Y:S01]  /*1cd00*/  @P5 LDC R2, c[0x0][0x44c] ;  /* 0x00011300ff025b82 */ /* 0x000e620000000800 */
[----:B------:R-:W-:-:S04]  /*1cd10*/  @!P1 IMAD R4, R4, 0x8, R16 ;  /* 0x0000000804049824 */ /* 0x000fc800078e0210 */
[----:B------:R-:W-:Y:S02]  /*1cd20*/  @!P1 VIADD R4, R4, 0x30840 ;  /* 0x0003084004049836 */ /* 0x000fe40000000000 */
[----:B------:R-:W-:Y:S01]  /*1cd30*/  FMUL.FTZ R182, R182, UR5 ;  /* 0x00000005b6b67c20 */ /* 0x000fe20008410000 */
[----:B------:R-:W-:Y:S02]  /*1cd40*/  FMUL.FTZ R157, R157, UR5 ;  /* 0x000000059d9d7c20 */ /* 0x000fe40008410000 */
[----:B------:R-:W-:Y:S01]  /*1cd50*/  @!P1 PRMT R4, RZ, 0x654, R4 ;  /* 0x00000654ff049816 */ /* 0x000fe20000000004 */
[----:B------:R-:W-:-:S03]  /*1cd60*/  FMUL.FTZ R173, R173, UR5 ;  /* 0x00000005adad7c20 */ /* 0x000fc60008410000 */
[----:B------:R-:W2:Y:S08]  /*1cd70*/  MUFU.TANH R157, R157 ;  /* 0x0000009d009d7308 */ /* 0x000eb00000002400 */
[----:B------:R-:W4:Y:S01]  /*1cd80*/  MUFU.TANH R173, R173 ;  /* 0x000000ad00ad7308 */ /* 0x000f220000002400 */
[----:B------:R-:W-:Y:S02]  /*1cd90*/  WARPGROUP.DEPBAR.LE gsb0, 0x0 ;  /* 0x00008000000079c5 */ /* 0x000fe40000010000 */
[----:B------:R-:W-:-:S06]  /*1cda0*/  WARPGROUP.ARRIVE ;  /* 0x00000000000079c5 */ /* 0x000fcc0000000000 */
[----:B------:R-:W-:Y:S01]  /*1cdb0*/  HGMMA.64x256x16.F32 R24, R184, gdesc[UR4].tnspB, R24, gsb0 ;  /* 0x43e00004b8187df0 */ /* 0x000fe20008000818 */
[----:B------:R-:W-:Y:S01]  /*1cdc0*/  FMUL.FTZ R188, R169, UR5 ;  /* 0x00000005a9bc7c20 */ /* 0x000fe20008410000 */
[----:B------:R-:W-:Y:S01]  /*1cdd0*/  FMUL.FTZ R169, R175, UR5 ;  /* 0x00000005afa97c20 */ /* 0x000fe20008410000 */
[----:B------:R-:W-:Y:S01]  /*1cde0*/  FMUL.FTZ R175, R177, UR5 ;  /* 0x00000005b1af7c20 */ /* 0x000fe20008410000 */
[----:B------:R-:W-:-:S03]  /*1cdf0*/  SHF.L.U32 R177, R5, 0x6, RZ ;  /* 0x0000000605b17819 */ /* 0x000fc600000006ff */
[----:B------:R-:W0:Y:S08]  /*1ce00*/  MUFU.TANH R188, R188 ;  /* 0x000000bc00bc7308 */ /* 0x000e300000002400 */
[----:B------:R-:W0:Y:S08]  /*1ce10*/  MUFU.TANH R169, R169 ;  /* 0x000000a900a97308 */ /* 0x000e300000002400 */
[----:B------:R-:W0:Y:S01]  /*1ce20*/  MUFU.TANH R175, R175 ;  /* 0x000000af00af7308 */ /* 0x000e220000002400 */
[----:B------:R-:W-:-:S02]  /*1ce30*/  WARPGROUP.DEPBAR.LE gsb0, 0x0 ;  /* 0x00008000000079c5 */ /* 0x000fc40000010000 */
[----:B---3--:R-:W-:Y:S02]  /*1ce40*/  IMAD.IADD R184, R232, 0x1, R231 ;  /* 0x00000001e8b87824 */ /* 0x008fe400078e02e7 */
[----:B------:R-:W-:Y:S01]  /*1ce50*/  FMUL.FTZ R186, R161, UR5 ;  /* 0x00000005a1ba7c20 */ /* 0x000fe20008410000 */
[----:B------:R-:W-:Y:S01]  /*1ce60*/  FMUL.FTZ R187, R165, UR5 ;  /* 0x00000005a5bb7c20 */ /* 0x000fe20008410000 */
[----:B------:R3:W-:Y:S01]  /*1ce70*/  @!P1 SYNCS.ARRIVE.TRANS64.RED.A1T0 RZ, [R4+URZ], RZ ;  /* 0x000000ff04ff99a7 */ /* 0x0007e2000810043f */
[----:B-1----:R-:W-:-:S04]  /*1ce80*/  @P5 IMAD.HI.U32 R185, R184, R2, RZ ;  /* 0x00000002b8b95227 */ /* 0x002fc800078e00ff */
[----:B------:R-:W-:Y:S01]  /*1ce90*/  IMAD.MOV.U32 R2, RZ, RZ, R184 ;  /* 0x000000ffff027224 */ /* 0x000fe200078e00b8 */
[----:B0-----:R-:W-:Y:S01]  /*1cea0*/  @P5 SHF.R.U32.HI R2, RZ, R3, R185 ;  /* 0x00000003ff025219 */ /* 0x001fe200000116b9 */
        /* <DEDUP_REMOVED lines=25> */
[----:B---3--:R1:W3:Y:S01]  /*1d040*/  MUFU.TANH R4, R182 ;  /* 0x000000b600047308 */ /* 0x0082e20000002400 */
[----:B------:R-:W-:Y:S01]  /*1d050*/  ULDC UR5, c[0x0][0x9e0] ;  /* 0x0002780000057ab9 */ /* 0x000fe20000000800 */
[----:B-1----:R-:W-:-:S06]  /*1d060*/  IADD3 R182, -R230, 0x1, -R177 ;  /* 0x00000001e6b67810 */ /* 0x002fcc0007ffe9b1 */
[----:B------:R-:W1:Y:S01]  /*1d070*/  MUFU.TANH R3, R3 ;  /* 0x0000000300037308 */ /* 0x000e620000002400 */
[----:B------:R-:W-:-:S07]  /*1d080*/  IADD3 R182, -R219, R182, R220 ;  /* 0x000000b6dbb67210 */ /* 0x000fce0007ffe1dc */
[----:B------:R-:W0:Y:S01]  /*1d090*/  MUFU.TANH R184, R184 ;  /* 0x000000b800b87308 */ /* 0x000e220000002400 */
[----:B------:R-:W-:-:S07]  /*1d0a0*/  VIADD R183, R182, UR5 ;  /* 0x00000005b6b77c36 */ /* 0x000fce0008000000 */
        /* <DEDUP_REMOVED lines=22> */
[----:B------:R-:W1:Y:S08]  /*1d210*/  MUFU.TANH R179, R179 ;  /* 0x000000b300b37308 */ /* 0x000e700000002400 */
[----:B------:R-:W1:Y:S01]  /*1d220*/  MUFU.TANH R176, R176 ;  /* 0x000000b000b07308 */ /* 0x000e620000002400 */
[----:B------:R-:W-:-:S02]  /*1d230*/  VIADD R182, R182, UR4 ;  /* 0x00000004b6b67c36 */ /* 0x000fc40008000000 */
[--C-:B0-----:R-:W-:Y:S02]  /*1d240*/  IMAD.IADD R181, R183, 0x1, R189.reuse ;  /* 0x00000001b7b57824 */ /* 0x101fe400078e02bd */
[----:B------:R-:W-:Y:S01]  /*1d250*/  IMAD.IADD R180, R182, 0x1, R189 ;  /* 0x00000001b6b47824 */ /* 0x000fe200078e02bd */
[----:B--234-:R-:W-:Y:S06]  /*1d260*/  @!P6 BRA `(.L_x_1786) ;  /* 0x000000000060e947 */ /* 0x01cfec0003800000 */
        /* <DEDUP_REMOVED lines=13> */
.L_x_1788:
[----:B------:R-:W-:Y:S02]  /*1d340*/  ULDC UR4, c[0x0][0x9e4] ;  /* 0x0002790000047ab9 */ /* 0x000fe40000000800 */
[----:B------:R-:W-:-:S05]  /*1d350*/  IMAD.U32 R190, RZ, RZ, UR4 ;  /* 0x00000004ffbe7e24 */ /* 0x000fca000f8e00ff */
[----:B------:R-:W-:-:S13]  /*1d360*/  ISETP.NE.AND P2, PT, R190, 0x1, PT ;  /* 0x00000001be00780c */ /* 0x000fda0003f45270 */
[----:B------:R-:W0:Y:S02]  /*1d370*/  @P2 LDC.64 R158, c[0x0][0x9e8] ;  /* 0x00027a00ff9e2b82 */ /* 0x000e240000000a00 */
[----:B0-----:R-:W-:-:S05]  /*1d380*/  @P2 IMAD.HI.U32 R158, R189, R158, RZ ;  /* 0x0000009ebd9e2227 */ /* 0x001fca00078e00ff */
[----:B------:R-:W-:-:S07]  /*1d390*/  @P2 SHF.R.U32.HI R189, RZ, R159, R158 ;  /* 0x0000009fffbd2219 */ /* 0x000fce000001169e */
.L_x_1789:
[----:B------:R-:W-:Y:S05]  /*1d3a0*/  BSYNC B1 ;  /* 0x0000000000017941 */ /* 0x000fea0003800000 */
.L_x_1787:
[----:B------:R-:W-:-:S05]  /*1d3b0*/  IMAD R189, R189, R190, -R177 ;  /* 0x000000bebdbd7224 */ /* 0x000fca00078e0ab1 */
[----:B------:R-:W-:-:S04]  /*1d3c0*/  IADD3 R189, -R230, R189, RZ ;  /* 0x000000bde6bd7210 */ /* 0x000fc80007ffe1ff */
[----:B------:R-:W-:Y:S02]  /*1d3d0*/  VIMNMX R180, R180, R189, !PT ;  /* 0x000000bdb4b47248 */ /* 0x000fe40007fe0100 */
[----:B------:R-:W-:-:S07]  /*1d3e0*/  VIADDMNMX R181, R189, R190, R181, PT ;  /* 0x000000bebdb57246 */ /* 0x000fce00038001b5 */
.L_x_1786:
[----:B------:R-:W-:Y:S01]  /*1d3f0*/  ISETP.GT.AND P2, PT, R5, -0x1, PT ;  /* 0xffffffff0500780c */ /* 0x000fe20003f44270 */
[----:B------:R-:W0:Y:S03]  /*1d400*/  SHFL.IDX PT, R2, R2, 0x1, 0x1c1f ;  /* 0x003c1f0002027f89 */ /* 0x000e2600000e0000 */
[C---:B------:R-:W-:Y:S02]  /*1d410*/  ISETP.GT.AND P4, PT, R180.reuse, RZ, P2 ;  /* 0x000000ffb400720c */ /* 0x040fe40001784270 */
[----:B------:R-:W-:Y:S02]  /*1d420*/  ISETP.GT.AND P3, PT, R180, 0x1, P2 ;  /* 0x00000001b400780c */ /* 0x000fe40001764270 */
[C---:B------:R-:W-:Y:S02]  /*1d430*/  ISETP.LT.OR P4, PT, R181.reuse, 0x1, P4 ;  /* 0x00000001b500780c */ /* 0x040fe40002781670 */
[----:B------:R-:W-:-:S02]  /*1d440*/  ISETP.LT.OR P3, PT, R181, 0x2, P3 ;  /* 0x00000002b500780c */ /* 0x000fc40001f61670 */
[----:B-1----:R-:W-:Y:S02]  /*1d450*/  FSEL R158, R3, -INF , !P4 ;  /* 0xff800000039e7808 */ /* 0x002fe40006000000 */
[----:B------:R-:W-:Y:S02]  /*1d460*/  FSEL R184, R184, -INF , !P3 ;  /* 0xff800000b8b87808 */ /* 0x000fe40005800000 */
[C---:B------:R-:W-:Y:S02]  /*1d470*/  ISETP.GT.AND P4, PT, R180.reuse, 0x8, P2 ;  /* 0x00000008b400780c */ /* 0x040fe40001784270 */
[----:B------:R-:W-:Y:S02]  /*1d480*/  ISETP.GT.AND P3, PT, R180, 0x9, P2 ;  /* 0x00000009b400780c */ /* 0x000fe40001764270 */
[C---:B------:R-:W-:Y:S02]  /*1d490*/  ISETP.LT.OR P4, PT, R181.reuse, 0x9, P4 ;  /* 0x00000009b500780c */ /* 0x040fe40002781670 */
[----:B------:R-:W-:-:S02]  /*1d4a0*/  ISETP.LT.OR P3, PT, R181, 0xa, P3 ;  /* 0x0000000ab500780c */ /* 0x000fc40001f61670 */
[----:B------:R-:W-:Y:S01]  /*1d4b0*/  FSEL R155, R155, -INF , !P4 ;  /* 0xff8000009b9b7808 */ /* 0x000fe20006000000 */
[--C-:B0-----:R-:W-:Y:S01]  /*1d4c0*/  IMAD.IADD R183, R183, 0x1, R2.reuse ;  /* 0x00000001b7b77824 */ /* 0x101fe200078e0202 */
[----:B------:R-:W-:Y:S01]  /*1d4d0*/  FSEL R157, R157, -INF , !P3 ;  /* 0xff8000009d9d7808 */ /* 0x000fe20005800000 */
[----:B------:R-:W-:Y:S01]  /*1d4e0*/  IMAD.IADD R182, R182, 0x1, R2 ;  /* 0x00000001b6b67824 */ /* 0x000fe200078e0202 */
        /* <DEDUP_REMOVED lines=35> */
[----:B------:R-:W-:Y:S01]  /*1d720*/  FSEL R179, R179, -INF , !P3 ;  /* 0xff800000b3b37808 */ /* 0x000fe20005800000 */
[----:B------:R-:W-:Y:S08]  /*1d730*/  @!P6 BRA `(.L_x_1790) ;  /* 0x000000000060e947 */ /* 0x000ff00003800000 */
        /* <DEDUP_REMOVED lines=13> */
.L_x_1792:
[----:B------:R-:W-:Y:S02]  /*1d810*/  ULDC UR4, c[0x0][0x9e4] ;  /* 0x0002790000047ab9 */ /* 0x000fe40000000800 */
[----:B------:R-:W-:-:S05]  /*1d820*/  IMAD.U32 R180, RZ, RZ, UR4 ;  /* 0x00000004ffb47e24 */ /* 0x000fca000f8e00ff */
[----:B------:R-:W-:-:S13]  /*1d830*/  ISETP.NE.AND P3, PT, R180, 0x1, PT ;  /* 0x00000001b400780c */ /* 0x000fda0003f65270 */
[----:B------:R-:W0:Y:S02]  /*1d840*/  @P3 LDC.64 R2, c[0x0][0x9e8] ;  /* 0x00027a00ff023b82 */ /* 0x000e240000000a00 */
[----:B0-----:R-:W-:-:S05]  /*1d850*/  @P3 IMAD.HI.U32 R2, R159, R2, RZ ;  /* 0x000000029f023227 */ /* 0x001fca00078e00ff */
[----:B------:R-:W-:-:S07]  /*1d860*/  @P3 SHF.R.U32.HI R159, RZ, R3, R2 ;  /* 0x00000003ff9f3219 */ /* 0x000fce0000011602 */
.L_x_1793:
[----:B------:R-:W-:Y:S05]  /*1d870*/  BSYNC B1 ;  /* 0x0000000000017941 */ /* 0x000fea0003800000 */
.L_x_1791:
[----:B------:R-:W-:-:S04]  /*1d880*/  IMAD R159, R159, R180, -R177 ;  /* 0x000000b49f9f7224 */ /* 0x000fc800078e0ab1 */
[----:B------:R-:W-:-:S05]  /*1d890*/  IMAD.IADD R159, R159, 0x1, -R230 ;  /* 0x000000019f9f7824 */ /* 0x000fca00078e0ae6 */
[----:B------:R-:W-:Y:S02]  /*1d8a0*/  VIMNMX R182, R182, R159, !PT ;  /* 0x0000009fb6b67248 */ /* 0x000fe40007fe0100 */
[----:B------:R-:W-:-:S07]  /*1d8b0*/  VIADDMNMX R183, R159, R180, R183, PT ;  /* 0x000000b49fb77246 */ /* 0x000fce00038001b7 */
.L_x_1790:
[----:B------:R-:W-:Y:S01]  /*1d8c0*/  @!P1 VIADD R0, R0, 0x30860 ;  /* 0x0003086000009836 */ /* 0x000fe20000000000 */
[----:B------:R-:W2:Y:S01]  /*1d8d0*/  LDL R181, [R1+0x38] ;  /* 0x0000380001b57983 */ /* 0x000ea20000100800 */
[----:B------:R-:W-:Y:S01]  /*1d8e0*/  ISETP.GT.AND P3, PT, R182, 0x1, P2 ;  /* 0x00000001b600780c */ /* 0x000fe20001764270 */
[----:B------:R-:W-:Y:S01]  /*1d8f0*/  ULDC UR4, c[0x0][0x988] ;  /* 0x0002620000047ab9 */ /* 0x000fe20000000800 */
[----:B------:R-:W-:Y:S01]  /*1d900*/  IMAD.MOV.U32 R232, RZ, RZ, R218 ;  /* 0x000000ffffe87224 */ /* 0x000fe200078e00da */
[----:B------:R-:W-:Y:S01]  /*1d910*/  @!P1 PRMT R0, RZ, 0x654, R0 ;  /* 0x00000654ff009816 */ /* 0x000fe20000000000 */
[----:B------:R-:W-:Y:S01]  /*1d920*/  IMAD.MOV.U32 R231, RZ, RZ, R22 ;  /* 0x000000ffffe77224 */ /* 0x000fe200078e0016 */
        /* <DEDUP_REMOVED lines=42> */
[----:B0-----:R-:W-:-:S05]  /*1dbd0*/  FMNMX.FTZ R2, R0, R2, !PT ;  /* 0x0000000200027209 */ /* 0x001fca0007810000 */
[----:B------:R-:W0:Y:S02]  /*1dbe0*/  SHFL.BFLY PT, R3, R2, 0x1, 0x1f ;  /* 0x0c201f0002037f89 */ /* 0x000e2400000e0000 */
[----:B0-----:R-:W-:Y:S02]  /*1dbf0*/  FMNMX.FTZ R3, R2, R3, !PT ;  /* 0x0000000302037209 */ /* 0x001fe40007810000 */
[----:B------:R-:W-:Y:S02]  /*1dc00*/  MOV R2, UR4 ;  /* 0x0000000400027c02 */ /* 0x000fe40008000f00 */
[----:B------:R-:W-:-:S03]  /*1dc10*/  FSETP.NEU.FTZ.AND P4, PT, R3, -INF , PT ;  /* 0xff8000000300780b */ /* 0x000fc60003f9d000 */
[C---:B------:R-:W-:Y:S01]  /*1dc20*/  FMUL.FTZ R159, R3.reuse, R2 ;  /* 0x00000002039f7220 */ /* 0x040fe20000410000 */
[----:B------:R-:W-:-:S04]  /*1dc30*/  FSEL R0, R3, RZ, P4 ;  /* 0x000000ff03007208 */ /* 0x000fc80002000000 */
[----:B------:R-:W-:Y:S01]  /*1dc40*/  FSEL R159, R159, RZ, P4 ;  /* 0x000000ff9f9f7208 */ /* 0x000fe20002000000 */
[----:B------:R-:W-:Y:S01]  /*1dc50*/  FADD.FTZ R0, -R0, R229 ;  /* 0x000000e500007221 */ /* 0x000fe20000010100 */
[----:B------:R-:W-:Y:S01]  /*1dc60*/  ISETP.GT.AND P4, PT, R182, 0x8, P2 ;  /* 0x00000008b600780c */ /* 0x000fe20001784270 */
[----:B------:R-:W-:Y:S02]  /*1dc70*/  IMAD.MOV.U32 R229, RZ, RZ, R3 ;  /* 0x000000ffffe57224 */ /* 0x000fe400078e0003 */
[-CC-:B------:R-:W-:Y:S01]  /*1dc80*/  FFMA.FTZ R158, R158, R2.reuse, -R159.reuse ;  /* 0x000000029e9e7223 */ /* 0x180fe2000001089f */
[----:B------:R-:W-:Y:S01]  /*1dc90*/  ISETP.LT.OR P4, PT, R183, 0x9, P4 ;  /* 0x00000009b700780c */ /* 0x000fe20002781670 */
[-CC-:B------:R-:W-:Y:S01]  /*1dca0*/  FFMA.FTZ R184, R184, R2.reuse, -R159.reuse ;  /* 0x00000002b8b87223 */ /* 0x180fe2000001089f */
[-CC-:B------:R-:W-:Y:S01]  /*1dcb0*/  FFMA.FTZ R155, R155, R2.reuse, -R159.reuse ;  /* 0x000000029b9b7223 */ /* 0x180fe2000001089f */
        /* <DEDUP_REMOVED lines=24> */
[----:B------:R-:W-:Y:S01]  /*1de40*/  FFMA.FTZ R159, R179, R2, -R159 ;  /* 0x00000002b39f7223 */ /* 0x000fe2000001089f */
[----:B------:R-:W-:Y:S01]  /*1de50*/  FMNMX.FTZ R152, R162, R152, !PT ;  /* 0x00000098a2987209 */ /* 0x000fe20007810000 */
[----:B------:R-:W-:Y:S01]  /*1de60*/  FMUL.FTZ R180, R0, R2 ;  /* 0x0000000200b47220 */ /* 0x000fe20000410000 */
[----:B------:R-:W-:Y:S01]  /*1de70*/  ISETP.LT.OR P4, PT, R183, 0x21, P4 ;  /* 0x00000021b700780c */ /* 0x000fe20002781670 */
[----:B------:R-:W-:Y:S01]  /*1de80*/  MUFU.EX2 R158, R158 ;  /* 0x0000009e009e7308 */ /* 0x000fe20000000800 */
[----:B------:R-:W-:-:S02]  /*1de90*/  FMNMX.FTZ R152, R164, R152, !PT ;  /* 0x00000098a4987209 */ /* 0x000fc40007810000 */
[----:B------:R-:W-:Y:S02]  /*1dea0*/  FSEL R165, R165, -INF , !P4 ;  /* 0xff800000a5a57808 */ /* 0x000fe40006000000 */
[----:B------:R-:W-:Y:S02]  /*1deb0*/  ISETP.GT.AND P4, PT, R182, 0x28, P2 ;  /* 0x00000028b600780c */ /* 0x000fe40001784270 */
[----:B------:R-:W-:Y:S01]  /*1dec0*/  FMNMX.FTZ R152, R165, R152, !PT ;  /* 0x00000098a5987209 */ /* 0x000fe20007810000 */
[----:B------:R-:W-:Y:S01]  /*1ded0*/  MUFU.EX2 R184, R184 ;  /* 0x000000b800b87308 */ /* 0x000fe20000000800 */
[----:B------:R-:W-:Y:S02]  /*1dee0*/  ISETP.LT.OR P4, PT, R183, 0x29, P4 ;  /* 0x00000029b700780c */ /* 0x000fe40002781670 */
[----:B------:R-:W-:Y:S02]  /*1def0*/  FMNMX.FTZ R152, R166, R152, !PT ;  /* 0x00000098a6987209 */ /* 0x000fe40007810000 */
[----:B------:R-:W-:-:S02]  /*1df00*/  FSEL R168, R168, -INF , !P4 ;  /* 0xff800000a8a87808 */ /* 0x000fc40006000000 */
[----:B------:R-:W-:Y:S01]  /*1df10*/  ISETP.GT.AND P4, PT, R182, 0x30, P2 ;  /* 0x00000030b600780c */ /* 0x000fe20001784270 */
[----:B------:R-:W-:Y:S01]  /*1df20*/  MUFU.EX2 R155, R155 ;  /* 0x0000009b009b7308 */ /* 0x000fe20000000800 */
[----:B------:R-:W-:Y:S02]  /*1df30*/  FMNMX.FTZ R152, R168, R152, !PT ;  /* 0x00000098a8987209 */ /* 0x000fe40007810000 */
[----:B------:R-:W-:Y:S02]  /*1df40*/  ISETP.LT.OR P4, PT, R183, 0x31, P4 ;  /* 0x00000031b700780c */ /* 0x000fe40002781670 */
[----:B------:R-:W-:Y:S02]  /*1df50*/  FMNMX.FTZ R152, R169, R152, !PT ;  /* 0x00000098a9987209 */ /* 0x000fe40007810000 */
[----:B------:R-:W-:Y:S01]  /*1df60*/  FSEL R170, R170, -INF , !P4 ;  /* 0xff800000aaaa7808 */ /* 0x000fe20006000000 */
[----:B------:R-:W0:Y:S01]  /*1df70*/  MUFU.EX2 R157, R157 ;  /* 0x0000009d009d7308 */ /* 0x000e220000000800 */
[----:B------:R-:W-:-:S02]  /*1df80*/  ISETP.GT.AND P4, PT, R182, 0x31, P2 ;  /* 0x00000031b600780c */ /* 0x000fc40001784270 */
[----:B------:R-:W-:Y:S02]  /*1df90*/  ISETP.GT.AND P2, PT, R182, 0x39, P2 ;  /* 0x00000039b600780c */ /* 0x000fe40001744270 */
[C---:B------:R-:W-:Y:S02]  /*1dfa0*/  ISETP.LT.OR P4, PT, R183.reuse, 0x32, P4 ;  /* 0x00000032b700780c */ /* 0x040fe40002781670 */
[----:B------:R-:W-:Y:S01]  /*1dfb0*/  FMNMX.FTZ R152, R170, R152, !PT ;  /* 0x00000098aa987209 */ /* 0x000fe20007810000 */
[----:B------:R-:W-:Y:S01]  /*1dfc0*/  MUFU.EX2 R185, R185 ;  /* 0x000000b900b97308 */ /* 0x000fe20000000800 */
[----:B------:R-:W-:Y:S02]  /*1dfd0*/  FSEL R172, R172, -INF , !P4 ;  /* 0xff800000acac7808 */ /* 0x000fe40006000000 */
[----:B------:R-:W-:Y:S02]  /*1dfe0*/  ISETP.LT.OR P2, PT, R183, 0x3a, P2 ;  /* 0x0000003ab700780c */ /* 0x000fe40001741670 */
[----:B------:R-:W-:-:S02]  /*1dff0*/  FSEL R179, R4, -INF , !P3 ;  /* 0xff80000004b37808 */ /* 0x000fc40005800000 */
[----:B------:R-:W-:Y:S01]  /*1e000*/  FMNMX.FTZ R152, R172, R152, !PT ;  /* 0x00000098ac987209 */ /* 0x000fe20007810000 */
[----:B------:R-:W1:Y:S01]  /*1e010*/  MUFU.EX2 R186, R186 ;  /* 0x000000ba00ba7308 */ /* 0x000e620000000800 */
[----:B------:R-:W-:Y:S02]  /*1e020*/  FSEL R176, R176, -INF , !P2 ;  /* 0xff800000b0b07808 */ /* 0x000fe40005000000 */
[----:B------:R-:W-:Y:S02]  /*1e030*/  FMNMX.FTZ R152, R179, R152, !PT ;  /* 0x00000098b3987209 */ /* 0x000fe40007810000 */
[----:B0-----:R-:W-:Y:S02]  /*1e040*/  F2FP.F16.F32.PACK_AB R198, R157, R155 ;  /* 0x0000009b9dc6723e */ /* 0x001fe400000000ff */
[----:B------:R-:W-:Y:S01]  /*1e050*/  FMNMX.FTZ R152, R176, R152, !PT ;  /* 0x00000098b0987209 */ /* 0x000fe20007810000 */
[----:B------:R-:W-:Y:S01]  /*1e060*/  MUFU.EX2 R163, R163 ;  /* 0x000000a300a37308 */ /* 0x000fe20000000800 */
[----:B------:R-:W-:-:S03]  /*1e070*/  F2FP.F16.F32.PACK_AB R196, R184, R158 ;  /* 0x0000009eb8c4723e */ /* 0x000fc600000000ff */
[----:B------:R-:W0:Y:S04]  /*1e080*/  SHFL.BFLY PT, R4, R152, 0x2, 0x1f ;  /* 0x0c401f0098047f89 */ /* 0x000e2800000e0000 */
[----:B------:R-:W3:Y:S01]  /*1e090*/  MUFU.EX2 R187, R187 ;  /* 0x000000bb00bb7308 */ /* 0x000ee20000000800 */
[----:B-1----:R-:W-:-:S07]  /*1e0a0*/  F2FP.F16.F32.PACK_AB R192, R186, R185 ;  /* 0x000000b9bac0723e */ /* 0x002fce00000000ff */
[----:B------:R-:W-:Y:S08]  /*1e0b0*/  MUFU.EX2 R167, R167 ;  /* 0x000000a700a77308 */ /* 0x000ff00000000800 */
[----:B------:R-:W-:Y:S01]  /*1e0c0*/  MUFU.EX2 R188, R188 ;  /* 0x000000bc00bc7308 */ /* 0x000fe20000000800 */
[----:B---3--:R-:W-:Y:S02]  /*1e0d0*/  F2FP.F16.F32.PACK_AB R194, R187, R163 ;  /* 0x000000a3bbc2723e */ /* 0x008fe400000000ff */
[----:B0-----:R-:W-:-:S05]  /*1e0e0*/  FMNMX.FTZ R152, R152, R4, !PT ;  /* 0x0000000498987209 */ /* 0x001fca0007810000 */
[----:B------:R-:W-:Y:S01]  /*1e0f0*/  MUFU.EX2 R171, R171 ;  /* 0x000000ab00ab7308 */ /* 0x000fe20000000800 */
[----:B------:R-:W0:Y:S07]  /*1e100*/  SHFL.BFLY PT, R4, R152, 0x1, 0x1f ;  /* 0x0c201f0098047f89 */ /* 0x000e2e00000e0000 */
[----:B------:R-:W1:Y:S08]  /*1e110*/  MUFU.EX2 R173, R173 ;  /* 0x000000ad00ad7308 */ /* 0x000e700000000800 */
[----:B------:R-:W-:Y:S08]  /*1e120*/  MUFU.EX2 R174, R174 ;  /* 0x000000ae00ae7308 */ /* 0x000ff00000000800 */
[----:B------:R-:W-:Y:S01]  /*1e130*/  MUFU.EX2 R175, R175 ;  /* 0x000000af00af7308 */ /* 0x000fe20000000800 */
[----:B0-----:R-:W-:-:S02]  /*1e140*/  FMNMX.FTZ R4, R152, R4, !PT ;  /* 0x0000000498047209 */ /* 0x001fc40007810000 */
[----:B-1----:R-:W-:Y:S02]  /*1e150*/  F2FP.F16.F32.PACK_AB R190, R173, R171 ;  /* 0x000000abadbe723e */ /* 0x002fe400000000ff */
[C---:B------:R-:W-:Y:S01]  /*1e160*/  FSETP.NEU.FTZ.AND P2, PT, R4.reuse, -INF , PT ;  /* 0xff8000000400780b */ /* 0x040fe20003f5d000 */
[----:B------:R-:W-:Y:S02]  /*1e170*/  FMUL.FTZ R152, R4, R2 ;  /* 0x0000000204987220 */ /* 0x000fe40000410000 */
[----:B------:R-:W-:Y:S03]  /*1e180*/  MUFU.EX2 R178, R178 ;  /* 0x000000b200b27308 */ /* 0x000fe60000000800 */
[----:B------:R-:W-:-:S05]  /*1e190*/  FSEL R0, R152, RZ, P2 ;  /* 0x000000ff98007208 */ /* 0x000fca0001000000 */
[----:B------:R-:W0:Y:S01]  /*1e1a0*/  MUFU.EX2 R152, R180 ;  /* 0x000000b400987308 */ /* 0x000e220000000800 */
[-CC-:B------:R-:W-:Y:S01]  /*1e1b0*/  FFMA.FTZ R177, R177, R2.reuse, -R0.reuse ;  /* 0x00000002b1b17223 */ /* 0x180fe20000010800 */
        /* <DEDUP_REMOVED lines=14> */
[----:B------:R-:W-:Y:S01]  /*1e2a0*/  FFMA.FTZ R176, R176, R2, -R0 ;  /* 0x00000002b0b07223 */ /* 0x000fe20000010800 */
[----:B0-----:R-:W-:Y:S01]  /*1e2b0*/  FFMA.FTZ R0, R152, R227, R158 ;  /* 0x000000e398007223 */ /* 0x001fe2000001009e */
[----:B------:R-:W-:Y:S03]  /*1e2c0*/  MUFU.EX2 R177, R177 ;  /* 0x000000b100b17308 */ /* 0x000fe60000000800 */
[----:B------:R-:W-:Y:S01]  /*1e2d0*/  FADD.FTZ R0, R184, R0 ;  /* 0x00000000b8007221 */ /* 0x000fe20000010000 */
[----:B------:R-:W-:-:S03]  /*1e2e0*/  F2FP.F16.F32.PACK_AB R184, R175, R174 ;  /* 0x000000aeafb8723e */ /* 0x000fc600000000ff */
[----:B------:R-:W-:Y:S01]  /*1e2f0*/  FADD.FTZ R0, R155, R0 ;  /* 0x000000009b007221 */ /* 0x000fe20000010000 */
[----:B------:R-:W-:Y:S01]  /*1e300*/  FSEL R155, R4, RZ, P2 ;  /* 0x000000ff049b7208 */ /* 0x000fe20001000000 */
[----:B------:R-:W0:Y:S01]  /*1e310*/  MUFU.EX2 R153, R153 ;  /* 0x0000009900997308 */ /* 0x000e220000000800 */
[----:B--2---:R-:W-:Y:S01]  /*1e320*/  ISETP.GT.AND P2, PT, R5, R181, PT ;  /* 0x000000b50500720c */ /* 0x004fe20003f44270 */
[----:B------:R-:W-:Y:S01]  /*1e330*/  FADD.FTZ R0, R157, R0 ;  /* 0x000000009d007221 */ /* 0x000fe20000010000 */
[----:B------:R-:W-:Y:S02]  /*1e340*/  VIADD R5, R5, 0xffffffff ;  /* 0xffffffff05057836 */ /* 0x000fe40000000000 */
[----:B------:R-:W-:Y:S01]  /*1e350*/  FADD.FTZ R155, -R155, R228 ;  /* 0x000000e49b9b7221 */ /* 0x000fe20000010100 */
[----:B------:R-:W-:Y:S02]  /*1e360*/  IMAD.MOV.U32 R228, RZ, RZ, R4 ;  /* 0x000000ffffe47224 */ /* 0x000fe400078e0004 */
[----:B------:R-:W-:Y:S01]  /*1e370*/  FADD.FTZ R0, R185, R0 ;  /* 0x00000000b9007221 */ /* 0x000fe20000010000 */
[----:B------:R-:W-:Y:S01]  /*1e380*/  FMUL.FTZ R155, R155, R2 ;  /* 0x000000029b9b7220 */ /* 0x000fe20000410000 */
[----:B------:R-:W-:Y:S02]  /*1e390*/  MUFU.EX2 R154, R154 ;  /* 0x0000009a009a7308 */ /* 0x000fe40000000800 */
[----:B------:R-:W-:-:S04]  /*1e3a0*/  FADD.FTZ R0, R186, R0 ;  /* 0x00000000ba007221 */ /* 0x000fc80000010000 */
[----:B------:R-:W-:Y:S02]  /*1e3b0*/  FADD.FTZ R0, R163, R0 ;  /* 0x00000000a3007221 */ /* 0x000fe40000010000 */
[----:B------:R-:W1:Y:S02]  /*1e3c0*/  MUFU.EX2 R156, R156 ;  /* 0x0000009c009c7308 */ /* 0x000e640000000800 */
[----:B------:R-:W-:Y:S01]  /*1e3d0*/  FADD.FTZ R0, R187, R0 ;  /* 0x00000000bb007221 */ /* 0x000fe20000010000 */
[----:B0-----:R-:W-:-:S03]  /*1e3e0*/  F2FP.F16.F32.PACK_AB R197, R153, R177 ;  /* 0x000000b199c5723e */ /* 0x001fc600000000ff */
[----:B------:R-:W-:Y:S02]  /*1e3f0*/  FADD.FTZ R157, R167, R0 ;  /* 0x00000000a79d7221 */ /* 0x000fe40000010000 */
[----:B------:R0:W2:Y:S02]  /*1e400*/  MUFU.EX2 R0, R155 ;  /* 0x0000009b00007308 */ /* 0x0000a40000000800 */
[C---:B------:R-:W-:Y:S01]  /*1e410*/  FADD.FTZ R157, R188.reuse, R157 ;  /* 0x0000009dbc9d7221 */ /* 0x040fe20000010000 */
[----:B------:R-:W-:-:S03]  /*1e420*/  F2FP.F16.F32.PACK_AB R188, R188, R167 ;  /* 0x000000a7bcbc723e */ /* 0x000fc600000000ff */
[----:B------:R-:W-:Y:S02]  /*1e430*/  FADD.FTZ R157, R171, R157 ;  /* 0x0000009dab9d7221 */ /* 0x000fe40000010000 */
[----:B------:R-:W3:Y:S02]  /*1e440*/  MUFU.EX2 R160, R160 ;  /* 0x000000a000a07308 */ /* 0x000ee40000000800 */
[----:B------:R-:W-:Y:S01]  /*1e450*/  FADD.FTZ R157, R173, R157 ;  /* 0x0000009dad9d7221 */ /* 0x000fe20000010000 */
[----:B-1----:R-:W-:-:S03]  /*1e460*/  F2FP.F16.F32.PACK_AB R199, R156, R154 ;  /* 0x0000009a9cc7723e */ /* 0x002fc600000000ff */
[----:B0-----:R-:W-:Y:S02]  /*1e470*/  FADD.FTZ R155, R174, R157 ;  /* 0x0000009dae9b7221 */ /* 0x001fe40000010000 */
[----:B------:R-:W0:Y:S01]  /*1e480*/  MUFU.EX2 R161, R161 ;  /* 0x000000a100a17308 */ /* 0x000e220000000800 */
[----:B--2---:R-:W-:Y:S01]  /*1e490*/  FFMA.FTZ R226, R0, R226, R177 ;  /* 0x000000e200e27223 */ /* 0x004fe200000100b1 */
[----:B------:R-:W-:-:S03]  /*1e4a0*/  FADD.FTZ R155, R175, R155 ;  /* 0x0000009baf9b7221 */ /* 0x000fc60000010000 */
[----:B------:R-:W-:Y:S01]  /*1e4b0*/  FADD.FTZ R226, R153, R226 ;  /* 0x000000e299e27221 */ /* 0x000fe20000010000 */
[----:B------:R-:W-:Y:S02]  /*1e4c0*/  FADD.FTZ R155, R178, R155 ;  /* 0x0000009bb29b7221 */ /* 0x000fe40000010000 */
[----:B------:R-:W1:Y:S01]  /*1e4d0*/  MUFU.EX2 R162, R162 ;  /* 0x000000a200a27308 */ /* 0x000e620000000800 */
[----:B------:R-:W-:-:S04]  /*1e4e0*/  FADD.FTZ R226, R154, R226 ;  /* 0x000000e29ae27221 */ /* 0x000fc80000010000 */
[----:B------:R-:W-:-:S03]  /*1e4f0*/  FADD.FTZ R226, R156, R226 ;  /* 0x000000e29ce27221 */ /* 0x000fc60000010000 */
[----:B------:R-:W2:Y:S01]  /*1e500*/  MUFU.EX2 R164, R164 ;  /* 0x000000a400a47308 */ /* 0x000ea20000000800 */
[----:B---3--:R-:W-:Y:S01]  /*1e510*/  FADD.FTZ R226, R160, R226 ;  /* 0x000000e2a0e27221 */ /* 0x008fe20000010000 */
[----:B0-----:R-:W-:-:S03]  /*1e520*/  F2FP.F16.F32.PACK_AB R193, R161, R160 ;  /* 0x000000a0a1c1723e */ /* 0x001fc600000000ff */
[----:B------:R-:W-:-:S03]  /*1e530*/  FADD.FTZ R226, R161, R226 ;  /* 0x000000e2a1e27221 */ /* 0x000fc60000010000 */
        /* <DEDUP_REMOVED lines=21> */
[----:B0-----:R-:W-:Y:S01]  /*1e690*/  FADD.FTZ R226, R179, R226 ;  /* 0x000000e2b3e27221 */ /* 0x001fe20000010000 */
[C---:B-1----:R-:W-:Y:S01]  /*1e6a0*/  FADD.FTZ R227, R159.reuse, R155 ;  /* 0x0000009b9fe37221 */ /* 0x042fe20000010000 */
[----:B------:R-:W-:Y:S02]  /*1e6b0*/  F2FP.F16.F32.PACK_AB R186, R159, R178 ;  /* 0x000000b29fba723e */ /* 0x000fe400000000ff */
[C---:B--2---:R-:W-:Y:S01]  /*1e6c0*/  FADD.FTZ R226, R176.reuse, R226 ;  /* 0x000000e2b0e27221 */ /* 0x044fe20000010000 */
[----:B------:R-:W-:Y:S01]  /*1e6d0*/  F2FP.F16.F32.PACK_AB R187, R176, R179 ;  /* 0x000000b3b0bb723e */ /* 0x000fe200000000ff */
[----:B------:R-:W-:Y:S06]  /*1e6e0*/  @P2 BRA `(.L_x_1794) ;  /* 0xffffffd0004c2947 */ /* 0x000fec000383ffff */
.L_x_1775:
[----:B------:R-:W-:Y:S05]  /*1e6f0*/  BSYNC B0 ;  /* 0x0000000000007941 */ /* 0x000fea0003800000 */
.L_x_1774:
        /* <DEDUP_REMOVED lines=131> */
.L_x_1795:
[----:B------:R-:W-:Y:S01]  /*1ef30*/  IMAD R5, R22, 0x8, R16 ;  /* 0x0000000816057824 */ /* 0x000fe200078e0210 */
[----:B------:R-:W-:-:S04]  /*1ef40*/  SHF.L.U32 R0, R218, 0x1f, RZ ;  /* 0x0000001fda007819 */ /* 0x000fc800000006ff */
[----:B------:R0:W1:Y:S01]  /*1ef50*/  SYNCS.PHASECHK.TRANS64.TRYWAIT P2, [R5+URZ+0x30850], R0 ;  /* 0x03085000050075a7 */ /* 0x000062000804017f */
[----:B------:R-:W-:Y:S05]  /*1ef60*/  @!P0 BRA `(.L_x_1796) ;  /* 0x0000000000048947 */ /* 0x000fea0003800000 */
[----:B------:R-:W-:Y:S01]  /*1ef70*/  BPT.TRAP 0x1 ;  /* 0x000000040000795c */ /* 0x000fe20000300000 */
.L_x_1796:
[----:B------:R-:W-:Y:S04]  /*1ef80*/  BSSY B0, `(.L_x_1797) ;  /* 0x0000004000007945 */ /* 0x000fe80003800000 */
[----:B-1----:R-:W-:Y:S05]  /*1ef90*/  @P2 BRA `(.L_x_1798) ;  /* 0x0000000000082947 */ /* 0x002fea0003800000 */
[----:B------:R-:W1:Y:S02]  /*1efa0*/  SYNCS.PHASECHK.TRANS64.TRYWAIT P0, [R5+URZ+0x30850], R0 ;  /* 0x03085000050075a7 */ /* 0x000e64000800017f */
[----:B-1----:R-:W-:Y:S05]  /*1efb0*/  @!P0 BRA `(.L_x_1799) ;  /* 0x0000010c00088947 */ /* 0x002fea0003800000 */
.L_x_1798:
[----:B------:R-:W-:Y:S05]  /*1efc0*/  BSYNC B0 ;  /* 0x0000000000007941 */ /* 0x000fea0003800000 */
.L_x_1797:
[----:B------:R-:W-:Y:S01]  /*1efd0*/  IADD3 R16, R16, 0x400, RZ ;  /* 0x0000040010107810 */ /* 0x000fe20007ffe0ff */
[----:B------:R-:W2:Y:S01]  /*1efe0*/  LDL.LU R10, [R1+0x54] ;  /* 0x00005400010a7983 */ /* 0x000ea20000300800 */
[----:B------:R-:W-:Y:S01]  /*1eff0*/  IMAD.MOV.U32 R7, RZ, RZ, 0x40000040 ;  /* 0x40000040ff077424 */ /* 0x000fe200078e00ff */
[----:B------:R-:W-:Y:S01]  /*1f000*/  WARPGROUP.ARRIVE ;  /* 0x00000000000079c5 */ /* 0x000fe20000000000 */
[----:B------:R-:W-:Y:S01]  /*1f010*/  SHF.R.U32.HI R16, RZ, 0x4, R16 ;  /* 0x00000004ff107819 */ /* 0x000fe20000011610 */
[----:B------:R-:W-:Y:S01]  /*1f020*/  IMAD.MOV.U32 R9, RZ, RZ, 0x40000040 ;  /* 0x40000040ff097424 */ /* 0x000fe200078e00ff */
[----:B01----:R-:W-:Y:S01]  /*1f030*/  SHFL.BFLY PT, R0, R226, 0x2, 0x1f ;  /* 0x0c401f00e2007f89 */ /* 0x003fe200000e0000 */
[----:B------:R-:W-:Y:S01]  /*1f040*/  R2UR UR7, R7 ;  /* 0x00000000070772ca */ /* 0x000fe200000e0000 */
[----:B------:R-:W-:Y:S01]  /*1f050*/  IMAD.MOV.U32 R7, RZ, RZ, 0x40000040 ;  /* 0x40000040ff077424 */ /* 0x000fe200078e00ff */
[----:B------:R-:W-:Y:S01]  /*1f060*/  LOP3.LUT R16, R16, 0x3fff, RZ, 0xc0, !PT ;  /* 0x00003fff10107812 */ /* 0x000fe200078ec0ff */
[----:B------:R-:W-:Y:S01]  /*1f070*/  IMAD.MOV.U32 R152, RZ, RZ, -0x800000 ;  /* 0xff800000ff987424 */ /* 0x000fe200078e00ff */
[----:B------:R-:W-:Y:S01]  /*1f080*/  @!P1 IADD3 R5, R5, 0x30860, RZ ;  /* 0x0003086005059810 */ /* 0x000fe20007ffe0ff */
[----:B------:R-:W-:Y:S01]  /*1f090*/  IMAD.MOV.U32 R153, RZ, RZ, -0x800000 ;  /* 0xff800000ff997424 */ /* 0x000fe200078e00ff */
[----:B------:R-:W-:-:S02]  /*1f0a0*/  LOP3.LUT R16, R16, 0x2000000, RZ, 0xfc, !PT ;  /* 0x0200000010107812 */ /* 0x000fc400078efcff */
[----:B------:R-:W-:-:S03]  /*1f0b0*/  @!P1 PRMT R5, RZ, 0x654, R5 ;  /* 0x00000654ff059816 */ /* 0x000fc60000000005 */
[C---:B------:R-:W-:Y:S02]  /*1f0c0*/  IMAD R6, R22.reuse, 0x800, R16 ;  /* 0x0000080016067824 */ /* 0x040fe400078e0210 */
[----:B------:R-:W-:Y:S02]  /*1f0d0*/  VIADD R22, R22, 0x1 ;  /* 0x0000000116167836 */ /* 0x000fe40000000000 */
[C---:B------:R-:W-:Y:S01]  /*1f0e0*/  VIADD R8, R6.reuse, 0x80 ;  /* 0x0000008006087836 */ /* 0x040fe20000000000 */
[----:B------:R-:W-:Y:S02]  /*1f0f0*/  R2UR UR6, R6 ;  /* 0x00000000060672ca */ /* 0x000fe400000e0000 */
[----:B------:R-:W-:-:S04]  /*1f100*/  ISETP.NE.AND P2, PT, R22, 0x2, PT ;  /* 0x000000021600780c */ /* 0x000fc80003f45270 */
[----:B------:R-:W-:-:S07]  /*1f110*/  SEL R22, R22, RZ, P2 ;  /* 0x000000ff16167207 */ /* 0x000fce0001000000 */
[----:B------:R-:W-:Y:S01]  /*1f120*/  HGMMA.64x256x16.F32 R24, R196, gdesc[UR4].tnspB, R24, gsb0 ;  /* 0x43e00004c4187df0 */ /* 0x000fe20008000818 */
[----:B------:R-:W-:Y:S01]  /*1f130*/  R2UR UR6, R8 ;  /* 0x00000000080672ca */ /* 0x000fe200000e0000 */
[C---:B------:R-:W-:Y:S01]  /*1f140*/  VIADD R8, R6.reuse, 0x100 ;  /* 0x0000010006087836 */ /* 0x040fe20000000000 */
[----:B------:R-:W-:Y:S01]  /*1f150*/  R2UR UR7, R9 ;  /* 0x00000000090772ca */ /* 0x000fe200000e0000 */
[----:B------:R-:W-:Y:S01]  /*1f160*/  IMAD.MOV.U32 R9, RZ, RZ, 0x40000040 ;  /* 0x40000040ff097424 */ /* 0x000fe200078e00ff */
[----:B------:R-:W-:Y:S01]  /*1f170*/  IADD3 R6, R6, 0x180, RZ ;  /* 0x0000018006067810 */ /* 0x000fe20007ffe0ff */
[----:B--2---:R-:W-:Y:S01]  /*1f180*/  VIADD R10, R10, 0x1 ;  /* 0x000000010a0a7836 */ /* 0x004fe20000000000 */
[----:B------:R-:W-:Y:S02]  /*1f190*/  WARPGROUP.DEPBAR.LE gsb0, 0x0 ;  /* 0x00008000000079c5 */ /* 0x000fe40000010000 */
[----:B------:R-:W-:Y:S02]  /*1f1a0*/  WARPGROUP.ARRIVE ;  /* 0x00000000000079c5 */ /* 0x000fe40000000000 */
[----:B------:R-:W-:-:S15]  /*1f1b0*/  STL [R1+0x54], R10 ;  /* 0x0000540a01007387 */ /* 0x000fde0000100800 */
[----:B------:R-:W-:-:S02]  /*1f1c0*/  NOP ;  /* 0x0000000000007918 */ /* 0x000fc40000000000 */
        /* <DEDUP_REMOVED lines=9> */
[----:B------:R-:W0:Y:S02]  /*1f260*/  SHFL.BFLY PT, R6, R227, 0x2, 0x1f ;  /* 0x0c401f00e3067f89 */ /* 0x000e2400000e0000 */
[----:B0-----:R-:W-:Y:S01]  /*1f270*/  FADD.FTZ R227, R6, R227 ;  /* 0x000000e306e37221 */ /* 0x001fe20000010000 */
[----:B------:R-:W-:-:S04]  /*1f280*/  FADD.FTZ R6, R0, R226 ;  /* 0x000000e200067221 */ /* 0x000fc80000010000 */
[----:B------:R-:W0:Y:S04]  /*1f290*/  SHFL.BFLY PT, R0, R227, 0x1, 0x1f ;  /* 0x0c201f00e3007f89 */ /* 0x000e2800000e0000 */
[----:B------:R-:W1:Y:S01]  /*1f2a0*/  SHFL.BFLY PT, R7, R6, 0x1, 0x1f ;  /* 0x0c201f0006077f89 */ /* 0x000e6200000e0000 */
[----:B0-----:R-:W-:Y:S01]  /*1f2b0*/  FADD.FTZ R0, R227, R0 ;  /* 0x00000000e3007221 */ /* 0x001fe20000010000 */
[----:B-1----:R-:W-:-:S04]  /*1f2c0*/  FADD.FTZ R6, R6, R7 ;  /* 0x0000000706067221 */ /* 0x002fc80000010000 */
[----:B------:R-:W-:Y:S02]  /*1f2d0*/  FSETP.NE.FTZ.AND P0, PT, R0, RZ, PT ;  /* 0x000000ff0000720b */ /* 0x000fe40003f15000 */
[----:B------:R-:W-:-:S11]  /*1f2e0*/  FSETP.NE.FTZ.AND P3, PT, R6, RZ, PT ;  /* 0x000000ff0600720b */ /* 0x000fd60003f75000 */
[C---:B------:R-:W-:Y:S01]  /*1f2f0*/  @P0 FMUL.FTZ R9, R2.reuse, 0.69314718246459960938 ;  /* 0x3f31721802090820 */ /* 0x040fe20000410000 */
[----:B------:R-:W0:Y:S01]  /*1f300*/  @P0 MUFU.LG2 R8, R0 ;  /* 0x0000000000080308 */ /* 0x000e220000000c00 */
[----:B------:R-:W-:-:S07]  /*1f310*/  @P3 FMUL.FTZ R2, R2, 0.69314718246459960938 ;  /* 0x3f31721802023820 */ /* 0x000fce0000410000 */
[----:B------:R-:W1:Y:S01]  /*1f320*/  @P3 MUFU.LG2 R7, R6 ;  /* 0x0000000600073308 */ /* 0x000e620000000c00 */
[----:B0-----:R-:W-:-:S04]  /*1f330*/  @P0 FMUL.FTZ R8, R8, 0.69314718246459960938 ;  /* 0x3f31721808080820 */ /* 0x001fc80000410000 */
[----:B------:R-:W-:Y:S01]  /*1f340*/  @P0 FFMA.FTZ R153, R9, R3, R8 ;  /* 0x0000000309990223 */ /* 0x000fe20000010008 */
[----:B-1----:R-:W-:-:S04]  /*1f350*/  @P3 FMUL.FTZ R7, R7, 0.69314718246459960938 ;  /* 0x3f31721807073820 */ /* 0x002fc80000410000 */
[----:B------:R-:W-:Y:S01]  /*1f360*/  @P3 FFMA.FTZ R152, R2, R4, R7 ;  /* 0x0000000402983223 */ /* 0x000fe20000010007 */
[----:B------:R-:W-:Y:S01]  /*1f370*/  IMAD.MOV.U32 R4, RZ, RZ, RZ ;  /* 0x000000ffff047224 */ /* 0x000fe200078e00ff */
[----:B------:R-:W-:-:S04]  /*1f380*/  SEL R2, RZ, 0x1, P2 ;  /* 0x00000001ff027807 */ /* 0x000fc80001000000 */
[----:B------:R-:W-:Y:S01]  /*1f390*/  LOP3.LUT R218, R218, R2, RZ, 0x3c, !PT ;  /* 0x00000002dada7212 */ /* 0x000fe200078e3cff */
[----:B------:R0:W1:Y:S01]  /*1f3a0*/  @P0 MUFU.RCP R4, R0 ;  /* 0x0000000000040308 */ /* 0x0000620000001000 */
[----:B------:R-:W-:Y:S01]  /*1f3b0*/  PLOP3.LUT P0, PT, PT, PT, PT, 0x8, 0x0 ;  /* 0x000000000000781c */ /* 0x000fe20003f0e170 */
[----:B0-----:R-:W-:-:S06]  /*1f3c0*/  IMAD.MOV.U32 R0, RZ, RZ, RZ ;  /* 0x000000ffff007224 */ /* 0x001fcc00078e00ff */
[----:B------:R-:W0:Y:S01]  /*1f3d0*/  @P3 MUFU.RCP R0, R6 ;  /* 0x0000000600003308 */ /* 0x000e220000001000 */
[----:B------:R-:W-:Y:S02]  /*1f3e0*/  WARPGROUP.DEPBAR.LE gsb0, 0x0 ;  /* 0x00008000000079c5 */ /* 0x000fe40000010000 */
[----:B------:R-:W-:-:S06]  /*1f3f0*/  WARPGROUP.ARRIVE ;  /* 0x00000000000079c5 */ /* 0x000fcc0000000000 */
[----:B------:R-:W-:Y:S03]  /*1f400*/  HGMMA.64x256x16.F32 R24, R184, gdesc[UR4].tnspB, R24, gsb0 ;  /* 0x43e00004b8187df0 */ /* 0x000fe60008000818 */
[----:B------:R-:W-:Y:S02]  /*1f410*/  WARPGROUP.DEPBAR.LE gsb0, 0x0 ;  /* 0x00008000000079c5 */ /* 0x000fe40000010000 */
[----:B------:R2:W-:Y:S01]  /*1f420*/  @!P1 SYNCS.ARRIVE.TRANS64.RED.A1T0 RZ, [R5+URZ], RZ ;  /* 0x000000ff05ff99a7 */ /* 0x0005e2000810043f */
[-C--:B-1----:R-:W-:Y:S01]  /*1f430*/  FMUL.FTZ R20, R24, R4.reuse ;  /* 0x0000000418147220 */ /* 0x082fe20000410000 */
        /* <DEDUP_REMOVED lines=127> */
.L_x_1633:
[----:B------:R-:W0:Y:S08]  /*1fc30*/  S2UR UR5, SR_CgaCtaId ;  /* 0x00000000000579c3 */ /* 0x000e300000008800 */
[----:B------:R-:W-:Y:S06]  /*1fc40*/  BAR.SYNC.DEFER_BLOCKING 0x5, 0x180 ;  /* 0x0146000000007b1d */ /* 0x000fec0000010000 */
[----:B------:R-:W-:Y:S01]  /*1fc50*/  UMOV UR4, 0x400 ;  /* 0x0000040000047882 */ /* 0x000fe20000000000 */
[----:B------:R-:W-:Y:S01]  /*1fc60*/  BSSY B0, `(.L_x_1800) ;  /* 0x00004a2000007945 */ /* 0x000fe20003800000 */
[----:B0-----:R-:W-:-:S06]  /*1fc70*/  ULEA UR4, UR5, UR4, 0x18 ;  /* 0x0000000405047291 */ /* 0x001fcc000f8ec03f */
[----:B------:R-:W-:-:S05]  /*1fc80*/  IMAD.U32 R16, RZ, RZ, UR4 ;  /* 0x00000004ff107e24 */ /* 0x000fca000f8e00ff */
[----:B------:R0:W1:Y:S01]  /*1fc90*/  LDS.128 R24, [R16+0x308d0] ;  /* 0x0308d00010187984 */ /* 0x0000620000000c00 */
[----:B------:R-:W-:Y:S06]  /*1fca0*/  BAR.ARV 0x4, 0x180 ;  /* 0x0106000000007b1d */ /* 0x000fec0000002000 */
[----:B------:R-:W-:Y:S05]  /*1fcb0*/  @P0 BRA `(.L_x_1801) ;  /* 0x0000003800b40947 */ /* 0x000fea0003800000 */
[----:B------:R-:W2:Y:S01]  /*1fcc0*/  LDL R8, [R1+0xa0] ;  /* 0x0000a00001087983 */ /* 0x000ea20000100800 */
[----:B------:R-:W3:Y:S01]  /*1fcd0*/  S2R R0, SR_SWINHI ;  /* 0x0000000000007919 */ /* 0x000ee20000002f00 */
[----:B------:R-:W-:Y:S01]  /*1fce0*/  F2FP.F16.F32.PACK_AB R10, R29, R28 ;  /* 0x0000001c1d0a723e */ /* 0x000fe200000000ff */
[----:B------:R-:W-:Y:S01]  /*1fcf0*/  ULDC.64 UR4, c[0x0][0xc08] ;  /* 0x0003020000047ab9 */ /* 0x000fe20000000a00 */
[----:B------:R-:W-:Y:S01]  /*1fd00*/  F2FP.F16.F32.PACK_AB R11, R31, R30 ;  /* 0x0000001e1f0b723e */ /* 0x000fe200000000ff */
[----:B------:R-:W4:Y:S01]  /*1fd10*/  LDL.LU R155, [R1+0x4c] ;  /* 0x00004c00019b7983 */ /* 0x000f220000300800 */
[----:B------:R-:W-:Y:S01]  /*1fd20*/  F2FP.F16.F32.PACK_AB R12, R33, R32 ;  /* 0x00000020210c723e */ /* 0x000fe200000000ff */
[----:B------:R-:W-:Y:S01]  /*1fd30*/  ULDC.64 UR6, c[0x0][0xc00] ;  /* 0x0003000000067ab9 */ /* 0x000fe20000000a00 */
[----:B------:R-:W-:Y:S01]  /*1fd40*/  F2FP.F16.F32.PACK_AB R13, R35, R34 ;  /* 0x00000022230d723e */ /* 0x000fe200000000ff */
[----:B------:R-:W4:Y:S01]  /*1fd50*/  LDL R154, [R1+0x50] ;  /* 0x00005000019a7983 */ /* 0x000f220000100800 */
[----:B------:R-:W-:-:S02]  /*1fd60*/  MOV R6, R16 ;  /* 0x0000001000067202 */ /* 0x000fc40000000f00 */
[----:B---3--:R-:W-:Y:S02]  /*1fd70*/  MOV R7, R0 ;  /* 0x0000000000077202 */ /* 0x008fe40000000f00 */
[----:B------:R-:W-:Y:S02]  /*1fd80*/  F2FP.F16.F32.PACK_AB R14, R37, R36 ;  /* 0x00000024250e723e */ /* 0x000fe400000000ff */
[----:B------:R-:W-:Y:S01]  /*1fd90*/  F2FP.F16.F32.PACK_AB R15, R39, R38 ;  /* 0x00000026270f723e */ /* 0x000fe200000000ff */
[----:B------:R-:W-:Y:S01]  /*1fda0*/  BAR.SYNC.DEFER_BLOCKING 0x1, 0x100 ;  /* 0x0044000000007b1d */ /* 0x000fe20000010000 */
[----:B--2--5:R-:W-:-:S03]  /*1fdb0*/  IMAD.WIDE R100, R8, 0x2, R6 ;  /* 0x0000000208647825 */ /* 0x024fc600078e0206 */
[----:B------:R-:W-:Y:S01]  /*1fdc0*/  LOP3.LUT R0, R100, 0x380, RZ, 0xc0, !PT ;  /* 0x0000038064007812 */ /* 0x000fe200078ec0ff */
[----:B------:R-:W-:-:S03]  /*1fdd0*/  IMAD.MOV.U32 R9, RZ, RZ, R101 ;  /* 0x000000ffff097224 */ /* 0x000fc600078e0065 */
[----:B------:R-:W-:-:S04]  /*1fde0*/  SHF.R.U64 R0, R0, 0x3, RZ ;  /* 0x0000000300007819 */ /* 0x000fc800000012ff */
[----:B------:R-:W-:-:S04]  /*1fdf0*/  LOP3.LUT R8, R0, R100, RZ, 0x3c, !PT ;  /* 0x0000006400087212 */ /* 0x000fc800078e3cff */
[----:B------:R-:W-:Y:S02]  /*1fe00*/  MOV R0, R8 ;  /* 0x0000000800007202 */ /* 0x000fe40000000f00 */
[----:B------:R-:W-:Y:S02]  /*1fe10*/  F2FP.F16.F32.PACK_AB R8, R21, R20 ;  /* 0x000000141508723e */ /* 0x000fe400000000ff */
[----:B------:R-:W-:-:S05]  /*1fe20*/  F2FP.F16.F32.PACK_AB R9, R5, R4 ;  /* 0x000000040509723e */ /* 0x000fca00000000ff */
[----:B------:R2:W-:Y:S02]  /*1fe30*/  STSM.16.M88.4 [R0], R8 ;  /* 0x0000000800007844 */ /* 0x0005e40000000200 */
[----:B--2---:R-:W-:-:S04]  /*1fe40*/  IADD3 R8, P0, R100, 0x20, RZ ;  /* 0x0000002064087810 */ /* 0x004fc80007f1e0ff */
[----:B------:R-:W-:Y:S01]  /*1fe50*/  LOP3.LUT R0, R8, 0x380, RZ, 0xc0, !PT ;  /* 0x0000038008007812 */ /* 0x000fe200078ec0ff */
[----:B------:R-:W-:-:S03]  /*1fe60*/  IMAD.X R9, RZ, RZ, R101, P0 ;  /* 0x000000ffff097224 */ /* 0x000fc600000e0665 */
[----:B------:R-:W-:-:S04]  /*1fe70*/  SHF.R.U64 R0, R0, 0x3, RZ ;  /* 0x0000000300007819 */ /* 0x000fc800000012ff */
[----:B------:R-:W-:-:S04]  /*1fe80*/  LOP3.LUT R8, R0, R8, RZ, 0x3c, !PT ;  /* 0x0000000800087212 */ /* 0x000fc800078e3cff */
[----:B------:R-:W-:-:S05]  /*1fe90*/  MOV R8, R8 ;  /* 0x0000000800087202 */ /* 0x000fca0000000f00 */
[----:B------:R2:W-:Y:S02]  /*1fea0*/  STSM.16.M88.4 [R8], R12 ;  /* 0x0000000c08007844 */ /* 0x0005e40000000200 */
[----:B--2---:R-:W-:-:S04]  /*1feb0*/  IADD3 R8, P0, R100, 0x40, RZ ;  /* 0x0000004064087810 */ /* 0x004fc80007f1e0ff */
[----:B------:R-:W-:Y:S01]  /*1fec0*/  LOP3.LUT R0, R8, 0x380, RZ, 0xc0, !PT ;  /* 0x0000038008007812 */ /* 0x000fe200078ec0ff */
[----:B------:R-:W-:-:S03]  /*1fed0*/  IMAD.X R9, RZ, RZ, R101, P0 ;  /* 0x000000ffff097224 */ /* 0x000fc600000e0665 */
[----:B------:R-:W-:-:S04]  /*1fee0*/  SHF.R.U64 R0, R0, 0x3, RZ ;  /* 0x0000000300007819 */ /* 0x000fc800000012ff */
[----:B------:R-:W-:Y:S02]  /*1fef0*/  LOP3.LUT R8, R0, R8, RZ, 0x3c, !PT ;  /* 0x0000000800087212 */ /* 0x000fe400078e3cff */
[----:B------:R-:W-:Y:S02]  /*1ff00*/  F2FP.F16.F32.PACK_AB R10, R45, R44 ;  /* 0x0000002c2d0a723e */ /* 0x000fe400000000ff */
[----:B------:R-:W-:Y:S02]  /*1ff10*/  MOV R0, R8 ;  /* 0x0000000800007202 */ /* 0x000fe40000000f00 */
[----:B------:R-:W-:Y:S02]  /*1ff20*/  F2FP.F16.F32.PACK_AB R8, R41, R40 ;  /* 0x000000282908723e */ /* 0x000fe400000000ff */
[----:B------:R-:W-:Y:S02]  /*1ff30*/  F2FP.F16.F32.PACK_AB R9, R43, R42 ;  /* 0x0000002a2b09723e */ /* 0x000fe400000000ff */
[----:B------:R-:W-:-:S05]  /*1ff40*/  F2FP.F16.F32.PACK_AB R11, R47, R46 ;  /* 0x0000002e2f0b723e */ /* 0x000fca00000000ff */
        /* <DEDUP_REMOVED lines=13> */
[----:B------:R-:W-:-:S04]  /*20020*/  LOP3.LUT R0, R8, 0x380, RZ, 0xc0, !PT ;  /* 0x0000038008007812 */ /* 0x000fc800078ec0ff */
[----:B------:R-:W-:Y:S02]  /*20030*/  SHF.R.U64 R0, R0, 0x3, RZ ;  /* 0x0000000300007819 */ /* 0x000fe400000012ff */
[----:B------:R-:W-:Y:S02]  /*20040*/  IADD3.X R9, RZ, R101, RZ, P0, !PT ;  /* 0x00000065ff097210 */ /* 0x000fe400007fe4ff */
[----:B------:R-:W-:Y:S02]  /*20050*/  LOP3.LUT R8, R0, R8, RZ, 0x3c, !PT ;  /* 0x0000000800087212 */ /* 0x000fe400078e3cff */
[----:B------:R-:W-:Y:S02]  /*20060*/  F2FP.F16.F32.PACK_AB R10, R61, R60 ;  /* 0x0000003c3d0a723e */ /* 0x000fe400000000ff */
[----:B------:R-:W-:Y:S02]  /*20070*/  MOV R0, R8 ;  /* 0x0000000800007202 */ /* 0x000fe40000000f00 */
[----:B------:R-:W-:-:S02]  /*20080*/  F2FP.F16.F32.PACK_AB R8, R57, R56 ;  /* 0x000000383908723e */ /* 0x000fc400000000ff */
        /* <DEDUP_REMOVED lines=113> */
[----:B--2---:R-:W-:Y:S01]  /*207a0*/  IADD3 R0, P0, R100, 0xc060, RZ ;  /* 0x0000c06064007810 */ /* 0x004fe20007f1e0ff */
[----:B------:R-:W-:Y:S01]  /*207b0*/  ULDC.64 UR8, c[0x0][0x208] ;  /* 0x0000820000087ab9 */ /* 0x000fe20000000a00 */
[----:B------:R-:W-:Y:S01]  /*207c0*/  F2FP.F16.F32.PACK_AB R12, R145, R144 ;  /* 0x00000090910c723e */ /* 0x000fe200000000ff */
[----:B------:R-:W2:Y:S02]  /*207d0*/  LDC.64 R10, c[0x0][0xc00] ;  /* 0x00030000ff0a7b82 */ /* 0x000ea40000000a00 */
[----:B------:R-:W-:Y:S01]  /*207e0*/  IMAD.X R101, RZ, RZ, R101, P0 ;  /* 0x000000ffff657224 */ /* 0x000fe200000e0665 */
[----:B------:R-:W-:Y:S02]  /*207f0*/  ISETP.NE.U32.AND P0, PT, RZ, UR4, PT ;  /* 0x00000004ff007c0c */ /* 0x000fe4000bf05070 */
[----:B------:R-:W-:-:S02]  /*20800*/  LOP3.LUT R8, R0, 0x380, RZ, 0xc0, !PT ;  /* 0x0000038000087812 */ /* 0x000fc400078ec0ff */
[----:B------:R-:W-:Y:S02]  /*20810*/  ISETP.NE.AND.EX P0, PT, RZ, UR5, PT, P0 ;  /* 0x00000005ff007c0c */ /* 0x000fe4000bf05300 */
[----:B------:R-:W-:-:S04]  /*20820*/  SHF.R.U64 R8, R8, 0x3, RZ ;  /* 0x0000000308087819 */ /* 0x000fc800000012ff */
[----:B------:R-:W-:Y:S02]  /*20830*/  LOP3.LUT R100, R8, R0, RZ, 0x3c, !PT ;  /* 0x0000000008647212 */ /* 0x000fe400078e3cff */
[----:B------:R-:W-:Y:S02]  /*20840*/  F2FP.F16.F32.PACK_AB R13, R147, R146 ;  /* 0x00000092930d723e */ /* 0x000fe400000000ff */
[----:B------:R-:W-:Y:S02]  /*20850*/  MOV R100, R100 ;  /* 0x0000006400647202 */ /* 0x000fe40000000f00 */
[----:B------:R-:W-:Y:S01]  /*20860*/  F2FP.F16.F32.PACK_AB R14, R149, R148 ;  /* 0x00000094950e723e */ /* 0x000fe200000000ff */
[----:B------:R-:W3:Y:S01]  /*20870*/  @P0 LDC.64 R8, c[0x0][0xc08] ;  /* 0x00030200ff080b82 */ /* 0x000ee20000000a00 */
[----:B------:R-:W-:-:S05]  /*20880*/  F2FP.F16.F32.PACK_AB R15, R151, R150 ;  /* 0x00000096970f723e */ /* 0x000fca00000000ff */
[----:B------:R0:W-:Y:S01]  /*20890*/  STSM.16.M88.4 [R100], R12 ;  /* 0x0000000c64007844 */ /* 0x0001e20000000200 */
[----:B------:R-:W-:Y:S02]  /*208a0*/  ULDC UR4, c[0x0][0xa88] ;  /* 0x0002a20000047ab9 */ /* 0x000fe40000000800 */
[----:B-1----:R-:W-:Y:S01]  /*208b0*/  IMAD.U32 R24, RZ, RZ, UR4 ;  /* 0x00000004ff187e24 */ /* 0x002fe2000f8e00ff */
[----:B------:R-:W-:Y:S01]  /*208c0*/  BAR.SYNC.DEFER_BLOCKING 0x1, 0x100 ;  /* 0x0044000000007b1d */ /* 0x000fe20000010000 */
[----:B----4-:R-:W-:-:S05]  /*208d0*/  ISETP.NE.AND P2, PT, R155, RZ, PT ;  /* 0x000000ff9b00720c */ /* 0x010fca0003f45270 */
[----:B------:R-:W-:Y:S01]  /*208e0*/  ULDC UR4, c[0x0][0xad4] ;  /* 0x0002b50000047ab9 */ /* 0x000fe20000000800 */
[----:B---3--:R-:W-:Y:S01]  /*208f0*/  @P0 IMAD.WIDE R8, R154, 0x4, R8 ;  /* 0x000000049a080825 */ /* 0x008fe200078e0208 */
[----:B0-----:R-:W-:-:S04]  /*20900*/  MOV R100, 0x9b8 ;  /* 0x000009b800647802 */ /* 0x001fc80000000f00 */
[----:B------:R0:W5:Y:S02]  /*20910*/  @P0 LDG.E R24, desc[UR8][R8.64] ;  /* 0x0000000808180981 */ /* 0x000164000c1e1900 */
[----:B0-----:R-:W-:-:S04]  /*20920*/  SEL R8, R155, UR4, P2 ;  /* 0x000000049b087c07 */ /* 0x001fc80009000000 */
[----:B------:R-:W-:-:S04]  /*20930*/  ISETP.GT.AND P2, PT, R8, 0x1, PT ;  /* 0x000000010800780c */ /* 0x000fc80003f44270 */
[----:B------:R-:W-:-:S04]  /*20940*/  SEL R100, R100, 0x978, P2 ;  /* 0x0000097864647807 */ /* 0x000fc80001000000 */
[----:B------:R0:W1:Y:S08]  /*20950*/  LDC.64 R12, c[0x0][R100+0x220] ;  /* 0x00008800640c7b82 */ /* 0x0000700000000a00 */
[----:B------:R0:W3:Y:S01]  /*20960*/  LDC.64 R8, c[0x0][R100+0x218] ;  /* 0x0000860064087b82 */ /* 0x0000e20000000a00 */
[----:B------:R-:W-:-:S04]  /*20970*/  ISETP.NE.U32.AND P1, PT, RZ, UR6, PT ;  /* 0x00000006ff007c0c */ /* 0x000fc8000bf25070 */
[----:B------:R-:W-:Y:S01]  /*20980*/  ISETP.NE.AND.EX P1, PT, RZ, UR7, PT, P1 ;  /* 0x00000007ff007c0c */ /* 0x000fe2000bf25310 */
[----:B------:R-:W-:Y:S02]  /*20990*/  IMAD.MOV.U32 R0, RZ, RZ, RZ ;  /* 0x000000ffff007224 */ /* 0x000fe400078e00ff */
[----:B--2---:R-:W-:-:S10]  /*209a0*/  IMAD.WIDE R10, R154, 0x4, R10 ;  /* 0x000000049a0a7825 */ /* 0x004fd400078e020a */
[----:B------:R0:W5:Y:S01]  /*209b0*/  @P1 LDG.E R0, desc[UR8][R10.64] ;  /* 0x000000080a001981 */ /* 0x000162000c1e1900 */
[----:B------:R-:W-:Y:S05]  /*209c0*/  @P0 BRA `(.L_x_1802) ;  /* 0x0000000000140947 */ /* 0x000fea0003800000 */
[----:B------:R-:W-:Y:S05]  /*209d0*/  @!P1 BRA `(.L_x_1802) ;  /* 0x0000000000109947 */ /* 0x000fea0003800000 */
[----:B------:R-:W-:Y:S02]  /*209e0*/  ULDC.64 UR4, c[0x0][0x208] ;  /* 0x0000820000047ab9 */ /* 0x000fe40000000a00 */
[----:B-----5:R-:W2:Y:S04]  /*209f0*/  LDG.E R24, desc[UR4][R10.64] ;  /* 0x000000040a187981 */ /* 0x020ea8000c1e1900 */
[----:B0-----:R-:W2:Y:S02]  /*20a00*/  LDG.E R10, desc[UR4][R10.64+0x4] ;  /* 0x000004040a0a7981 */ /* 0x001ea4000c1e1900 */
[----:B--2---:R-:W-:-:S07]  /*20a10*/  IMAD.IADD R24, R10, 0x1, -R24 ;  /* 0x000000010a187824 */ /* 0x004fce00078e0a18 */
.L_x_1802:
[----:B------:R-:W3:Y:S01]  /*20a20*/  LDL R158, [R1+0x40] ;  /* 0x00004000019e7983 */ /* 0x000ee20000100800 */
[----:B------:R-:W2:Y:S03]  /*20a30*/  LDC R156, c[0x0][0xbe8] ;  /* 0x0002fa00ff9c7b82 */ /* 0x000ea60000000800 */
[----:B------:R-:W4:Y:S04]  /*20a40*/  LDL R157, [R1+0x68] ;  /* 0x00006800019d7983 */ /* 0x000f280000100800 */
[----:B------:R-:W4:Y:S04]  /*20a50*/  LDL R155, [R1+0x34] ;  /* 0x00003400019b7983 */ /* 0x000f280000100800 */
[----:B------:R-:W4:Y:S04]  /*20a60*/  LDL R159, [R1+0x14] ;  /* 0x00001400019f7983 */ /* 0x000f280000100800 */
[----:B------:R-:W4:Y:S04]  /*20a70*/  LDL R161, [R1+0x9c] ;  /* 0x00009c0001a17983 */ /* 0x000f280000100800 */
[----:B------:R-:W4:Y:S01]  /*20a80*/  LDL R160, [R1+0x7c] ;  /* 0x00007c0001a07983 */ /* 0x000f220000100800 */
[----:B------:R-:W4:Y:S01]  /*20a90*/  LDC.64 R14, c[0x0][R100+0x228] ;  /* 0x00008a00640e7b82 */ /* 0x000f220000000a00 */
[----:B------:R-:W-:-:S04]  /*20aa0*/  ISETP.NE.U32.AND P0, PT, RZ, UR6, PT ;  /* 0x00000006ff007c0c */ /* 0x000fc8000bf05070 */
[----:B------:R-:W-:Y:S02]  /*20ab0*/  ISETP.NE.AND.EX P0, PT, RZ, UR7, PT, P0 ;  /* 0x00000007ff007c0c */ /* 0x000fe4000bf05300 */
[----:B0-----:R-:W-:Y:S02]  /*20ac0*/  SHF.R.S32.HI R11, RZ, 0x1f, R154 ;  /* 0x0000001fff0b7819 */ /* 0x001fe4000001149a */
[----:B------:R-:W-:Y:S02]  /*20ad0*/  SEL R10, R154, RZ, !P0 ;  /* 0x000000ff9a0a7207 */ /* 0x000fe40004000000 */
[----:B--2---:R-:W-:Y:S02]  /*20ae0*/  ISETP.NE.AND P1, PT, R156, 0x1, PT ;  /* 0x000000019c00780c */ /* 0x004fe40003f25270 */
[----:B------:R-:W-:Y:S01]  /*20af0*/  SEL R11, R11, RZ, !P0 ;  /* 0x000000ff0b0b7207 */ /* 0x000fe20004000000 */
[----:B-1----:R-:W-:-:S04]  /*20b00*/  IMAD R13, R13, R10, RZ ;  /* 0x0000000a0d0d7224 */ /* 0x002fc800078e02ff */
[C---:B------:R-:W-:Y:S02]  /*20b10*/  IMAD R11, R12.reuse, R11, R13 ;  /* 0x0000000b0c0b7224 */ /* 0x040fe400078e020d */
[----:B------:R-:W-:-:S04]  /*20b20*/  IMAD.WIDE.U32 R12, R12, R10, RZ ;  /* 0x0000000a0c0c7225 */ /* 0x000fc800078e00ff */
[----:B------:R-:W-:Y:S02]  /*20b30*/  IMAD.IADD R11, R13, 0x1, R11 ;  /* 0x000000010d0b7824 */ /* 0x000fe400078e020b */
[----:B------:R-:W0:Y:S01]  /*20b40*/  @P1 LDC R13, c[0x0][0xbec] ;  /* 0x0002fb00ff0d1b82 */ /* 0x000e220000000800 */
[----:B------:R-:W-:Y:S01]  /*20b50*/  ULDC.64 UR4, c[0x0][0x208] ;  /* 0x0000820000047ab9 */ /* 0x000fe20000000a00 */
[-C--:B---3--:R-:W-:Y:S02]  /*20b60*/  IMAD R101, R9, R158.reuse, RZ ;  /* 0x0000009e09657224 */ /* 0x088fe400078e02ff */
[----:B------:R-:W-:-:S03]  /*20b70*/  IMAD.WIDE.U32 R8, R8, R158, RZ ;  /* 0x0000009e08087225 */ /* 0x000fc600078e00ff */
[----:B-----5:R-:W-:Y:S02]  /*20b80*/  IADD3 R8, P0, P3, R12, R8, R0 ;  /* 0x000000080c087210 */ /* 0x020fe40007b1e000 */
[----:B------:R-:W1:Y:S01]  /*20b90*/  @P1 LDC R12, c[0x0][0xbf0] ;  /* 0x0002fc00ff0c1b82 */ /* 0x000e620000000800 */
[----:B------:R-:W-:Y:S01]  /*20ba0*/  IMAD.IADD R154, R9, 0x1, R101 ;  /* 0x00000001099a7824 */ /* 0x000fe200078e0265 */
[----:B----4-:R-:W-:-:S05]  /*20bb0*/  SEL R9, R157, RZ, P2 ;  /* 0x000000ff9d097207 */ /* 0x010fca0001000000 */
[-C--:B------:R-:W-:Y:S02]  /*20bc0*/  IMAD R101, R15, R9.reuse, RZ ;  /* 0x000000090f657224 */ /* 0x080fe400078e02ff */
[----:B------:R-:W-:Y:S01]  /*20bd0*/  IMAD.WIDE.U32 R14, R14, R9, RZ ;  /* 0x000000090e0e7225 */ /* 0x000fe200078e00ff */
[----:B------:R-:W-:-:S04]  /*20be0*/  SHF.R.S32.HI R9, RZ, 0x1f, R0 ;  /* 0x0000001fff097819 */ /* 0x000fc80000011400 */
[----:B------:R-:W-:Y:S01]  /*20bf0*/  IADD3.X R11, R11, R154, R9, P0, P3 ;  /* 0x0000009a0b0b7210 */ /* 0x000fe200007e6409 */
[----:B------:R-:W-:-:S04]  /*20c00*/  IMAD.IADD R154, R155, 0x1, R159 ;  /* 0x000000019b9a7824 */ /* 0x000fc800078e029f */
[----:B0-----:R-:W-:-:S04]  /*20c10*/  @P1 IMAD.HI.U32 R13, R154, R13, RZ ;  /* 0x0000000d9a0d1227 */ /* 0x001fc800078e00ff */
[----:B------:R-:W-:Y:S01]  /*20c20*/  IMAD.MOV.U32 R155, RZ, RZ, R154 ;  /* 0x000000ffff9b7224 */ /* 0x000fe200078e009a */
[----:B-1----:R-:W-:Y:S02]  /*20c30*/  @P1 SHF.R.U32.HI R155, RZ, R12, R13 ;  /* 0x0000000cff9b1219 */ /* 0x002fe4000001160d */
[----:B------:R0:W1:Y:S01]  /*20c40*/  LDC.64 R12, c[0x0][R100+0x210] ;  /* 0x00008400640c7b82 */ /* 0x0000620000000a00 */
[----:B------:R-:W-:Y:S01]  /*20c50*/  IMAD.IADD R101, R15, 0x1, R101 ;  /* 0x000000010f657824 */ /* 0x000fe200078e0265 */
[----:B------:R-:W-:Y:S02]  /*20c60*/  IADD3 R14, P0, P3, R155, R8, R14 ;  /* 0x000000089b0e7210 */ /* 0x000fe40007b1e00e */
[----:B------:R-:W-:-:S04]  /*20c70*/  SHF.R.S32.HI R8, RZ, 0x1f, R155 ;  /* 0x0000001fff087819 */ /* 0x000fc8000001149b */
[----:B------:R-:W-:Y:S02]  /*20c80*/  IADD3.X R15, R8, R11, R101, P0, P3 ;  /* 0x0000000b080f7210 */ /* 0x000fe400007e6465 */
[----:B0-----:R-:W0:Y:S01]  /*20c90*/  LDC.64 R100, c[0x0][0xba8] ;  /* 0x0002ea00ff647b82 */ /* 0x001e220000000a00 */
[----:B------:R-:W-:-:S05]  /*20ca0*/  IADD3 R11, -R155, RZ, RZ ;  /* 0x000000ff9b0b7210 */ /* 0x000fca0007ffe1ff */
[----:B------:R-:W-:Y:S02]  /*20cb0*/  IMAD R11, R156, R11, R154 ;  /* 0x0000000b9c0b7224 */ /* 0x000fe400078e029a */
[----:B0-----:R-:W0:Y:S08]  /*20cc0*/  @!P2 LDC R100, c[0x0][0xb50] ;  /* 0x0002d400ff64ab82 */ /* 0x001e300000000800 */
[----:B------:R-:W2:Y:S01]  /*20cd0*/  @!P2 LDC R101, c[0x0][0xb54] ;  /* 0x0002d500ff65ab82 */ /* 0x000ea20000000800 */
[----:B------:R-:W-:Y:S01]  /*20ce0*/  SHF.R.S32.HI R8, RZ, 0x1f, R11 ;  /* 0x0000001fff087819 */ /* 0x000fe2000001140b */
[----:B-1----:R-:W-:-:S02]  /*20cf0*/  IMAD R13, R13, R11, RZ ;  /* 0x0000000b0d0d7224 */ /* 0x002fc400078e02ff */
[----:B------:R-:W-:-:S04]  /*20d00*/  IMAD.WIDE.U32 R14, R12, R11, R14 ;  /* 0x0000000b0c0e7225 */ /* 0x000fc800078e000e */
[----:B------:R-:W-:-:S04]  /*20d10*/  IMAD R8, R12, R8, R13 ;  /* 0x000000080c087224 */ /* 0x000fc800078e020d */
[----:B------:R-:W-:Y:S01]  /*20d20*/  IMAD.IADD R8, R15, 0x1, R8 ;  /* 0x000000010f087824 */ /* 0x000fe200078e0208 */
[----:B0-----:R-:W-:-:S04]  /*20d30*/  LEA R100, P0, R14, R100, 0x2 ;  /* 0x000000640e647211 */ /* 0x001fc800078010ff */
[----:B--2---:R-:W-:Y:S01]  /*20d40*/  LEA.HI.X R8, R14, R101, R8, 0x2, P0 ;  /* 0x000000650e087211 */ /* 0x004fe200000f1408 */
[----:B------:R-:W-:Y:S04]  /*20d50*/  SHFL.IDX PT, R12, R100, RZ, 0x1c1f ;  /* 0x001c1fff640c7589 */ /* 0x000fe800000e0000 */
[----:B------:R-:W0:Y:S04]  /*20d60*/  SHFL.IDX PT, R13, R8, RZ, 0x1c1f ;  /* 0x001c1fff080d7589 */ /* 0x000e2800000e0000 */
[----:B------:R-:W-:Y:S04]  /*20d70*/  SHFL.IDX PT, R14, R100, 0x1, 0x1c1f ;  /* 0x003c1f00640e7f89 */ /* 0x000fe800000e0000 */
[----:B------:R1:W2:Y:S01]  /*20d80*/  SHFL.IDX PT, R15, R8, 0x1, 0x1c1f ;  /* 0x003c1f00080f7f89 */ /* 0x0002a200000e0000 */
[----:B------:R-:W-:Y:S01]  /*20d90*/  LOP3.LUT P0, RZ, R160, 0x3, RZ, 0xc0, !PT ;  /* 0x00000003a0ff7812 */ /* 0x000fe2000780c0ff */
[----:B-1----:R-:W-:-:S02]  /*20da0*/  IMAD R8, R24, R156, RZ ;  /* 0x0000009c18087224 */ /* 0x002fc400078e02ff */
[----:B------:R-:W-:-:S04]  /*20db0*/  IMAD.IADD R24, R161, 0x1, R159 ;  /* 0x00000001a1187824 */ /* 0x000fc800078e029f */
[C---:B------:R-:W-:Y:S01]  /*20dc0*/  VIADD R11, R24.reuse, 0x8 ;  /* 0x00000008180b7836 */ /* 0x040fe20000000000 */
[----:B------:R-:W-:-:S04]  /*20dd0*/  ISETP.GE.OR P3, PT, R24, R8, P0 ;  /* 0x000000081800720c */ /* 0x000fc80000766670 */
[----:B------:R-:W-:-:S09]  /*20de0*/  ISETP.GE.OR P0, PT, R11, R8, P0 ;  /* 0x000000080b00720c */ /* 0x000fd20000706670 */
[----:B0-----:R0:W-:Y:S04]  /*20df0*/  @!P3 ST.E desc[UR4][R12.64], R153 ;  /* 0x000000990c00b985 */ /* 0x0011e8000c101904 */
[----:B--2---:R0:W-:Y:S01]  /*20e00*/  @!P0 ST.E desc[UR4][R14.64], R152 ;  /* 0x000000980e008985 */ /* 0x0041e2000c101904 */
[----:B------:R-:W-:Y:S05]  /*20e10*/  @P2 BRA `(.L_x_1803) ;  /* 0x0000000c00f82947 */ /* 0x000fea0003800000 */
[----:B------:R-:W2:Y:S01]  /*20e20*/  LDL R160, [R1+0x44] ;  /* 0x0000440001a07983 */ /* 0x000ea20000100800 */
[----:B------:R-:W-:Y:S01]  /*20e30*/  IMAD.SHL.U32 R161, R23, 0x40, RZ ;  /* 0x0000004017a17824 */ /* 0x000fe200078e00ff */
[----:B------:R-:W1:Y:S02]  /*20e40*/  @P1 LDC R21, c[0x0][0xbec] ;  /* 0x0002fb00ff151b82 */ /* 0x000e640000000800 */
[----:B------:R3:W5:Y:S04]  /*20e50*/  LDL R90, [R1+0xc] ;  /* 0x00000c00015a7983 */ /* 0x0007680000100800 */
[----:B------:R3:W5:Y:S01]  /*20e60*/  LDL R86, [R1+0x10] ;  /* 0x0000100001567983 */ /* 0x0007620000100800 */
[----:B------:R-:W-:Y:S01]  /*20e70*/  ULDC.64 UR4, c[0x0][0x208] ;  /* 0x0000820000047ab9 */ /* 0x000fe20000000a00 */
[----:B------:R-:W4:Y:S02]  /*20e80*/  @P1 LDC R85, c[0x0][0xbf0] ;  /* 0x0002fc00ff551b82 */ /* 0x000f240000000800 */
[----:B------:R3:W5:Y:S04]  /*20e90*/  LDL R93, [R1+0x78] ;  /* 0x00007800015d7983 */ /* 0x0007680000100800 */
[----:B------:R3:W5:Y:S04]  /*20ea0*/  LDL R92, [R1+0x5c] ;  /* 0x00005c00015c7983 */ /* 0x0007680000100800 */
[----:B------:R3:W5:Y:S04]  /*20eb0*/  LDL R91, [R1+0x64] ;  /* 0x00006400015b7983 */ /* 0x0007680000100800 */
[----:B------:R3:W5:Y:S01]  /*20ec0*/  LDL R88, [R1+0x60] ;  /* 0x0000600001587983 */ /* 0x0007620000100800 */
[----:B------:R-:W-:-:S02]  /*20ed0*/  SHF.R.S32.HI R11, RZ, 0x1f, R10 ;  /* 0x0000001fff0b7819 */ /* 0x000fc4000001140a */
[----:B------:R-:W-:Y:S01]  /*20ee0*/  IADD3 R89, R23, R159, RZ ;  /* 0x0000009f17597210 */ /* 0x000fe20007ffe0ff */
[----:B------:R-:W-:Y:S01]  /*20ef0*/  BSSY B1, `(.L_x_1804) ;  /* 0x00000a8000017945 */ /* 0x000fe20003800000 */
[----:B--2---:R-:W-:-:S04]  /*20f00*/  IMAD R3, R160, 0x8, R161 ;  /* 0x00000008a0037824 */ /* 0x004fc800078e02a1 */
[----:B------:R-:W-:-:S03]  /*20f10*/  IMAD.WIDE R6, R3, 0x2, R6 ;  /* 0x0000000203067825 */ /* 0x000fc600078e0206 */
[C---:B0-----:R-:W-:Y:S02]  /*20f20*/  IADD3 R13, P4, R6.reuse, 0x1000, RZ ;  /* 0x00001000060d7810 */ /* 0x041fe40007f9e0ff */
        /* <DEDUP_REMOVED lines=10> */
[----:B------:R-:W-:Y:S02]  /*20fd0*/  LOP3.LUT R28, R28, R29, RZ, 0x3c, !PT ;  /* 0x0000001d1c1c7212 */ /* 0x000fe400078e3cff */
[----:B------:R-:W-:Y:S01]  /*20fe0*/  LOP3.LUT R32, R32, R33, RZ, 0x3c, !PT ;  /* 0x0000002120207212 */ /* 0x000fe200078e3cff */
[----:B------:R-:W-:Y:S01]  /*20ff0*/  IMAD.X R33, RZ, RZ, R7, P2 ;  /* 0x000000ffff217224 */ /* 0x000fe200010e0607 */
[----:B------:R-:W-:Y:S01]  /*21000*/  IADD3.X R29, RZ, R7, RZ, P3, !PT ;  /* 0x00000007ff1d7210 */ /* 0x000fe20001ffe4ff */
[----:B------:R-:W5:Y:S01]  /*21010*/  LD.E.128 R12, desc[UR4][R12.64] ;  /* 0x000000040c0c7980 */ /* 0x000f62000c101d00 */
[----:B------:R-:W-:-:S02]  /*21020*/  IADD3 R37, P0, R6, 0x4000, RZ ;  /* 0x0000400006257810 */ /* 0x000fc40007f1e0ff */
[C---:B------:R-:W-:Y:S01]  /*21030*/  IADD3 R41, P6, R6.reuse, 0x5000, RZ ;  /* 0x0000500006297810 */ /* 0x040fe20007fde0ff */
[----:B------:R-:W5:Y:S01]  /*21040*/  LD.E.128 R32, desc[UR4][R32.64] ;  /* 0x0000000420207980 */ /* 0x000f62000c101d00 */
[C---:B------:R-:W-:Y:S02]  /*21050*/  IADD3 R45, P5, R6.reuse, 0x6000, RZ ;  /* 0x00006000062d7810 */ /* 0x040fe40007fbe0ff */
[C---:B------:R-:W-:Y:S01]  /*21060*/  IADD3 R49, P4, R6.reuse, 0x7000, RZ ;  /* 0x0000700006317810 */ /* 0x040fe20007f9e0ff */
[----:B------:R-:W5:Y:S01]  /*21070*/  LD.E.128 R28, desc[UR4][R28.64] ;  /* 0x000000041c1c7980 */ /* 0x000f62000c101d00 */
[C---:B------:R-:W-:Y:S02]  /*21080*/  IADD3 R53, P3, R6.reuse, 0x8000, RZ ;  /* 0x0000800006357810 */ /* 0x040fe40007f7e0ff */
[----:B------:R-:W-:Y:S02]  /*21090*/  IADD3 R57, P2, R6, 0x9000, RZ ;  /* 0x0000900006397810 */ /* 0x000fe40007f5e0ff */
        /* <DEDUP_REMOVED lines=31> */
[----:B------:R-:W-:Y:S01]  /*21290*/  IADD3.X R57, RZ, R7, RZ, P2, !PT ;  /* 0x00000007ff397210 */ /* 0x000fe200017fe4ff */
[----:B------:R-:W5:Y:S01]  /*212a0*/  LD.E.128 R48, desc[UR4][R48.64] ;  /* 0x0000000430307980 */ /* 0x000f62000c101d00 */
[----:B------:R-:W-:-:S02]  /*212b0*/  IADD3 R3, P2, R6, 0xf000, RZ ;  /* 0x0000f00006037810 */ /* 0x000fc40007f5e0ff */
[----:B------:R-:W-:Y:S01]  /*212c0*/  LOP3.LUT R60, R61, 0x380, RZ, 0xc0, !PT ;  /* 0x000003803d3c7812 */ /* 0x000fe200078ec0ff */
[----:B------:R-:W5:Y:S01]  /*212d0*/  LD.E.128 R52, desc[UR4][R52.64] ;  /* 0x0000000434347980 */ /* 0x000f62000c101d00 */
[----:B------:R-:W-:Y:S02]  /*212e0*/  LOP3.LUT R64, R65, 0x380, RZ, 0xc0, !PT ;  /* 0x0000038041407812 */ /* 0x000fe400078ec0ff */
[----:B------:R-:W-:Y:S01]  /*212f0*/  LOP3.LUT R68, R69, 0x380, RZ, 0xc0, !PT ;  /* 0x0000038045447812 */ /* 0x000fe200078ec0ff */
[----:B------:R-:W5:Y:S01]  /*21300*/  LD.E.128 R56, desc[UR4][R56.64] ;  /* 0x0000000438387980 */ /* 0x000f62000c101d00 */
[----:B------:R-:W-:Y:S02]  /*21310*/  LOP3.LUT R72, R73, 0x380, RZ, 0xc0, !PT ;  /* 0x0000038049487812 */ /* 0x000fe400078ec0ff */
[----:B------:R-:W-:Y:S02]  /*21320*/  LOP3.LUT R76, R77, 0x380, RZ, 0xc0, !PT ;  /* 0x000003804d4c7812 */ /* 0x000fe400078ec0ff */
[----:B------:R-:W-:-:S02]  /*21330*/  LOP3.LUT R5, R6, 0x380, RZ, 0xc0, !PT ;  /* 0x0000038006057812 */ /* 0x000fc400078ec0ff */
[----:B------:R-:W-:Y:S02]  /*21340*/  LOP3.LUT R2, R3, 0x380, RZ, 0xc0, !PT ;  /* 0x0000038003027812 */ /* 0x000fe400078ec0ff */
[----:B------:R-:W-:Y:S02]  /*21350*/  SHF.R.U64 R60, R60, 0x3, RZ ;  /* 0x000000033c3c7819 */ /* 0x000fe400000012ff */
[----:B------:R-:W-:Y:S02]  /*21360*/  SHF.R.U64 R64, R64, 0x3, RZ ;  /* 0x0000000340407819 */ /* 0x000fe400000012ff */
[----:B------:R-:W-:Y:S02]  /*21370*/  SHF.R.U64 R68, R68, 0x3, RZ ;  /* 0x0000000344447819 */ /* 0x000fe400000012ff */
[----:B------:R-:W-:Y:S02]  /*21380*/  SHF.R.U64 R72, R72, 0x3, RZ ;  /* 0x0000000348487819 */ /* 0x000fe400000012ff */
[----:B------:R-:W-:-:S02]  /*21390*/  SHF.R.U64 R76, R76, 0x3, RZ ;  /* 0x000000034c4c7819 */ /* 0x000fc400000012ff */
[----:B------:R-:W-:Y:S02]  /*213a0*/  SHF.R.U64 R5, R5, 0x3, RZ ;  /* 0x0000000305057819 */ /* 0x000fe400000012ff */
[----:B------:R-:W-:Y:S01]  /*213b0*/  SHF.R.U64 R2, R2, 0x3, RZ ;  /* 0x0000000302027819 */ /* 0x000fe200000012ff */
        /* <DEDUP_REMOVED lines=13> */
[----:B------:R-:W-:-:S02]  /*21490*/  MOV R5, R7 ;  /* 0x0000000700057202 */ /* 0x000fc40000000f00 */
[----:B------:R-:W-:Y:S01]  /*214a0*/  LOP3.LUT R80, R2, R3, RZ, 0x3c, !PT ;  /* 0x0000000302507212 */ /* 0x000fe200078e3cff */
[----:B------:R-:W5:Y:S04]  /*214b0*/  LD.E.128 R64, desc[UR4][R64.64] ;  /* 0x0000000440407980 */ /* 0x000f68000c101d00 */
[----:B------:R-:W5:Y:S04]  /*214c0*/  LD.E.128 R4, desc[UR4][R4.64] ;  /* 0x0000000404047980 */ /* 0x000f68000c101d00 */
[----:B------:R-:W5:Y:S04]  /*214d0*/  LD.E.128 R68, desc[UR4][R68.64] ;  /* 0x0000000444447980 */ /* 0x000f68000c101d00 */
[----:B------:R-:W5:Y:S04]  /*214e0*/  LD.E.128 R72, desc[UR4][R72.64] ;  /* 0x0000000448487980 */ /* 0x000f68000c101d00 */
[----:B------:R-:W5:Y:S04]  /*214f0*/  LD.E.128 R76, desc[UR4][R76.64] ;  /* 0x000000044c4c7980 */ /* 0x000f68000c101d00 */
[----:B------:R-:W5:Y:S01]  /*21500*/  LD.E.128 R80, desc[UR4][R80.64] ;  /* 0x0000000450507980 */ /* 0x000f62000c101d00 */
[----:B------:R-:W-:-:S02]  /*21510*/  ULDC.64 UR4, c[0x0][0xaa0] ;  /* 0x0002a80000047ab9 */ /* 0x000fc40000000a00 */
[----:B------:R-:W-:Y:S01]  /*21520*/  IMAD R9, R9, UR4, RZ ;  /* 0x0000000409097c24 */ /* 0x000fe2000f8e02ff */
[----:B------:R-:W-:Y:S01]  /*21530*/  @!PT LDS RZ, [RZ] ;  /* 0x00000000fffff984 */ /* 0x000fe20000000800 */
[----:B------:R-:W-:Y:S01]  /*21540*/  @!PT LDS RZ, [RZ] ;  /* 0x00000000fffff984 */ /* 0x000fe20000000800 */
[----:B------:R-:W-:Y:S01]  /*21550*/  @!PT LDS RZ, [RZ] ;  /* 0x00000000fffff984 */ /* 0x000fe20000000800 */
[----:B------:R-:W-:Y:S01]  /*21560*/  @!PT LDS RZ, [RZ] ;  /* 0x00000000fffff984 */ /* 0x000fe20000000800 */
[----:B------:R0:W-:Y:S06]  /*21570*/  MEMBAR.ALL.CTA ;  /* 0x0000000000007992 */ /* 0x0001ec0000008000 */
[----:B0-----:R-:W0:Y:S01]  /*21580*/  FENCE.VIEW.ASYNC.S ;  /* 0x00000000000073c6 */ /* 0x001e220000000000 */
[----:B------:R-:W-:-:S04]  /*21590*/  IMAD.WIDE.U32 R2, R0, UR4, RZ ;  /* 0x0000000400027c25 */ /* 0x000fc8000f8e00ff */
[----:B------:R-:W-:Y:S01]  /*215a0*/  IMAD R9, R0, UR5, R9 ;  /* 0x0000000500097c24 */ /* 0x000fe2000f8e0209 */
[----:B------:R-:W-:Y:S01]  /*215b0*/  ULDC.64 UR4, c[0x0][0xae8] ;  /* 0x0002ba0000047ab9 */ /* 0x000fe20000000a00 */
[----:B------:R-:W-:Y:S02]  /*215c0*/  IMAD R0, R160, 0x20, R23 ;  /* 0x00000020a0007824 */ /* 0x000fe400078e0217 */
[----:B------:R-:W-:Y:S02]  /*215d0*/  IMAD.IADD R3, R3, 0x1, R9 ;  /* 0x0000000103037824 */ /* 0x000fe400078e0209 */
[----:B------:R-:W-:Y:S02]  /*215e0*/  IMAD.IADD R20, R159, 0x1, R0 ;  /* 0x000000019f147824 */ /* 0x000fe400078e0200 */
[----:B------:R-:W-:-:S04]  /*215f0*/  IMAD.WIDE.U32 R2, R158, UR4, R2 ;  /* 0x000000049e027c25 */ /* 0x000fc8000f8e0002 */
[----:B-1----:R-:W-:-:S04]  /*21600*/  @P1 IMAD.HI.U32 R0, R20, R21, RZ ;  /* 0x0000001514001227 */ /* 0x002fc800078e00ff */
[----:B------:R-:W-:Y:S01]  /*21610*/  IMAD R3, R158, UR5, R3 ;  /* 0x000000059e037c24 */ /* 0x000fe2000f8e0203 */
[----:B------:R-:W-:Y:S01]  /*21620*/  ULDC.64 UR4, c[0x0][0xaf0] ;  /* 0x0002bc0000047ab9 */ /* 0x000fe20000000a00 */
[----:B------:R-:W-:Y:S01]  /*21630*/  IMAD.MOV.U32 R9, RZ, RZ, R20 ;  /* 0x000000ffff097224 */ /* 0x000fe200078e0014 */
[----:B----4-:R-:W-:Y:S01]  /*21640*/  @P1 SHF.R.U32.HI R9, RZ, R85, R0 ;  /* 0x00000055ff091219 */ /* 0x010fe20000011600 */
[----:B------:R-:W-:Y:S02]  /*21650*/  IMAD R11, R11, UR4, RZ ;  /* 0x000000040b0b7c24 */ /* 0x000fe4000f8e02ff */
[----:B------:R-:W-:Y:S01]  /*21660*/  IMAD.WIDE.U32 R2, R10, UR4, R2 ;  /* 0x000000040a027c25 */ /* 0x000fe2000f8e0002 */
[----:B------:R-:W-:-:S03]  /*21670*/  SHF.R.S32.HI R0, RZ, 0x1f, R9 ;  /* 0x0000001fff007819 */ /* 0x000fc60000011409 */
[----:B------:R-:W-:Y:S01]  /*21680*/  IMAD R11, R10, UR5, R11 ;  /* 0x000000050a0b7c24 */ /* 0x000fe2000f8e020b */
[----:B------:R-:W-:Y:S01]  /*21690*/  ULDC.64 UR4, c[0x0][0xae0] ;  /* 0x0002b80000047ab9 */ /* 0x000fe20000000a00 */
[----:B------:R-:W-:Y:S02]  /*216a0*/  IMAD.MOV R21, RZ, RZ, -R9 ;  /* 0x000000ffff157224 */ /* 0x000fe400078e0a09 */
[----:B------:R-:W-:Y:S02]  /*216b0*/  IMAD.IADD R3, R3, 0x1, R11 ;  /* 0x0000000103037824 */ /* 0x000fe400078e020b */
[----:B------:R-:W-:Y:S02]  /*216c0*/  IMAD R0, R0, UR4, RZ ;  /* 0x0000000400007c24 */ /* 0x000fe4000f8e02ff */
[----:B------:R-:W-:Y:S02]  /*216d0*/  IMAD R11, R156, R21, R20 ;  /* 0x000000159c0b7224 */ /* 0x000fe400078e0214 */
[----:B------:R-:W-:-:S02]  /*216e0*/  IMAD R21, R9, UR5, R0 ;  /* 0x0000000509157c24 */ /* 0x000fc4000f8e0200 */
[----:B------:R-:W-:Y:S01]  /*216f0*/  IMAD.WIDE.U32 R2, R9, UR4, R2 ;  /* 0x0000000409027c25 */ /* 0x000fe2000f8e0002 */
[----:B------:R-:W-:Y:S01]  /*21700*/  SHF.R.S32.HI R0, RZ, 0x1f, R11 ;  /* 0x0000001fff007819 */ /* 0x000fe2000001140b */
[----:B------:R-:W-:Y:S02]  /*21710*/  ULDC.64 UR4, c[0x0][0xad8] ;  /* 0x0002b60000047ab9 */ /* 0x000fe40000000a00 */
[----:B------:R-:W-:Y:S02]  /*21720*/  IMAD.IADD R3, R3, 0x1, R21 ;  /* 0x0000000103037824 */ /* 0x000fe400078e0215 */
[----:B------:R-:W-:Y:S02]  /*21730*/  IMAD R0, R0, UR4, RZ ;  /* 0x0000000400007c24 */ /* 0x000fe4000f8e02ff */
[----:B------:R-:W-:Y:S02]  /*21740*/  VIADD R9, R89, 0x20 ;  /* 0x0000002059097836 */ /* 0x000fe40000000000 */
[----:B------:R-:W-:-:S02]  /*21750*/  IMAD R21, R11, UR5, R0 ;  /* 0x000000050b157c24 */ /* 0x000fc4000f8e0200 */
[----:B------:R-:W-:Y:S01]  /*21760*/  IMAD.WIDE.U32 R2, R11, UR4, R2 ;  /* 0x000000040b027c25 */ /* 0x000fe2000f8e0002 */
[-C--:B------:R-:W-:Y:S01]  /*21770*/  ISETP.GE.AND P1, PT, R9, R8.reuse, PT ;  /* 0x000000080900720c */ /* 0x080fe20003f26270 */
[----:B------:R-:W-:Y:S01]  /*21780*/  ULDC.64 UR4, c[0x0][0xa80] ;  /* 0x0002a00000047ab9 */ /* 0x000fe20000000a00 */
[CC--:B------:R-:W-:Y:S01]  /*21790*/  ISETP.GE.AND P2, PT, R89.reuse, R8.reuse, PT ;  /* 0x000000085900720c */ /* 0x0c0fe20003f46270 */
[----:B------:R-:W-:Y:S01]  /*217a0*/  VIADD R9, R89, 0x40 ;  /* 0x0000004059097836 */ /* 0x000fe20000000000 */
[----:B------:R-:W-:Y:S01]  /*217b0*/  LEA R24, P3, R2, UR4, 0x1 ;  /* 0x0000000402187c11 */ /* 0x000fe2000f8608ff */
[----:B------:R-:W-:Y:S02]  /*217c0*/  IMAD.IADD R3, R3, 0x1, R21 ;  /* 0x0000000103037824 */ /* 0x000fe400078e0215 */
[----:B------:R-:W-:Y:S01]  /*217d0*/  VIADD R0, R16, 0x30820 ;  /* 0x0003082010007836 */ /* 0x000fe20000000000 */
[----:B------:R-:W-:Y:S02]  /*217e0*/  ISETP.GE.AND P0, PT, R9, R8, PT ;  /* 0x000000080900720c */ /* 0x000fe40003f06270 */
[----:B------:R-:W-:-:S02]  /*217f0*/  LEA.HI.X R9, R2, UR5, R3, 0x1, P3 ;  /* 0x0000000502097c11 */ /* 0x000fc400098f0c03 */
[----:B------:R-:W-:Y:S01]  /*21800*/  PRMT R0, RZ, 0x654, R0 ;  /* 0x00000654ff007816 */ /* 0x000fe20000000000 */
[----:B0-----:R3:W0:Y:S03]  /*21810*/  SHFL.IDX PT, R87, R24, RZ, 0x181f ;  /* 0x00181fff18577589 */ /* 0x00162600000e0000 */
[----:B------:R3:W-:Y:S01]  /*21820*/  SYNCS.ARRIVE.TRANS64.RED.A1T0 RZ, [R0+URZ], RZ ;  /* 0x000000ff00ff79a7 */ /* 0x0007e2000810043f */
[----:B------:R3:W1:Y:S01]  /*21830*/  SHFL.IDX PT, R85, R9, RZ, 0x181f ;  /* 0x00181fff09557589 */ /* 0x00066200000e0000 */
[----:B------:R-:W-:Y:S05]  /*21840*/  @P2 BRA `(.L_x_1805) ;  /* 0x0000000000482947 */ /* 0x000fea0003800000 */
[----:B------:R-:W-:Y:S01]  /*21850*/  ULDC UR4, c[0x0][0xac8] ;  /* 0x0002b20000047ab9 */ /* 0x000fe20000000800 */
[----:B------:R-:W-:Y:S01]  /*21860*/  ULDC.64 UR6, c[0x0][0x208] ;  /* 0x0000820000067ab9 */ /* 0x000fe20000000a00 */
[----:B------:R-:W-:Y:S02]  /*21870*/  ISETP.GE.AND P5, PT, R18, UR4, PT ;  /* 0x0000000412007c0c */ /* 0x000fe4000bfa6270 */
[----:B------:R-:W-:Y:S02]  /*21880*/  ISETP.GE.AND P4, PT, R221, UR4, PT ;  /* 0x00000004dd007c0c */ /* 0x000fe4000bf86270 */
[----:B-----5:R-:W-:Y:S02]  /*21890*/  ISETP.GE.AND P3, PT, R90, UR4, PT ;  /* 0x000000045a007c0c */ /* 0x020fe4000bf66270 */
[----:B------:R-:W-:-:S07]  /*218a0*/  ISETP.GE.AND P2, PT, R86, UR4, PT ;  /* 0x0000000456007c0c */ /* 0x000fce000bf46270 */
[----:B0-----:R-:W-:-:S04]  /*218b0*/  @!P5 LEA R2, P6, R18, R87, 0x1 ;  /* 0x000000571202d211 */ /* 0x001fc800078c08ff */
[----:B-1----:R-:W-:Y:S02]  /*218c0*/  @!P5 LEA.HI.X R3, R18, R85, R19, 0x1, P6 ;  /* 0x000000551203d211 */ /* 0x002fe400030f0c13 */
[----:B------:R-:W-:-:S03]  /*218d0*/  @!P4 LEA R10, P6, R92, R87, 0x1 ;  /* 0x000000575c0ac211 */ /* 0x000fc600078c08ff */
        /* <DEDUP_REMOVED lines=9> */
.L_x_1805:
[----:B------:R-:W-:Y:S05]  /*21970*/  BSYNC B1 ;  /* 0x0000000000017941 */ /* 0x000fea0003800000 */
.L_x_1804:
[----:B--2---:R2:W4:Y:S01]  /*21980*/  SHFL.IDX PT, R11, R9, 0x1, 0x181f ;  /* 0x00381f00090b7f89 */ /* 0x00452200000e0000 */
        /* <DEDUP_REMOVED lines=10> */
[----:B------:R-:W-:Y:S02]  /*21a30*/  @!P3 LEA R4, P5, R92, R7, 0x1 ;  /* 0x000000075c04b211 */ /* 0x000fe400078a08ff */
[----:B----4-:R-:W-:Y:S02]  /*21a40*/  @!P4 LEA.HI.X R3, R18, R11, R19, 0x1, P6 ;  /* 0x0000000b1203c211 */ /* 0x010fe400030f0c13 */
        /* <DEDUP_REMOVED lines=9> */
.L_x_1807:
[----:B------:R-:W-:Y:S05]  /*21ae0*/  BSYNC B1 ;  /* 0x0000000000017941 */ /* 0x000fea0003800000 */
.L_x_1806:
[----:B0---4-:R0:W4:Y:S01]  /*21af0*/  SHFL.IDX PT, R11, R9, 0x2, 0x181f ;  /* 0x00581f00090b7f89 */ /* 0x01112200000e0000 */
        /* <DEDUP_REMOVED lines=12> */
[----:B----4-:R-:W-:Y:S02]  /*21bc0*/  @!P3 LEA.HI.X R3, R18, R11, R19, 0x1, P6 ;  /* 0x0000000b1203b211 */ /* 0x010fe400030f0c13 */
        /* <DEDUP_REMOVED lines=8> */
.L_x_1809:
[----:B------:R-:W-:Y:S05]  /*21c50*/  BSYNC B1 ;  /* 0x0000000000017941 */ /* 0x000fea0003800000 */
.L_x_1808:
[----:B0-----:R-:W-:Y:S01]  /*21c60*/  VIADD R3, R89, 0x60 ;  /* 0x0000006059037836 */ /* 0x001fe20000000000 */
[----:B--23--:R-:W0:Y:S04]  /*21c70*/  SHFL.IDX PT, R9, R9, 0x3, 0x181f ;  /* 0x00781f0009097f89 */ /* 0x00ce2800000e0000 */
[----:B------:R-:W-:Y:S01]  /*21c80*/  ISETP.GE.AND P0, PT, R3, R8, PT ;  /* 0x000000080300720c */ /* 0x000fe20003f06270 */
[----:B----4-:R2:W3:-:S12]  /*21c90*/  SHFL.IDX PT, R11, R24, 0x3, 0x181f ;  /* 0x00781f00180b7f89 */ /* 0x0104d800000e0000 */
[----:B--2---:R-:W-:Y:S05]  /*21ca0*/  @P0 BRA `(.L_x_1810) ;  /* 0x0000002800740947 */ /* 0x004fea0003800000 */
        /* <DEDUP_REMOVED lines=21> */
.L_x_1803:
[----:B------:R-:W1:Y:S01]  /*21e00*/  @P1 LDC R7, c[0x0][0xbec] ;  /* 0x0002fb00ff071b82 */ /* 0x000e620000000800 */
[----:B------:R-:W-:Y:S01]  /*21e10*/  ULDC.64 UR4, c[0x0][0xb08] ;  /* 0x0002c20000047ab9 */ /* 0x000fe20000000a00 */
[----:B0-----:R-:W-:Y:S01]  /*21e20*/  MOV R12, R154 ;  /* 0x0000009a000c7202 */ /* 0x001fe20000000f00 */
[----:B------:R-:W-:Y:S01]  /*21e30*/  IMAD R9, R9, UR4, RZ ;  /* 0x0000000409097c24 */ /* 0x000fe2000f8e02ff */
[C---:B------:R-:W-:Y:S01]  /*21e40*/  IADD3 R171, R230.reuse, 0xa8, RZ ;  /* 0x000000a8e6ab7810 */ /* 0x040fe20007ffe0ff */
[C---:B------:R-:W-:Y:S01]  /*21e50*/  VIADD R101, R230.reuse, 0xf8 ;  /* 0x000000f8e6657836 */ /* 0x040fe20000000000 */
[----:B------:R-:W-:Y:S01]  /*21e60*/  IADD3 R185, R230, 0x70, RZ ;  /* 0x00000070e6b97810 */ /* 0x000fe20007ffe0ff */
[----:B------:R-:W-:Y:S01]  /*21e70*/  IMAD R9, R0, UR5, R9 ;  /* 0x0000000500097c24 */ /* 0x000fe2000f8e0209 */
[----:B------:R-:W0:Y:S01]  /*21e80*/  @P1 LDC R6, c[0x0][0xbf0] ;  /* 0x0002fc00ff061b82 */ /* 0x000e220000000800 */
[C---:B------:R-:W-:Y:S01]  /*21e90*/  VIADD R153, R230.reuse, 0xf0 ;  /* 0x000000f0e6997836 */ /* 0x040fe20000000000 */
[C---:B------:R-:W-:Y:S01]  /*21ea0*/  IADD3 R199, R230.reuse, 0x38, RZ ;  /* 0x00000038e6c77810 */ /* 0x040fe20007ffe0ff */
[C---:B------:R-:W-:Y:S01]  /*21eb0*/  VIADD R155, R230.reuse, 0xe8 ;  /* 0x000000e8e69b7836 */ /* 0x040fe20000000000 */
[----:B------:R-:W-:Y:S01]  /*21ec0*/  BSSY B1, `(.L_x_1811) ;  /* 0x0000103000017945 */ /* 0x000fe20003800000 */
[C---:B------:R-:W-:Y:S01]  /*21ed0*/  VIADD R159, R230.reuse, 0xd8 ;  /* 0x000000d8e69f7836 */ /* 0x040fe20000000000 */
[C---:B------:R-:W-:Y:S01]  /*21ee0*/  IADD3 R100, R230.reuse, 0xf8, RZ ;  /* 0x000000f8e6647810 */ /* 0x040fe20007ffe0ff */
        /* <DEDUP_REMOVED lines=9> */
[----:B------:R-:W-:Y:S01]  /*21f80*/  SHF.R.S32.HI R161, RZ, 0x1f, R161 ;  /* 0x0000001fffa17819 */ /* 0x000fe200000114a1 */
[----:B-1----:R-:W-:Y:S01]  /*21f90*/  @P1 IMAD.HI.U32 R7, R154, R7, RZ ;  /* 0x000000079a071227 */ /* 0x002fe200078e00ff */
[----:B------:R-:W-:-:S02]  /*21fa0*/  SHF.R.S32.HI R163, RZ, 0x1f, R163 ;  /* 0x0000001fffa37819 */ /* 0x000fc400000114a3 */
[C---:B------:R-:W-:Y:S01]  /*21fb0*/  IADD3 R164, R230.reuse, 0xc0, RZ ;  /* 0x000000c0e6a47810 */ /* 0x040fe20007ffe0ff */
[C---:B------:R-:W-:Y:S01]  /*21fc0*/  VIADD R173, R230.reuse, 0xa0 ;  /* 0x000000a0e6ad7836 */ /* 0x040fe20000000000 */
[----:B------:R-:W-:Y:S01]  /*21fd0*/  SHF.R.S32.HI R165, RZ, 0x1f, R165 ;  /* 0x0000001fffa57819 */ /* 0x000fe200000114a5 */
[----:B------:R-:W-:Y:S01]  /*21fe0*/  VIADD R175, R230, 0x98 ;  /* 0x00000098e6af7836 */ /* 0x000fe20000000000 */
[----:B0-----:R-:W-:Y:S01]  /*21ff0*/  @P1 SHF.R.U32.HI R12, RZ, R6, R7 ;  /* 0x00000006ff0c1219 */ /* 0x001fe20000011607 */
[----:B------:R-:W-:Y:S01]  /*22000*/  IMAD.WIDE.U32 R6, R0, UR4, RZ ;  /* 0x0000000400067c25 */ /* 0x000fe2000f8e00ff */
[----:B------:R-:W-:Y:S01]  /*22010*/  ULDC.64 UR4, c[0x0][0xb38] ;  /* 0x0002ce0000047ab9 */ /* 0x000fe20000000a00 */
[----:B------:R-:W-:Y:S02]  /*22020*/  SHF.R.S32.HI R0, RZ, 0x1f, R10 ;  /* 0x0000001fff007819 */ /* 0x000fe4000001140a */
[----:B------:R-:W-:Y:S01]  /*22030*/  IMAD.IADD R7, R7, 0x1, R9 ;  /* 0x0000000107077824 */ /* 0x000fe200078e0209 */
[----:B------:R-:W-:Y:S01]  /*22040*/  SHF.R.S32.HI R9, RZ, 0x1f, R12 ;  /* 0x0000001fff097819 */ /* 0x000fe2000001140c */
[----:B------:R-:W-:Y:S01]  /*22050*/  VIADD R177, R230, 0x90 ;  /* 0x00000090e6b17836 */ /* 0x000fe20000000000 */
[----:B------:R-:W-:Y:S01]  /*22060*/  SHF.R.S32.HI R167, RZ, 0x1f, R167 ;  /* 0x0000001fffa77819 */ /* 0x000fe200000114a7 */
[----:B------:R-:W-:Y:S01]  /*22070*/  IMAD.WIDE.U32 R6, R158, UR4, R6 ;  /* 0x000000049e067c25 */ /* 0x000fe2000f8e0006 */
[----:B------:R-:W-:-:S02]  /*22080*/  SHF.R.S32.HI R169, RZ, 0x1f, R169 ;  /* 0x0000001fffa97819 */ /* 0x000fc400000114a9 */
[----:B------:R-:W-:Y:S01]  /*22090*/  SHF.R.S32.HI R171, RZ, 0x1f, R171 ;  /* 0x0000001fffab7819 */ /* 0x000fe200000114ab */
[----:B------:R-:W-:Y:S01]  /*220a0*/  IMAD R7, R158, UR5, R7 ;  /* 0x000000059e077c24 */ /* 0x000fe2000f8e0207 */
[----:B------:R-:W-:Y:S01]  /*220b0*/  ULDC.64 UR4, c[0x0][0xb40] ;  /* 0x0002d00000047ab9 */ /* 0x000fe20000000a00 */
[----:B------:R-:W-:Y:S01]  /*220c0*/  VIADD R179, R230, 0x88 ;  /* 0x00000088e6b37836 */ /* 0x000fe20000000000 */
[----:B------:R-:W-:Y:S01]  /*220d0*/  SHF.R.S32.HI R173, RZ, 0x1f, R173 ;  /* 0x0000001fffad7819 */ /* 0x000fe200000114ad */
[----:B------:R-:W-:Y:S01]  /*220e0*/  IMAD R0, R0, UR4, RZ ;  /* 0x0000000400007c24 */ /* 0x000fe2000f8e02ff */
[----:B------:R-:W-:Y:S01]  /*220f0*/  SHF.R.S32.HI R175, RZ, 0x1f, R175 ;  /* 0x0000001fffaf7819 */ /* 0x000fe200000114af */
[----:B------:R-:W-:Y:S01]  /*22100*/  IMAD.WIDE.U32 R6, R10, UR4, R6 ;  /* 0x000000040a067c25 */ /* 0x000fe2000f8e0006 */
[----:B------:R-:W-:Y:S02]  /*22110*/  SHF.R.S32.HI R177, RZ, 0x1f, R177 ;  /* 0x0000001fffb17819 */ /* 0x000fe400000114b1 */
[----:B------:R-:W-:Y:S01]  /*22120*/  IADD3 R178, R230, 0x88, RZ ;  /* 0x00000088e6b27810 */ /* 0x000fe20007ffe0ff */
[----:B------:R-:W-:Y:S01]  /*22130*/  IMAD R0, R10, UR5, R0 ;  /* 0x000000050a007c24 */ /* 0x000fe2000f8e0200 */
[----:B------:R-:W-:Y:S01]  /*22140*/  ULDC.64 UR4, c[0x0][0xb48] ;  /* 0x0002d20000047ab9 */ /* 0x000fe20000000a00 */
[C---:B------:R-:W-:Y:S01]  /*22150*/  VIADD R181, R230.reuse, 0x80 ;  /* 0x00000080e6b57836 */ /* 0x040fe20000000000 */
[----:B------:R-:W-:Y:S01]  /*22160*/  SHF.R.S32.HI R179, RZ, 0x1f, R179 ;  /* 0x0000001fffb37819 */ /* 0x000fe200000114b3 */
[----:B------:R-:W-:Y:S01]  /*22170*/  IMAD.IADD R7, R7, 0x1, R0 ;  /* 0x0000000107077824 */ /* 0x000fe200078e0200 */
[----:B------:R-:W-:Y:S01]  /*22180*/  SHF.R.S32.HI R185, RZ, 0x1f, R185 ;  /* 0x0000001fffb97819 */ /* 0x000fe200000114b9 */
[----:B------:R-:W-:Y:S01]  /*22190*/  IMAD.MOV R0, RZ, RZ, -R12 ;  /* 0x000000ffff007224 */ /* 0x000fe200078e0a0c */
[----:B------:R-:W-:Y:S01]  /*221a0*/  SHF.R.S32.HI R181, RZ, 0x1f, R181 ;  /* 0x0000001fffb57819 */ /* 0x000fe200000114b5 */
[----:B------:R-:W-:Y:S01]  /*221b0*/  IMAD.WIDE.U32 R6, R157, UR4, R6 ;  /* 0x000000049d067c25 */ /* 0x000fe2000f8e0006 */
[----:B------:R-:W-:-:S02]  /*221c0*/  IADD3 R192, R230, 0x50, RZ ;  /* 0x00000050e6c07810 */ /* 0x000fc40007ffe0ff */
[----:B------:R-:W-:Y:S01]  /*221d0*/  SHF.R.S32.HI R199, RZ, 0x1f, R199 ;  /* 0x0000001fffc77819 */ /* 0x000fe200000114c7 */
[----:B------:R-:W-:Y:S01]  /*221e0*/  IMAD R7, R157, UR5, R7 ;  /* 0x000000059d077c24 */ /* 0x000fe2000f8e0207 */
[----:B------:R-:W-:Y:S01]  /*221f0*/  ULDC.64 UR4, c[0x0][0xb30] ;  /* 0x0002cc0000047ab9 */ /* 0x000fe20000000a00 */
[----:B------:R-:W-:Y:S01]  /*22200*/  IMAD R0, R156, R0, R154 ;  /* 0x000000009c007224 */ /* 0x000fe200078e029a */
[C---:B------:R-:W-:Y:S01]  /*22210*/  IADD3 R157, R230.reuse, 0xe0, RZ ;  /* 0x000000e0e69d7810 */ /* 0x040fe20007ffe0ff */
[----:B------:R-:W-:Y:S01]  /*22220*/  IMAD R9, R9, UR4, RZ ;  /* 0x0000000409097c24 */ /* 0x000fe2000f8e02ff */
[----:B------:R-:W-:Y:S01]  /*22230*/  IADD3 R208, R230, 0x18, RZ ;  /* 0x00000018e6d07810 */ /* 0x000fe20007ffe0ff */
[C---:B------:R-:W-:Y:S01]  /*22240*/  IMAD.WIDE.U32 R6, R12.reuse, UR4, R6 ;  /* 0x000000040c067c25 */ /* 0x040fe2000f8e0006 */
[----:B------:R-:W-:Y:S02]  /*22250*/  SHF.R.S32.HI R10, RZ, 0x1f, R0 ;  /* 0x0000001fff0a7819 */ /* 0x000fe40000011400 */
[----:B------:R-:W-:Y:S01]  /*22260*/  SHF.R.S32.HI R157, RZ, 0x1f, R157 ;  /* 0x0000001fff9d7819 */ /* 0x000fe2000001149d */
[----:B------:R-:W-:Y:S01]  /*22270*/  IMAD R9, R12, UR5, R9 ;  /* 0x000000050c097c24 */ /* 0x000fe2000f8e0209 */
[----:B------:R-:W-:Y:S01]  /*22280*/  ULDC.64 UR4, c[0x0][0xb28] ;  /* 0x0002ca0000047ab9 */ /* 0x000fe20000000a00 */
[----:B------:R-:W-:Y:S01]  /*22290*/  VIADD R183, R230, 0x78 ;  /* 0x00000078e6b77836 */ /* 0x000fe20000000000 */
[----:B------:R-:W-:Y:S01]  /*222a0*/  SHF.R.S32.HI R214, RZ, 0x1f, R230 ;  /* 0x0000001fffd67819 */ /* 0x000fe200000114e6 */
[----:B------:R-:W-:-:S02]  /*222b0*/  IMAD.IADD R7, R7, 0x1, R9 ;  /* 0x0000000107077824 */ /* 0x000fc400078e0209 */
[----:B------:R-:W-:Y:S01]  /*222c0*/  IMAD R10, R10, UR4, RZ ;  /* 0x000000040a0a7c24 */ /* 0x000fe2000f8e02ff */
[----:B------:R-:W-:Y:S01]  /*222d0*/  SHF.R.S32.HI R183, RZ, 0x1f, R183 ;  /* 0x0000001fffb77819 */ /* 0x000fe200000114b7 */
[----:B------:R-:W-:-:S04]  /*222e0*/  IMAD.WIDE.U32 R6, R0, UR4, R6 ;  /* 0x0000000400067c25 */ /* 0x000fc8000f8e0006 */
[----:B------:R-:W-:Y:S01]  /*222f0*/  IMAD R10, R0, UR5, R10 ;  /* 0x00000005000a7c24 */ /* 0x000fe2000f8e020a */
[----:B------:R-:W-:Y:S01]  /*22300*/  ULDC.64 UR4, c[0x0][0xb00] ;  /* 0x0002c00000047ab9 */ /* 0x000fe20000000a00 */
[----:B------:R-:W-:Y:S01]  /*22310*/  VIADD R187, R230, 0x68 ;  /* 0x00000068e6bb7836 */ /* 0x000fe20000000000 */
[----:B------:R-:W-:Y:S01]  /*22320*/  LEA R0, P0, R6, UR4, 0x2 ;  /* 0x0000000406007c11 */ /* 0x000fe2000f8010ff */
[----:B------:R-:W-:Y:S02]  /*22330*/  IMAD.IADD R9, R7, 0x1, R10 ;  /* 0x0000000107097824 */ /* 0x000fe400078e020a */
[C---:B------:R-:W-:Y:S01]  /*22340*/  VIADD R189, R230.reuse, 0x60 ;  /* 0x00000060e6bd7836 */ /* 0x040fe20000000000 */
[----:B------:R-:W-:Y:S01]  /*22350*/  SHF.R.S32.HI R187, RZ, 0x1f, R187 ;  /* 0x0000001fffbb7819 */ /* 0x000fe200000114bb */
[----:B------:R-:W-:Y:S01]  /*22360*/  VIADD R191, R230, 0x58 ;  /* 0x00000058e6bf7836 */ /* 0x000fe20000000000 */
[----:B------:R-:W-:Y:S01]  /*22370*/  LEA.HI.X R9, R6, UR5, R9, 0x2, P0 ;  /* 0x0000000506097c11 */ /* 0x000fe200080f1409 */
[----:B------:R-:W-:Y:S01]  /*22380*/  VIADD R6, R16, 0x30820 ;  /* 0x0003082010067836 */ /* 0x000fe20000000000 */
[----:B------:R-:W-:Y:S01]  /*22390*/  ISETP.GE.AND P0, PT, R24, R8, PT ;  /* 0x000000081800720c */ /* 0x000fe20003f06270 */
[C---:B------:R-:W-:Y:S01]  /*223a0*/  VIADD R193, R230.reuse, 0x50 ;  /* 0x00000050e6c17836 */ /* 0x040fe20000000000 */
[----:B------:R0:W1:Y:S01]  /*223b0*/  SHFL.IDX PT, R24, R0, RZ, 0x1c1f ;  /* 0x001c1fff00187589 */ /* 0x00006200000e0000 */
[C---:B------:R-:W-:Y:S01]  /*223c0*/  VIADD R195, R230.reuse, 0x48 ;  /* 0x00000048e6c37836 */ /* 0x040fe20000000000 */
[----:B------:R-:W-:Y:S01]  /*223d0*/  PRMT R6, RZ, 0x654, R6 ;  /* 0x00000654ff067816 */ /* 0x000fe20000000006 */
[C---:B------:R-:W-:Y:S01]  /*223e0*/  VIADD R197, R230.reuse, 0x40 ;  /* 0x00000040e6c57836 */ /* 0x040fe20000000000 */
[----:B------:R0:W2:Y:S01]  /*223f0*/  SHFL.IDX PT, R10, R9, RZ, 0x1c1f ;  /* 0x001c1fff090a7589 */ /* 0x0000a200000e0000 */
[C---:B------:R-:W-:Y:S01]  /*22400*/  VIADD R203, R230.reuse, 0x30 ;  /* 0x00000030e6cb7836 */ /* 0x040fe20000000000 */
[----:B------:R0:W-:Y:S01]  /*22410*/  SYNCS.ARRIVE.TRANS64.RED.A1T0 RZ, [R6+URZ], RZ ;  /* 0x000000ff06ff79a7 */ /* 0x0001e2000810043f */
        /* <DEDUP_REMOVED lines=22> */
[----:B------:R-:W-:-:S02]  /*22580*/  VIADD R166, R230, 0xb8 ;  /* 0x000000b8e6a67836 */ /* 0x000fc40000000000 */
[C---:B------:R-:W-:Y:S02]  /*22590*/  VIADD R168, R230.reuse, 0xb0 ;  /* 0x000000b0e6a87836 */ /* 0x040fe40000000000 */
[C---:B------:R-:W-:Y:S02]  /*225a0*/  VIADD R170, R230.reuse, 0xa8 ;  /* 0x000000a8e6aa7836 */ /* 0x040fe40000000000 */
[C---:B------:R-:W-:Y:S02]  /*225b0*/  VIADD R172, R230.reuse, 0xa0 ;  /* 0x000000a0e6ac7836 */ /* 0x040fe40000000000 */
[C---:B------:R-:W-:Y:S02]  /*225c0*/  VIADD R174, R230.reuse, 0x98 ;  /* 0x00000098e6ae7836 */ /* 0x040fe40000000000 */
[C---:B------:R-:W-:Y:S02]  /*225d0*/  VIADD R176, R230.reuse, 0x90 ;  /* 0x00000090e6b07836 */ /* 0x040fe40000000000 */
        /* <DEDUP_REMOVED lines=13> */
[----:B------:R-:W-:Y:S01]  /*226b0*/  VIADD R212, R230, 0x8 ;  /* 0x00000008e6d47836 */ /* 0x000fe20000000000 */
[----:B012---:R-:W-:Y:S06]  /*226c0*/  @P0 BRA `(.L_x_1812) ;  /* 0x0000000800080947 */ /* 0x007fec0003800000 */
[----:B------:R-:W-:Y:S01]  /*226d0*/  ULDC UR4, c[0x0][0xac8] ;  /* 0x0002b20000047ab9 */ /* 0x000fe20000000800 */
[----:B------:R-:W-:Y:S01]  /*226e0*/  ULDC.64 UR6, c[0x0][0x208] ;  /* 0x0000820000067ab9 */ /* 0x000fe20000000a00 */
[----:B------:R-:W-:Y:S02]  /*226f0*/  ISETP.GE.AND P0, PT, R230, UR4, PT ;  /* 0x00000004e6007c0c */ /* 0x000fe4000bf06270 */
[----:B------:R-:W-:Y:S02]  /*22700*/  ISETP.GE.AND P5, PT, R190, UR4, PT ;  /* 0x00000004be007c0c */ /* 0x000fe4000bfa6270 */
[----:B------:R-:W-:Y:S02]  /*22710*/  ISETP.GE.AND P4, PT, R188, UR4, PT ;  /* 0x00000004bc007c0c */ /* 0x000fe4000bf86270 */
[----:B------:R-:W-:-:S07]  /*22720*/  ISETP.GE.AND P3, PT, R186, UR4, PT ;  /* 0x00000004ba007c0c */ /* 0x000fce000bf66270 */
[----:B------:R-:W-:-:S04]  /*22730*/  @!P0 LEA R6, P1, R230, R24, 0x2 ;  /* 0x00000018e6068211 */ /* 0x000fc800078210ff */
[----:B------:R-:W-:-:S05]  /*22740*/  @!P0 LEA.HI.X R7, R230, R10, R214, 0x2, P1 ;  /* 0x0000000ae6078211 */ /* 0x000fca00008f14d6 */
        /* <DEDUP_REMOVED lines=55> */
[----:B-1----:R-:W-:Y:S02]  /*22ac0*/  @!P1 LEA R12, P5, R182, R24, 0x2 ;  /* 0x00000018b60c9211 */ /* 0x002fe400078a10ff */
[----:B------:R-:W-:-:S02]  /*22ad0*/  @!P0 LEA.HI.X R7, R184, R10, R185, 0x2, P4 ;  /* 0x0000000ab8078211 */ /* 0x000fc400020f14b9 */
[----:B------:R-:W-:Y:S02]  /*22ae0*/  ISETP.GE.AND P4, PT, R176, UR4, PT ;  /* 0x00000004b0007c0c */ /* 0x000fe4000bf86270 */
[----:B------:R-:W-:Y:S01]  /*22af0*/  @!P1 LEA.HI.X R13, R182, R10, R183, 0x2, P5 ;  /* 0x0000000ab60d9211 */ /* 0x000fe200028f14b7 */
[----:B------:R0:W-:Y:S01]  /*22b00*/  @!P0 ST.E.64 desc[UR6][R6.64], R80 ;  /* 0x0000005006008985 */ /* 0x0001e2000c101b06 */
[----:B--2---:R-:W-:Y:S02]  /*22b10*/  @!P2 LEA R14, P6, R180, R24, 0x2 ;  /* 0x00000018b40ea211 */ /* 0x004fe400078c10ff */
[----:B------:R-:W-:Y:S01]  /*22b20*/  ISETP.GE.AND P5, PT, R174, UR4, PT ;  /* 0x00000004ae007c0c */ /* 0x000fe2000bfa6270 */
[----:B------:R1:W-:Y:S01]  /*22b30*/  @!P1 ST.E.64 desc[UR6][R12.64], R84 ;  /* 0x000000540c009985 */ /* 0x0003e2000c101b06 */
[----:B------:R-:W-:Y:S02]  /*22b40*/  @!P2 LEA.HI.X R15, R180, R10, R181, 0x2, P6 ;  /* 0x0000000ab40fa211 */ /* 0x000fe400030f14b5 */
[----:B------:R-:W-:-:S03]  /*22b50*/  ISETP.GE.AND P1, PT, R170, UR4, PT ;  /* 0x00000004aa007c0c */ /* 0x000fc6000bf26270 */
[----:B------:R2:W-:Y:S01]  /*22b60*/  @!P2 ST.E.64 desc[UR6][R14.64], R88 ;  /* 0x000000580e00a985 */ /* 0x0005e2000c101b06 */
[----:B------:R-:W-:Y:S02]  /*22b70*/  ISETP.GE.AND P2, PT, R172, UR4, PT ;  /* 0x00000004ac007c0c */ /* 0x000fe4000bf46270 */
[-C--:B0-----:R-:W-:Y:S02]  /*22b80*/  @!P3 LEA R6, P6, R178, R24.reuse, 0x2 ;  /* 0x00000018b206b211 */ /* 0x081fe400078c10ff */
[----:B-1----:R-:W-:Y:S02]  /*22b90*/  @!P4 LEA R12, P0, R176, R24, 0x2 ;  /* 0x00000018b00cc211 */ /* 0x002fe400078010ff */
[-C--:B------:R-:W-:Y:S02]  /*22ba0*/  @!P3 LEA.HI.X R7, R178, R10.reuse, R179, 0x2, P6 ;  /* 0x0000000ab207b211 */ /* 0x080fe400030f14b3 */
[----:B------:R-:W-:Y:S02]  /*22bb0*/  @!P4 LEA.HI.X R13, R176, R10, R177, 0x2, P0 ;  /* 0x0000000ab00dc211 */ /* 0x000fe400000f14b1 */
[----:B--2---:R-:W-:Y:S01]  /*22bc0*/  @!P5 LEA R14, P6, R174, R24, 0x2 ;  /* 0x00000018ae0ed211 */ /* 0x004fe200078c10ff */
[----:B------:R0:W-:Y:S01]  /*22bd0*/  @!P3 ST.E.64 desc[UR6][R6.64], R92 ;  /* 0x0000005c0600b985 */ /* 0x0001e2000c101b06 */
[----:B------:R-:W-:-:S02]  /*22be0*/  ISETP.GE.AND P0, PT, R168, UR4, PT ;  /* 0x00000004a8007c0c */ /* 0x000fc4000bf06270 */
[----:B------:R-:W-:Y:S01]  /*22bf0*/  @!P5 LEA.HI.X R15, R174, R10, R175, 0x2, P6 ;  /* 0x0000000aae0fd211 */ /* 0x000fe200030f14af */
[----:B------:R-:W-:Y:S01]  /*22c00*/  @!P4 ST.E.64 desc[UR6][R12.64], R96 ;  /* 0x000000600c00c985 */ /* 0x000fe2000c101b06 */
[----:B------:R-:W-:-:S03]  /*22c10*/  ISETP.GE.AND P4, PT, R164, UR4, PT ;  /* 0x00000004a4007c0c */ /* 0x000fc6000bf86270 */
[----:B------:R1:W-:Y:S01]  /*22c20*/  @!P5 ST.E.64 desc[UR6][R14.64], R2 ;  /* 0x000000020e00d985 */ /* 0x0003e2000c101b06 */
[----:B------:R-:W-:Y:S02]  /*22c30*/  ISETP.GE.AND P5, PT, R166, UR4, PT ;  /* 0x00000004a6007c0c */ /* 0x000fe4000bfa6270 */
[----:B0-----:R-:W-:-:S04]  /*22c40*/  @!P1 LEA R6, P3, R170, R24, 0x2 ;  /* 0x00000018aa069211 */ /* 0x001fc800078610ff */
[----:B------:R-:W-:Y:S02]  /*22c50*/  @!P1 LEA.HI.X R7, R170, R10, R171, 0x2, P3 ;  /* 0x0000000aaa079211 */ /* 0x000fe400018f14ab */
[----:B------:R-:W-:Y:S02]  /*22c60*/  ISETP.GE.AND P3, PT, R162, UR4, PT ;  /* 0x00000004a2007c0c */ /* 0x000fe4000bf66270 */
[----:B-1----:R-:W-:-:S04]  /*22c70*/  @!P2 LEA R2, P6, R172, R24, 0x2 ;  /* 0x00000018ac02a211 */ /* 0x002fc800078c10ff */
        /* <DEDUP_REMOVED lines=10> */
[----:B--2---:R-:W-:Y:S02]  /*22d20*/  @!P3 LEA R12, P6, R162, R24, 0x2 ;  /* 0x00000018a20cb211 */ /* 0x004fe400078c10ff */
[----:B------:R-:W-:Y:S01]  /*22d30*/  ISETP.GE.AND P1, PT, R158, UR4, PT ;  /* 0x000000049e007c0c */ /* 0x000fe2000bf26270 */
[----:B------:R0:W-:Y:S01]  /*22d40*/  @!P5 ST.E.64 desc[UR6][R2.64], R116 ;  /* 0x000000740200d985 */ /* 0x0001e2000c101b06 */
[-C--:B------:R-:W-:Y:S02]  /*22d50*/  @!P4 LEA.HI.X R7, R164, R10.reuse, R165, 0x2, P2 ;  /* 0x0000000aa407c211 */ /* 0x080fe400010f14a5 */
[----:B------:R-:W-:Y:S02]  /*22d60*/  @!P3 LEA.HI.X R13, R162, R10, R163, 0x2, P6 ;  /* 0x0000000aa20db211 */ /* 0x000fe400030f14a3 */
[----:B------:R-:W-:Y:S01]  /*22d70*/  ISETP.GE.AND P2, PT, R152, UR4, PT ;  /* 0x0000000498007c0c */ /* 0x000fe2000bf46270 */
[----:B------:R1:W-:Y:S01]  /*22d80*/  @!P4 ST.E.64 desc[UR6][R6.64], R120 ;  /* 0x000000780600c985 */ /* 0x0003e2000c101b06 */
[----:B------:R-:W-:-:S03]  /*22d90*/  ISETP.GE.AND P4, PT, R156, UR4, PT ;  /* 0x000000049c007c0c */ /* 0x000fc6000bf86270 */
[----:B------:R2:W-:Y:S01]  /*22da0*/  @!P3 ST.E.64 desc[UR6][R12.64], R124 ;  /* 0x0000007c0c00b985 */ /* 0x0005e2000c101b06 */
[----:B------:R-:W-:Y:S02]  /*22db0*/  ISETP.GE.AND P3, PT, R154, UR4, PT ;  /* 0x000000049a007c0c */ /* 0x000fe4000bf66270 */
[----:B0-----:R-:W-:-:S04]  /*22dc0*/  @!P0 LEA R2, P5, R160, R24, 0x2 ;  /* 0x00000018a0028211 */ /* 0x001fc800078a10ff */
[----:B------:R-:W-:Y:S02]  /*22dd0*/  @!P0 LEA.HI.X R3, R160, R10, R161, 0x2, P5 ;  /* 0x0000000aa0038211 */ /* 0x000fe400028f14a1 */
[----:B------:R-:W-:Y:S02]  /*22de0*/  ISETP.GE.AND P5, PT, R100, UR4, PT ;  /* 0x0000000464007c0c */ /* 0x000fe4000bfa6270 */
[C---:B-1----:R-:W-:Y:S01]  /*22df0*/  @!P1 LEA R6, P6, R158.reuse, R24, 0x2 ;  /* 0x000000189e069211 */ /* 0x042fe200078c10ff */
[----:B------:R0:W-:Y:S03]  /*22e00*/  @!P0 ST.E.64 desc[UR6][R2.64], R128 ;  /* 0x0000008002008985 */ /* 0x0001e6000c101b06 */
[----:B------:R-:W-:Y:S02]  /*22e10*/  @!P1 LEA.HI.X R7, R158, R10, R159, 0x2, P6 ;  /* 0x0000000a9e079211 */ /* 0x000fe400030f149f */
[----:B--2---:R-:W-:-:S03]  /*22e20*/  @!P3 LEA R12, P6, R154, R24, 0x2 ;  /* 0x000000189a0cb211 */ /* 0x004fc600078c10ff */
[----:B------:R1:W-:Y:S01]  /*22e30*/  @!P1 ST.E.64 desc[UR6][R6.64], R132 ;  /* 0x0000008406009985 */ /* 0x0003e2000c101b06 */
[----:B------:R-:W-:Y:S02]  /*22e40*/  @!P3 LEA.HI.X R13, R154, R10, R155, 0x2, P6 ;  /* 0x0000000a9a0db211 */ /* 0x000fe400030f149b */
[----:B0-----:R-:W-:-:S04]  /*22e50*/  @!P4 LEA R2, P0, R156, R24, 0x2 ;  /* 0x000000189c02c211 */ /* 0x001fc800078010ff */
[----:B------:R-:W-:Y:S02]  /*22e60*/  @!P4 LEA.HI.X R3, R156, R10, R157, 0x2, P0 ;  /* 0x0000000a9c03c211 */ /* 0x000fe400000f149d */
[-C--:B------:R-:W-:Y:S02]  /*22e70*/  @!P5 LEA R14, P0, R100, R24.reuse, 0x2 ;  /* 0x00000018640ed211 */ /* 0x080fe400078010ff */
[----:B-1----:R-:W-:Y:S01]  /*22e80*/  @!P2 LEA R6, P1, R152, R24, 0x2 ;  /* 0x000000189806a211 */ /* 0x002fe200078210ff */
[----:B------:R0:W-:Y:S01]  /*22e90*/  @!P4 ST.E.64 desc[UR6][R2.64], R136 ;  /* 0x000000880200c985 */ /* 0x0001e2000c101b06 */
[-C--:B------:R-:W-:Y:S02]  /*22ea0*/  @!P5 LEA.HI.X R15, R100, R10.reuse, R101, 0x2, P0 ;  /* 0x0000000a640fd211 */ /* 0x080fe400000f1465 */
[----:B------:R-:W-:Y:S01]  /*22eb0*/  @!P2 LEA.HI.X R7, R152, R10, R153, 0x2, P1 ;  /* 0x0000000a9807a211 */ /* 0x000fe200008f1499 */
[----:B------:R0:W-:Y:S04]  /*22ec0*/  @!P3 ST.E.64 desc[UR6][R12.64], R140 ;  /* 0x0000008c0c00b985 */ /* 0x0001e8000c101b06 */
[----:B------:R0:W-:Y:S04]  /*22ed0*/  @!P2 ST.E.64 desc[UR6][R6.64], R144 ;  /* 0x000000900600a985 */ /* 0x0001e8000c101b06 */
[----:B------:R0:W-:Y:S02]  /*22ee0*/  @!P5 ST.E.64 desc[UR6][R14.64], R148 ;  /* 0x000000940e00d985 */ /* 0x0001e4000c101b06 */
.L_x_1812:
[----:B------:R-:W-:Y:S05]  /*22ef0*/  BSYNC B1 ;  /* 0x0000000000017941 */ /* 0x000fea0003800000 */
.L_x_1811:
[----:B------:R-:W-:Y:S01]  /*22f00*/  ISETP.GE.AND P0, PT, R11, R8, PT ;  /* 0x000000080b00720c */ /* 0x000fe20003f06270 */
[----:B------:R-:W1:Y:S04]  /*22f10*/  SHFL.IDX PT, R9, R9, 0x1, 0x1c1f ;  /* 0x003c1f0009097f89 */ /* 0x000e6800000e0000 */
[----:B------:R-:W2:Y:S08]  /*22f20*/  SHFL.IDX PT, R0, R0, 0x1, 0x1c1f ;  /* 0x003c1f0000007f89 */ /* 0x000eb000000e0000 */
[----:B------:R-:W-:Y:S05]  /*22f30*/  @P0 BRA `(.L_x_1810) ;  /* 0x0000001400d00947 */ /* 0x000fea0003800000 */
[----:B------:R-:W-:Y:S01]  /*22f40*/  ULDC UR4, c[0x0][0xac8] ;  /* 0x0002b20000047ab9 */ /* 0x000fe20000000800 */
[----:B------:R-:W-:Y:S01]  /*22f50*/  ULDC.64 UR6, c[0x0][0x208] ;  /* 0x0000820000067ab9 */ /* 0x000fe20000000a00 */
[----:B------:R-:W-:Y:S02]  /*22f60*/  ISETP.GE.AND P4, PT, R230, UR4, PT ;  /* 0x00000004e6007c0c */ /* 0x000fe4000bf86270 */
[----:B------:R-:W-:Y:S02]  /*22f70*/  ISETP.GE.AND P2, PT, R212, UR4, PT ;  /* 0x00000004d4007c0c */ /* 0x000fe4000bf46270 */
[----:B------:R-:W-:Y:S02]  /*22f80*/  ISETP.GE.AND P1, PT, R210, UR4, PT ;  /* 0x00000004d2007c0c */ /* 0x000fe4000bf26270 */
[----:B------:R-:W-:-:S07]  /*22f90*/  ISETP.GE.AND P0, PT, R208, UR4, PT ;  /* 0x00000004d0007c0c */ /* 0x000fce000bf06270 */
[----:B0-2---:R-:W-:-:S04]  /*22fa0*/  @!P4 LEA R2, P3, R230, R0, 0x2 ;  /* 0x00000000e602c211 */ /* 0x005fc800078610ff */
[----:B-1----:R-:W-:Y:S02]  /*22fb0*/  @!P4 LEA.HI.X R3, R230, R9, R214, 0x2, P3 ;  /* 0x00000009e603c211 */ /* 0x002fe400018f14d6 */
[----:B------:R-:W-:-:S03]  /*22fc0*/  ISETP.GE.AND P3, PT, R206, UR4, PT ;  /* 0x00000004ce007c0c */ /* 0x000fc6000bf66270 */
[----:B------:R0:W-:Y:S01]  /*22fd0*/  @!P4 ST.E.64 desc[UR6][R2.64], R4 ;  /* 0x000000040200c985 */ /* 0x0001e2000c101b06 */
[----:B------:R-:W-:Y:S02]  /*22fe0*/  ISETP.GE.AND P4, PT, R204, UR4, PT ;  /* 0x00000004cc007c0c */ /* 0x000fe4000bf86270 */
[-C--:B0-----:R-:W-:Y:S02]  /*22ff0*/  @!P2 LEA R2, P6, R212, R0.reuse, 0x2 ;  /* 0x00000000d402a211 */ /* 0x081fe400078c10ff */
[-C--:B------:R-:W-:Y:S02]  /*23000*/  @!P1 LEA R4, P5, R210, R0.reuse, 0x2 ;  /* 0x00000000d2049211 */ /* 0x080fe400078a10ff */
[-C--:B------:R-:W-:Y:S02]  /*23010*/  @!P2 LEA.HI.X R3, R212, R9.reuse, R213, 0x2, P6 ;  /* 0x00000009d403a211 */ /* 0x080fe400030f14d5 */
[----:B------:R-:W-:Y:S02]  /*23020*/  @!P0 LEA R6, P6, R208, R0, 0x2 ;  /* 0x00000000d0068211 */ /* 0x000fe400078c10ff */
[----:B------:R-:W-:Y:S01]  /*23030*/  @!P1 LEA.HI.X R5, R210, R9, R211, 0x2, P5 ;  /* 0x00000009d2059211 */ /* 0x000fe200028f14d3 */
[----:B------:R0:W-:Y:S01]  /*23040*/  @!P2 ST.E.64 desc[UR6][R2.64], R30 ;  /* 0x0000001e0200a985 */ /* 0x0001e2000c101b06 */
[----:B------:R-:W-:-:S02]  /*23050*/  ISETP.GE.AND P5, PT, R202, UR4, PT ;  /* 0x00000004ca007c0c */ /* 0x000fc4000bfa6270 */
[----:B------:R-:W-:Y:S01]  /*23060*/  @!P0 LEA.HI.X R7, R208, R9, R209, 0x2, P6 ;  /* 0x00000009d0078211 */ /* 0x000fe200030f14d1 */
[----:B------:R1:W-:Y:S04]  /*23070*/  @!P1 ST.E.64 desc[UR6][R4.64], R34 ;  /* 0x0000002204009985 */ /* 0x0003e8000c101b06 */
[----:B------:R2:W-:Y:S01]  /*23080*/  @!P0 ST.E.64 desc[UR6][R6.64], R38 ;  /* 0x0000002606008985 */ /* 0x0005e2000c101b06 */
[----:B------:R-:W-:Y:S02]  /*23090*/  ISETP.GE.AND P0, PT, R198, UR4, PT ;  /* 0x00000004c6007c0c */ /* 0x000fe4000bf06270 */
[-C--:B0-----:R-:W-:Y:S02]  /*230a0*/  @!P3 LEA R2, P1, R206, R0.reuse, 0x2 ;  /* 0x00000000ce02b211 */ /* 0x081fe400078210ff */
[----:B-1----:R-:W-:-:S02]  /*230b0*/  @!P4 LEA R4, P2, R204, R0, 0x2 ;  /* 0x00000000cc04c211 */ /* 0x002fc400078410ff */
[-C--:B------:R-:W-:Y:S02]  /*230c0*/  @!P3 LEA.HI.X R3, R206, R9.reuse, R207, 0x2, P1 ;  /* 0x00000009ce03b211 */ /* 0x080fe400008f14cf */
[----:B------:R-:W-:Y:S02]  /*230d0*/  ISETP.GE.AND P1, PT, R196, UR4, PT ;  /* 0x00000004c4007c0c */ /* 0x000fe4000bf26270 */
[----:B------:R-:W-:Y:S01]  /*230e0*/  @!P4 LEA.HI.X R5, R204, R9, R205, 0x2, P2 ;  /* 0x00000009cc05c211 */ /* 0x000fe200010f14cd */
[----:B------:R0:W-:Y:S01]  /*230f0*/  @!P3 ST.E.64 desc[UR6][R2.64], R42 ;  /* 0x0000002a0200b985 */ /* 0x0001e2000c101b06 */
[----:B------:R-:W-:Y:S02]  /*23100*/  ISETP.GE.AND P2, PT, R194, UR4, PT ;  /* 0x00000004c2007c0c */ /* 0x000fe4000bf46270 */
[----:B--2---:R-:W-:Y:S01]  /*23110*/  @!P5 LEA R6, P6, R202, R0, 0x2 ;  /* 0x00000000ca06d211 */ /* 0x004fe200078c10ff */
[----:B------:R1:W-:Y:S01]  /*23120*/  @!P4 ST.E.64 desc[UR6][R4.64], R46 ;  /* 0x0000002e0400c985 */ /* 0x0003e2000c101b06 */
[----:B------:R-:W-:-:S02]  /*23130*/  ISETP.GE.AND P3, PT, R192, UR4, PT ;  /* 0x00000004c0007c0c */ /* 0x000fc4000bf66270 */
[----:B------:R-:W-:Y:S02]  /*23140*/  @!P5 LEA.HI.X R7, R202, R9, R203, 0x2, P6 ;  /* 0x00000009ca07d211 */ /* 0x000fe400030f14cb */
[----:B------:R-:W-:-:S03]  /*23150*/  ISETP.GE.AND P4, PT, R190, UR4, PT ;  /* 0x00000004be007c0c */ /* 0x000fc6000bf86270 */
[----:B------:R2:W-:Y:S01]  /*23160*/  @!P5 ST.E.64 desc[UR6][R6.64], R50 ;  /* 0x000000320600d985 */ /* 0x0005e2000c101b06 */
[-C--:B0-----:R-:W-:Y:S02]  /*23170*/  @!P0 LEA R2, P6, R198, R0.reuse, 0x2 ;  /* 0x00000000c6028211 */ /* 0x081fe400078c10ff */
[-C--:B-1----:R-:W-:Y:S02]  /*23180*/  @!P1 LEA R4, P5, R196, R0.reuse, 0x2 ;  /* 0x00000000c4049211 */ /* 0x082fe400078a10ff */
[-C--:B------:R-:W-:Y:S02]  /*23190*/  @!P0 LEA.HI.X R3, R198, R9.reuse, R199, 0x2, P6 ;  /* 0x00000009c6038211 */ /* 0x080fe400030f14c7 */
[----:B------:R-:W-:Y:S02]  /*231a0*/  @!P1 LEA.HI.X R5, R196, R9, R197, 0x2, P5 ;  /* 0x00000009c4059211 */ /* 0x000fe400028f14c5 */
[----:B------:R-:W-:Y:S01]  /*231b0*/  ISETP.GE.AND P5, PT, R188, UR4, PT ;  /* 0x00000004bc007c0c */ /* 0x000fe2000bfa6270 */
[----:B------:R0:W-:Y:S01]  /*231c0*/  @!P0 ST.E.64 desc[UR6][R2.64], R54 ;  /* 0x0000003602008985 */ /* 0x0001e2000c101b06 */
[----:B--2---:R-:W-:-:S02]  /*231d0*/  @!P2 LEA R6, P6, R194, R0, 0x2 ;  /* 0x00000000c206a211 */ /* 0x004fc400078c10ff */
[----:B------:R-:W-:Y:S01]  /*231e0*/  ISETP.GE.AND P0, PT, R186, UR4, PT ;  /* 0x00000004ba007c0c */ /* 0x000fe2000bf06270 */
[----:B------:R1:W-:Y:S01]  /*231f0*/  @!P1 ST.E.64 desc[UR6][R4.64], R58 ;  /* 0x0000003a04009985 */ /* 0x0003e2000c101b06 */
        /* <DEDUP_REMOVED lines=14> */
[----:B0-----:R-:W-:-:S04]  /*232e0*/  @!P0 LEA R2, P4, R186, R0, 0x2 ;  /* 0x00000000ba028211 */ /* 0x001fc800078810ff */
[-C--:B------:R-:W-:Y:S02]  /*232f0*/  @!P0 LEA.HI.X R3, R186, R9.reuse, R187, 0x2, P4 ;  /* 0x00000009ba038211 */ /* 0x080fe400020f14bb */
[----:B------:R-:W-:Y:S02]  /*23300*/  ISETP.GE.AND P4, PT, R178, UR4, PT ;  /* 0x00000004b2007c0c */ /* 0x000fe4000bf86270 */
[-C--:B-1----:R-:W-:Y:S01]  /*23310*/  @!P1 LEA R4, P3, R184, R0.reuse, 0x2 ;  /* 0x00000000b8049211 */ /* 0x082fe200078610ff */
[----:B------:R0:W-:Y:S01]  /*23320*/  @!P0 ST.E.64 desc[UR6][R2.64], R78 ;  /* 0x0000004e02008985 */ /* 0x0001e2000c101b06 */
[----:B--2---:R-:W-:Y:S02]  /*23330*/  @!P2 LEA R6, P6, R182, R0, 0x2 ;  /* 0x00000000b606a211 */ /* 0x004fe400078c10ff */
        /* <DEDUP_REMOVED lines=9> */
[----:B-1----:R-:W-:-:S03]  /*233d0*/  @!P4 LEA R4, P0, R178, R0, 0x2 ;  /* 0x00000000b204c211 */ /* 0x002fc600078010ff */
[----:B------:R0:W-:Y:S01]  /*233e0*/  @!P5 ST.E.64 desc[UR6][R2.64], R90 ;  /* 0x0000005a0200d985 */ /* 0x0001e2000c101b06 */
[----:B------:R-:W-:Y:S02]  /*233f0*/  ISETP.GE.AND P5, PT, R168, UR4, PT ;  /* 0x00000004a8007c0c */ /* 0x000fe4000bfa6270 */
[-C--:B------:R-:W-:Y:S02]  /*23400*/  @!P4 LEA.HI.X R5, R178, R9.reuse, R179, 0x2, P0 ;  /* 0x00000009b205c211 */ /* 0x080fe400000f14b3 */
[----:B------:R-:W-:Y:S02]  /*23410*/  ISETP.GE.AND P0, PT, R170, UR4, PT ;  /* 0x00000004aa007c0c */ /* 0x000fe4000bf06270 */
[----:B--2---:R-:W-:Y:S01]  /*23420*/  @!P3 LEA R6, P6, R176, R0, 0x2 ;  /* 0x00000000b006b211 */ /* 0x004fe200078c10ff */
[----:B------:R1:W-:Y:S01]  /*23430*/  @!P4 ST.E.64 desc[UR6][R4.64], R94 ;  /* 0x0000005e0400c985 */ /* 0x0003e2000c101b06 */
[----:B------:R-:W-:Y:S02]  /*23440*/  ISETP.GE.AND P4, PT, R166, UR4, PT ;  /* 0x00000004a6007c0c */ /* 0x000fe4000bf86270 */
[----:B------:R-:W-:-:S02]  /*23450*/  @!P3 LEA.HI.X R7, R176, R9, R177, 0x2, P6 ;  /* 0x00000009b007b211 */ /* 0x000fc400030f14b1 */
[----:B0-----:R-:W-:-:S03]  /*23460*/  @!P2 LEA R2, P6, R174, R0, 0x2 ;  /* 0x00000000ae02a211 */ /* 0x001fc600078c10ff */
[----:B------:R0:W-:Y:S01]  /*23470*/  @!P3 ST.E.64 desc[UR6][R6.64], R98 ;  /* 0x000000620600b985 */ /* 0x0001e2000c101b06 */
[----:B------:R-:W-:Y:S02]  /*23480*/  @!P2 LEA.HI.X R3, R174, R9, R175, 0x2, P6 ;  /* 0x00000009ae03a211 */ /* 0x000fe400030f14af */
[----:B-1----:R-:W-:-:S03]  /*23490*/  @!P1 LEA R4, P3, R172, R0, 0x2 ;  /* 0x00000000ac049211 */ /* 0x002fc600078610ff */
[----:B------:R1:W-:Y:S01]  /*234a0*/  @!P2 ST.E.64 desc[UR6][R2.64], R102 ;  /* 0x000000660200a985 */ /* 0x0003e2000c101b06 */
[-C--:B------:R-:W-:Y:S02]  /*234b0*/  @!P1 LEA.HI.X R5, R172, R9.reuse, R173, 0x2, P3 ;  /* 0x00000009ac059211 */ /* 0x080fe400018f14ad */
[----:B------:R-:W-:Y:S02]  /*234c0*/  ISETP.GE.AND P3, PT, R164, UR4, PT ;  /* 0x00000004a4007c0c */ /* 0x000fe4000bf66270 */
[CC--:B0-----:R-:W-:Y:S01]  /*234d0*/  @!P0 LEA R6, P6, R170.reuse, R0.reuse, 0x2 ;  /* 0x00000000aa068211 */ /* 0x0c1fe200078c10ff */
[----:B------:R0:W-:Y:S03]  /*234e0*/  @!P1 ST.E.64 desc[UR6][R4.64], R106 ;  /* 0x0000006a04009985 */ /* 0x0001e6000c101b06 */
[----:B------:R-:W-:Y:S02]  /*234f0*/  @!P0 LEA.HI.X R7, R170, R9, R171, 0x2, P6 ;  /* 0x00000009aa078211 */ /* 0x000fe400030f14ab */
[----:B-1----:R-:W-:-:S03]  /*23500*/  @!P5 LEA R2, P1, R168, R0, 0x2 ;  /* 0x00000000a802d211 */ /* 0x002fc600078210ff */
        /* <DEDUP_REMOVED lines=8> */
[-C--:B-1----:R-:W-:Y:S01]  /*23590*/  @!P3 LEA R6, P6, R164, R0.reuse, 0x2 ;  /* 0x00000000a406b211 */ /* 0x082fe200078c10ff */
[----:B------:R1:W-:Y:S01]  /*235a0*/  @!P4 ST.E.64 desc[UR6][R4.64], R118 ;  /* 0x000000760400c985 */ /* 0x0003e2000c101b06 */
[----:B------:R-:W-:Y:S02]  /*235b0*/  ISETP.GE.AND P4, PT, R158, UR4, PT ;  /* 0x000000049e007c0c */ /* 0x000fe4000bf86270 */
[----:B------:R-:W-:Y:S02]  /*235c0*/  @!P3 LEA.HI.X R7, R164, R9, R165, 0x2, P6 ;  /* 0x00000009a407b211 */ /* 0x000fe400030f14a5 */
[----:B0-----:R-:W-:-:S03]  /*235d0*/  @!P1 LEA R2, P6, R160, R0, 0x2 ;  /* 0x00000000a0029211 */ /* 0x001fc600078c10ff */
[----:B------:R0:W-:Y:S01]  /*235e0*/  @!P3 ST.E.64 desc[UR6][R6.64], R122 ;  /* 0x0000007a0600b985 */ /* 0x0001e2000c101b06 */
[----:B------:R-:W-:Y:S02]  /*235f0*/  ISETP.GE.AND P3, PT, R156, UR4, PT ;  /* 0x000000049c007c0c */ /* 0x000fe4000bf66270 */
[----:B------:R-:W-:Y:S02]  /*23600*/  @!P1 LEA.HI.X R3, R160, R9, R161, 0x2, P6 ;  /* 0x00000009a0039211 */ /* 0x000fe400030f14a1 */
[----:B-1----:R-:W-:-:S04]  /*23610*/  @!P0 LEA R4, P5, R162, R0, 0x2 ;  /* 0x00000000a2048211 */ /* 0x002fc800078a10ff */
[----:B------:R-:W-:Y:S02]  /*23620*/  @!P0 LEA.HI.X R5, R162, R9, R163, 0x2, P5 ;  /* 0x00000009a2058211 */ /* 0x000fe400028f14a3 */
[----:B------:R-:W-:-:S03]  /*23630*/  ISETP.GE.AND P5, PT, R152, UR4, PT ;  /* 0x0000000498007c0c */ /* 0x000fc6000bfa6270 */
[----:B------:R1:W-:Y:S04]  /*23640*/  @!P0 ST.E.64 desc[UR6][R4.64], R126 ;  /* 0x0000007e04008985 */ /* 0x0003e8000c101b06 */
[----:B------:R2:W-:Y:S01]  /*23650*/  @!P1 ST.E.64 desc[UR6][R2.64], R130 ;  /* 0x0000008202009985 */ /* 0x0005e2000c101b06 */
[----:B0-----:R-:W-:-:S04]  /*23660*/  @!P2 LEA R6, P1, R154, R0, 0x2 ;  /* 0x000000009a06a211 */ /* 0x001fc800078210ff */
[----:B------:R-:W-:Y:S02]  /*23670*/  @!P2 LEA.HI.X R7, R154, R9, R155, 0x2, P1 ;  /* 0x000000099a07a211 */ /* 0x000fe400008f149b */
[----:B-1----:R-:W-:-:S04]  /*23680*/  @!P4 LEA R4, P0, R158, R0, 0x2 ;  /* 0x000000009e04c211 */ /* 0x002fc800078010ff */
[-C--:B------:R-:W-:Y:S02]  /*23690*/  @!P4 LEA.HI.X R5, R158, R9.reuse, R159, 0x2, P0 ;  /* 0x000000099e05c211 */ /* 0x080fe400000f149f */
[-C--:B------:R-:W-:Y:S02]  /*236a0*/  @!P5 LEA R10, P0, R152, R0.reuse, 0x2 ;  /* 0x00000000980ad211 */ /* 0x080fe400078010ff */
[----:B--2---:R-:W-:Y:S01]  /*236b0*/  @!P3 LEA R2, P6, R156, R0, 0x2 ;  /* 0x000000009c02b211 */ /* 0x004fe200078c10ff */
        /* <DEDUP_REMOVED lines=8> */
[----:B---3--:R-:W-:Y:S01]  /*23740*/  LEA R2, P0, R100, R0, 0x2 ;  /* 0x0000000064027211 */ /* 0x008fe200078010ff */
[----:B------:R-:W-:-:S03]  /*23750*/  ULDC.64 UR4, c[0x0][0x208] ;  /* 0x0000820000047ab9 */ /* 0x000fc60000000a00 */
[----:B------:R-:W-:-:S05]  /*23760*/  LEA.HI.X R3, R100, R9, R101, 0x2, P0 ;  /* 0x0000000964037211 */ /* 0x000fca00000f1465 */
[----:B------:R4:W-:Y:S01]  /*23770*/  ST.E.64 desc[UR4][R2.64], R150 ;  /* 0x0000009602007985 */ /* 0x0009e2000c101b04 */
[----:B------:R-:W-:Y:S05]  /*23780*/  BRA `(.L_x_1810) ;  /* 0x0000000c00bc7947 */ /* 0x000fea0003800000 */
.L_x_1801:
[----:B------:R-:W2:Y:S01]  /*23790*/  LDL R7, [R1+0x4c] ;  /* 0x00004c0001077983 */ /* 0x000ea20000100800 */
[----:B------:R-:W-:Y:S01]  /*237a0*/  ULDC.64 UR4, c[0x0][0xc08] ;  /* 0x0003020000047ab9 */ /* 0x000fe20000000a00 */
[----:B------:R-:W3:Y:S02]  /*237b0*/  LDC.64 R2, c[0x0][0xc00] ;  /* 0x00030000ff027b82 */ /* 0x000ee40000000a00 */
[----:B------:R-:W3:Y:S01]  /*237c0*/  LDL R8, [R1+0x50] ;  /* 0x0000500001087983 */ /* 0x000ee20000100800 */
[----:B------:R-:W-:-:S04]  /*237d0*/  ISETP.NE.U32.AND P0, PT, RZ, UR4, PT ;  /* 0x00000004ff007c0c */ /* 0x000fc8000bf05070 */
[----:B------:R-:W-:Y:S01]  /*237e0*/  ISETP.NE.AND.EX P1, PT, RZ, UR5, PT, P0 ;  /* 0x00000005ff007c0c */ /* 0x000fe2000bf25300 */
[----:B------:R-:W4:Y:S01]  /*237f0*/  S2R R35, SR_TID.X ;  /* 0x0000000000237919 */ /* 0x000f220000002100 */
[----:B------:R-:W-:-:S11]  /*23800*/  ULDC.64 UR4, c[0x0][0xc00] ;  /* 0x0003000000047ab9 */ /* 0x000fd60000000a00 */
[----:B------:R-:W0:Y:S01]  /*23810*/  @P1 LDC.64 R4, c[0x0][0xc08] ;  /* 0x00030200ff041b82 */ /* 0x000e220000000a00 */
[----:B------:R-:W-:-:S04]  /*23820*/  ISETP.NE.U32.AND P0, PT, RZ, UR4, PT ;  /* 0x00000004ff007c0c */ /* 0x000fc8000bf05070 */
[----:B------:R-:W-:Y:S01]  /*23830*/  ISETP.NE.AND.EX P0, PT, RZ, UR5, PT, P0 ;  /* 0x00000005ff007c0c */ /* 0x000fe2000bf05300 */
[----:B------:R-:W-:Y:S01]  /*23840*/  ULDC UR4, c[0x0][0xa88] ;  /* 0x0002a20000047ab9 */ /* 0x000fe20000000800 */
[----:B------:R-:W-:Y:S01]  /*23850*/  IMAD.MOV.U32 R15, RZ, RZ, RZ ;  /* 0x000000ffff0f7224 */ /* 0x000fe200078e00ff */
[----:B------:R-:W-:Y:S01]  /*23860*/  MOV R0, UR4 ;  /* 0x0000000400007c02 */ /* 0x000fe20008000f00 */
[----:B------:R-:W-:Y:S01]  /*23870*/  ULDC.64 UR6, c[0x0][0x208] ;  /* 0x0000820000067ab9 */ /* 0x000fe20000000a00 */
[----:B----4-:R-:W-:-:S05]  /*23880*/  VIADD R6, R35, 0xffffff80 ;  /* 0xffffff8023067836 */ /* 0x010fca0000000000 */
[----:B------:R-:W-:Y:S02]  /*23890*/  ISETP.GT.AND P3, PT, R6, 0x7f, PT ;  /* 0x0000007f0600780c */ /* 0x000fe40003f64270 */
[----:B--2---:R-:W-:-:S13]  /*238a0*/  ISETP.NE.AND P2, PT, R7, RZ, PT ;  /* 0x000000ff0700720c */ /* 0x004fda0003f45270 */
[----:B------:R-:W2:Y:S01]  /*238b0*/  @!P2 LDC R7, c[0x0][0xad4] ;  /* 0x0002b500ff07ab82 */ /* 0x000ea20000000800 */
[----:B---3--:R-:W-:-:S04]  /*238c0*/  IMAD.WIDE R2, R8, 0x4, R2 ;  /* 0x0000000408027825 */ /* 0x008fc800078e0202 */
[----:B0-----:R-:W-:Y:S01]  /*238d0*/  @P1 IMAD.WIDE R4, R8, 0x4, R4 ;  /* 0x0000000408041825 */ /* 0x001fe200078e0204 */
[----:B------:R0:W5:Y:S01]  /*238e0*/  @P0 LDG.E R15, desc[UR6][R2.64] ;  /* 0x00000006020f0981 */ /* 0x000162000c1e1900 */
[----:B------:R-:W-:-:S03]  /*238f0*/  SHF.R.S32.HI R28, RZ, 0x1f, R8 ;  /* 0x0000001fff1c7819 */ /* 0x000fc60000011408 */
[----:B------:R0:W5:Y:S04]  /*23900*/  @P1 LDG.E R0, desc[UR6][R4.64] ;  /* 0x0000000604001981 */ /* 0x000168000c1e1900 */
[----:B--2---:R0:W-:Y:S01]  /*23910*/  @!P2 STL [R1+0x4c], R7 ;  /* 0x00004c070100a387 */ /* 0x0041e20000100800 */
[----:B------:R-:W-:Y:S01]  /*23920*/  ISETP.GT.AND P2, PT, R7, 0x1, PT ;  /* 0x000000010700780c */ /* 0x000fe20003f44270 */
[----:B------:R-:W-:-:S12]  /*23930*/  @P1 BRA `(.L_x_1813) ;  /* 0x0000000000141947 */ /* 0x000fd80003800000 */
[----:B------:R-:W-:Y:S05]  /*23940*/  @!P0 BRA `(.L_x_1813) ;  /* 0x0000000000108947 */ /* 0x000fea0003800000 */
[----:B------:R-:W-:Y:S02]  /*23950*/  ULDC.64 UR4, c[0x0][0x208] ;  /* 0x0000820000047ab9 */ /* 0x000fe40000000a00 */
[----:B0-----:R-:W2:Y:S04]  /*23960*/  LDG.E R5, desc[UR4][R2.64] ;  /* 0x0000000402057981 */ /* 0x001ea8000c1e1900 */
[----:B-----5:R-:W2:Y:S02]  /*23970*/  LDG.E R0, desc[UR4][R2.64+0x4] ;  /* 0x0000040402007981 */ /* 0x020ea4000c1e1900 */
[----:B--2---:R-:W-:-:S07]  /*23980*/  IMAD.IADD R0, R0, 0x1, -R5 ;  /* 0x0000000100007824 */ /* 0x004fce00078e0a05 */
.L_x_1813:
[----:B------:R-:W-:Y:S01]  /*23990*/  BSSY B1, `(.L_x_1814) ;  /* 0x0000039000017945 */ /* 0x000fe20003800000 */
[----:B------:R-:W-:Y:S02]  /*239a0*/  SEL R33, R8, RZ, !P0 ;  /* 0x000000ff08217207 */ /* 0x000fe40004000000 */
[----:B------:R-:W-:Y:S02]  /*239b0*/  SEL R28, R28, RZ, !P0 ;  /* 0x000000ff1c1c7207 */ /* 0x000fe40004000000 */
[----:B-1---5:R-:W-:Y:S01]  /*239c0*/  SHF.R.S32.HI R24, RZ, 0x1f, R15 ;  /* 0x0000001fff187819 */ /* 0x022fe2000001140f */
[----:B------:R-:W-:Y:S06]  /*239d0*/  @P3 BRA `(.L_x_1815) ;  /* 0x0000000000d03947 */ /* 0x000fec0003800000 */
[----:B0-----:R-:W2:Y:S01]  /*239e0*/  LDL R3, [R1+0x14] ;  /* 0x0000140001037983 */ /* 0x001ea20000100800 */
[----:B------:R-:W0:Y:S02]  /*239f0*/  LDC R37, c[0x0][0xbe8] ;  /* 0x0002fa00ff257b82 */ /* 0x000e240000000800 */
[----:B0-----:R-:W-:Y:S01]  /*23a00*/  IMAD R2, R0, R37, RZ ;  /* 0x0000002500027224 */ /* 0x001fe200078e02ff */
[----:B--2---:R-:W-:-:S04]  /*23a10*/  IADD3 R35, R3, -0x80, R35 ;  /* 0xffffff8003237810 */ /* 0x004fc80007ffe023 */
[----:B------:R-:W-:-:S13]  /*23a20*/  ISETP.GE.AND P0, PT, R35, R2, PT ;  /* 0x000000022300720c */ /* 0x000fda0003f06270 */
[----:B------:R-:W-:Y:S05]  /*23a30*/  @P0 BRA `(.L_x_1815) ;  /* 0x0000000000b80947 */ /* 0x000fea0003800000 */
[----:B------:R-:W2:Y:S01]  /*23a40*/  LDL R12, [R1+0x40] ;  /* 0x00004000010c7983 */ /* 0x000ea20000100800 */
[----:B------:R-:W-:Y:S01]  /*23a50*/  IMAD.MOV.U32 R20, RZ, RZ, 0x9b8 ;  /* 0x000009b8ff147424 */ /* 0x000fe200078e00ff */
[----:B------:R-:W-:Y:S01]  /*23a60*/  ISETP.GT.AND P0, PT, R7, 0x1, PT ;  /* 0x000000010700780c */ /* 0x000fe20003f04270 */
[----:B------:R-:W0:Y:S01]  /*23a70*/  LDC.64 R8, c[0x0][0xba8] ;  /* 0x0002ea00ff087b82 */ /* 0x000e220000000a00 */
[----:B------:R-:W3:Y:S01]  /*23a80*/  LDL.LU R30, [R1+0x68] ;  /* 0x00006800011e7983 */ /* 0x000ee20000300800 */
[----:B------:R-:W-:Y:S01]  /*23a90*/  ISETP.NE.AND P1, PT, R37, 0x1, PT ;  /* 0x000000012500780c */ /* 0x000fe20003f25270 */
[----:B------:R-:W-:Y:S01]  /*23aa0*/  IMAD.MOV.U32 R21, RZ, RZ, R35 ;  /* 0x000000ffff157224 */ /* 0x000fe200078e0023 */
[----:B------:R-:W-:Y:S01]  /*23ab0*/  SEL R20, R20, 0x978, P0 ;  /* 0x0000097814147807 */ /* 0x000fe20000000000 */
[----:B------:R-:W-:-:S03]  /*23ac0*/  ULDC.64 UR4, c[0x0][0x208] ;  /* 0x0000820000047ab9 */ /* 0x000fc60000000a00 */
[----:B------:R-:W1:Y:S08]  /*23ad0*/  LDC.64 R2, c[0x0][R20+0x220] ;  /* 0x0000880014027b82 */ /* 0x000e700000000a00 */
[----:B------:R-:W2:Y:S08]  /*23ae0*/  LDC.64 R10, c[0x0][R20+0x218] ;  /* 0x00008600140a7b82 */ /* 0x000eb00000000a00 */
[----:B------:R-:W4:Y:S08]  /*23af0*/  LDC.64 R4, c[0x0][R20+0x228] ;  /* 0x00008a0014047b82 */ /* 0x000f300000000a00 */
[----:B------:R-:W5:Y:S08]  /*23b00*/  @P1 LDC R14, c[0x0][0xbec] ;  /* 0x0002fb00ff0e1b82 */ /* 0x000f700000000800 */
[----:B------:R-:W4:Y:S08]  /*23b10*/  LDC.64 R6, c[0x0][R20+0x210] ;  /* 0x0000840014067b82 */ /* 0x000f300000000a00 */
[----:B------:R-:W4:Y:S01]  /*23b20*/  @P1 LDC R31, c[0x0][0xbf0] ;  /* 0x0002fc00ff1f1b82 */ /* 0x000f220000000800 */
[----:B-----5:R-:W-:-:S07]  /*23b30*/  @P1 IMAD.HI.U32 R14, R35, R14, RZ ;  /* 0x0000000e230e1227 */ /* 0x020fce00078e00ff */
[----:B0-----:R-:W0:Y:S01]  /*23b40*/  @!P0 LDC R8, c[0x0][0xb50] ;  /* 0x0002d400ff088b82 */ /* 0x001e220000000800 */
[----:B-1----:R-:W-:-:S07]  /*23b50*/  IMAD R3, R3, R33, RZ ;  /* 0x0000002103037224 */ /* 0x002fce00078e02ff */
[----:B------:R-:W1:Y:S01]  /*23b60*/  @!P0 LDC R9, c[0x0][0xb54] ;  /* 0x0002d500ff098b82 */ /* 0x000e620000000800 */
[----:B----4-:R-:W-:Y:S01]  /*23b70*/  @P1 SHF.R.U32.HI R21, RZ, R31, R14 ;  /* 0x0000001fff151219 */ /* 0x010fe2000001160e */
[----:B------:R-:W-:Y:S02]  /*23b80*/  IMAD R31, R2, R28, R3 ;  /* 0x0000001c021f7224 */ /* 0x000fe400078e0203 */
[-C--:B--2---:R-:W-:Y:S02]  /*23b90*/  IMAD R29, R11, R12.reuse, RZ ;  /* 0x0000000c0b1d7224 */ /* 0x084fe400078e02ff */
[----:B------:R-:W-:Y:S01]  /*23ba0*/  IMAD.WIDE.U32 R10, R10, R12, RZ ;  /* 0x0000000c0a0a7225 */ /* 0x000fe200078e00ff */
[----:B---3--:R-:W-:-:S03]  /*23bb0*/  SEL R3, R30, RZ, P0 ;  /* 0x000000ff1e037207 */ /* 0x008fc60000000000 */
[----:B------:R-:W-:-:S04]  /*23bc0*/  IMAD.WIDE.U32 R12, R2, R33, RZ ;  /* 0x00000021020c7225 */ /* 0x000fc800078e00ff */
[----:B------:R-:W-:Y:S01]  /*23bd0*/  IMAD.IADD R29, R11, 0x1, R29 ;  /* 0x000000010b1d7824 */ /* 0x000fe200078e021d */
[----:B------:R-:W-:Y:S01]  /*23be0*/  IADD3 R10, P1, P3, R12, R10, R15 ;  /* 0x0000000a0c0a7210 */ /* 0x000fe20007b3e00f */
[----:B------:R-:W-:Y:S01]  /*23bf0*/  IMAD.MOV R2, RZ, RZ, -R21 ;  /* 0x000000ffff027224 */ /* 0x000fe200078e0a15 */
[----:B------:R-:W-:Y:S01]  /*23c00*/  IADD3 R31, R13, R31, RZ ;  /* 0x0000001f0d1f7210 */ /* 0x000fe20007ffe0ff */
        /* <DEDUP_REMOVED lines=12> */
[----:B0-----:R-:W-:Y:S01]  /*23cd0*/  LEA R8, P0, R4, R8, 0x2 ;  /* 0x0000000804087211 */ /* 0x001fe200078010ff */
[----:B------:R-:W-:Y:S02]  /*23ce0*/  IMAD.MOV.U32 R3, RZ, RZ, -0x800000 ;  /* 0xff800000ff037424 */ /* 0x000fe400078e00ff */
[----:B------:R-:W-:-:S05]  /*23cf0*/  IMAD.IADD R2, R5, 0x1, R11 ;  /* 0x0000000105027824 */ /* 0x000fca00078e020b */
[----:B-1----:R-:W-:-:S05]  /*23d00*/  LEA.HI.X R9, R4, R9, R2, 0x2, P0 ;  /* 0x0000000904097211 */ /* 0x002fca00000f1402 */
[----:B------:R1:W-:Y:S02]  /*23d10*/  STG.E desc[UR4][R8.64], R3 ;  /* 0x0000000308007986 */ /* 0x0003e4000c101904 */
.L_x_1815:
[----:B------:R-:W-:Y:S05]  /*23d20*/  BSYNC B1 ;  /* 0x0000000000017941 */ /* 0x000fea0003800000 */
.L_x_1814:
[----:B------:R-:W-:Y:S05]  /*23d30*/  @P2 BRA `(.L_x_1810) ;  /* 0x0000000800502947 */ /* 0x000fea0003800000 */
[----:B01----:R-:W2:Y:S01]  /*23d40*/  LDL.LU R3, [R1+0x40] ;  /* 0x0000400001037983 */ /* 0x003ea20000300800 */
[----:B------:R-:W-:Y:S01]  /*23d50*/  ULDC.64 UR4, c[0x0][0xaa0] ;  /* 0x0002a80000047ab9 */ /* 0x000fe20000000a00 */
[----:B------:R-:W0:Y:S01]  /*23d60*/  LDC R11, c[0x0][0xbe8] ;  /* 0x0002fa00ff0b7b82 */ /* 0x000e220000000800 */
[----:B------:R-:W-:Y:S01]  /*23d70*/  ULDC.64 UR6, c[0x0][0xaf0] ;  /* 0x0002bc0000067ab9 */ /* 0x000fe20000000a00 */
[----:B------:R-:W3:Y:S04]  /*23d80*/  LDL.LU R2, [R1+0x14] ;  /* 0x0000140001027983 */ /* 0x000ee80000300800 */
[----:B------:R-:W4:Y:S04]  /*23d90*/  LDL R4, [R1+0x44] ;  /* 0x0000440001047983 */ /* 0x000f280000100800 */
[----:B------:R1:W5:Y:S04]  /*23da0*/  LDL R29, [R1+0x64] ;  /* 0x00006400011d7983 */ /* 0x0003680000100800 */
[----:B------:R1:W5:Y:S04]  /*23db0*/  LDL R21, [R1+0xc] ;  /* 0x00000c0001157983 */ /* 0x0003680000100800 */
[----:B------:R1:W5:Y:S04]  /*23dc0*/  LDL R14, [R1+0x10] ;  /* 0x00001000010e7983 */ /* 0x0003680000100800 */
[----:B------:R1:W5:Y:S01]  /*23dd0*/  LDL R20, [R1+0x60] ;  /* 0x0000600001147983 */ /* 0x0003620000100800 */
[----:B0-----:R-:W-:-:S13]  /*23de0*/  ISETP.NE.AND P0, PT, R11, 0x1, PT ;  /* 0x000000010b00780c */ /* 0x001fda0003f05270 */
[----:B------:R-:W0:Y:S08]  /*23df0*/  @P0 LDC R6, c[0x0][0xbec] ;  /* 0x0002fb00ff060b82 */ /* 0x000e300000000800 */
[----:B------:R-:W1:Y:S01]  /*23e00*/  @P0 LDC R7, c[0x0][0xbf0] ;  /* 0x0002fc00ff070b82 */ /* 0x000e620000000800 */
[----:B------:R-:W-:Y:S01]  /*23e10*/  BSSY B1, `(.L_x_1816) ;  /* 0x0000041000017945 */ /* 0x000fe20003800000 */
[----:B--2---:R-:W-:-:S02]  /*23e20*/  IMAD.MOV.U32 R10, RZ, RZ, R3 ;  /* 0x000000ffff0a7224 */ /* 0x004fc400078e0003 */
[----:B---3--:R-:W-:Y:S02]  /*23e30*/  IMAD.MOV.U32 R8, RZ, RZ, R2 ;  /* 0x000000ffff087224 */ /* 0x008fe400078e0002 */
[----:B------:R-:W-:Y:S02]  /*23e40*/  IMAD R2, R24, UR4, RZ ;  /* 0x0000000418027c24 */ /* 0x000fe4000f8e02ff */
[----:B------:R2:W5:Y:S01]  /*23e50*/  LDL R24, [R1+0x48] ;  /* 0x0000480001187983 */ /* 0x0005620000100800 */
[----:B----4-:R-:W-:Y:S02]  /*23e60*/  IMAD R4, R4, 0x20, R23 ;  /* 0x0000002004047824 */ /* 0x010fe400078e0217 */
[C---:B------:R-:W-:Y:S02]  /*23e70*/  IMAD R5, R15.reuse, UR5, R2 ;  /* 0x000000050f057c24 */ /* 0x040fe4000f8e0202 */
[----:B------:R-:W-:Y:S01]  /*23e80*/  IMAD.WIDE.U32 R2, R15, UR4, RZ ;  /* 0x000000040f027c25 */ /* 0x000fe2000f8e00ff */
[----:B------:R-:W-:-:S03]  /*23e90*/  ULDC.64 UR4, c[0x0][0xae8] ;  /* 0x0002ba0000047ab9 */ /* 0x000fc60000000a00 */
[----:B------:R-:W-:Y:S01]  /*23ea0*/  IMAD.IADD R9, R8, 0x1, R4 ;  /* 0x0000000108097824 */ /* 0x000fe200078e0204 */
[----:B------:R-:W-:-:S03]  /*23eb0*/  IADD3 R3, R3, R5, RZ ;  /* 0x0000000503037210 */ /* 0x000fc60007ffe0ff */
[----:B0-----:R-:W-:-:S04]  /*23ec0*/  @P0 IMAD.HI.U32 R4, R9, R6, RZ ;  /* 0x0000000609040227 */ /* 0x001fc800078e00ff */
[----:B------:R-:W-:-:S04]  /*23ed0*/  IMAD.WIDE.U32 R2, R10, UR4, R2 ;  /* 0x000000040a027c25 */ /* 0x000fc8000f8e0002 */
[----:B------:R-:W-:Y:S01]  /*23ee0*/  IMAD.MOV.U32 R5, RZ, RZ, R9 ;  /* 0x000000ffff057224 */ /* 0x000fe200078e0009 */
[----:B-1----:R-:W-:Y:S01]  /*23ef0*/  @P0 SHF.R.U32.HI R5, RZ, R7, R4 ;  /* 0x00000007ff050219 */ /* 0x002fe20000011604 */
[----:B------:R-:W-:Y:S02]  /*23f00*/  IMAD R6, R28, UR6, RZ ;  /* 0x000000061c067c24 */ /* 0x000fe4000f8e02ff */
[----:B------:R-:W-:Y:S01]  /*23f10*/  IMAD R3, R10, UR5, R3 ;  /* 0x000000050a037c24 */ /* 0x000fe2000f8e0203 */
[----:B------:R-:W-:Y:S01]  /*23f20*/  SHF.R.S32.HI R4, RZ, 0x1f, R5 ;  /* 0x0000001fff047819 */ /* 0x000fe20000011405 */
[C---:B------:R-:W-:Y:S01]  /*23f30*/  IMAD R7, R33.reuse, UR7, R6 ;  /* 0x0000000721077c24 */ /* 0x040fe2000f8e0206 */
[----:B------:R-:W-:Y:S01]  /*23f40*/  ULDC.64 UR4, c[0x0][0xae0] ;  /* 0x0002b80000047ab9 */ /* 0x000fe20000000a00 */
[----:B------:R-:W-:-:S04]  /*23f50*/  IMAD.WIDE.U32 R2, R33, UR6, R2 ;  /* 0x0000000621027c25 */ /* 0x000fc8000f8e0002 */
[----:B------:R-:W-:Y:S02]  /*23f60*/  IMAD.MOV R6, RZ, RZ, -R5 ;  /* 0x000000ffff067224 */ /* 0x000fe400078e0a05 */
[----:B------:R-:W-:Y:S02]  /*23f70*/  IMAD.IADD R3, R3, 0x1, R7 ;  /* 0x0000000103037824 */ /* 0x000fe400078e0207 */
[----:B------:R-:W-:Y:S02]  /*23f80*/  IMAD R4, R4, UR4, RZ ;  /* 0x0000000404047c24 */ /* 0x000fe4000f8e02ff */
[----:B------:R-:W-:Y:S02]  /*23f90*/  IMAD R7, R11, R6, R9 ;  /* 0x000000060b077224 */ /* 0x000fe400078e0209 */
[C---:B------:R-:W-:Y:S02]  /*23fa0*/  IMAD R9, R5.reuse, UR5, R4 ;  /* 0x0000000505097c24 */ /* 0x040fe4000f8e0204 */
[----:B------:R-:W-:Y:S01]  /*23fb0*/  IMAD.WIDE.U32 R2, R5, UR4, R2 ;  /* 0x0000000405027c25 */ /* 0x000fe2000f8e0002 */
[----:B------:R-:W-:Y:S01]  /*23fc0*/  SHF.R.S32.HI R4, RZ, 0x1f, R7 ;  /* 0x0000001fff047819 */ /* 0x000fe20000011407 */
[----:B------:R-:W-:-:S02]  /*23fd0*/  ULDC.64 UR4, c[0x0][0xad8] ;  /* 0x0002b60000047ab9 */ /* 0x000fc40000000a00 */
[----:B------:R-:W-:Y:S02]  /*23fe0*/  IMAD.IADD R3, R3, 0x1, R9 ;  /* 0x0000000103037824 */ /* 0x000fe400078e0209 */
[----:B------:R-:W-:Y:S02]  /*23ff0*/  IMAD R4, R4, UR4, RZ ;  /* 0x0000000404047c24 */ /* 0x000fe4000f8e02ff */
[----:B------:R-:W-:Y:S02]  /*24000*/  IMAD.IADD R12, R23, 0x1, R8 ;  /* 0x00000001170c7824 */ /* 0x000fe400078e0208 */
[----:B------:R-:W-:Y:S02]  /*24010*/  IMAD R13, R0, R11, RZ ;  /* 0x0000000b000d7224 */ /* 0x000fe400078e02ff */
[C---:B------:R-:W-:Y:S02]  /*24020*/  IMAD R5, R7.reuse, UR5, R4 ;  /* 0x0000000507057c24 */ /* 0x040fe4000f8e0204 */
[----:B------:R-:W-:Y:S01]  /*24030*/  IMAD.WIDE.U32 R2, R7, UR4, R2 ;  /* 0x0000000407027c25 */ /* 0x000fe2000f8e0002 */
[----:B------:R-:W-:Y:S01]  /*24040*/  ISETP.GE.AND P2, PT, R12, R13, PT ;  /* 0x0000000d0c00720c */ /* 0x000fe20003f46270 */
[----:B------:R-:W-:-:S02]  /*24050*/  ULDC.64 UR4, c[0x0][0xa80] ;  /* 0x0002a00000047ab9 */ /* 0x000fc40000000a00 */
[----:B------:R-:W-:Y:S01]  /*24060*/  IMAD.IADD R3, R3, 0x1, R5 ;  /* 0x0000000103037824 */ /* 0x000fe200078e0205 */
[----:B------:R-:W-:Y:S02]  /*24070*/  LEA R10, P3, R2, UR4, 0x1 ;  /* 0x00000004020a7c11 */ /* 0x000fe4000f8608ff */
[----:B------:R-:W-:Y:S02]  /*24080*/  IADD3 R0, R12, 0x20, RZ ;  /* 0x000000200c007810 */ /* 0x000fe40007ffe0ff */
[----:B------:R-:W-:Y:S02]  /*24090*/  LEA.HI.X R11, R2, UR5, R3, 0x1, P3 ;  /* 0x00000005020b7c11 */ /* 0x000fe400098f0c03 */
[-C--:B------:R-:W-:Y:S01]  /*240a0*/  ISETP.GE.AND P1, PT, R0, R13.reuse, PT ;  /* 0x0000000d0000720c */ /* 0x080fe20003f26270 */
[----:B------:R-:W-:Y:S01]  /*240b0*/  VIADD R0, R12, 0x40 ;  /* 0x000000400c007836 */ /* 0x000fe20000000000 */
[----:B------:R2:W0:Y:S04]  /*240c0*/  SHFL.IDX PT, R8, R10, RZ, 0x181f ;  /* 0x00181fff0a087589 */ /* 0x00042800000e0000 */
[----:B------:R2:W1:Y:S01]  /*240d0*/  SHFL.IDX PT, R9, R11, RZ, 0x181f ;  /* 0x00181fff0b097589 */ /* 0x00046200000e0000 */
[----:B------:R-:W-:Y:S01]  /*240e0*/  ISETP.GE.AND P0, PT, R0, R13, PT ;  /* 0x0000000d0000720c */ /* 0x000fe20003f06270 */
[----:B------:R-:W-:-:S12]  /*240f0*/  @P2 BRA `(.L_x_1817) ;  /* 0x0000000000482947 */ /* 0x000fd80003800000 */
[----:B------:R-:W-:Y:S01]  /*24100*/  ULDC UR4, c[0x0][0xac8] ;  /* 0x0002b20000047ab9 */ /* 0x000fe20000000800 */
[----:B------:R-:W-:Y:S01]  /*24110*/  ULDC.64 UR6, c[0x0][0x208] ;  /* 0x0000820000067ab9 */ /* 0x000fe20000000a00 */
[----:B------:R-:W-:Y:S02]  /*24120*/  ISETP.GE.AND P5, PT, R18, UR4, PT ;  /* 0x0000000412007c0c */ /* 0x000fe4000bfa6270 */
[----:B-----5:R-:W-:Y:S02]  /*24130*/  ISETP.GE.AND P3, PT, R21, UR4, PT ;  /* 0x0000000415007c0c */ /* 0x020fe4000bf66270 */
[----:B------:R-:W-:Y:S02]  /*24140*/  ISETP.GE.AND P2, PT, R14, UR4, PT ;  /* 0x000000040e007c0c */ /* 0x000fe4000bf46270 */
[----:B------:R-:W-:-:S07]  /*24150*/  ISETP.GE.AND P4, PT, R221, UR4, PT ;  /* 0x00000004dd007c0c */ /* 0x000fce000bf86270 */
[----:B0-----:R-:W-:-:S04]  /*24160*/  @!P5 LEA R6, P6, R18, R8, 0x1 ;  /* 0x000000081206d211 */ /* 0x001fc800078c08ff */
[-C--:B-1----:R-:W-:Y:S02]  /*24170*/  @!P5 LEA.HI.X R7, R18, R9.reuse, R19, 0x1, P6 ;  /* 0x000000091207d211 */ /* 0x082fe400030f0c13 */
[CC--:B------:R-:W-:Y:S01]  /*24180*/  @!P3 LEA R4, P6, R21.reuse, R8.reuse, 0x1 ;  /* 0x000000081504b211 */ /* 0x0c0fe200078c08ff */
[----:B------:R-:W-:Y:S02]  /*24190*/  @!P4 IMAD.SHL.U32 R15, R24, 0x8, RZ ;  /* 0x00000008180fc824 */ /* 0x000fe400078e00ff */
        /* <DEDUP_REMOVED lines=8> */
.L_x_1817:
[----:B------:R-:W-:Y:S05]  /*24220*/  BSYNC B1 ;  /* 0x0000000000017941 */ /* 0x000fea0003800000 */
.L_x_1816:
[----:B-1-3--:R1:W3:Y:S01]  /*24230*/  SHFL.IDX PT, R9, R11, 0x1, 0x181f ;  /* 0x00381f000b097f89 */ /* 0x00a2e200000e0000 */
[----:B------:R-:W-:Y:S03]  /*24240*/  BSSY B1, `(.L_x_1818) ;  /* 0x0000015000017945 */ /* 0x000fe60003800000 */
[----:B0-----:R1:W0:Y:S01]  /*24250*/  SHFL.IDX PT, R8, R10, 0x1, 0x181f ;  /* 0x00381f000a087f89 */ /* 0x00122200000e0000 */
[----:B------:R-:W-:Y:S05]  /*24260*/  @P1 BRA `(.L_x_1819) ;  /* 0x0000000000481947 */ /* 0x000fea0003800000 */
[----:B------:R-:W-:Y:S01]  /*24270*/  ULDC UR4, c[0x0][0xac8] ;  /* 0x0002b20000047ab9 */ /* 0x000fe20000000800 */
[----:B------:R-:W-:Y:S01]  /*24280*/  ULDC.64 UR6, c[0x0][0x208] ;  /* 0x0000820000067ab9 */ /* 0x000fe20000000a00 */
[----:B------:R-:W-:Y:S02]  /*24290*/  ISETP.GE.AND P4, PT, R18, UR4, PT ;  /* 0x0000000412007c0c */ /* 0x000fe4000bf86270 */
[----:B-----5:R-:W-:Y:S02]  /*242a0*/  ISETP.GE.AND P2, PT, R21, UR4, PT ;  /* 0x0000000415007c0c */ /* 0x020fe4000bf46270 */
[----:B------:R-:W-:Y:S02]  /*242b0*/  ISETP.GE.AND P1, PT, R14, UR4, PT ;  /* 0x000000040e007c0c */ /* 0x000fe4000bf26270 */
[----:B------:R-:W-:-:S07]  /*242c0*/  ISETP.GE.AND P3, PT, R221, UR4, PT ;  /* 0x00000004dd007c0c */ /* 0x000fce000bf66270 */
[CC--:B0-----:R-:W-:Y:S02]  /*242d0*/  @!P4 LEA R6, P6, R18.reuse, R8.reuse, 0x1 ;  /* 0x000000081206c211 */ /* 0x0c1fe400078c08ff */
[CC--:B------:R-:W-:Y:S02]  /*242e0*/  @!P2 LEA R4, P5, R21.reuse, R8.reuse, 0x1 ;  /* 0x000000081504a211 */ /* 0x0c0fe400078a08ff */
[-C--:B---3--:R-:W-:Y:S02]  /*242f0*/  @!P4 LEA.HI.X R7, R18, R9.reuse, R19, 0x1, P6 ;  /* 0x000000091207c211 */ /* 0x088fe400030f0c13 */
[----:B------:R-:W-:Y:S01]  /*24300*/  @!P1 LEA R2, P6, R14, R8, 0x1 ;  /* 0x000000080e029211 */ /* 0x000fe200078c08ff */
[----:B------:R-:W-:Y:S01]  /*24310*/  @!P3 IMAD.SHL.U32 R15, R24, 0x8, RZ ;  /* 0x00000008180fb824 */ /* 0x000fe200078e00ff */
[-C--:B------:R-:W-:Y:S01]  /*24320*/  @!P2 LEA.HI.X R5, R21, R9.reuse, R29, 0x1, P5 ;  /* 0x000000091505a211 */ /* 0x080fe200028f0c1d */
[----:B------:R4:W-:Y:S01]  /*24330*/  @!P4 ST.E.128 desc[UR6][R6.64], RZ ;  /* 0x000000ff0600c985 */ /* 0x0009e2000c101d06 */
[----:B------:R-:W-:Y:S01]  /*24340*/  @!P1 LEA.HI.X R3, R14, R9, R20, 0x1, P6 ;  /* 0x000000090e039211 */ /* 0x000fe200030f0c14 */
[----:B------:R-:W-:-:S05]  /*24350*/  @!P3 IMAD.WIDE R8, R15, 0x2, R8 ;  /* 0x000000020f08b825 */ /* 0x000fca00078e0208 */
[----:B------:R4:W-:Y:S04]  /*24360*/  @!P3 ST.E.128 desc[UR6][R8.64], RZ ;  /* 0x000000ff0800b985 */ /* 0x0009e8000c101d06 */
[----:B------:R4:W-:Y:S04]  /*24370*/  @!P2 ST.E.128 desc[UR6][R4.64], RZ ;  /* 0x000000ff0400a985 */ /* 0x0009e8000c101d06 */
[----:B------:R4:W-:Y:S02]  /*24380*/  @!P1 ST.E.128 desc[UR6][R2.64], RZ ;  /* 0x000000ff02009985 */ /* 0x0009e4000c101d06 */
.L_x_1819:
[----:B------:R-:W-:Y:S05]  /*24390*/  BSYNC B1 ;  /* 0x0000000000017941 */ /* 0x000fea0003800000 */
.L_x_1818:
[----:B---34-:R3:W4:Y:S01]  /*243a0*/  SHFL.IDX PT, R9, R11, 0x2, 0x181f ;  /* 0x00581f000b097f89 */ /* 0x01872200000e0000 */
        /* <DEDUP_REMOVED lines=9> */
[-C--:B0-----:R-:W-:Y:S02]  /*24440*/  @!P3 LEA R6, P0, R18, R8.reuse, 0x1 ;  /* 0x000000081206b211 */ /* 0x081fe400078008ff */
[CC--:B------:R-:W-:Y:S02]  /*24450*/  @!P5 LEA R4, P1, R21.reuse, R8.reuse, 0x1 ;  /* 0x000000081504d211 */ /* 0x0c0fe400078208ff */
[----:B------:R-:W-:Y:S02]  /*24460*/  @!P6 LEA R2, P2, R14, R8, 0x1 ;  /* 0x000000080e02e211 */ /* 0x000fe400078408ff */
[----:B------:R-:W-:Y:S01]  /*24470*/  @!P4 IMAD.SHL.U32 R15, R24, 0x8, RZ ;  /* 0x00000008180fc824 */ /* 0x000fe200078e00ff */
[-C--:B----4-:R-:W-:Y:S02]  /*24480*/  @!P3 LEA.HI.X R7, R18, R9.reuse, R19, 0x1, P0 ;  /* 0x000000091207b211 */ /* 0x090fe400000f0c13 */
[-C--:B------:R-:W-:Y:S02]  /*24490*/  @!P5 LEA.HI.X R5, R21, R9.reuse, R29, 0x1, P1 ;  /* 0x000000091505d211 */ /* 0x080fe400008f0c1d */
[----:B------:R-:W-:Y:S01]  /*244a0*/  @!P6 LEA.HI.X R3, R14, R9, R20, 0x1, P2 ;  /* 0x000000090e03e211 */ /* 0x000fe200010f0c14 */
[----:B------:R-:W-:Y:S01]  /*244b0*/  @!P4 IMAD.WIDE R8, R15, 0x2, R8 ;  /* 0x000000020f08c825 */ /* 0x000fe200078e0208 */
[----:B------:R0:W-:Y:S04]  /*244c0*/  @!P3 ST.E.128 desc[UR6][R6.64], RZ ;  /* 0x000000ff0600b985 */ /* 0x0001e8000c101d06 */
[----:B------:R0:W-:Y:S04]  /*244d0*/  @!P4 ST.E.128 desc[UR6][R8.64], RZ ;  /* 0x000000ff0800c985 */ /* 0x0001e8000c101d06 */
[----:B------:R0:W-:Y:S04]  /*244e0*/  @!P5 ST.E.128 desc[UR6][R4.64], RZ ;  /* 0x000000ff0400d985 */ /* 0x0001e8000c101d06 */
[----:B------:R0:W-:Y:S02]  /*244f0*/  @!P6 ST.E.128 desc[UR6][R2.64], RZ ;  /* 0x000000ff0200e985 */ /* 0x0001e4000c101d06 */
.L_x_1821:
[----:B------:R-:W-:Y:S05]  /*24500*/  BSYNC B1 ;  /* 0x0000000000017941 */ /* 0x000fea0003800000 */
.L_x_1820:
[----:B------:R-:W-:Y:S01]  /*24510*/  VIADD R0, R12, 0x60 ;  /* 0x000000600c007836 */ /* 0x000fe20000000000 */
[----:B0---4-:R0:W4:Y:S04]  /*24520*/  SHFL.IDX PT, R9, R11, 0x3, 0x181f ;  /* 0x00781f000b097f89 */ /* 0x01112800000e0000 */
[----:B------:R-:W-:Y:S01]  /*24530*/  ISETP.GE.AND P0, PT, R0, R13, PT ;  /* 0x0000000d0000720c */ /* 0x000fe20003f06270 */
[----:B------:R0:W0:-:S12]  /*24540*/  SHFL.IDX PT, R8, R10, 0x3, 0x181f ;  /* 0x00781f000a087f89 */ /* 0x00001800000e0000 */
[----:B------:R-:W-:Y:S05]  /*24550*/  @P0 BRA `(.L_x_1810) ;  /* 0x0000000000480947 */ /* 0x000fea0003800000 */
[----:B------:R-:W-:Y:S01]  /*24560*/  ULDC UR4, c[0x0][0xac8] ;  /* 0x0002b20000047ab9 */ /* 0x000fe20000000800 */
[----:B------:R-:W-:Y:S01]  /*24570*/  ULDC.64 UR6, c[0x0][0x208] ;  /* 0x0000820000067ab9 */ /* 0x000fe20000000a00 */
[----:B------:R-:W-:Y:S02]  /*24580*/  ISETP.GE.AND P3, PT, R18, UR4, PT ;  /* 0x0000000412007c0c */ /* 0x000fe4000bf66270 */
[----:B------:R-:W-:Y:S02]  /*24590*/  ISETP.GE.AND P4, PT, R221, UR4, PT ;  /* 0x00000004dd007c0c */ /* 0x000fe4000bf86270 */
[----:B-----5:R-:W-:Y:S02]  /*245a0*/  ISETP.GE.AND P5, PT, R21, UR4, PT ;  /* 0x0000000415007c0c */ /* 0x020fe4000bfa6270 */
[----:B------:R-:W-:-:S07]  /*245b0*/  ISETP.GE.AND P6, PT, R14, UR4, PT ;  /* 0x000000040e007c0c */ /* 0x000fce000bfc6270 */
[-C--:B0-----:R-:W-:Y:S02]  /*245c0*/  @!P3 LEA R6, P0, R18, R8.reuse, 0x1 ;  /* 0x000000081206b211 */ /* 0x081fe400078008ff */
[----:B-123--:R-:W-:Y:S02]  /*245d0*/  @!P4 SHF.L.U32 R11, R24, 0x3, RZ ;  /* 0x00000003180bc819 */ /* 0x00efe400000006ff */
[CC--:B------:R-:W-:Y:S02]  /*245e0*/  @!P5 LEA R4, P1, R21.reuse, R8.reuse, 0x1 ;  /* 0x000000081504d211 */ /* 0x0c0fe400078208ff */
[----:B------:R-:W-:Y:S02]  /*245f0*/  @!P6 LEA R2, P2, R14, R8, 0x1 ;  /* 0x000000080e02e211 */ /* 0x000fe400078408ff */
[-C--:B----4-:R-:W-:Y:S02]  /*24600*/  @!P3 LEA.HI.X R7, R18, R9.reuse, R19, 0x1, P0 ;  /* 0x000000091207b211 */ /* 0x090fe400000f0c13 */
[----:B------:R-:W-:-:S02]  /*24610*/  @!P5 LEA.HI.X R5, R21, R9, R29, 0x1, P1 ;  /* 0x000000091505d211 */ /* 0x000fc400008f0c1d */
[----:B------:R-:W-:Y:S01]  /*24620*/  @!P6 LEA.HI.X R3, R14, R9, R20, 0x1, P2 ;  /* 0x000000090e03e211 */ /* 0x000fe200010f0c14 */
[----:B------:R-:W-:Y:S01]  /*24630*/  @!P4 IMAD.WIDE R8, R11, 0x2, R8 ;  /* 0x000000020b08c825 */ /* 0x000fe200078e0208 */
[----:B------:R0:W-:Y:S04]  /*24640*/  @!P3 ST.E.128 desc[UR6][R6.64], RZ ;  /* 0x000000ff0600b985 */ /* 0x0001e8000c101d06 */
[----:B------:R0:W-:Y:S04]  /*24650*/  @!P4 ST.E.128 desc[UR6][R8.64], RZ ;  /* 0x000000ff0800c985 */ /* 0x0001e8000c101d06 */
[----:B------:R0:W-:Y:S04]  /*24660*/  @!P5 ST.E.128 desc[UR6][R4.64], RZ ;  /* 0x000000ff0400d985 */ /* 0x0001e8000c101d06 */
[----:B------:R0:W-:Y:S02]  /*24670*/  @!P6 ST.E.128 desc[UR6][R2.64], RZ ;  /* 0x000000ff0200e985 */ /* 0x0001e4000c101d06 */
.L_x_1810:
[----:B------:R-:W-:Y:S05]  /*24680*/  BSYNC B0 ;  /* 0x0000000000007941 */ /* 0x000fea0003800000 */
.L_x_1800:
[----:B------:R-:W-:Y:S02]  /*24690*/  ULDC UR4, c[0x0][0xc3c] ;  /* 0x00030f0000047ab9 */ /* 0x000fe40000000800 */
[----:B------:R-:W-:-:S13]  /*246a0*/  ISETP.GE.AND P0, PT, R27, UR4, PT ;  /* 0x000000041b007c0c */ /* 0x000fda000bf06270 */
[----:B------:R-:W-:Y:S05]  /*246b0*/  @!P0 BRA `(.L_x_1822) ;  /* 0xfffffdd000988947 */ /* 0x000fea000383ffff */
[----:B------:R-:W-:Y:S05]  /*246c0*/  BRA `(.L_x_1526) ;  /* 0x000000a000a47947 */ /* 0x000fea0003800000 */
.L_x_1524:
        /* <DEDUP_REMOVED lines=20> */
.L_x_1823:
        /* <DEDUP_REMOVED lines=44> */
.L_x_1827:
        /* <DEDUP_REMOVED lines=40> */
.L_x_1825:
[----:B------:R-:W-:Y:S01]  /*24d50*/  IADD3 R10, -R4, R9, RZ ;  /* 0x00000009040a7210 */ /* 0x000fe20007ffe1ff */
[----:B------:R-:W-:-:S04]  /*24d60*/  IMAD.MOV.U32 R3, RZ, RZ, RZ ;  /* 0x000000ffff037224 */ /* 0x000fc800078e00ff */
        /* <DEDUP_REMOVED lines=10> */
.L_x_1828:
        /* <DEDUP_REMOVED lines=20> */
[----:B------:R-:W0:Y:S03]  /*24f50*/  MUFU.RCP R2, R13 ;  /* 0x0000000d00027308 */ /* 0x000e260000001000 */
[----:B------:R-:W-:Y:S01]  /*24f60*/  IADD3 R3, RZ, -R3, RZ ;  /* 0x80000003ff037210 */ /* 0x000fe20007ffe0ff */
        /* <DEDUP_REMOVED lines=18> */
[----:B------:R-:W-:Y:S02]  /*25090*/  @!P2 IADD3 R10, -R10, RZ, RZ ;  /* 0x000000ff0a0aa210 */ /* 0x000fe40007ffe1ff */
        /* <DEDUP_REMOVED lines=16> */
[----:B------:R-:W-:Y:S01]  /*251a0*/  IMAD.MOV R3, RZ, RZ, -R7 ;  /* 0x000000ffff037224 */ /* 0x000fe200078e0a07 */
[----:B------:R-:W-:-:S03]  /*251b0*/  LEA R7, R8, R7, 0x18 ;  /* 0x0000000708077211 */ /* 0x000fc600078ec0ff */
[----:B------:R-:W-:-:S04]  /*251c0*/  IMAD R8, R8, R3, R10 ;  /* 0x0000000308087224 */ /* 0x000fc800078e020a */
[----:B------:R-:W-:-:S05]  /*251d0*/  IMAD R3, R8, 0x10000, R7 ;  /* 0x0001000008037824 */ /* 0x000fca00078e0207 */
[----:B------:R0:W-:Y:S01]  /*251e0*/  STL [R1+0x8], R3 ;  /* 0x0000080301007387 */ /* 0x0001e20000100800 */
[----:B------:R-:W-:Y:S05]  /*251f0*/  BRA `(.L_x_1830) ;  /* 0x0000000000f87947 */ /* 0x000fea0003800000 */
.L_x_1829:
        /* <DEDUP_REMOVED lines=42> */
[----:B0-----:R-:W-:-:S05]  /*254a0*/  IADD3 R5, RZ, -R3, RZ ;  /* 0x80000003ff057210 */ /* 0x001fca0007ffe0ff */
        /* <DEDUP_REMOVED lines=15> */
[----:B------:R-:W-:Y:S02]  /*255a0*/  @!P1 LOP3.LUT R2, RZ, R7, RZ, 0x33, !PT ;  /* 0x00000007ff029212 */ /* 0x000fe400078e33ff */
[----:B------:R-:W-:-:S05]  /*255b0*/  IADD3 R7, -R7, RZ, RZ ;  /* 0x000000ff07077210 */ /* 0x000fca0007ffe1ff */
[----:B------:R-:W-:-:S05]  /*255c0*/  IMAD R3, R2, R7, R9 ;  /* 0x0000000702037224 */ /* 0x000fca00078e0209 */
[----:B------:R1:W-:Y:S02]  /*255d0*/  STL [R1+0x8], R3 ;  /* 0x0000080301007387 */ /* 0x0003e40000100800 */
.L_x_1830:
[----:B01----:R-:W-:-:S05]  /*255e0*/  LOP3.LUT R3, RZ, R2, RZ, 0x33, !PT ;  /* 0x00000002ff037212 */ /* 0x003fca00078e33ff */
[----:B------:R-:W-:-:S05]  /*255f0*/  IMAD.IADD R2, R4, 0x1, R3 ;  /* 0x0000000104027824 */ /* 0x000fca00078e0203 */
[----:B------:R1:W-:Y:S01]  /*25600*/  STL [R1+0x4], R2 ;  /* 0x0000040201007387 */ /* 0x0003e20000100800 */
[----:B------:R-:W-:Y:S05]  /*25610*/  BRA `(.L_x_1831) ;  /* 0x0000000000107947 */ /* 0x000fea0003800000 */
.L_x_1826:
[----:B------:R-:W-:Y:S01]  /*25620*/  IMAD.U32 R2, RZ, RZ, UR6 ;  /* 0x00000006ff027e24 */ /* 0x000fe2000f8e00ff */
[----:B------:R0:W-:Y:S04]  /*25630*/  STL [R1+0x4], RZ ;  /* 0x000004ff01007387 */ /* 0x0001e80000100800 */
[----:B------:R0:W-:Y:S04]  /*25640*/  STL [R1+0x8], RZ ;  /* 0x000008ff01007387 */ /* 0x0001e80000100800 */
[----:B------:R0:W-:Y:S02]  /*25650*/  STL [R1], R2 ;  /* 0x0000000201007387 */ /* 0x0001e40000100800 */
.L_x_1831:
        /* <DEDUP_REMOVED lines=10> */
.L_x_1824:
        /* <DEDUP_REMOVED lines=8> */
[----:B------:R-:W3:Y:S01]  /*25780*/  S2UR UR5, SR_CgaCtaId ;  /* 0x00000000000579c3 */ /* 0x000ee20000008800 */
[C---:B--2---:R-:W-:Y:S01]  /*25790*/  IMAD.SHL.U32 R0, R6.reuse, 0x8, RZ ;  /* 0x0000000806007824 */ /* 0x044fe200078e00ff */
[----:B------:R-:W-:Y:S01]  /*257a0*/  LOP3.LUT R4, R6, 0x7f, RZ, 0xc0, !PT ;  /* 0x0000007f06047812 */ /* 0x000fe200078ec0ff */
[----:B------:R-:W-:Y:S01]  /*257b0*/  UMOV UR4, 0x400 ;  /* 0x0000040000047882 */ /* 0x000fe20000000000 */
[----:B------:R-:W-:Y:S01]  /*257c0*/  BSSY B8, `(.L_x_1832) ;  /* 0x00008df000087945 */ /* 0x000fe20003800000 */
[----:B------:R-:W-:Y:S01]  /*257d0*/  IMAD.MOV.U32 R19, RZ, RZ, RZ ;  /* 0x000000ffff137224 */ /* 0x000fe200078e00ff */
[----:B------:R-:W-:Y:S01]  /*257e0*/  LOP3.LUT R3, R0, 0x1f8, RZ, 0xc0, !PT ;  /* 0x000001f800037812 */ /* 0x000fe200078ec0ff */
[----:B------:R-:W-:Y:S01]  /*257f0*/  ULDC.64 UR36, c[0x0][0x198] ;  /* 0x0000660000247ab9 */ /* 0x000fe20000000a00 */
[----:B01----:R-:W-:Y:S01]  /*25800*/  SHF.L.U32 R2, R4, 0x3, RZ ;  /* 0x0000000304027819 */ /* 0x003fe200000006ff */
[----:B------:R-:W-:Y:S01]  /*25810*/  ULDC UR38, c[0x0][0xc] ;  /* 0x0000030000267ab9 */ /* 0x000fe20000000800 */
[----:B------:R-:W-:Y:S01]  /*25820*/  LOP3.LUT R3, R3, 0x38, R6, 0x78, !PT ;  /* 0x0000003803037812 */ /* 0x000fe200078e7806 */
[----:B------:R-:W-:Y:S01]  /*25830*/  IMAD.SHL.U32 R6, R6, 0x10, RZ ;  /* 0x0000001006067824 */ /* 0x000fe200078e00ff */
[----:B------:R-:W-:-:S02]  /*25840*/  LOP3.LUT R0, R0, 0x38, RZ, 0xc0, !PT ;  /* 0x0000003800007812 */ /* 0x000fc400078ec0ff */
[----:B------:R-:W-:Y:S02]  /*25850*/  LOP3.LUT R3, R3, 0x200, R2, 0xf8, !PT ;  /* 0x0000020003037812 */ /* 0x000fe400078ef802 */
[----:B------:R-:W-:-:S04]  /*25860*/  SHF.R.U32.HI R2, RZ, 0x3, R4 ;  /* 0x00000003ff027819 */ /* 0x000fc80000011604 */
[----:B------:R-:W-:Y:S01]  /*25870*/  LOP3.LUT R4, R2, 0x70, R6, 0xf8, !PT ;  /* 0x0000007002047812 */ /* 0x000fe200078ef806 */
[----:B------:R-:W-:Y:S01]  /*25880*/  IMAD.MOV.U32 R2, RZ, RZ, 0x1 ;  /* 0x00000001ff027424 */ /* 0x000fe200078e00ff */
[----:B------:R-:W-:Y:S01]  /*25890*/  MOV R4, 0x1 ;  /* 0x0000000100047802 */ /* 0x000fe20000000f00 */
[----:B---3--:R-:W-:-:S06]  /*258a0*/  ULEA UR4, UR5, UR4, 0x18 ;  /* 0x0000000405047291 */ /* 0x008fcc000f8ec03f */
[----:B------:R-:W-:-:S04]  /*258b0*/  IMAD.U32 R18, RZ, RZ, UR4 ;  /* 0x00000004ff127e24 */ /* 0x000fc8000f8e00ff */
[----:B------:R-:W-:-:S05]  /*258c0*/  IMAD R3, R3, 0x2, R18 ;  /* 0x0000000203037824 */ /* 0x000fca00078e0212 */
        /* <DEDUP_REMOVED lines=8> */
.L_x_2009:
[----:B--2---:R-:W2:Y:S01]  /*25950*/  LDL R14, [R1+0xc] ;  /* 0x00000c00010e7983 */ /* 0x004ea20000100800 */
[----:B------:R-:W-:Y:S05]  /*25960*/  YIELD ;  /* 0x0000000000007946 */ /* 0x000fea0003800000 */
[----:B------:R-:W-:Y:S01]  /*25970*/  ULDC.64 UR4, c[0x0][0xa28] ;  /* 0x00028a0000047ab9 */ /* 0x000fe20000000a00 */
[----:B-1----:R-:W-:Y:S02]  /*25980*/  CS2R R6, SRZ ;  /* 0x0000000000067805 */ /* 0x002fe4000001ff00 */
[----:B------:R-:W-:Y:S01]  /*25990*/  ISETP.NE.U32.AND P0, PT, RZ, UR4, PT ;  /* 0x00000004ff007c0c */ /* 0x000fe2000bf05070 */
[----:B------:R-:W1:Y:S01]  /*259a0*/  LDC.64 R12, c[0x0][0xa00] ;  /* 0x00028000ff0c7b82 */ /* 0x000e620000000a00 */
[----:B------:R-:W-:Y:S01]  /*259b0*/  ULDC.64 UR10, c[0x0][0x208] ;  /* 0x00008200000a7ab9 */ /* 0x000fe20000000a00 */
[----:B------:R-:W-:Y:S01]  /*259c0*/  ULDC.64 UR6, c[0x0][0xa08] ;  /* 0x0002820000067ab9 */ /* 0x000fe20000000a00 */
[----:B------:R-:W-:Y:S01]  /*259d0*/  ISETP.NE.AND.EX P0, PT, RZ, UR5, PT, P0 ;  /* 0x00000005ff007c0c */ /* 0x000fe2000bf05300 */
[----:B------:R-:W-:Y:S01]  /*259e0*/  ULDC.64 UR4, c[0x0][0xa18] ;  /* 0x0002860000047ab9 */ /* 0x000fe20000000a00 */
[----:B------:R-:W-:-:S03]  /*259f0*/  ULDC.64 UR8, c[0x0][0xa10] ;  /* 0x0002840000087ab9 */ /* 0x000fc60000000a00 */
[----:B0-----:R-:W0:Y:S08]  /*25a00*/  LDC.64 R4, c[0x0][0xa08] ;  /* 0x00028200ff047b82 */ /* 0x001e300000000a00 */
[----:B------:R-:W2:Y:S02]  /*25a10*/  @P0 LDC.64 R2, c[0x0][0xa28] ;  /* 0x00028a00ff020b82 */ /* 0x000ea40000000a00 */
[----:B--2---:R-:W-:-:S05]  /*25a20*/  @P0 IMAD.WIDE R2, R14, 0x4, R2 ;  /* 0x000000040e020825 */ /* 0x004fca00078e0202 */
[----:B------:R2:W5:Y:S01]  /*25a30*/  @P0 LDG.E R6, desc[UR10][R2.64] ;  /* 0x0000000a02060981 */ /* 0x000562000c1e1900 */
[----:B------:R-:W-:Y:S01]  /*25a40*/  ISETP.NE.U32.AND P0, PT, RZ, UR4, PT ;  /* 0x00000004ff007c0c */ /* 0x000fe2000bf05070 */
[----:B-1----:R-:W-:Y:S01]  /*25a50*/  IMAD.WIDE R12, R14, 0x4, R12 ;  /* 0x000000040e0c7825 */ /* 0x002fe200078e020c */
[----:B------:R-:W-:Y:S02]  /*25a60*/  ISETP.NE.U32.AND P2, PT, RZ, UR6, PT ;  /* 0x00000006ff007c0c */ /* 0x000fe4000bf45070 */
[----:B------:R-:W-:Y:S01]  /*25a70*/  ISETP.NE.AND.EX P0, PT, RZ, UR5, PT, P0 ;  /* 0x00000005ff007c0c */ /* 0x000fe2000bf05300 */
[----:B------:R-:W-:Y:S01]  /*25a80*/  ULDC.64 UR4, c[0x0][0xa00] ;  /* 0x0002800000047ab9 */ /* 0x000fe20000000a00 */
[----:B------:R-:W-:Y:S01]  /*25a90*/  ISETP.NE.U32.AND P4, PT, RZ, UR8, PT ;  /* 0x00000008ff007c0c */ /* 0x000fe2000bf85070 */
[----:B------:R-:W-:Y:S01]  /*25aa0*/  IMAD.MOV.U32 R8, RZ, RZ, RZ ;  /* 0x000000ffff087224 */ /* 0x000fe200078e00ff */
[----:B------:R-:W-:Y:S01]  /*25ab0*/  ISETP.NE.U32.AND P1, PT, RZ, UR4, PT ;  /* 0x00000004ff007c0c */ /* 0x000fe2000bf25070 */
[----:B--2---:R-:W1:Y:S01]  /*25ac0*/  LDC.64 R2, c[0x0][0xa10] ;  /* 0x00028400ff027b82 */ /* 0x004e620000000a00 */
[----:B------:R-:W-:-:S02]  /*25ad0*/  IMAD.MOV.U32 R0, RZ, RZ, RZ ;  /* 0x000000ffff007224 */ /* 0x000fc400078e00ff */
[----:B------:R-:W-:Y:S01]  /*25ae0*/  ISETP.NE.AND.EX P3, PT, RZ, UR5, PT, P1 ;  /* 0x00000005ff007c0c */ /* 0x000fe2000bf65310 */
[----:B0-----:R-:W-:-:S04]  /*25af0*/  IMAD.WIDE R4, R14, 0x4, R4 ;  /* 0x000000040e047825 */ /* 0x001fc800078e0204 */
[----:B------:R-:W0:Y:S01]  /*25b00*/  @P0 LDC.64 R10, c[0x0][0xa18] ;  /* 0x00028600ff0a0b82 */ /* 0x000e220000000a00 */
[----:B------:R-:W-:Y:S01]  /*25b10*/  ULDC UR4, c[0x0][0x288] ;  /* 0x0000a20000047ab9 */ /* 0x000fe20000000800 */
[----:B------:R-:W-:Y:S02]  /*25b20*/  ISETP.NE.AND.EX P1, PT, RZ, UR7, PT, P2 ;  /* 0x00000007ff007c0c */ /* 0x000fe4000bf25320 */
[----:B------:R-:W-:-:S04]  /*25b30*/  ISETP.NE.AND.EX P2, PT, RZ, UR9, PT, P4 ;  /* 0x00000009ff007c0c */ /* 0x000fc8000bf45340 */
[----:B------:R-:W2:Y:S07]  /*25b40*/  @P3 LDG.E R7, desc[UR10][R12.64] ;  /* 0x0000000a0c073981 */ /* 0x000eae000c1e1900 */
[----:B------:R3:W5:Y:S01]  /*25b50*/  @P1 LDG.E R8, desc[UR10][R4.64] ;  /* 0x0000000a04081981 */ /* 0x000762000c1e1900 */
[----:B-1----:R-:W-:-:S05]  /*25b60*/  IMAD.WIDE R2, R14, 0x4, R2 ;  /* 0x000000040e027825 */ /* 0x002fca00078e0202 */
[----:B------:R3:W5:Y:S01]  /*25b70*/  @P2 LDG.E R0, desc[UR10][R2.64] ;  /* 0x0000000a02002981 */ /* 0x000762000c1e1900 */
[----:B0-----:R-:W-:-:S03]  /*25b80*/  @P0 IMAD.WIDE R10, R14, 0x4, R10 ;  /* 0x000000040e0a0825 */ /* 0x001fc600078e020a */
[----:B--2---:R0:W-:Y:S02]  /*25b90*/  STL [R1+0x48], R7 ;  /* 0x0000480701007387 */ /* 0x0041e40000100800 */
[----:B0-----:R-:W-:Y:S01]  /*25ba0*/  IMAD.U32 R7, RZ, RZ, UR4 ;  /* 0x00000004ff077e24 */ /* 0x001fe2000f8e00ff */
[----:B------:R-:W-:-:S05]  /*25bb0*/  ULDC.64 UR4, c[0x0][0x418] ;  /* 0x0001060000047ab9 */ /* 0x000fca0000000a00 */
[----:B------:R-:W2:Y:S01]  /*25bc0*/  @P0 LDG.E R7, desc[UR10][R10.64] ;  /* 0x0000000a0a070981 */ /* 0x000ea2000c1e1900 */
[----:B------:R-:W-:-:S03]  /*25bd0*/  UISETP.NE.U32.AND UP0, UPT, UR4, URZ, UPT ;  /* 0x0000003f0400728c */ /* 0x000fc6000bf05070 */
[----:B------:R-:W-:Y:S01]  /*25be0*/  ULDC UR4, c[0x0][0x424] ;  /* 0x0001090000047ab9 */ /* 0x000fe20000000800 */
[----:B------:R-:W-:-:S03]  /*25bf0*/  UISETP.NE.AND.EX UP0, UPT, UR5, URZ, UPT, UP0 ;  /* 0x0000003f0500728c */ /* 0x000fc6000bf05300 */
[----:B------:R-:W-:Y:S01]  /*25c00*/  ULDC UR5, c[0x0][0x2f0] ;  /* 0x0000bc0000057ab9 */ /* 0x000fe20000000800 */
[----:B------:R-:W-:Y:S01]  /*25c10*/  USEL UR4, UR4, 0x1, UP0 ;  /* 0x0000000104047887 */ /* 0x000fe20008000000 */
[----:B--2---:R0:W-:Y:S04]  /*25c20*/  STL [R1+0x3c], R7 ;  /* 0x00003c0701007387 */ /* 0x0041e80000100800 */
[----:B------:R3:W5:Y:S01]  /*25c30*/  LDL R15, [R1+0x3c] ;  /* 0x00003c00010f7983 */ /* 0x0007620000100800 */
[----:B------:R-:W-:-:S03]  /*25c40*/  UIMAD UR4, UR4, UR5, URZ ;  /* 0x00000005040472a4 */ /* 0x000fc6000f8e023f */
[----:B------:R-:W-:Y:S02]  /*25c50*/  ULDC UR5, c[0x0][0x348] ;  /* 0x0000d20000057ab9 */ /* 0x000fe40000000800 */
[----:B------:R-:W-:Y:S02]  /*25c60*/  IMAD.U32 R10, RZ, RZ, UR5 ;  /* 0x00000005ff0a7e24 */ /* 0x000fe4000f8e00ff */
[----:B0-----:R-:W-:Y:S01]  /*25c70*/  IMAD.U32 R7, RZ, RZ, UR4 ;  /* 0x00000004ff077e24 */ /* 0x001fe2000f8e00ff */
[----:B---3--:R-:W-:Y:S06]  /*25c80*/  @P0 BRA `(.L_x_1833) ;  /* 0x0000000000180947 */ /* 0x008fec0003800000 */
[----:B------:R-:W-:Y:S05]  /*25c90*/  @!P3 BRA `(.L_x_1833) ;  /* 0x000000000014b947 */ /* 0x000fea0003800000 */
[----:B------:R-:W-:Y:S02]  /*25ca0*/  ULDC.64 UR4, c[0x0][0x208] ;  /* 0x0000820000047ab9 */ /* 0x000fe40000000a00 */
[----:B------:R-:W2:Y:S04]  /*25cb0*/  LDG.E R9, desc[UR4][R12.64] ;  /* 0x000000040c097981 */ /* 0x000ea8000c1e1900 */
[----:B------:R-:W2:Y:S02]  /*25cc0*/  LDG.E R12, desc[UR4][R12.64+0x4] ;  /* 0x000004040c0c7981 */ /* 0x000ea4000c1e1900 */
[----:B--2--5:R-:W-:-:S05]  /*25cd0*/  IADD3 R15, -R9, R12, RZ ;  /* 0x0000000c090f7210 */ /* 0x024fca0007ffe1ff */
[----:B------:R0:W-:Y:S02]  /*25ce0*/  STL [R1+0x3c], R15 ;  /* 0x00003c0f01007387 */ /* 0x0001e40000100800 */
.L_x_1833:
[----:B------:R-:W2:Y:S01]  /*25cf0*/  LDL.LU R11, [R1+0x8] ;  /* 0x00000800010b7983 */ /* 0x000ea20000300800 */
[----:B-----5:R-:W-:Y:S01]  /*25d00*/  IMAD.IADD R8, R8, 0x1, R6 ;  /* 0x0000000108087824 */ /* 0x020fe200078e0206 */
[----:B------:R-:W-:Y:S02]  /*25d10*/  ULDC.64 UR4, c[0x0][0xa20] ;  /* 0x0002880000047ab9 */ /* 0x000fe40000000a00 */
[----:B------:R-:W-:Y:S02]  /*25d20*/  ISETP.NE.U32.AND P0, PT, RZ, UR4, PT ;  /* 0x00000004ff007c0c */ /* 0x000fe4000bf05070 */
[----:B------:R1:W-:Y:S02]  /*25d30*/  STL [R1+0x14], R8 ;  /* 0x0000140801007387 */ /* 0x0003e40000100800 */
[----:B------:R-:W-:Y:S02]  /*25d40*/  ISETP.NE.AND.EX P0, PT, RZ, UR5, PT, P0 ;  /* 0x00000005ff007c0c */ /* 0x000fe4000bf05300 */
[----:B--2---:R-:W-:-:S02]  /*25d50*/  LOP3.LUT R17, R11, 0xff000000, RZ, 0xc0, !PT ;  /* 0xff0000000b117812 */ /* 0x004fc400078ec0ff */
[C---:B------:R-:W-:Y:S02]  /*25d60*/  LOP3.LUT R9, R11.reuse, 0xff0000, RZ, 0xc0, !PT ;  /* 0x00ff00000b097812 */ /* 0x040fe400078ec0ff */
[----:B------:R-:W-:Y:S02]  /*25d70*/  SHF.R.U32.HI R17, RZ, 0x8, R17 ;  /* 0x00000008ff117819 */ /* 0x000fe40000011611 */
[----:B------:R-:W-:Y:S02]  /*25d80*/  LOP3.LUT R16, R11, 0xffff, RZ, 0xc0, !PT ;  /* 0x0000ffff0b107812 */ /* 0x000fe400078ec0ff */
[----:B------:R-:W-:-:S03]  /*25d90*/  LEA.HI R17, R9, R17, RZ, 0x10 ;  /* 0x0000001109117211 */ /* 0x000fc600078f80ff */
[----:B-1----:R-:W-:Y:S05]  /*25da0*/  @!P0 BRA `(.L_x_1834) ;  /* 0x0000000000148947 */ /* 0x002fea0003800000 */
[----:B------:R-:W1:Y:S01]  /*25db0*/  LDC.64 R4, c[0x0][0xa20] ;  /* 0x00028800ff047b82 */ /* 0x000e620000000a00 */
[----:B------:R-:W-:Y:S01]  /*25dc0*/  ULDC.64 UR4, c[0x0][0x208] ;  /* 0x0000820000047ab9 */ /* 0x000fe20000000a00 */
[----:B-1----:R-:W-:-:S05]  /*25dd0*/  IMAD.WIDE R4, R14, 0x4, R4 ;  /* 0x000000040e047825 */ /* 0x002fca00078e0204 */
[----:B------:R1:W5:Y:S01]  /*25de0*/  LDG.E R7, desc[UR4][R4.64] ;  /* 0x0000000404077981 */ /* 0x000362000c1e1900 */
[----:B------:R-:W-:Y:S05]  /*25df0*/  BRA `(.L_x_1835) ;  /* 0x0000000000147947 */ /* 0x000fea0003800000 */
.L_x_1834:
[----:B------:R-:W-:Y:S05]  /*25e00*/  @!P1 BRA `(.L_x_1835) ;  /* 0x0000000000109947 */ /* 0x000fea0003800000 */
[----:B------:R-:W-:Y:S02]  /*25e10*/  ULDC.64 UR4, c[0x0][0x208] ;  /* 0x0000820000047ab9 */ /* 0x000fe40000000a00 */
[----:B------:R-:W2:Y:S04]  /*25e20*/  LDG.E R7, desc[UR4][R4.64] ;  /* 0x0000000404077981 */ /* 0x000ea8000c1e1900 */
[----:B------:R-:W2:Y:S02]  /*25e30*/  LDG.E R4, desc[UR4][R4.64+0x4] ;  /* 0x0000040404047981 */ /* 0x000ea4000c1e1900 */
[----:B--2---:R-:W-:-:S07]  /*25e40*/  IMAD.IADD R7, R4, 0x1, -R7 ;  /* 0x0000000104077824 */ /* 0x004fce00078e0a07 */
.L_x_1835:
[----:B------:R-:W2:Y:S01]  /*25e50*/  LDL.LU R8, [R1+0x4] ;  /* 0x0000040001087983 */ /* 0x000ea20000300800 */
[----:B------:R-:W-:-:S03]  /*25e60*/  ULDC.64 UR4, c[0x0][0x208] ;  /* 0x0000820000047ab9 */ /* 0x000fc60000000a00 */
[----:B-1----:R-:W3:Y:S04]  /*25e70*/  @P2 LDG.E R4, desc[UR4][R2.64] ;  /* 0x0000000402042981 */ /* 0x002ee8000c1e1900 */
[----:B------:R1:W3:Y:S01]  /*25e80*/  @P2 LDG.E R2, desc[UR4][R2.64+0x4] ;  /* 0x0000040402022981 */ /* 0x0002e2000c1e1900 */
[----:B-----5:R-:W-:Y:S01]  /*25e90*/  IMAD.IADD R9, R7, 0x1, -R6 ;  /* 0x0000000107097824 */ /* 0x020fe200078e0a06 */
[----:B-1----:R-:W1:Y:S02]  /*25ea0*/  LDC R3, c[0x0][0x448] ;  /* 0x00011200ff037b82 */ /* 0x002e640000000800 */
[----:B-1----:R-:W-:-:S13]  /*25eb0*/  ISETP.NE.AND P1, PT, R3, 0x1, PT ;  /* 0x000000010300780c */ /* 0x002fda0003f25270 */
[----:B------:R-:W1:Y:S08]  /*25ec0*/  @P1 LDC R3, c[0x0][0x44c] ;  /* 0x00011300ff031b82 */ /* 0x000e700000000800 */
[----:B------:R-:W4:Y:S01]  /*25ed0*/  @P1 LDC R5, c[0x0][0x450] ;  /* 0x00011400ff051b82 */ /* 0x000f220000000800 */
[----:B--2---:R-:W-:-:S05]  /*25ee0*/  IMAD.SHL.U32 R12, R8, 0x80, RZ ;  /* 0x00000080080c7824 */ /* 0x004fca00078e00ff */
[----:B------:R-:W-:Y:S01]  /*25ef0*/  IADD3 R7, R12, 0x7f, RZ ;  /* 0x0000007f0c077810 */ /* 0x000fe20007ffe0ff */
[----:B------:R2:W-:Y:S01]  /*25f00*/  STL [R1+0x30], R12 ;  /* 0x0000300c01007387 */ /* 0x0005e20000100800 */
[----:B---3--:R-:W-:-:S03]  /*25f10*/  @P2 IMAD.IADD R10, R2, 0x1, -R4 ;  /* 0x00000001020a2824 */ /* 0x008fc600078e0a04 */
[----:B-1----:R-:W-:-:S04]  /*25f20*/  @P1 IMAD.HI.U32 R2, R7, R3, RZ ;  /* 0x0000000307021227 */ /* 0x002fc800078e00ff */
[----:B------:R-:W-:Y:S01]  /*25f30*/  IMAD.IADD R6, R9, 0x1, R10 ;  /* 0x0000000109067824 */ /* 0x000fe200078e020a */
[----:B----4-:R-:W-:-:S03]  /*25f40*/  @P1 SHF.R.U32.HI R7, RZ, R5, R2 ;  /* 0x00000005ff071219 */ /* 0x010fc60000011602 */
[C---:B------:R-:W-:Y:S01]  /*25f50*/  VIADD R2, R6.reuse, 0x3f ;  /* 0x0000003f06027836 */ /* 0x040fe20000000000 */
[----:B------:R-:W-:-:S04]  /*25f60*/  IADD3 R21, R6, 0x1, -R15 ;  /* 0x0000000106157810 */ /* 0x000fc80007ffe80f */
[----:B------:R-:W-:Y:S01]  /*25f70*/  SHF.R.S32.HI R3, RZ, 0x1f, R2 ;  /* 0x0000001fff037819 */ /* 0x000fe20000011402 */
[----:B------:R-:W-:-:S03]  /*25f80*/  IMAD.IADD R7, R21, 0x1, R7 ;  /* 0x0000000115077824 */ /* 0x000fc600078e0207 */
[----:B------:R-:W-:Y:S02]  /*25f90*/  LEA.HI R4, R3, R2, RZ, 0x6 ;  /* 0x0000000203047211 */ /* 0x000fe400078f30ff */
[----:B------:R-:W1:Y:S02]  /*25fa0*/  LDC.64 R2, c[0x0][0x9e0] ;  /* 0x00027800ff027b82 */ /* 0x000e640000000a00 */
[----:B------:R-:W-:-:S05]  /*25fb0*/  SHF.R.S32.HI R11, RZ, 0x6, R4 ;  /* 0x00000006ff0b7819 */ /* 0x000fca0000011404 */
[----:B------:R2:W-:Y:S01]  /*25fc0*/  STL [R1+0x5c], R11 ;  /* 0x00005c0b01007387 */ /* 0x0005e20000100800 */
[----:B-1----:R-:W-:Y:S01]  /*25fd0*/  ISETP.GE.AND P3, PT, R3, 0x1, PT ;  /* 0x000000010300780c */ /* 0x002fe20003f66270 */
[----:B------:R-:W-:-:S12]  /*25fe0*/  IMAD.IADD R2, R7, 0x1, R2 ;  /* 0x0000000107027824 */ /* 0x000fd800078e0202 */
[----:B--2---:R-:W-:Y:S05]  /*25ff0*/  @!P3 BRA `(.L_x_1836) ;  /* 0x000000000048b947 */ /* 0x004fea0003800000 */
[C---:B------:R-:W-:Y:S01]  /*26000*/  ISETP.GT.AND P0, PT, R7.reuse, RZ, PT ;  /* 0x000000ff0700720c */ /* 0x040fe20003f04270 */
[----:B------:R-:W-:Y:S01]  /*26010*/  BSSY B0, `(.L_x_1837) ;  /* 0x000000e000007945 */ /* 0x000fe20003800000 */
[----:B------:R-:W-:-:S11]  /*26020*/  VIADD R8, R7, 0xffffffff ;  /* 0xffffffff07087836 */ /* 0x000fd60000000000 */
[----:B------:R-:W-:Y:S05]  /*26030*/  @P0 BRA `(.L_x_1838) ;  /* 0x00000000001c0947 */ /* 0x000fea0003800000 */
[----:B------:R-:W-:Y:S02]  /*26040*/  ISETP.NE.AND P0, PT, R3, 0x1, PT ;  /* 0x000000010300780c */ /* 0x000fe40003f05270 */
[----:B------:R-:W-:-:S11]  /*26050*/  IADD3 R7, -R7, RZ, RZ ;  /* 0x000000ff07077210 */ /* 0x000fd60007ffe1ff */
[----:B------:R-:W1:Y:S02]  /*26060*/  @P0 LDC.64 R4, c[0x0][0x9e8] ;  /* 0x00027a00ff040b82 */ /* 0x000e640000000a00 */
[----:B-1----:R-:W-:-:S05]  /*26070*/  @P0 IMAD.HI.U32 R4, R7, R4, RZ ;  /* 0x0000000407040227 */ /* 0x002fca00078e00ff */
[----:B------:R-:W-:-:S04]  /*26080*/  @P0 SHF.R.U32.HI R7, RZ, R5, R4 ;  /* 0x00000005ff070219 */ /* 0x000fc80000011604 */
[----:B------:R-:W-:Y:S01]  /*26090*/  LOP3.LUT R8, RZ, R7, RZ, 0x33, !PT ;  /* 0x00000007ff087212 */ /* 0x000fe200078e33ff */
[----:B------:R-:W-:Y:S06]  /*260a0*/  BRA `(.L_x_1839) ;  /* 0x0000000000107947 */ /* 0x000fec0003800000 */
.L_x_1838:
[----:B------:R-:W-:-:S13]  /*260b0*/  ISETP.NE.AND P0, PT, R3, 0x1, PT ;  /* 0x000000010300780c */ /* 0x000fda0003f05270 */
[----:B------:R-:W1:Y:S02]  /*260c0*/  @P0 LDC.64 R4, c[0x0][0x9e8] ;  /* 0x00027a00ff040b82 */ /* 0x000e640000000a00 */
[----:B-1----:R-:W-:-:S05]  /*260d0*/  @P0 IMAD.HI.U32 R4, R8, R4, RZ ;  /* 0x0000000408040227 */ /* 0x002fca00078e00ff */
[----:B------:R-:W-:-:S07]  /*260e0*/  @P0 SHF.R.U32.HI R8, RZ, R5, R4 ;  /* 0x00000005ff080219 */ /* 0x000fce0000011604 */
.L_x_1839:
[----:B------:R-:W-:Y:S05]  /*260f0*/  BSYNC B0 ;  /* 0x0000000000007941 */ /* 0x000fea0003800000 */
.L_x_1837:
[----:B------:R-:W-:-:S05]  /*26100*/  IMAD R8, R8, R3, R3 ;  /* 0x0000000308087224 */ /* 0x000fca00078e0203 */
[----:B------:R-:W-:-:S07]  /*26110*/  VIMNMX R2, R2, R8, PT ;  /* 0x0000000802027248 */ /* 0x000fce0003fe0100 */
.L_x_1836:
[----:B------:R-:W1:Y:S01]  /*26120*/  @P1 LDC R5, c[0x0][0x44c] ;  /* 0x00011300ff051b82 */ /* 0x000e620000000800 */
[----:B------:R-:W-:Y:S01]  /*26130*/  VIADD R2, R2, 0x3f ;  /* 0x0000003f02027836 */ /* 0x000fe20000000000 */
[----:B------:R-:W-:Y:S01]  /*26140*/  ULDC UR4, c[0x0][0x9dc] ;  /* 0x0002770000047ab9 */ /* 0x000fe20000000800 */
[----:B------:R-:W-:Y:S02]  /*26150*/  IMAD.MOV.U32 R4, RZ, RZ, R12 ;  /* 0x000000ffff047224 */ /* 0x000fe400078e000c */
[----:B------:R-:W-:-:S03]  /*26160*/  IMAD.IADD R20, R6, 0x1, -R15 ;  /* 0x0000000106147824 */ /* 0x000fc600078e0a0f */
[----:B------:R-:W2:Y:S01]  /*26170*/  @P1 LDC R7, c[0x0][0x450] ;  /* 0x00011400ff071b82 */ /* 0x000ea20000000800 */
[----:B-1----:R-:W-:-:S05]  /*26180*/  @P1 IMAD.HI.U32 R5, R12, R5, RZ ;  /* 0x000000050c051227 */ /* 0x002fca00078e00ff */
[----:B--2---:R-:W-:Y:S02]  /*26190*/  @P1 SHF.R.U32.HI R4, RZ, R7, R5 ;  /* 0x00000007ff041219 */ /* 0x004fe40000011605 */
[----:B------:R-:W-:-:S03]  /*261a0*/  SHF.R.S32.HI R7, RZ, 0x1f, R2 ;  /* 0x0000001fff077819 */ /* 0x000fc60000011402 */
[----:B------:R-:W-:Y:S01]  /*261b0*/  IMAD.IADD R6, R20, 0x1, R4 ;  /* 0x0000000114067824 */ /* 0x000fe200078e0204 */
[----:B------:R-:W-:-:S03]  /*261c0*/  LEA.HI R7, R7, R2, RZ, 0x6 ;  /* 0x0000000207077211 */ /* 0x000fc600078f30ff */
[----:B------:R-:W-:Y:S01]  /*261d0*/  VIADD R2, R6, -UR4 ;  /* 0x8000000406027c36 */ /* 0x000fe20008000000 */
[----:B------:R-:W-:-:S04]  /*261e0*/  SHF.R.S32.HI R7, RZ, 0x6, R7 ;  /* 0x00000006ff077819 */ /* 0x000fc80000011407 */
[----:B------:R-:W-:Y:S01]  /*261f0*/  VIMNMX R7, R11, R7, PT ;  /* 0x000000070b077248 */ /* 0x000fe20003fe0100 */
[----:B------:R-:W-:Y:S06]  /*26200*/  @!P3 BRA `(.L_x_1840) ;  /* 0x000000000044b947 */ /* 0x000fec0003800000 */
[----:B------:R-:W-:Y:S01]  /*26210*/  ISETP.GT.AND P0, PT, R6, -0x1, PT ;  /* 0xffffffff0600780c */ /* 0x000fe20003f04270 */
[----:B------:R-:W-:-:S12]  /*26220*/  BSSY B0, `(.L_x_1841) ;  /* 0x000000d000007945 */ /* 0x000fd80003800000 */
        /* <DEDUP_REMOVED lines=8> */
.L_x_1842:
[----:B------:R-:W-:-:S13]  /*262b0*/  ISETP.NE.AND P0, PT, R3, 0x1, PT ;  /* 0x000000010300780c */ /* 0x000fda0003f05270 */
[----:B------:R-:W1:Y:S02]  /*262c0*/  @P0 LDC.64 R4, c[0x0][0x9e8] ;  /* 0x00027a00ff040b82 */ /* 0x000e640000000a00 */
[----:B-1----:R-:W-:-:S05]  /*262d0*/  @P0 IMAD.HI.U32 R4, R6, R4, RZ ;  /* 0x0000000406040227 */ /* 0x002fca00078e00ff */
[----:B------:R-:W-:-:S07]  /*262e0*/  @P0 SHF.R.U32.HI R6, RZ, R5, R4 ;  /* 0x00000005ff060219 */ /* 0x000fce0000011604 */
.L_x_1843:
[----:B------:R-:W-:Y:S05]  /*262f0*/  BSYNC B0 ;  /* 0x0000000000007941 */ /* 0x000fea0003800000 */
.L_x_1841:
[----:B------:R-:W-:-:S05]  /*26300*/  IMAD R3, R6, R3, RZ ;  /* 0x0000000306037224 */ /* 0x000fca00078e02ff */
[----:B------:R-:W-:-:S07]  /*26310*/  VIMNMX R2, R2, R3, !PT ;  /* 0x0000000302027248 */ /* 0x000fce0007fe0100 */
.L_x_1840:
[----:B------:R-:W-:Y:S01]  /*26320*/  SHF.R.S32.HI R4, RZ, 0x1f, R2 ;  /* 0x0000001fff047819 */ /* 0x000fe20000011402 */
[----:B------:R-:W-:Y:S01]  /*26330*/  BSSY B0, `(.L_x_1844) ;  /* 0x0000028000007945 */ /* 0x000fe20003800000 */
[----:B------:R-:W-:Y:S02]  /*26340*/  LOP3.LUT R12, R17, 0xff, RZ, 0xc0, !PT ;  /* 0x000000ff110c7812 */ /* 0x000fe400078ec0ff */
[----:B------:R-:W-:Y:S02]  /*26350*/  LEA.HI R4, R4, R2, RZ, 0x6 ;  /* 0x0000000204047211 */ /* 0x000fe400078f30ff */
[----:B------:R-:W-:Y:S01]  /*26360*/  SHF.R.U32.HI R17, RZ, 0x10, R17 ;  /* 0x00000010ff117819 */ /* 0x000fe20000011611 */
[----:B------:R1:W-:Y:S01]  /*26370*/  STL [R1+0x54], R12 ;  /* 0x0000540c01007387 */ /* 0x0003e20000100800 */
[----:B------:R-:W-:Y:S02]  /*26380*/  SHF.R.S32.HI R4, RZ, 0x6, R4 ;  /* 0x00000006ff047819 */ /* 0x000fe40000011404 */
[----:B------:R-:W-:-:S02]  /*26390*/  MOV R2, RZ ;  /* 0x000000ff00027202 */ /* 0x000fc40000000f00 */
[----:B------:R-:W-:-:S04]  /*263a0*/  VIMNMX R4, RZ, R4, !PT ;  /* 0x00000004ff047248 */ /* 0x000fc80007fe0100 */
[----:B------:R-:W-:-:S13]  /*263b0*/  ISETP.GT.AND P0, PT, R7, R4, PT ;  /* 0x000000040700720c */ /* 0x000fda0003f04270 */
[----:B-1----:R-:W-:Y:S05]  /*263c0*/  @!P0 BRA `(.L_x_1845) ;  /* 0x0000000000788947 */ /* 0x002fea0003800000 */
[----:B------:R-:W-:Y:S01]  /*263d0*/  ISETP.NE.AND P0, PT, R17, RZ, PT ;  /* 0x000000ff1100720c */ /* 0x000fe20003f05270 */
[----:B------:R-:W-:-:S03]  /*263e0*/  ULDC UR4, c[0x0][0x9f0] ;  /* 0x00027c0000047ab9 */ /* 0x000fc60000000800 */
[----:B------:R-:W-:-:S04]  /*263f0*/  SEL R5, R17, UR4, P0 ;  /* 0x0000000411057c07 */ /* 0x000fc80008000000 */
[----:B------:R-:W-:Y:S02]  /*26400*/  IABS R6, R5 ;  /* 0x0000000500067213 */ /* 0x000fe40000000000 */
[----:B------:R-:W-:Y:S02]  /*26410*/  IADD3 R8, R5, -0x1, R7 ;  /* 0xffffffff05087810 */ /* 0x000fe40007ffe007 */
[----:B------:R-:W1:Y:S03]  /*26420*/  I2F.RP R2, R6 ;  /* 0x0000000600027306 */ /* 0x000e660000209400 */
[----:B------:R-:W-:-:S05]  /*26430*/  IMAD.IADD R8, R8, 0x1, -R4 ;  /* 0x0000000108087824 */ /* 0x000fca00078e0a04 */
[----:B-1----:R-:W1:Y:S02]  /*26440*/  MUFU.RCP R2, R2 ;  /* 0x0000000200027308 */ /* 0x002e640000001000 */
[----:B-1----:R-:W-:-:S06]  /*26450*/  VIADD R2, R2, 0xffffffe ;  /* 0x0ffffffe02027836 */ /* 0x002fcc0000000000 */
[----:B------:R1:W2:Y:S02]  /*26460*/  F2I.FTZ.U32.TRUNC.NTZ R3, R2 ;  /* 0x0000000200037305 */ /* 0x0002a4000021f000 */
[----:B-1----:R-:W-:-:S04]  /*26470*/  LOP3.LUT R2, R8, R5, RZ, 0x3c, !PT ;  /* 0x0000000508027212 */ /* 0x002fc800078e3cff */
[----:B------:R-:W-:Y:S01]  /*26480*/  ISETP.GE.AND P3, PT, R2, RZ, PT ;  /* 0x000000ff0200720c */ /* 0x000fe20003f66270 */
[----:B--2---:R-:W-:-:S04]  /*26490*/  IMAD.MOV R2, RZ, RZ, -R3 ;  /* 0x000000ffff027224 */ /* 0x004fc800078e0a03 */
[----:B------:R-:W-:Y:S02]  /*264a0*/  IMAD R11, R2, R6, RZ ;  /* 0x00000006020b7224 */ /* 0x000fe400078e02ff */
[----:B------:R-:W-:-:S04]  /*264b0*/  IMAD.MOV.U32 R2, RZ, RZ, RZ ;  /* 0x000000ffff027224 */ /* 0x000fc800078e00ff */
[----:B------:R-:W-:Y:S01]  /*264c0*/  IMAD.HI.U32 R11, R3, R11, R2 ;  /* 0x0000000b030b7227 */ /* 0x000fe200078e0002 */
[----:B------:R-:W-:Y:S02]  /*264d0*/  IABS R2, R5 ;  /* 0x0000000500027213 */ /* 0x000fe40000000000 */
[----:B------:R-:W-:-:S03]  /*264e0*/  IABS R3, R8 ;  /* 0x0000000800037213 */ /* 0x000fc60000000000 */
[----:B------:R-:W-:-:S05]  /*264f0*/  IMAD.MOV R2, RZ, RZ, -R2 ;  /* 0x000000ffff027224 */ /* 0x000fca00078e0a02 */
[----:B------:R-:W-:Y:S01]  /*26500*/  MOV R8, R2 ;  /* 0x0000000200087202 */ /* 0x000fe20000000f00 */
[----:B------:R-:W-:-:S04]  /*26510*/  IMAD.HI.U32 R2, R11, R3, RZ ;  /* 0x000000030b027227 */ /* 0x000fc800078e00ff */
        /* <DEDUP_REMOVED lines=8> */
[----:B------:R-:W-:-:S07]  /*265a0*/  @!P1 LOP3.LUT R2, RZ, R5, RZ, 0x33, !PT ;  /* 0x00000005ff029212 */ /* 0x000fce00078e33ff */
.L_x_1845:
[----:B------:R-:W-:Y:S05]  /*265b0*/  BSYNC B0 ;  /* 0x0000000000007941 */ /* 0x000fea0003800000 */
.L_x_1844:
[-C--:B------:R-:W-:Y:S01]  /*265c0*/  IMAD R4, R12, R2.reuse, R4 ;  /* 0x000000020c047224 */ /* 0x080fe200078e0204 */
[----:B------:R-:W-:Y:S03]  /*265d0*/  BSSY B0, `(.L_x_1846) ;  /* 0x00001a0000007945 */ /* 0x000fe60003800000 */
[C---:B------:R-:W-:Y:S01]  /*265e0*/  IMAD R3, R4.reuse, 0x40, -R9 ;  /* 0x0000004004037824 */ /* 0x040fe200078e0a09 */
[----:B------:R-:W-:-:S04]  /*265f0*/  VIADDMNMX R2, R4, R2, R7, PT ;  /* 0x0000000204027246 */ /* 0x000fc80003800107 */
[----:B------:R-:W-:Y:S02]  /*26600*/  LEA R2, R2, -R9, 0x6 ;  /* 0x8000000902027211 */ /* 0x000fe400078e30ff */
[----:B------:R-:W-:Y:S02]  /*26610*/  VIMNMX R3, RZ, R3, !PT ;  /* 0x00000003ff037248 */ /* 0x000fe40007fe0100 */
[----:B------:R-:W-:-:S04]  /*26620*/  VIMNMX R2, R2, R10, PT ;  /* 0x0000000a02027248 */ /* 0x000fc80003fe0100 */
[----:B------:R-:W-:Y:S02]  /*26630*/  ISETP.GT.AND P0, PT, R2, R3, PT ;  /* 0x000000030200720c */ /* 0x000fe40003f04270 */
[----:B------:R-:W-:-:S11]  /*26640*/  SHF.R.U32.HI R3, RZ, 0x6, R3 ;  /* 0x00000006ff037819 */ /* 0x000fd60000011603 */
[----:B------:R-:W-:-:S05]  /*26650*/  @P0 VIADD R2, R2, 0x3f ;  /* 0x0000003f02020836 */ /* 0x000fca0000000000 */
[----:B------:R-:W-:-:S04]  /*26660*/  @P0 SHF.R.S32.HI R4, RZ, 0x1f, R2 ;  /* 0x0000001fff040819 */ /* 0x000fc80000011402 */
[----:B------:R-:W-:Y:S01]  /*26670*/  @P0 LEA.HI R2, R4, R2, RZ, 0x6 ;  /* 0x0000000204020211 */ /* 0x000fe200078f30ff */
[----:B------:R-:W-:-:S03]  /*26680*/  IMAD.MOV.U32 R4, RZ, RZ, R3 ;  /* 0x000000ffff047224 */ /* 0x000fc600078e0003 */
[----:B------:R-:W-:Y:S02]  /*26690*/  @P0 SHF.R.S32.HI R4, RZ, 0x6, R2 ;  /* 0x00000006ff040819 */ /* 0x000fe40000011402 */
        /* <DEDUP_REMOVED lines=10> */
.L_x_2076:
[----:B--2---:R-:W-:Y:S02]  /*26740*/  ISETP.NE.AND P0, PT, R14, RZ, PT ;  /* 0x000000ff0e00720c */ /* 0x004fe40003f05270 */
[----:B------:R-:W-:-:S11]  /*26750*/  PLOP3.LUT P6, PT, PT, PT, PT, 0x8, 0x0 ;  /* 0x000000000000781c */ /* 0x000fd60003fce170 */
[----:B------:R-:W-:Y:S05]  /*26760*/  @P0 BRA `(.L_x_1849) ;  /* 0x00000000000c0947 */ /* 0x000fea0003800000 */
[----:B------:R-:W-:-:S03]  /*26770*/  UMOV UR4, 0xffffffff ;  /* 0xffffffff00047882 */ /* 0x000fc60000000000 */
[----:B------:R-:W-:Y:S05]  /*26780*/  BRA.DIV UR4, `(.L_x_1850) ;  /* 0x00000096045c7947 */ /* 0x000fea000b800000 */
[----:B------:R-:W-:-:S13]  /*26790*/  ELECT P6, URZ, PT ;  /* 0x00000000003f782f */ /* 0x000fda00038c0000 */
.L_x_1849:
        /* <DEDUP_REMOVED lines=9> */
.L_x_2079:
[----:B------:R-:W-:Y:S05]  /*26830*/  BSYNC B1 ;  /* 0x0000000000017941 */ /* 0x000fea0003800000 */
.L_x_1851:
[----:B------:R-:W-:Y:S04]  /*26840*/  BSSY B1, `(.L_x_1853) ;  /* 0x00000b1000017945 */ /* 0x000fe80003800000 */
[----:B------:R-:W-:Y:S05]  /*26850*/  @!P6 BRA `(.L_x_1854) ;  /* 0x0000000800bce947 */ /* 0x000fea0003800000 */
[----:B------:R-:W2:Y:S04]  /*26860*/  LDL R7, [R1+0x18] ;  /* 0x0000180001077983 */ /* 0x000ea80000100800 */
[----:B------:R-:W3:Y:S01]  /*26870*/  LDL R8, [R1+0x1c] ;  /* 0x00001c0001087983 */ /* 0x000ee20000100800 */
[----:B------:R-:W-:Y:S01]  /*26880*/  BSSY B2, `(.L_x_1855) ;  /* 0x0000008000027945 */ /* 0x000fe20003800000 */
[----:B------:R-:W4:Y:S02]  /*26890*/  S2R R6, SR_TID.X ;  /* 0x0000000000067919 */ /* 0x000f240000002100 */
[----:B----4-:R-:W-:-:S04]  /*268a0*/  LOP3.LUT R6, R6, 0x7f, RZ, 0xc0, !PT ;  /* 0x0000007f06067812 */ /* 0x010fc800078ec0ff */
[----:B------:R-:W-:Y:S01]  /*268b0*/  ISETP.NE.AND P1, PT, R6, RZ, PT ;  /* 0x000000ff0600720c */ /* 0x000fe20003f25270 */
[----:B--2---:R-:W-:Y:S01]  /*268c0*/  IMAD R7, R7, 0x8, R18 ;  /* 0x0000000807077824 */ /* 0x004fe200078e0212 */
[----:B---3--:R-:W-:-:S04]  /*268d0*/  SHF.L.U32 R10, R8, 0x1f, RZ ;  /* 0x0000001f080a7819 */ /* 0x008fc800000006ff */
[----:B------:R-:W2:Y:S02]  /*268e0*/  SYNCS.PHASECHK.TRANS64.TRYWAIT P0, [R7+URZ+0x308a0], R10 ;  /* 0x0308a00a070075a7 */ /* 0x000ea4000800017f */
[----:B--2---:R-:W-:Y:S05]  /*268f0*/  @!P0 BRA `(.L_x_1856) ;  /* 0x0000009400348947 */ /* 0x004fea0003800000 */
.L_x_2080:
[----:B------:R-:W-:Y:S05]  /*26900*/  BSYNC B2 ;  /* 0x0000000000027941 */ /* 0x000fea0003800000 */
.L_x_1855:
[----:B------:R-:W-:Y:S04]  /*26910*/  BSSY B2, `(.L_x_1857) ;  /* 0x0000009000027945 */ /* 0x000fe80003800000 */
[----:B------:R-:W-:Y:S05]  /*26920*/  @P1 BRA `(.L_x_1858) ;  /* 0x00000000001c1947 */ /* 0x000fea0003800000 */
[----:B------:R-:W3:Y:S01]  /*26930*/  S2R R6, SR_TID.X ;  /* 0x0000000000067919 */ /* 0x000ee20000002100 */
[----:B-1----:R-:W-:-:S04]  /*26940*/  MOV R5, 0x8000 ;  /* 0x0000800000057802 */ /* 0x002fc80000000f00 */
[----:B------:R4:W-:Y:S01]  /*26950*/  SYNCS.ARRIVE.TRANS64 RZ, [R7+URZ+0x30890], R5 ;  /* 0x0308900507ff79a7 */ /* 0x0009e2000800003f */
[----:B---3--:R-:W-:-:S04]  /*26960*/  LOP3.LUT R6, R6, 0x1f, RZ, 0xc0, !PT ;  /* 0x0000001f06067812 */ /* 0x008fc800078ec0ff */
[----:B------:R-:W-:-:S13]  /*26970*/  ISETP.NE.AND P0, PT, R6, RZ, PT ;  /* 0x000000ff0600720c */ /* 0x000fda0003f05270 */
[----:B----4-:R-:W-:Y:S05]  /*26980*/  @!P0 BRA `(.L_x_1858) ;  /* 0x0000000000048947 */ /* 0x010fea0003800000 */
[----:B------:R-:W-:Y:S01]  /*26990*/  BPT.TRAP 0x1 ;  /* 0x000000040000795c */ /* 0x000fe20000300000 */
.L_x_1858:
[----:B------:R-:W-:Y:S05]  /*269a0*/  BSYNC B2 ;  /* 0x0000000000027941 */ /* 0x000fea0003800000 */
.L_x_1857:
        /* <DEDUP_REMOVED lines=10> */
[----:B---3--:R-:W-:-:S02]  /*26a50*/  IMAD R9, R5, 0x8000, R18 ;  /* 0x0000800005097824 */ /* 0x008fc400078e0212 */
[----:B------:R-:W-:Y:S01]  /*26a60*/  IMAD.SHL.U32 R11, R5, 0x4000, RZ ;  /* 0x00004000050b7824 */ /* 0x000fe200078e00ff */
[----:B------:R-:W-:Y:S01]  /*26a70*/  IADD3 R5, R7, 0x30890, RZ ;  /* 0x0003089007057810 */ /* 0x000fe20007ffe0ff */
[----:B------:R-:W-:-:S07]  /*26a80*/  VIADD R8, R9, 0x20400 ;  /* 0x0002040009087836 */ /* 0x000fce0000000000 */
.L_x_1859:
        /* <DEDUP_REMOVED lines=12> */
[----:B------:R-:W-:Y:S01]  /*26b50*/  UMOV UR6, 0x0 ;  /* 0x0000000000067882 */ /* 0x000fe20000000000 */
[----:B------:R-:W-:Y:S02]  /*26b60*/  UMOV UR7, 0x12f00000 ;  /* 0x12f0000000077882 */ /* 0x000fe40000000000 */
[----:B------:R-:W-:Y:S01]  /*26b70*/  R2UR UR10, R8 ;  /* 0x00000000080a72ca */ /* 0x000fe200000e0000 */
[----:B------:R-:W-:-:S14]  /*26b80*/  VIADD R8, R9, 0x22400 ;  /* 0x0002240009087836 */ /* 0x000fdc0000000000 */
.L_x_1860:
        /* <DEDUP_REMOVED lines=16> */
.L_x_1861:
        /* <DEDUP_REMOVED lines=10> */
[----:B0-----:R-:W-:Y:S01]  /*26d30*/  MOV R15, 0xc0 ;  /* 0x000000c0000f7802 */ /* 0x001fe20000000f00 */
[----:B------:R-:W-:Y:S01]  /*26d40*/  VIADD R9, R9, 0x26400 ;  /* 0x0002640009097836 */ /* 0x000fe20000000000 */
[----:B------:R-:W-:Y:S01]  /*26d50*/  PLOP3.LUT P0, PT, PT, PT, PT, 0x80, 0x0 ;  /* 0x000000000000781c */ /* 0x000fe20003f0f070 */
[----:B------:R-:W-:Y:S01]  /*26d60*/  UMOV UR6, 0x0 ;  /* 0x0000000000067882 */ /* 0x000fe20000000000 */
[----:B------:R-:W-:Y:S01]  /*26d70*/  R2UR UR10, R15 ;  /* 0x000000000f0a72ca */ /* 0x000fe200000e0000 */
[----:B------:R-:W-:-:S14]  /*26d80*/  UMOV UR7, 0x12f00000 ;  /* 0x12f0000000077882 */ /* 0x000fdc0000000000 */
.L_x_1862:
        /* <DEDUP_REMOVED lines=13> */
.L_x_2081:
[----:B------:R-:W-:Y:S05]  /*26e60*/  BSYNC B2 ;  /* 0x0000000000027941 */ /* 0x000fea0003800000 */
.L_x_1863:
[----:B------:R-:W-:Y:S01]  /*26e70*/  BSSY B2, `(.L_x_1865) ;  /* 0x000000b000027945 */ /* 0x000fe20003800000 */
[----:B------:R-:W-:Y:S02]  /*26e80*/  IMAD.MOV.U32 R12, RZ, RZ, 0x0 ;  /* 0x00000000ff0c7424 */ /* 0x000fe400078e00ff */
[----:B------:R-:W-:Y:S01]  /*26e90*/  IMAD.MOV.U32 R13, RZ, RZ, 0x12f00000 ;  /* 0x12f00000ff0d7424 */ /* 0x000fe200078e00ff */
[----:B------:R-:W-:Y:S06]  /*26ea0*/  @P1 BRA `(.L_x_1866) ;  /* 0x00000000001c1947 */ /* 0x000fec0003800000 */
[----:B------:R-:W1:Y:S01]  /*26eb0*/  S2R R8, SR_TID.X ;  /* 0x0000000000087919 */ /* 0x000e620000002100 */
[----:B------:R-:W-:-:S04]  /*26ec0*/  IMAD.MOV.U32 R5, RZ, RZ, 0x8000 ;  /* 0x00008000ff057424 */ /* 0x000fc800078e00ff */
[----:B------:R3:W-:Y:S01]  /*26ed0*/  SYNCS.ARRIVE.TRANS64 RZ, [R7+URZ+0x308b0], R5 ;  /* 0x0308b00507ff79a7 */ /* 0x0007e2000800003f */
[----:B-1----:R-:W-:-:S04]  /*26ee0*/  LOP3.LUT R8, R8, 0x1f, RZ, 0xc0, !PT ;  /* 0x0000001f08087812 */ /* 0x002fc800078ec0ff */
[----:B------:R-:W-:-:S13]  /*26ef0*/  ISETP.NE.AND P0, PT, R8, RZ, PT ;  /* 0x000000ff0800720c */ /* 0x000fda0003f05270 */
[----:B---3--:R-:W-:Y:S05]  /*26f00*/  @!P0 BRA `(.L_x_1866) ;  /* 0x0000000000048947 */ /* 0x008fea0003800000 */
[----:B------:R-:W-:Y:S01]  /*26f10*/  BPT.TRAP 0x1 ;  /* 0x000000040000795c */ /* 0x000fe20000300000 */
.L_x_1866:
[----:B------:R-:W-:Y:S05]  /*26f20*/  BSYNC B2 ;  /* 0x0000000000027941 */ /* 0x000fea0003800000 */
.L_x_1865:
        /* <DEDUP_REMOVED lines=8> */
[----:B0-2---:R-:W-:-:S11]  /*26fb0*/  IADD3 R7, R7, 0x308b0, RZ ;  /* 0x000308b007077810 */ /* 0x005fd60007ffe0ff */
.L_x_1867:
        /* <DEDUP_REMOVED lines=11> */
[----:B------:R-:W-:Y:S01]  /*27070*/  R2UR UR6, R12 ;  /* 0x000000000c0672ca */ /* 0x000fe200000e0000 */
[----:B------:R-:W-:Y:S01]  /*27080*/  VIADD R8, R5, 0x2400 ;  /* 0x0000240005087836 */ /* 0x000fe20000000000 */
[----:B------:R-:W-:Y:S02]  /*27090*/  R2UR UR7, R13 ;  /* 0x000000000d0772ca */ /* 0x000fe400000e0000 */
[----:B------:R-:W-:Y:S02]  /*270a0*/  R2UR UR10, R9 ;  /* 0x00000000090a72ca */ /* 0x000fe400000e0000 */
[----:B------:R-:W-:-:S13]  /*270b0*/  PLOP3.LUT P0, PT, PT, PT, PT, 0x80, 0x0 ;  /* 0x000000000000781c */ /* 0x000fda0003f0f070 */
.L_x_1868:
        /* <DEDUP_REMOVED lines=16> */
.L_x_1869:
        /* <DEDUP_REMOVED lines=15> */
.L_x_1870:
        /* <DEDUP_REMOVED lines=10> */
.L_x_1854:
[----:B------:R-:W-:Y:S05]  /*27350*/  BSYNC B1 ;  /* 0x0000000000017941 */ /* 0x000fea0003800000 */
.L_x_1853:
[----:B------:R-:W1:Y:S04]  /*27360*/  LDL.LU R9, [R1+0x18] ;  /* 0x0000180001097983 */ /* 0x000e680000300800 */
[----:B------:R-:W2:Y:S01]  /*27370*/  LDL.LU R8, [R1+0x1c] ;  /* 0x00001c0001087983 */ /* 0x000ea20000300800 */
[----:B------:R-:W-:Y:S01]  /*27380*/  PLOP3.LUT P0, PT, PT, PT, PT, 0x8, 0x0 ;  /* 0x000000000000781c */ /* 0x000fe20003f0e170 */
[----:B-1----:R-:W-:Y:S02]  /*27390*/  VIADD R5, R9, 0x1 ;  /* 0x0000000109057836 */ /* 0x002fe40000000000 */
[----:B------:R-:W-:-:S03]  /*273a0*/  VIADD R9, R4, 0xfffffffe ;  /* 0xfffffffe04097836 */ /* 0x000fc60000000000 */
[----:B------:R-:W-:Y:S02]  /*273b0*/  ISETP.NE.AND P1, PT, R5, 0x2, PT ;  /* 0x000000020500780c */ /* 0x000fe40003f25270 */
[----:B------:R-:W-:Y:S02]  /*273c0*/  ISETP.GE.AND P2, PT, R9, R3, PT ;  /* 0x000000030900720c */ /* 0x000fe40003f46270 */
[----:B------:R-:W-:-:S04]  /*273d0*/  SEL R4, RZ, 0x1, P1 ;  /* 0x00000001ff047807 */ /* 0x000fc80000800000 */
[----:B--2---:R-:W-:Y:S02]  /*273e0*/  LOP3.LUT R8, R8, R4, RZ, 0x3c, !PT ;  /* 0x0000000408087212 */ /* 0x004fe400078e3cff */
[----:B------:R-:W-:-:S05]  /*273f0*/  SEL R4, R5, RZ, P1 ;  /* 0x000000ff05047207 */ /* 0x000fca0000800000 */
[----:B------:R1:W-:Y:S04]  /*27400*/  STL [R1+0x18], R4 ;  /* 0x0000180401007387 */ /* 0x0003e80000100800 */
[----:B------:R1:W-:Y:S01]  /*27410*/  STL [R1+0x1c], R8 ;  /* 0x00001c0801007387 */ /* 0x0003e20000100800 */
[----:B------:R-:W-:Y:S05]  /*27420*/  @!P2 BRA `(.L_x_1847) ;  /* 0x0000000800e8a947 */ /* 0x000fea0003800000 */
.L_x_1889:
        /* <DEDUP_REMOVED lines=13> */
.L_x_2082:
[----:B------:R-:W-:Y:S05]  /*27500*/  BSYNC B2 ;  /* 0x0000000000027941 */ /* 0x000fea0003800000 */
.L_x_1873:
        /* <DEDUP_REMOVED lines=9> */
.L_x_1876:
[----:B------:R-:W-:Y:S05]  /*275a0*/  BSYNC B2 ;  /* 0x0000000000027941 */ /* 0x000fea0003800000 */
.L_x_1875:
[----:B------:R-:W2:Y:S01]  /*275b0*/  LDL R4, [R1+0x18] ;  /* 0x0000180001047983 */ /* 0x000ea20000100800 */
[----:B------:R-:W-:Y:S01]  /*275c0*/  IMAD.MOV.U32 R12, RZ, RZ, RZ ;  /* 0x000000ffff0c7224 */ /* 0x000fe200078e00ff */
[----:B------:R-:W-:Y:S01]  /*275d0*/  UIADD3 UR4, UP0, UR36, 0x570, URZ ;  /* 0x0000057024047890 */ /* 0x000fe2000ff1e03f */
[----:B------:R-:W-:Y:S01]  /*275e0*/  PLOP3.LUT P1, PT, PT, PT, PT, 0x80, 0x0 ;  /* 0x000000000000781c */ /* 0x000fe20003f2f070 */
[----:B------:R-:W-:Y:S01]  /*275f0*/  IMAD R5, R9, 0x40, R0 ;  /* 0x0000004009057824 */ /* 0x000fe200078e0200 */
[----:B------:R-:W-:Y:S01]  /*27600*/  UMOV UR6, 0x0 ;  /* 0x0000000000067882 */ /* 0x000fe20000000000 */
[----:B------:R-:W-:Y:S01]  /*27610*/  R2UR UR10, R12 ;  /* 0x000000000c0a72ca */ /* 0x000fe200000e0000 */
[----:B------:R-:W-:Y:S01]  /*27620*/  UIADD3.X UR5, URZ, UR37, URZ, UP0, !UPT ;  /* 0x000000253f057290 */ /* 0x000fe200087fe43f */
[----:B------:R-:W-:Y:S01]  /*27630*/  UMOV UR7, 0x12f00000 ;  /* 0x12f0000000077882 */ /* 0x000fe20000000000 */
[----:B--2---:R-:W-:Y:S01]  /*27640*/  LEA R6, R4, R18, 0xf ;  /* 0x0000001204067211 */ /* 0x004fe200078e78ff */
[----:B------:R-:W-:-:S04]  /*27650*/  VIADD R4, R8, 0x30890 ;  /* 0x0003089008047836 */ /* 0x000fc80000000000 */
[----:B------:R-:W-:-:S07]  /*27660*/  VIADD R10, R6, 0x20400 ;  /* 0x00020400060a7836 */ /* 0x000fce0000000000 */
.L_x_1877:
        /* <DEDUP_REMOVED lines=10> */
[----:B0-----:R-:W-:Y:S01]  /*27710*/  IMAD.MOV.U32 R15, RZ, RZ, 0x40 ;  /* 0x00000040ff0f7424 */ /* 0x001fe200078e00ff */
[----:B------:R-:W-:Y:S01]  /*27720*/  PLOP3.LUT P1, PT, PT, PT, PT, 0x80, 0x0 ;  /* 0x000000000000781c */ /* 0x000fe20003f2f070 */
[----:B------:R-:W-:Y:S01]  /*27730*/  VIADD R10, R6, 0x22400 ;  /* 0x00022400060a7836 */ /* 0x000fe20000000000 */
[----:B------:R-:W-:Y:S01]  /*27740*/  UMOV UR6, 0x0 ;  /* 0x0000000000067882 */ /* 0x000fe20000000000 */
[----:B------:R-:W-:Y:S01]  /*27750*/  UMOV UR7, 0x12f00000 ;  /* 0x12f0000000077882 */ /* 0x000fe20000000000 */
[----:B------:R-:W-:-:S15]  /*27760*/  R2UR UR10, R15 ;  /* 0x000000000f0a72ca */ /* 0x000fde00000e0000 */
.L_x_1878:
        /* <DEDUP_REMOVED lines=16> */
.L_x_1879:
        /* <DEDUP_REMOVED lines=16> */
.L_x_1880:
        /* <DEDUP_REMOVED lines=13> */
.L_x_2083:
[----:B------:R-:W-:Y:S05]  /*27a40*/  BSYNC B2 ;  /* 0x0000000000027941 */ /* 0x000fea0003800000 */
.L_x_1881:
[----:B------:R-:W-:Y:S01]  /*27a50*/  BSSY B2, `(.L_x_1883) ;  /* 0x000000b000027945 */ /* 0x000fe20003800000 */
[----:B------:R-:W-:Y:S02]  /*27a60*/  IMAD.MOV.U32 R10, RZ, RZ, 0x0 ;  /* 0x00000000ff0a7424 */ /* 0x000fe400078e00ff */
[----:B------:R-:W-:Y:S01]  /*27a70*/  IMAD.MOV.U32 R11, RZ, RZ, 0x12f00000 ;  /* 0x12f00000ff0b7424 */ /* 0x000fe200078e00ff */
[----:B------:R-:W-:Y:S06]  /*27a80*/  @P2 BRA `(.L_x_1884) ;  /* 0x00000000001c2947 */ /* 0x000fec0003800000 */
[----:B01----:R-:W0:Y:S01]  /*27a90*/  S2R R7, SR_TID.X ;  /* 0x0000000000077919 */ /* 0x003e220000002100 */
[----:B------:R-:W-:-:S04]  /*27aa0*/  MOV R4, 0x8000 ;  /* 0x0000800000047802 */ /* 0x000fc80000000f00 */
[----:B------:R2:W-:Y:S01]  /*27ab0*/  SYNCS.ARRIVE.TRANS64 RZ, [R8+URZ+0x308b0], R4 ;  /* 0x0308b00408ff79a7 */ /* 0x0005e2000800003f */
[----:B0-----:R-:W-:-:S04]  /*27ac0*/  LOP3.LUT R7, R7, 0x1f, RZ, 0xc0, !PT ;  /* 0x0000001f07077812 */ /* 0x001fc800078ec0ff */
[----:B------:R-:W-:-:S13]  /*27ad0*/  ISETP.NE.AND P1, PT, R7, RZ, PT ;  /* 0x000000ff0700720c */ /* 0x000fda0003f25270 */
[----:B--2---:R-:W-:Y:S05]  /*27ae0*/  @!P1 BRA `(.L_x_1884) ;  /* 0x0000000000049947 */ /* 0x004fea0003800000 */
[----:B------:R-:W-:Y:S01]  /*27af0*/  BPT.TRAP 0x1 ;  /* 0x000000040000795c */ /* 0x000fe20000300000 */
.L_x_1884:
[----:B------:R-:W-:Y:S05]  /*27b00*/  BSYNC B2 ;  /* 0x0000000000027941 */ /* 0x000fea0003800000 */
.L_x_1883:
[----:B------:R-:W-:Y:S01]  /*27b10*/  R2UR UR10, R12 ;  /* 0x000000000c0a72ca */ /* 0x000fe200000e0000 */
[----:B------:R-:W-:Y:S01]  /*27b20*/  UIADD3 UR4, UP0, UR36, 0x670, URZ ;  /* 0x0000067024047890 */ /* 0x000fe2000ff1e03f */
[----:B------:R-:W-:Y:S01]  /*27b30*/  R2UR UR6, R10 ;  /* 0x000000000a0672ca */ /* 0x000fe200000e0000 */
[----:B01----:R-:W-:Y:S01]  /*27b40*/  VIADD R8, R8, 0x308b0 ;  /* 0x000308b008087836 */ /* 0x003fe20000000000 */
[----:B------:R-:W-:Y:S01]  /*27b50*/  R2UR UR7, R11 ;  /* 0x000000000b0772ca */ /* 0x000fe200000e0000 */
[----:B------:R-:W-:Y:S01]  /*27b60*/  VIADD R4, R6, 0x400 ;  /* 0x0000040006047836 */ /* 0x000fe20000000000 */
[----:B------:R-:W-:Y:S01]  /*27b70*/  PLOP3.LUT P1, PT, PT, PT, PT, 0x80, 0x0 ;  /* 0x000000000000781c */ /* 0x000fe20003f2f070 */
[----:B------:R-:W-:-:S12]  /*27b80*/  UIADD3.X UR5, URZ, UR37, URZ, UP0, !UPT ;  /* 0x000000253f057290 */ /* 0x000fd800087fe43f */
.L_x_1885:
        /* <DEDUP_REMOVED lines=15> */
.L_x_1886:
        /* <DEDUP_REMOVED lines=15> */
.L_x_1887:
        /* <DEDUP_REMOVED lines=15> */
.L_x_1888:
        /* <DEDUP_REMOVED lines=10> */
.L_x_1872:
[----:B------:R-:W-:Y:S05]  /*27f00*/  BSYNC B1 ;  /* 0x0000000000017941 */ /* 0x000fea0003800000 */
.L_x_1871:
[----:B-1----:R-:W2:Y:S04]  /*27f10*/  LDL.LU R4, [R1+0x18] ;  /* 0x0000180001047983 */ /* 0x002ea80000300800 */
[----:B------:R-:W3:Y:S01]  /*27f20*/  LDL.LU R7, [R1+0x1c] ;  /* 0x00001c0001077983 */ /* 0x000ee20000300800 */
[C---:B------:R-:W-:Y:S01]  /*27f30*/  ISETP.GT.AND P2, PT, R9.reuse, R3, PT ;  /* 0x000000030900720c */ /* 0x040fe20003f44270 */
[----:B------:R-:W-:Y:S01]  /*27f40*/  VIADD R9, R9, 0xffffffff ;  /* 0xffffffff09097836 */ /* 0x000fe20000000000 */
[----:B--2---:R-:W-:-:S04]  /*27f50*/  IADD3 R4, R4, 0x1, RZ ;  /* 0x0000000104047810 */ /* 0x004fc80007ffe0ff */
[----:B------:R-:W-:-:S04]  /*27f60*/  ISETP.NE.AND P1, PT, R4, 0x2, PT ;  /* 0x000000020400780c */ /* 0x000fc80003f25270 */
[----:B------:R-:W-:Y:S02]  /*27f70*/  SEL R5, RZ, 0x1, P1 ;  /* 0x00000001ff057807 */ /* 0x000fe40000800000 */
[----:B------:R-:W-:Y:S02]  /*27f80*/  SEL R4, R4, RZ, P1 ;  /* 0x000000ff04047207 */ /* 0x000fe40000800000 */
[----:B---3--:R-:W-:-:S05]  /*27f90*/  LOP3.LUT R7, R7, R5, RZ, 0x3c, !PT ;  /* 0x0000000507077212 */ /* 0x008fca00078e3cff */
[----:B------:R2:W-:Y:S04]  /*27fa0*/  STL [R1+0x1c], R7 ;  /* 0x00001c0701007387 */ /* 0x0005e80000100800 */
[----:B------:R2:W-:Y:S01]  /*27fb0*/  STL [R1+0x18], R4 ;  /* 0x0000180401007387 */ /* 0x0005e20000100800 */
[----:B------:R-:W-:Y:S05]  /*27fc0*/  @P2 BRA `(.L_x_1889) ;  /* 0xfffffff400182947 */ /* 0x000fea000383ffff */
.L_x_1847:
[----:B------:R-:W-:Y:S05]  /*27fd0*/  BSYNC B0 ;  /* 0x0000000000007941 */ /* 0x000fea0003800000 */
.L_x_1846:
[----:B--2---:R-:W2:Y:S01]  /*27fe0*/  LDL R7, [R1+0x30] ;  /* 0x0000300001077983 */ /* 0x004ea20000100800 */
[----:B------:R-:W3:Y:S01]  /*27ff0*/  LDC R0, c[0x0][0x448] ;  /* 0x00011200ff007b82 */ /* 0x000ee20000000800 */
[----:B------:R-:W-:Y:S07]  /*28000*/  @!P0 WARPSYNC.ALL ;  /* 0x0000000000008948 */ /* 0x000fee0003800000 */
[----:B------:R-:W-:Y:S01]  /*28010*/  @!P0 BAR.SYNC.DEFER_BLOCKING 0xc, 0x180 ;  /* 0x0306000000008b1d */ /* 0x000fe20000010000 */
[----:B---3--:R-:W-:-:S13]  /*28020*/  ISETP.NE.AND P1, PT, R0, 0x1, PT ;  /* 0x000000010000780c */ /* 0x008fda0003f25270 */
[----:B------:R-:W3:Y:S08]  /*28030*/  @P1 LDC R0, c[0x0][0x44c] ;  /* 0x00011300ff001b82 */ /* 0x000ef00000000800 */
[----:B------:R-:W4:Y:S01]  /*28040*/  @P1 LDC R3, c[0x0][0x450] ;  /* 0x00011400ff031b82 */ /* 0x000f220000000800 */
[----:B--2---:R-:W-:-:S04]  /*28050*/  VIADD R2, R7, 0x7f ;  /* 0x0000007f07027836 */ /* 0x004fc80000000000 */
[----:B---3--:R-:W-:-:S05]  /*28060*/  @P1 IMAD.HI.U32 R0, R2, R0, RZ ;  /* 0x0000000002001227 */ /* 0x008fca00078e00ff */
[----:B----4-:R-:W-:-:S05]  /*28070*/  @P1 SHF.R.U32.HI R2, RZ, R3, R0 ;  /* 0x00000003ff021219 */ /* 0x010fca0000011600 */
[----:B------:R-:W-:Y:S02]  /*28080*/  IMAD.IADD R0, R21, 0x1, R2 ;  /* 0x0000000115007824 */ /* 0x000fe400078e0202 */
[----:B------:R-:W2:Y:S02]  /*28090*/  LDC.64 R2, c[0x0][0x9e0] ;  /* 0x00027800ff027b82 */ /* 0x000ea40000000a00 */
[----:B--2---:R-:W-:Y:S01]  /*280a0*/  ISETP.GE.AND P2, PT, R3, 0x1, PT ;  /* 0x000000010300780c */ /* 0x004fe20003f46270 */
[----:B------:R-:W-:-:S12]  /*280b0*/  IMAD.IADD R2, R0, 0x1, R2 ;  /* 0x0000000100027824 */ /* 0x000fd800078e0202 */
[----:B------:R-:W-:Y:S05]  /*280c0*/  @!P2 BRA `(.L_x_1890) ;  /* 0x000000000048a947 */ /* 0x000fea0003800000 */
[C---:B------:R-:W-:Y:S01]  /*280d0*/  ISETP.GT.AND P0, PT, R0.reuse, RZ, PT ;  /* 0x000000ff0000720c */ /* 0x040fe20003f04270 */
[----:B------:R-:W-:Y:S01]  /*280e0*/  BSSY B0, `(.L_x_1891) ;  /* 0x000000e000007945 */ /* 0x000fe20003800000 */
[----:B------:R-:W-:-:S11]  /*280f0*/  VIADD R6, R0, 0xffffffff ;  /* 0xffffffff00067836 */ /* 0x000fd60000000000 */
[----:B------:R-:W-:Y:S05]  /*28100*/  @P0 BRA `(.L_x_1892) ;  /* 0x00000000001c0947 */ /* 0x000fea0003800000 */
[----:B------:R-:W-:Y:S02]  /*28110*/  ISETP.NE.AND P0, PT, R3, 0x1, PT ;  /* 0x000000010300780c */ /* 0x000fe40003f05270 */
[----:B------:R-:W-:-:S11]  /*28120*/  IADD3 R0, -R0, RZ, RZ ;  /* 0x000000ff00007210 */ /* 0x000fd60007ffe1ff */
[----:B-1----:R-:W1:Y:S02]  /*28130*/  @P0 LDC.64 R4, c[0x0][0x9e8] ;  /* 0x00027a00ff040b82 */ /* 0x002e640000000a00 */
[----:B-1----:R-:W-:-:S05]  /*28140*/  @P0 IMAD.HI.U32 R4, R0, R4, RZ ;  /* 0x0000000400040227 */ /* 0x002fca00078e00ff */
[----:B------:R-:W-:-:S04]  /*28150*/  @P0 SHF.R.U32.HI R0, RZ, R5, R4 ;  /* 0x00000005ff000219 */ /* 0x000fc80000011604 */
[----:B------:R-:W-:Y:S01]  /*28160*/  LOP3.LUT R6, RZ, R0, RZ, 0x33, !PT ;  /* 0x00000000ff067212 */ /* 0x000fe200078e33ff */
[----:B------:R-:W-:Y:S06]  /*28170*/  BRA `(.L_x_1893) ;  /* 0x0000000000107947 */ /* 0x000fec0003800000 */
.L_x_1892:
[----:B------:R-:W-:-:S13]  /*28180*/  ISETP.NE.AND P0, PT, R3, 0x1, PT ;  /* 0x000000010300780c */ /* 0x000fda0003f05270 */
[----:B-1----:R-:W1:Y:S02]  /*28190*/  @P0 LDC.64 R4, c[0x0][0x9e8] ;  /* 0x00027a00ff040b82 */ /* 0x002e640000000a00 */
[----:B-1----:R-:W-:-:S05]  /*281a0*/  @P0 IMAD.HI.U32 R4, R6, R4, RZ ;  /* 0x0000000406040227 */ /* 0x002fca00078e00ff */
[----:B------:R-:W-:-:S07]  /*281b0*/  @P0 SHF.R.U32.HI R6, RZ, R5, R4 ;  /* 0x00000005ff060219 */ /* 0x000fce0000011604 */
.L_x_1893:
[----:B------:R-:W-:Y:S05]  /*281c0*/  BSYNC B0 ;  /* 0x0000000000007941 */ /* 0x000fea0003800000 */
.L_x_1891:
[----:B------:R-:W-:-:S05]  /*281d0*/  IMAD R6, R6, R3, R3 ;  /* 0x0000000306067224 */ /* 0x000fca00078e0203 */
[----:B------:R-:W-:-:S07]  /*281e0*/  VIMNMX R2, R2, R6, PT ;  /* 0x0000000602027248 */ /* 0x000fce0003fe0100 */
.L_x_1890:
[----:B------:R-:W2:Y:S01]  /*281f0*/  LDL R6, [R1+0x5c] ;  /* 0x00005c0001067983 */ /* 0x000ea20000100800 */
[----:B-1----:R-:W1:Y:S01]  /*28200*/  @P1 LDC R4, c[0x0][0x44c] ;  /* 0x00011300ff041b82 */ /* 0x002e620000000800 */
[----:B------:R-:W-:Y:S01]  /*28210*/  IMAD.MOV.U32 R0, RZ, RZ, R7 ;  /* 0x000000ffff007224 */ /* 0x000fe200078e0007 */
[----:B------:R-:W-:-:S06]  /*28220*/  ULDC UR4, c[0x0][0x9dc] ;  /* 0x0002770000047ab9 */ /* 0x000fcc0000000800 */
[----:B------:R-:W3:Y:S01]  /*28230*/  @P1 LDC R5, c[0x0][0x450] ;  /* 0x00011400ff051b82 */ /* 0x000ee20000000800 */
[----:B-1----:R-:W-:-:S05]  /*28240*/  @P1 IMAD.HI.U32 R4, R7, R4, RZ ;  /* 0x0000000407041227 */ /* 0x002fca00078e00ff */
[----:B---3--:R-:W-:Y:S01]  /*28250*/  @P1 SHF.R.U32.HI R0, RZ, R5, R4 ;  /* 0x00000005ff001219 */ /* 0x008fe20000011604 */
[----:B------:R-:W-:-:S04]  /*28260*/  VIADD R4, R2, 0x3f ;  /* 0x0000003f02047836 */ /* 0x000fc80000000000 */
[----:B------:R-:W-:Y:S01]  /*28270*/  IMAD.IADD R2, R20, 0x1, R0 ;  /* 0x0000000114027824 */ /* 0x000fe200078e0200 */
[----:B------:R-:W-:-:S04]  /*28280*/  SHF.R.S32.HI R0, RZ, 0x1f, R4 ;  /* 0x0000001fff007819 */ /* 0x000fc80000011404 */
[----:B------:R-:W-:-:S04]  /*28290*/  LEA.HI R0, R0, R4, RZ, 0x6 ;  /* 0x0000000400007211 */ /* 0x000fc800078f30ff */
[----:B------:R-:W-:Y:S01]  /*282a0*/  SHF.R.S32.HI R7, RZ, 0x6, R0 ;  /* 0x00000006ff077819 */ /* 0x000fe20000011400 */
[----:B------:R-:W-:-:S04]  /*282b0*/  VIADD R0, R2, -UR4 ;  /* 0x8000000402007c36 */ /* 0x000fc80008000000 */
[----:B------:R1:W-:Y:S01]  /*282c0*/  STL [R1+0x60], R7 ;  /* 0x0000600701007387 */ /* 0x0003e20000100800 */
[----:B--2---:R-:W-:Y:S01]  /*282d0*/  VIMNMX R6, R6, R7, PT ;  /* 0x0000000706067248 */ /* 0x004fe20003fe0100 */
[----:B-1----:R-:W-:Y:S06]  /*282e0*/  @!P2 BRA `(.L_x_1894) ;  /* 0x000000000044a947 */ /* 0x002fec0003800000 */
        /* <DEDUP_REMOVED lines=10> */
.L_x_1896:
[----:B------:R-:W-:-:S13]  /*28390*/  ISETP.NE.AND P0, PT, R3, 0x1, PT ;  /* 0x000000010300780c */ /* 0x000fda0003f05270 */
[----:B------:R-:W1:Y:S02]  /*283a0*/  @P0 LDC.64 R4, c[0x0][0x9e8] ;  /* 0x00027a00ff040b82 */ /* 0x000e640000000a00 */
[----:B-1----:R-:W-:-:S05]  /*283b0*/  @P0 IMAD.HI.U32 R4, R2, R4, RZ ;  /* 0x0000000402040227 */ /* 0x002fca00078e00ff */
[----:B------:R-:W-:-:S07]  /*283c0*/  @P0 SHF.R.U32.HI R2, RZ, R5, R4 ;  /* 0x00000005ff020219 */ /* 0x000fce0000011604 */
.L_x_1897:
[----:B------:R-:W-:Y:S05]  /*283d0*/  BSYNC B0 ;  /* 0x0000000000007941 */ /* 0x000fea0003800000 */
.L_x_1895:
[----:B------:R-:W-:-:S05]  /*283e0*/  IMAD R2, R2, R3, RZ ;  /* 0x0000000302027224 */ /* 0x000fca00078e02ff */
[----:B------:R-:W-:-:S07]  /*283f0*/  VIMNMX R0, R0, R2, !PT ;  /* 0x0000000200007248 */ /* 0x000fce0007fe0100 */
.L_x_1894:
[----:B------:R-:W-:Y:S01]  /*28400*/  SHF.R.S32.HI R2, RZ, 0x1f, R0 ;  /* 0x0000001fff027819 */ /* 0x000fe20000011400 */
[----:B------:R-:W-:Y:S01]  /*28410*/  BSSY B0, `(.L_x_1898) ;  /* 0x0000026000007945 */ /* 0x000fe20003800000 */
[----:B------:R-:W-:Y:S02]  /*28420*/  ISETP.NE.AND P1, PT, R17, RZ, PT ;  /* 0x000000ff1100720c */ /* 0x000fe40003f25270 */
[----:B------:R-:W-:-:S04]  /*28430*/  LEA.HI R2, R2, R0, RZ, 0x6 ;  /* 0x0000000002027211 */ /* 0x000fc800078f30ff */
[----:B------:R-:W-:-:S04]  /*28440*/  SHF.R.S32.HI R2, RZ, 0x6, R2 ;  /* 0x00000006ff027819 */ /* 0x000fc80000011402 */
[----:B------:R-:W-:-:S03]  /*28450*/  VIMNMX R8, RZ, R2, !PT ;  /* 0x00000002ff087248 */ /* 0x000fc60007fe0100 */
[----:B------:R-:W1:Y:S01]  /*28460*/  @!P1 LDC R17, c[0x0][0x9f0] ;  /* 0x00027c00ff119b82 */ /* 0x000e620000000800 */
[----:B------:R-:W-:Y:S01]  /*28470*/  ISETP.GT.AND P0, PT, R6, R8, PT ;  /* 0x000000080600720c */ /* 0x000fe20003f04270 */
[----:B------:R2:W-:Y:S04]  /*28480*/  STL [R1+0x38], R8 ;  /* 0x0000380801007387 */ /* 0x0005e80000100800 */
[----:B------:R2:W-:Y:S08]  /*28490*/  STL [R1+0x40], RZ ;  /* 0x000040ff01007387 */ /* 0x0005f00000100800 */
[----:B--2---:R-:W-:Y:S05]  /*284a0*/  @!P0 BRA `(.L_x_1899) ;  /* 0x0000000000708947 */ /* 0x004fea0003800000 */
[----:B-1----:R-:W-:-:S04]  /*284b0*/  IABS R0, R17 ;  /* 0x0000001100007213 */ /* 0x002fc80000000000 */
[----:B------:R-:W1:Y:S08]  /*284c0*/  I2F.RP R2, R0 ;  /* 0x0000000000027306 */ /* 0x000e700000209400 */
[----:B-1----:R-:W1:Y:S02]  /*284d0*/  MUFU.RCP R2, R2 ;  /* 0x0000000200027308 */ /* 0x002e640000001000 */
[----:B-1----:R-:W-:-:S06]  /*284e0*/  VIADD R2, R2, 0xffffffe ;  /* 0x0ffffffe02027836 */ /* 0x002fcc0000000000 */
[----:B------:R-:W1:Y:S02]  /*284f0*/  F2I.FTZ.U32.TRUNC.NTZ R3, R2 ;  /* 0x0000000200037305 */ /* 0x000e64000021f000 */
[----:B-1----:R-:W-:-:S05]  /*28500*/  IADD3 R2, RZ, -R3, RZ ;  /* 0x80000003ff027210 */ /* 0x002fca0007ffe0ff */
[----:B------:R-:W-:Y:S02]  /*28510*/  IMAD R4, R2, R0, RZ ;  /* 0x0000000002047224 */ /* 0x000fe400078e02ff */
[----:B------:R-:W-:-:S04]  /*28520*/  IMAD.MOV.U32 R2, RZ, RZ, RZ ;  /* 0x000000ffff027224 */ /* 0x000fc800078e00ff */
[----:B------:R-:W-:Y:S01]  /*28530*/  IMAD.HI.U32 R7, R3, R4, R2 ;  /* 0x0000000403077227 */ /* 0x000fe200078e0002 */
[----:B------:R-:W-:Y:S02]  /*28540*/  IADD3 R4, R17, -0x1, R6 ;  /* 0xffffffff11047810 */ /* 0x000fe40007ffe006 */
[----:B------:R-:W-:-:S03]  /*28550*/  IABS R2, R17 ;  /* 0x0000001100027213 */ /* 0x000fc60000000000 */
[----:B------:R-:W-:Y:S02]  /*28560*/  IMAD.IADD R4, R4, 0x1, -R8 ;  /* 0x0000000104047824 */ /* 0x000fe400078e0a08 */
[----:B------:R-:W-:-:S03]  /*28570*/  IMAD.MOV R2, RZ, RZ, -R2 ;  /* 0x000000ffff027224 */ /* 0x000fc600078e0a02 */
[----:B------:R-:W-:Y:S01]  /*28580*/  IABS R3, R4 ;  /* 0x0000000400037213 */ /* 0x000fe20000000000 */
[----:B------:R-:W-:Y:S01]  /*28590*/  IMAD.MOV.U32 R5, RZ, RZ, R2 ;  /* 0x000000ffff057224 */ /* 0x000fe200078e0002 */
[----:B------:R-:W-:-:S03]  /*285a0*/  LOP3.LUT R4, R4, R17, RZ, 0x3c, !PT ;  /* 0x0000001104047212 */ /* 0x000fc600078e3cff */
[----:B------:R-:W-:Y:S01]  /*285b0*/  IMAD.HI.U32 R2, R7, R3, RZ ;  /* 0x0000000307027227 */ /* 0x000fe200078e00ff */
[----:B------:R-:W-:-:S03]  /*285c0*/  ISETP.GE.AND P2, PT, R4, RZ, PT ;  /* 0x000000ff0400720c */ /* 0x000fc60003f46270 */
[----:B------:R-:W-:-:S05]  /*285d0*/  IMAD R3, R2, R5, R3 ;  /* 0x0000000502037224 */ /* 0x000fca00078e0203 */
[----:B------:R-:W-:-:S13]  /*285e0*/  ISETP.GT.U32.AND P1, PT, R0, R3, PT ;  /* 0x000000030000720c */ /* 0x000fda0003f24070 */
[----:B------:R-:W-:Y:S01]  /*285f0*/  @!P1 IMAD.IADD R3, R3, 0x1, -R0 ;  /* 0x0000000103039824 */ /* 0x000fe200078e0a00 */
[----:B------:R-:W-:Y:S02]  /*28600*/  @!P1 IADD3 R2, R2, 0x1, RZ ;  /* 0x0000000102029810 */ /* 0x000fe40007ffe0ff */
[----:B------:R-:W-:Y:S02]  /*28610*/  ISETP.NE.AND P1, PT, R17, RZ, PT ;  /* 0x000000ff1100720c */ /* 0x000fe40003f25270 */
[----:B------:R-:W-:-:S13]  /*28620*/  ISETP.GE.U32.AND P0, PT, R3, R0, PT ;  /* 0x000000000300720c */ /* 0x000fda0003f06070 */
[----:B------:R-:W-:-:S04]  /*28630*/  @P0 VIADD R2, R2, 0x1 ;  /* 0x0000000102020836 */ /* 0x000fc80000000000 */
[----:B------:R-:W-:Y:S01]  /*28640*/  @!P2 IMAD.MOV R2, RZ, RZ, -R2 ;  /* 0x000000ffff02a224 */ /* 0x000fe200078e0a02 */
[----:B------:R-:W-:-:S05]  /*28650*/  @!P1 LOP3.LUT R2, RZ, R17, RZ, 0x33, !PT ;  /* 0x00000011ff029212 */ /* 0x000fca00078e33ff */
[----:B------:R2:W-:Y:S02]  /*28660*/  STL [R1+0x40], R2 ;  /* 0x0000400201007387 */ /* 0x0005e40000100800 */
.L_x_1899:
[----:B------:R-:W-:Y:S05]  /*28670*/  BSYNC B0 ;  /* 0x0000000000007941 */ /* 0x000fea0003800000 */
.L_x_1898:
[----:B------:R-:W3:Y:S04]  /*28680*/  LDL R0, [R1+0x40] ;  /* 0x0000400001007983 */ /* 0x000ee80000100800 */
[----:B--2---:R-:W3:Y:S01]  /*28690*/  LDL R2, [R1+0x54] ;  /* 0x0000540001027983 */ /* 0x004ee20000100800 */
[----:B------:R-:W-:Y:S01]  /*286a0*/  BSSY B7, `(.L_x_1900) ;  /* 0x00004ce000077945 */ /* 0x000fe20003800000 */
[----:B---3--:R-:W-:-:S05]  /*286b0*/  IMAD R2, R2, R0, R8 ;  /* 0x0000000002027224 */ /* 0x008fca00078e0208 */
[----:B------:R-:W-:Y:S01]  /*286c0*/  VIADDMNMX R0, R2, R0, R6, PT ;  /* 0x0000000002007246 */ /* 0x000fe20003800106 */
[----:B------:R2:W-:Y:S03]  /*286d0*/  STL [R1+0x2c], R2 ;  /* 0x00002c0201007387 */ /* 0x0005e60000100800 */
[----:B------:R-:W-:Y:S01]  /*286e0*/  ISETP.GT.AND P0, PT, R0, R2, PT ;  /* 0x000000020000720c */ /* 0x000fe20003f04270 */
[----:B------:R2:W-:-:S12]  /*286f0*/  STL [R1+0x44], R0 ;  /* 0x0000440001007387 */ /* 0x0005d80000100800 */
[----:B--2---:R-:W-:Y:S05]  /*28700*/  @P0 BRA `(.L_x_1901) ;  /* 0x00000000004c0947 */ /* 0x004fea0003800000 */
[----:B------:R-:W2:Y:S02]  /*28710*/  S2R R0, SR_TID.X ;  /* 0x0000000000007919 */ /* 0x000ea40000002100 */
[----:B--2---:R-:W-:-:S04]  /*28720*/  LOP3.LUT R0, R0, 0x7f, RZ, 0xc0, !PT ;  /* 0x0000007f00007812 */ /* 0x004fc800078ec0ff */
[----:B------:R-:W-:-:S13]  /*28730*/  ISETP.NE.AND P0, PT, R0, RZ, PT ;  /* 0x000000ff0000720c */ /* 0x000fda0003f05270 */
[----:B------:R-:W-:Y:S05]  /*28740*/  @P0 BRA `(.L_x_1902) ;  /* 0x0000004c000c0947 */ /* 0x000fea0003800000 */
[----:B------:R-:W2:Y:S01]  /*28750*/  S2R R3, SR_LANEID ;  /* 0x0000000000037919 */ /* 0x000ea20000000000 */
[----:B------:R-:W-:Y:S01]  /*28760*/  VOTEU.ANY UR4, UPT, PT ;  /* 0x0000000000047886 */ /* 0x000fe200038e0100 */
[----:B------:R-:W3:Y:S01]  /*28770*/  LDC.64 R4, c[0x0][0xc60] ;  /* 0x00031800ff047b82 */ /* 0x000ee20000000a00 */
[----:B------:R-:W2:Y:S01]  /*28780*/  FLO.U32 R0, UR4 ;  /* 0x0000000400007d00 */ /* 0x000ea200080e0000 */
[----:B------:R-:W-:-:S07]  /*28790*/  ULDC.64 UR6, c[0x0][0x208] ;  /* 0x0000820000067ab9 */ /* 0x000fce0000000a00 */
[----:B------:R-:W3:Y:S01]  /*287a0*/  POPC R2, UR4 ;  /* 0x0000000400027d09 */ /* 0x000ee20008000000 */
[----:B--2---:R-:W-:-:S13]  /*287b0*/  ISETP.EQ.U32.AND P0, PT, R0, R3, PT ;  /* 0x000000030000720c */ /* 0x004fda0003f02070 */
[----:B---3--:R-:W2:Y:S01]  /*287c0*/  @P0 ATOMG.E.ADD.STRONG.GPU PT, R5, desc[UR6][R4.64], R2 ;  /* 0x00000002040509a8 */ /* 0x008ea200081ee1c6 */
[----:B------:R-:W3:Y:S02]  /*287d0*/  S2R R3, SR_LTMASK ;  /* 0x0000000000037919 */ /* 0x000ee40000003900 */
[----:B---3--:R-:W-:-:S06]  /*287e0*/  LOP3.LUT R3, R3, UR4, RZ, 0xc0, !PT ;  /* 0x0000000403037c12 */ /* 0x008fcc000f8ec0ff */
[----:B------:R-:W3:Y:S01]  /*287f0*/  POPC R3, R3 ;  /* 0x0000000300037309 */ /* 0x000ee20000000000 */
[----:B--2---:R-:W3:Y:S02]  /*28800*/  SHFL.IDX PT, R0, R5, R0, 0x1f ;  /* 0x00001f0005007589 */ /* 0x004ee400000e0000 */
[----:B---3--:R-:W-:-:S05]  /*28810*/  IADD3 R0, R0, UR38, R3 ;  /* 0x0000002600007c10 */ /* 0x008fca000fffe003 */
[----:B------:R3:W-:Y:S01]  /*28820*/  STL [R1], R0 ;  /* 0x0000000001007387 */ /* 0x0007e20000100800 */
[----:B------:R-:W-:Y:S05]  /*28830*/  BRA `(.L_x_1902) ;  /* 0x0000004800d07947 */ /* 0x000fea0003800000 */
.L_x_1901:
        /* <DEDUP_REMOVED lines=10> */
[----:B------:R-:W2:Y:S01]  /*288e0*/  LDC.64 R2, c[0x4][R2] ;  /* 0x0100000002027b82 */ /* 0x000ea20000000a00 */
[----:B------:R-:W-:Y:S01]  /*288f0*/  IMAD.U32 R5, RZ, RZ, UR7 ;  /* 0x00000007ff057e24 */ /* 0x000fe2000f8e00ff */
[----:B------:R-:W-:Y:S01]  /*28900*/  MOV R13, RZ ;  /* 0x000000ff000d7202 */ /* 0x000fe20000000f00 */
[----:B------:R-:W-:Y:S02]  /*28910*/  IMAD.U32 R7, RZ, RZ, UR9 ;  /* 0x00000009ff077e24 */ /* 0x000fe4000f8e00ff */
[----:B------:R-:W-:-:S02]  /*28920*/  IMAD.U32 R10, RZ, RZ, UR4 ;  /* 0x00000004ff0a7e24 */ /* 0x000fc4000f8e00ff */
[----:B------:R-:W-:Y:S02]  /*28930*/  IMAD.U32 R11, RZ, RZ, UR5 ;  /* 0x00000005ff0b7e24 */ /* 0x000fe4000f8e00ff */
[----:B------:R-:W-:Y:S02]  /*28940*/  IMAD.MOV.U32 R8, RZ, RZ, 0x70 ;  /* 0x00000070ff087424 */ /* 0x000fe400078e00ff */
[----:B------:R-:W-:-:S07]  /*28950*/  IMAD.MOV.U32 R12, RZ, RZ, 0x1 ;  /* 0x00000001ff0c7424 */ /* 0x000fce00078e00ff */
[----:B------:R-:W-:-:S07]  /*28960*/  LEPC R20, `(.L_x_1904) ;  /* 0x000000001014794e */ /* 0x000fce0000000000 */
[----:B012---:R-:W-:Y:S05]  /*28970*/  CALL.ABS.NOINC R2 ;  /* 0x0000000002007343 */ /* 0x007fea0003c00000 */
.L_x_1904:
[----:B------:R-:W-:Y:S05]  /*28980*/  BSYNC B6 ;  /* 0x0000000000067941 */ /* 0x000fea0003800000 */
.L_x_1903:
[----:B------:R-:W-:Y:S01]  /*28990*/  VIADD R0, R18, 0x400 ;  /* 0x0000040012007836 */ /* 0x000fe20000000000 */
[----:B------:R-:W-:Y:S04]  /*289a0*/  BSSY B6, `(.L_x_1905) ;  /* 0x0000022000067945 */ /* 0x000fe80003800000 */
[----:B------:R-:W-:-:S13]  /*289b0*/  LOP3.LUT P0, RZ, R0, 0x3ff, RZ, 0xc0, !PT ;  /* 0x000003ff00ff7812 */ /* 0x000fda000780c0ff */
[----:B------:R-:W-:Y:S05]  /*289c0*/  @!P0 BRA `(.L_x_1906) ;  /* 0x00000000007c8947 */ /* 0x000fea0003800000 */
[----:B-1----:R-:W-:Y:S01]  /*289d0*/  MOV R17, 0x0 ;  /* 0x0000000000117802 */ /* 0x002fe20000000f00 */
[----:B------:R-:W-:Y:S01]  /*289e0*/  ULDC.64 UR6, c[0x4][0xa8] ;  /* 0x01002a0000067ab9 */ /* 0x000fe20000000a00 */
[----:B------:R-:W-:Y:S01]  /*289f0*/  ULDC.64 UR8, c[0x4][0xb0] ;  /* 0x01002c0000087ab9 */ /* 0x000fe20000000a00 */
[----:B------:R-:W-:Y:S01]  /*28a00*/  ULDC.64 UR4, c[0x4][0x38] ;  /* 0x01000e0000047ab9 */ /* 0x000fe20000000a00 */
[----:B------:R1:W2:Y:S01]  /*28a10*/  LDC.64 R2, c[0x4][R17] ;  /* 0x0100000011027b82 */ /* 0x0002a20000000a00 */
        /* <DEDUP_REMOVED lines=8> */
[----:B-1----:R-:W-:-:S07]  /*28aa0*/  IMAD.MOV.U32 R13, RZ, RZ, RZ ;  /* 0x000000ffff0d7224 */ /* 0x002fce00078e00ff */
[----:B------:R-:W-:-:S07]  /*28ab0*/  LEPC R20, `(.L_x_1907) ;  /* 0x000000001014794e */ /* 0x000fce0000000000 */
[----:B0-2---:R-:W-:Y:S05]  /*28ac0*/  CALL.ABS.NOINC R2 ;  /* 0x0000000002007343 */ /* 0x005fea0003c00000 */
.L_x_1907:
        /* <DEDUP_REMOVED lines=15> */
.L_x_1906:
[----:B------:R-:W-:Y:S05]  /*28bc0*/  BSYNC B6 ;  /* 0x0000000000067941 */ /* 0x000fea0003800000 */
.L_x_1905:
[----:B------:R-:W2:Y:S01]  /*28bd0*/  LDL R0, [R1+0xc] ;  /* 0x00000c0001007983 */ /* 0x000ea20000100800 */
[----:B------:R-:W-:Y:S02]  /*28be0*/  ULDC.64 UR4, c[0x0][0x9f8] ;  /* 0x00027e0000047ab9 */ /* 0x000fe40000000a00 */
[----:B------:R-:W-:Y:S01]  /*28bf0*/  ISETP.NE.U32.AND P0, PT, RZ, UR4, PT ;  /* 0x00000004ff007c0c */ /* 0x000fe2000bf05070 */
[----:B-1----:R-:W3:Y:S01]  /*28c00*/  LDL R17, [R1+0x44] ;  /* 0x0000440001117983 */ /* 0x002ee20000100800 */
[----:B------:R-:W-:Y:S02]  /*28c10*/  ULDC.64 UR6, c[0x0][0x208] ;  /* 0x0000820000067ab9 */ /* 0x000fe40000000a00 */
[----:B------:R-:W-:Y:S01]  /*28c20*/  ISETP.NE.AND.EX P0, PT, RZ, UR5, PT, P0 ;  /* 0x00000005ff007c0c */ /* 0x000fe2000bf05300 */
[----:B------:R-:W-:-:S12]  /*28c30*/  ULDC.64 UR4, c[0x0][0xa08] ;  /* 0x0002820000047ab9 */ /* 0x000fd80000000a00 */
[----:B------:R-:W1:Y:S01]  /*28c40*/  @P0 LDC.64 R2, c[0x0][0x9f8] ;  /* 0x00027e00ff020b82 */ /* 0x000e620000000a00 */
[----:B--2---:R-:W-:Y:S02]  /*28c50*/  IMAD.MOV.U32 R7, RZ, RZ, R0 ;  /* 0x000000ffff077224 */ /* 0x004fe400078e0000 */
[----:B-1----:R-:W-:-:S05]  /*28c60*/  @P0 IMAD.WIDE R2, R0, 0x4, R2 ;  /* 0x0000000400020825 */ /* 0x002fca00078e0202 */
[----:B------:R1:W2:Y:S01]  /*28c70*/  @P0 LDG.E R7, desc[UR6][R2.64] ;  /* 0x0000000602070981 */ /* 0x0002a2000c1e1900 */
[----:B---3--:R-:W-:Y:S01]  /*28c80*/  VIADD R0, R17, 0xffffffff ;  /* 0xffffffff11007836 */ /* 0x008fe20000000000 */
[----:B-1----:R-:W1:Y:S02]  /*28c90*/  LDC.64 R2, c[0x0][0x418] ;  /* 0x00010600ff027b82 */ /* 0x002e640000000a00 */
[----:B-1----:R-:W-:Y:S01]  /*28ca0*/  LOP3.LUT P0, RZ, R2, UR4, RZ, 0xfc, !PT ;  /* 0x0000000402ff7c12 */ /* 0x002fe2000f80fcff */
[----:B------:R-:W-:-:S03]  /*28cb0*/  UMOV UR4, 0xffffffff ;  /* 0xffffffff00047882 */ /* 0x000fc60000000000 */
[----:B------:R-:W-:Y:S02]  /*28cc0*/  LOP3.LUT P0, RZ, R3, UR5, RZ, 0xfc, P0 ;  /* 0x0000000503ff7c12 */ /* 0x000fe4000800fcff */
[----:B--2---:R-:W-:Y:S01]  /*28cd0*/  SHF.R.S32.HI R8, RZ, 0x1f, R7 ;  /* 0x0000001fff087819 */ /* 0x004fe20000011407 */
[----:B------:R1:W-:Y:S01]  /*28ce0*/  STL [R1+0x8], R7 ;  /* 0x0000080701007387 */ /* 0x0003e20000100800 */
[----:B------:R-:W-:-:S03]  /*28cf0*/  SEL R17, R7, RZ, !P0 ;  /* 0x000000ff07117207 */ /* 0x000fc60004000000 */
[----:B------:R1:W-:Y:S01]  /*28d00*/  STL [R1+0x24], R8 ;  /* 0x0000240801007387 */ /* 0x0003e20000100800 */
[----:B------:R-:W-:Y:S05]  /*28d10*/  BRA.DIV UR4, `(.L_x_1908) ;  /* 0x00000072047c7947 */ /* 0x000fea000b800000 */
[----:B------:R-:W2:Y:S02]  /*28d20*/  S2R R4, SR_TID.X ;  /* 0x0000000000047919 */ /* 0x000ea40000002100 */
[----:B--2---:R-:W-:-:S04]  /*28d30*/  SHF.R.U32.HI R4, RZ, 0x5, R4 ;  /* 0x00000005ff047819 */ /* 0x004fc80000011604 */
[----:B------:R-:W-:-:S05]  /*28d40*/  LOP3.LUT R4, R4, 0x3, RZ, 0xc0, !PT ;  /* 0x0000000304047812 */ /* 0x000fca00078ec0ff */
[----:B------:R2:W3:Y:S02]  /*28d50*/  SHFL.IDX PT, R14, R4, RZ, 0x1f ;  /* 0x00001fff040e7589 */ /* 0x0004e400000e0000 */
.L_x_2086:
[----:B--2---:R-:W2:Y:S01]  /*28d60*/  LDL.LU R4, [R1+0x20] ;  /* 0x0000200001047983 */ /* 0x004ea20000300800 */
[----:B------:R-:W-:Y:S02]  /*28d70*/  PLOP3.LUT P1, PT, PT, PT, PT, 0x8, 0x0 ;  /* 0x000000000000781c */ /* 0x000fe40003f2e170 */
[----:B---3--:R-:W-:Y:S01]  /*28d80*/  ISETP.NE.AND P0, PT, R14, RZ, PT ;  /* 0x000000ff0e00720c */ /* 0x008fe20003f05270 */
[----:B------:R3:W-:Y:S01]  /*28d90*/  STL [R1+0x4], R0 ;  /* 0x0000040001007387 */ /* 0x0007e20000100800 */
[----:B--2---:R-:W-:-:S09]  /*28da0*/  LOP3.LUT R4, R4, 0xfffffffe, RZ, 0xc0, !PT ;  /* 0xfffffffe04047812 */ /* 0x004fd200078ec0ff */
[----:B------:R-:W-:-:S05]  /*28db0*/  @P1 LOP3.LUT R4, R4, 0x1, RZ, 0xfc, !PT ;  /* 0x0000000104041812 */ /* 0x000fca00078efcff */
[----:B------:R3:W-:Y:S01]  /*28dc0*/  STL [R1+0x20], R4 ;  /* 0x0000200401007387 */ /* 0x0007e20000100800 */
[----:B------:R-:W-:Y:S05]  /*28dd0*/  @P0 BRA `(.L_x_1909) ;  /* 0x00000004004c0947 */ /* 0x000fea0003800000 */
[----:B------:R-:W-:-:S03]  /*28de0*/  UMOV UR4, 0xffffffff ;  /* 0xffffffff00047882 */ /* 0x000fc60000000000 */
[----:B------:R-:W-:Y:S05]  /*28df0*/  BRA.DIV UR4, `(.L_x_1910) ;  /* 0x0000007204787947 */ /* 0x000fea000b800000 */
[----:B------:R-:W-:-:S13]  /*28e00*/  ELECT P6, URZ, PT ;  /* 0x00000000003f782f */ /* 0x000fda00038c0000 */
.L_x_2089:
        /* <DEDUP_REMOVED lines=8> */
[----:B---3--:R-:W-:Y:S01]  /*28e90*/  IMAD.MOV.U32 R0, RZ, RZ, R9 ;  /* 0x000000ffff007224 */ /* 0x008fe200078e0009 */
[----:B--2---:R-:W-:-:S13]  /*28ea0*/  ISETP.NE.AND P0, PT, R6, 0x1, PT ;  /* 0x000000010600780c */ /* 0x004fda0003f05270 */
[----:B------:R-:W2:Y:S02]  /*28eb0*/  @P0 LDC.64 R4, c[0x0][0x440] ;  /* 0x00011000ff040b82 */ /* 0x000ea40000000a00 */
[----:B--2---:R-:W-:-:S05]  /*28ec0*/  @P0 IMAD.HI.U32 R4, R9, R4, RZ ;  /* 0x0000000409040227 */ /* 0x004fca00078e00ff */
[----:B------:R-:W-:-:S04]  /*28ed0*/  @P0 SHF.R.U32.HI R0, RZ, R5, R4 ;  /* 0x00000005ff000219 */ /* 0x000fc80000011604 */
[----:B------:R-:W-:Y:S02]  /*28ee0*/  IADD3 R4, -R0, RZ, RZ ;  /* 0x000000ff00047210 */ /* 0x000fe40007ffe1ff */
[----:B------:R-:W-:-:S03]  /*28ef0*/  SHF.R.S32.HI R5, RZ, 0x1f, R0 ;  /* 0x0000001fff057819 */ /* 0x000fc60000011400 */
        /* <DEDUP_REMOVED lines=10> */
.L_x_1911:
[----:B--2---:R-:W2:Y:S01]  /*28fa0*/  LDL R2, [R1+0x10] ;  /* 0x0000100001027983 */ /* 0x004ea20000100800 */
[----:B---3--:R-:W-:Y:S01]  /*28fb0*/  IMAD R0, R19, 0x8, R18 ;  /* 0x0000000813007824 */ /* 0x008fe200078e0212 */
[----:B--2---:R-:W-:-:S04]  /*28fc0*/  SHF.L.U32 R2, R2, 0x1f, RZ ;  /* 0x0000001f02027819 */ /* 0x004fc800000006ff */
[----:B------:R-:W2:Y:S02]  /*28fd0*/  SYNCS.PHASECHK.TRANS64.TRYWAIT P0, [R0+URZ+0x30840], R2 ;  /* 0x03084002000075a7 */ /* 0x000ea4000800017f */
[----:B--2---:R-:W-:Y:S05]  /*28fe0*/  @!P0 BRA `(.L_x_1912) ;  /* 0x00000070001c8947 */ /* 0x004fea0003800000 */
.L_x_2090:
        /* <DEDUP_REMOVED lines=11> */
.L_x_1913:
[----:B--2---:R-:W2:Y:S04]  /*290a0*/  LDL R2, [R1+0x14] ;  /* 0x0000140001027983 */ /* 0x004ea80000100800 */
        /* <DEDUP_REMOVED lines=23> */
[----:B---3--:R-:W-:Y:S01]  /*29220*/  UMOV UR8, UR15 ;  /* 0x0000000f00087c82 */ /* 0x008fe20008000000 */
[----:B------:R-:W-:Y:S01]  /*29230*/  UMOV UR10, UR17 ;  /* 0x00000011000a7c82 */ /* 0x000fe20008000000 */
[----:B------:R-:W-:Y:S01]  /*29240*/  UMOV UR15, 0x80 ;  /* 0x00000080000f7882 */ /* 0x000fe20000000000 */
[----:B------:R3:W-:Y:S02]  /*29250*/  UTMALDG.4D [UR8], [UR4], desc[UR6] ;  /* 0x00000608040075b4 */ /* 0x0007e40008019000 */
[----:B---3--:R-:W-:Y:S01]  /*29260*/  UMOV UR8, UR16 ;  /* 0x0000001000087c82 */ /* 0x008fe20008000000 */
[----:B------:R-:W-:Y:S01]  /*29270*/  UMOV UR10, UR15 ;  /* 0x0000000f000a7c82 */ /* 0x000fe20008000000 */
[----:B------:R-:W-:Y:S01]  /*29280*/  UMOV UR15, 0xc0 ;  /* 0x000000c0000f7882 */ /* 0x000fe20000000000 */
[----:B------:R3:W-:Y:S02]  /*29290*/  UTMALDG.4D [UR8], [UR4], desc[UR6] ;  /* 0x00000608040075b4 */ /* 0x0007e40008019000 */
[----:B---3--:R-:W-:Y:S01]  /*292a0*/  UMOV UR8, UR14 ;  /* 0x0000000e00087c82 */ /* 0x008fe20008000000 */
[----:B------:R-:W-:-:S02]  /*292b0*/  UMOV UR10, UR15 ;  /* 0x0000000f000a7c82 */ /* 0x000fc40008000000 */
[----:B------:R4:W-:Y:S01]  /*292c0*/  UTMALDG.4D [UR8], [UR4], desc[UR6] ;  /* 0x00000608040075b4 */ /* 0x0009e20008019000 */
[----:B--2---:R-:W-:-:S04]  /*292d0*/  LOP3.LUT R2, R2, 0xfffffffe, RZ, 0xc0, !PT ;  /* 0xfffffffe02027812 */ /* 0x004fc800078ec0ff */
[----:B------:R-:W-:-:S05]  /*292e0*/  @P0 LOP3.LUT R2, R2, 0x1, RZ, 0xfc, !PT ;  /* 0x0000000102020812 */ /* 0x000fca00078efcff */
[----:B------:R4:W-:Y:S01]  /*292f0*/  STL [R1+0x20], R2 ;  /* 0x0000200201007387 */ /* 0x0009e20000100800 */
[----:B------:R-:W-:Y:S01]  /*29300*/  NOP ;  /* 0x0000000000007918 */ /* 0x000fe20000000000 */
.L_x_1909:
[----:B------:R-:W3:Y:S01]  /*29310*/  LDL.LU R3, [R1+0x48] ;  /* 0x0000480001037983 */ /* 0x000ee20000300800 */
[----:B------:R-:W-:Y:S05]  /*29320*/  WARPSYNC.ALL ;  /* 0x0000000000007948 */ /* 0x000fea0003800000 */
[----:B----4-:R-:W-:Y:S01]  /*29330*/  ULDC.64 UR4, c[0x0][0x298] ;  /* 0x0000a60000047ab9 */ /* 0x010fe20000000a00 */
[----:B------:R-:W-:Y:S01]  /*29340*/  BSSY B6, `(.L_x_1914) ;  /* 0x000001c000067945 */ /* 0x000fe20003800000 */
[----:B------:R-:W-:Y:S01]  /*29350*/  BAR.SYNC.DEFER_BLOCKING 0x8, 0x180 ;  /* 0x0206000000007b1d */ /* 0x000fe20000010000 */
[----:B---3--:R-:W-:Y:S01]  /*29360*/  SHF.R.S32.HI R0, RZ, 0x1f, R3 ;  /* 0x0000001fff007819 */ /* 0x008fe20000011403 */
[----:B------:R-:W-:-:S04]  /*29370*/  IMAD.WIDE.U32 R4, R3, UR4, RZ ;  /* 0x0000000403047c25 */ /* 0x000fc8000f8e00ff */
[----:B------:R-:W-:Y:S01]  /*29380*/  IMAD R2, R0, UR4, RZ ;  /* 0x0000000400027c24 */ /* 0x000fe2000f8e02ff */
[----:B------:R-:W-:Y:S01]  /*29390*/  IADD3 R0, R18, 0x10400, RZ ;  /* 0x0001040012007810 */ /* 0x000fe20007ffe0ff */
[----:B------:R2:W-:Y:S02]  /*293a0*/  STL.64 [R1+0x48], R4 ;  /* 0x0000480401007387 */ /* 0x0005e40000100a00 */
[----:B------:R-:W-:Y:S01]  /*293b0*/  IMAD R2, R3, UR5, R2 ;  /* 0x0000000503027c24 */ /* 0x000fe2000f8e0202 */
[----:B------:R-:W-:-:S03]  /*293c0*/  LOP3.LUT P0, RZ, R0, 0x3ff, RZ, 0xc0, !PT ;  /* 0x000003ff00ff7812 */ /* 0x000fc6000780c0ff */
[----:B------:R-:W-:-:S05]  /*293d0*/  IMAD.IADD R0, R5, 0x1, R2 ;  /* 0x0000000105007824 */ /* 0x000fca00078e0202 */
[----:B------:R2:W-:Y:S05]  /*293e0*/  STL [R1+0x50], R0 ;  /* 0x0000500001007387 */ /* 0x0005ea0000100800 */
[----:B------:R-:W-:Y:S05]  /*293f0*/  @!P0 BRA `(.L_x_1915) ;  /* 0x0000000000408947 */ /* 0x000fea0003800000 */
[----:B------:R-:W-:Y:S01]  /*29400*/  MOV R2, 0x0 ;  /* 0x0000000000027802 */ /* 0x000fe20000000f00 */
[----:B------:R-:W-:Y:S01]  /*29410*/  ULDC.64 UR4, c[0x4][0xa8] ;  /* 0x01002a0000047ab9 */ /* 0x000fe20000000a00 */
[----:B------:R-:W-:Y:S01]  /*29420*/  ULDC.64 UR6, c[0x4][0xb0] ;  /* 0x01002c0000067ab9 */ /* 0x000fe20000000a00 */
[----:B------:R-:W-:Y:S01]  /*29430*/  ULDC.64 UR8, c[0x4][0x20] ;  /* 0x0100080000087ab9 */ /* 0x000fe20000000a00 */
[----:B--2---:R-:W-:Y:S01]  /*29440*/  IMAD.U32 R4, RZ, RZ, UR4 ;  /* 0x00000004ff047e24 */ /* 0x004fe2000f8e00ff */
[----:B------:R-:W-:Y:S01]  /*29450*/  MOV R10, UR8 ;  /* 0x00000008000a7c02 */ /* 0x000fe20008000f00 */
[----:B------:R-:W2:Y:S01]  /*29460*/  LDC.64 R2, c[0x4][R2] ;  /* 0x0100000002027b82 */ /* 0x000ea20000000a00 */
[----:B------:R-:W-:Y:S02]  /*29470*/  IMAD.U32 R5, RZ, RZ, UR5 ;  /* 0x00000005ff057e24 */ /* 0x000fe4000f8e00ff */
[----:B------:R-:W-:Y:S02]  /*29480*/  IMAD.U32 R6, RZ, RZ, UR6 ;  /* 0x00000006ff067e24 */ /* 0x000fe4000f8e00ff */
[----:B-1----:R-:W-:-:S02]  /*29490*/  IMAD.U32 R7, RZ, RZ, UR7 ;  /* 0x00000007ff077e24 */ /* 0x002fc4000f8e00ff */
[----:B------:R-:W-:Y:S02]  /*294a0*/  IMAD.U32 R11, RZ, RZ, UR9 ;  /* 0x00000009ff0b7e24 */ /* 0x000fe4000f8e00ff */
[----:B------:R-:W-:Y:S02]  /*294b0*/  IMAD.MOV.U32 R8, RZ, RZ, 0x70 ;  /* 0x00000070ff087424 */ /* 0x000fe400078e00ff */
[----:B------:R-:W-:Y:S02]  /*294c0*/  IMAD.MOV.U32 R12, RZ, RZ, 0x1 ;  /* 0x00000001ff0c7424 */ /* 0x000fe400078e00ff */
[----:B------:R-:W-:-:S07]  /*294d0*/  IMAD.MOV.U32 R13, RZ, RZ, RZ ;  /* 0x000000ffff0d7224 */ /* 0x000fce00078e00ff */
[----:B------:R-:W-:-:S07]  /*294e0*/  LEPC R20, `(.L_x_1915) ;  /* 0x000000001014794e */ /* 0x000fce0000000000 */
[----:B0-2---:R-:W-:Y:S05]  /*294f0*/  CALL.ABS.NOINC R2 ;  /* 0x0000000002007343 */ /* 0x005fea0003c00000 */
.L_x_1915:
[----:B------:R-:W-:Y:S05]  /*29500*/  BSYNC B6 ;  /* 0x0000000000067941 */ /* 0x000fea0003800000 */
.L_x_1914:
[----:B--2---:R-:W2:Y:S01]  /*29510*/  LDL.LU R0, [R1+0x50] ;  /* 0x0000500001007983 */ /* 0x004ea20000300800 */
[----:B------:R-:W-:Y:S01]  /*29520*/  ULDC.64 UR6, c[0x0][0xa00] ;  /* 0x0002800000067ab9 */ /* 0x000fe20000000a00 */
[----:B-1----:R-:W1:Y:S01]  /*29530*/  LDC R7, c[0x0][0x448] ;  /* 0x00011200ff077b82 */ /* 0x002e620000000800 */
[----:B------:R-:W-:Y:S01]  /*29540*/  ULDC.64 UR4, c[0x0][0x2d8] ;  /* 0x0000b60000047ab9 */ /* 0x000fe20000000a00 */
[----:B------:R-:W2:Y:S04]  /*29550*/  LDL.LU.64 R2, [R1+0x48] ;  /* 0x0000480001027983 */ /* 0x000ea80000300a00 */
[----:B------:R-:W3:Y:S04]  /*29560*/  LDL R5, [R1+0xc] ;  /* 0x00000c0001057983 */ /* 0x000ee80000100800 */
[----:B------:R-:W4:Y:S01]  /*29570*/  LDL R8, [R1+0x30] ;  /* 0x0000300001087983 */ /* 0x000f220000100800 */
[----:B------:R-:W-:-:S04]  /*29580*/  ISETP.NE.U32.AND P0, PT, RZ, UR6, PT ;  /* 0x00000006ff007c0c */ /* 0x000fc8000bf05070 */
[----:B------:R-:W-:Y:S01]  /*29590*/  ISETP.NE.AND.EX P0, PT, RZ, UR7, PT, P0 ;  /* 0x00000007ff007c0c */ /* 0x000fe2000bf05300 */
[----:B------:R-:W0:Y:S02]  /*295a0*/  S2R R9, SR_TID.X ;  /* 0x0000000000097919 */ /* 0x000e240000002100 */
[----:B0-----:R-:W-:Y:S02]  /*295b0*/  IMAD.SHL.U32 R9, R9, 0x10, RZ ;  /* 0x0000001009097824 */ /* 0x001fe400078e00ff */
[----:B--2---:R-:W-:Y:S01]  /*295c0*/  IMAD.MOV.U32 R3, RZ, RZ, R0 ;  /* 0x000000ffff037224 */ /* 0x004fe200078e0000 */
[----:B---3--:R-:W-:-:S04]  /*295d0*/  SHF.R.S32.HI R0, RZ, 0x1f, R5 ;  /* 0x0000001fff007819 */ /* 0x008fc80000011405 */
[----:B------:R-:W-:Y:S02]  /*295e0*/  SEL R4, R0, RZ, !P0 ;  /* 0x000000ff00047207 */ /* 0x000fe40004000000 */
[----:B------:R-:W-:Y:S02]  /*295f0*/  SEL R0, R5, RZ, !P0 ;  /* 0x000000ff05007207 */ /* 0x000fe40004000000 */
[----:B------:R-:W0:Y:S01]  /*29600*/  S2R R5, SR_TID.X ;  /* 0x0000000000057919 */ /* 0x000e220000002100 */
[----:B-1----:R-:W-:Y:S01]  /*29610*/  ISETP.NE.AND P0, PT, R7, 0x1, PT ;  /* 0x000000010700780c */ /* 0x002fe20003f05270 */
[----:B------:R-:W-:-:S04]  /*29620*/  IMAD.WIDE.U32 R2, R16, UR4, R2 ;  /* 0x0000000410027c25 */ /* 0x000fc8000f8e0002 */
[----:B------:R-:W-:Y:S01]  /*29630*/  IMAD R3, R16, UR5, R3 ;  /* 0x0000000510037c24 */ /* 0x000fe2000f8e0203 */
[----:B------:R-:W-:-:S07]  /*29640*/  ULDC.64 UR4, c[0x0][0x2e0] ;  /* 0x0000b80000047ab9 */ /* 0x000fce0000000a00 */
[----:B------:R-:W1:Y:S01]  /*29650*/  @P0 LDC R6, c[0x0][0x450] ;  /* 0x00011400ff060b82 */ /* 0x000e620000000800 */
[----:B0-----:R-:W-:-:S04]  /*29660*/  LOP3.LUT R5, R5, 0x7f, RZ, 0xc0, !PT ;  /* 0x0000007f05057812 */ /* 0x001fc800078ec0ff */
[----:B------:R-:W-:-:S04]  /*29670*/  SHF.R.U32.HI R5, RZ, 0x3, R5 ;  /* 0x00000003ff057819 */ /* 0x000fc80000011605 */
[----:B------:R-:W-:Y:S02]  /*29680*/  LOP3.LUT R9, R5, 0x70, R9, 0xf8, !PT ;  /* 0x0000007005097812 */ /* 0x000fe400078ef809 */
[----:B------:R-:W0:Y:S01]  /*29690*/  @P0 LDC R5, c[0x0][0x44c] ;  /* 0x00011300ff050b82 */ /* 0x000e220000000800 */
[----:B------:R-:W-:Y:S02]  /*296a0*/  IMAD R4, R4, UR4, RZ ;  /* 0x0000000404047c24 */ /* 0x000fe4000f8e02ff */
[----:B------:R-:W-:-:S04]  /*296b0*/  IMAD.WIDE.U32 R2, R0, UR4, R2 ;  /* 0x0000000400027c25 */ /* 0x000fc8000f8e0002 */
[----:B------:R-:W-:Y:S01]  /*296c0*/  IMAD R0, R0, UR5, R4 ;  /* 0x0000000500007c24 */ /* 0x000fe2000f8e0204 */
[----:B------:R-:W-:Y:S01]  /*296d0*/  ULDC.64 UR4, c[0x0][0x2d0] ;  /* 0x0000b40000047ab9 */ /* 0x000fe20000000a00 */
[----:B----4-:R-:W-:Y:S02]  /*296e0*/  IMAD.IADD R4, R9, 0x1, R8 ;  /* 0x0000000109047824 */ /* 0x010fe400078e0208 */
[----:B------:R-:W2:Y:S01]  /*296f0*/  S2R R9, SR_TID.X ;  /* 0x0000000000097919 */ /* 0x000ea20000002100 */
[----:B------:R-:W-:Y:S01]  /*29700*/  IADD3 R3, R3, R0, RZ ;  /* 0x0000000003037210 */ /* 0x000fe20007ffe0ff */
[----:B------:R-:W-:Y:S02]  /*29710*/  IMAD.MOV.U32 R0, RZ, RZ, R4 ;  /* 0x000000ffff007224 */ /* 0x000fe400078e0004 */
[----:B0-----:R-:W-:-:S05]  /*29720*/  @P0 IMAD.HI.U32 R5, R4, R5, RZ ;  /* 0x0000000504050227 */ /* 0x001fca00078e00ff */
[----:B-1----:R-:W-:-:S05]  /*29730*/  @P0 SHF.R.U32.HI R0, RZ, R6, R5 ;  /* 0x00000006ff000219 */ /* 0x002fca0000011605 */
        /* <DEDUP_REMOVED lines=16> */
[C---:B------:R-:W-:Y:S02]  /*29840*/  LOP3.LUT R11, R9.reuse, 0x80, RZ, 0xfc, !PT ;  /* 0x00000080090b7812 */ /* 0x040fe400078efcff */
[----:B------:R-:W-:Y:S02]  /*29850*/  LOP3.LUT R9, R9, 0xc0, RZ, 0xfc, !PT ;  /* 0x000000c009097812 */ /* 0x000fe400078efcff */
[----:B------:R-:W-:Y:S02]  /*29860*/  IADD3 R3, R3, R4, RZ ;  /* 0x0000000403037210 */ /* 0x000fe40007ffe0ff */
[----:B------:R-:W-:Y:S01]  /*29870*/  LEA R4, P0, R2, UR4, 0x1 ;  /* 0x0000000402047c11 */ /* 0x000fe2000f8008ff */
[----:B------:R-:W-:-:S02]  /*29880*/  ULDC UR4, c[0x0][0x2b8] ;  /* 0x0000ae0000047ab9 */ /* 0x000fc40000000800 */
[----:B------:R-:W-:Y:S02]  /*29890*/  ISETP.GE.AND P3, PT, R9, UR4, PT ;  /* 0x0000000409007c0c */ /* 0x000fe4000bf66270 */
        /* <DEDUP_REMOVED lines=105> */
.L_x_2107:
[----:B------:R-:W-:Y:S01]  /*29f30*/  VIADD R0, R0, 0x70 ;  /* 0x0000007000007836 */ /* 0x000fe20000000000 */
[----:B------:R-:W-:Y:S04]  /*29f40*/  BSSY B0, `(.L_x_1917) ;  /* 0x000000d000007945 */ /* 0x000fe80003800000 */
[----:B------:R-:W-:-:S13]  /*29f50*/  ISETP.GE.AND P4, PT, R0, R2, PT ;  /* 0x000000020000720c */ /* 0x000fda0003f86270 */
[----:B------:R-:W-:Y:S05]  /*29f60*/  @P4 BRA `(.L_x_1918) ;  /* 0x0000000000284947 */ /* 0x000fea0003800000 */
[----:B--2---:R-:W-:Y:S01]  /*29f70*/  LEA R2, P4, R10, R3, 0x1 ;  /* 0x000000030a027211 */ /* 0x004fe200078808ff */
[----:B------:R-:W-:-:S03]  /*29f80*/  ULDC.64 UR4, c[0x0][0x208] ;  /* 0x0000820000047ab9 */ /* 0x000fc60000000a00 */
[----:B01----:R-:W-:-:S05]  /*29f90*/  IADD3.X R3, RZ, R5, RZ, P4, !PT ;  /* 0x00000005ff037210 */ /* 0x003fca00027fe4ff */
[----:B------:R-:W-:Y:S01]  /*29fa0*/  @!PT LDS RZ, [RZ] ;  /* 0x00000000fffff984 */ /* 0x000fe20000000800 */
[----:B------:R-:W-:Y:S01]  /*29fb0*/  @!PT LDS RZ, [RZ] ;  /* 0x00000000fffff984 */ /* 0x000fe20000000800 */
[----:B------:R-:W-:Y:S01]  /*29fc0*/  @!PT LDS RZ, [RZ] ;  /* 0x00000000fffff984 */ /* 0x000fe20000000800 */
[----:B------:R3:W-:Y:S04]  /*29fd0*/  LDGSTS.E.BYPASS.LTC128B.128 [R9+0x13c00], desc[UR4][R2.64], !P0 ;  /* 0x13c0000002097fae */ /* 0x0007e8000c101d44 */
[----:B------:R3:W-:Y:S04]  /*29fe0*/  LDGSTS.E.BYPASS.LTC128B.128 [R9+0x17c00], desc[UR4][R2.64+0x80], !P1 ;  /* 0x17c0008002097fae */ /* 0x0007e8000c901d44 */
[----:B------:R3:W-:Y:S04]  /*29ff0*/  LDGSTS.E.BYPASS.LTC128B.128 [R9+0x1bc00], desc[UR4][R2.64+0x100], !P2 ;  /* 0x1bc0010002097fae */ /* 0x0007e8000d101d44 */
[----:B------:R3:W-:Y:S02]  /*2a000*/  LDGSTS.E.BYPASS.LTC128B.128 [R9+0x1fc00], desc[UR4][R2.64+0x180], !P3 ;  /* 0x1fc0018002097fae */ /* 0x0007e4000d901d44 */
.L_x_1918:
[----:B------:R-:W-:Y:S05]  /*2a010*/  BSYNC B0 ;  /* 0x0000000000007941 */ /* 0x000fea0003800000 */
.L_x_1917:
[----:B------:R-:W-:Y:S01]  /*2a020*/  NOP ;  /* 0x0000000000007918 */ /* 0x000fe20000000000 */
[----:B------:R-:W-:Y:S01]  /*2a030*/  PLOP3.LUT P0, PT, PT, PT, PT, 0x80, 0x0 ;  /* 0x000000000000781c */ /* 0x000fe20003f0f070 */
[----:B------:R-:W-:-:S12]  /*2a040*/  VIADD R11, R18, 0x30800 ;  /* 0x00030800120b7836 */ /* 0x000fd80000000000 */
.L_x_1919:
        /* <DEDUP_REMOVED lines=18> */
.L_x_2108:
[----:B------:R-:W-:Y:S05]  /*2a170*/  BSYNC B0 ;  /* 0x0000000000007941 */ /* 0x000fea0003800000 */
.L_x_1920:
[----:B------:R-:W3:Y:S04]  /*2a180*/  LDL R2, [R1+0x44] ;  /* 0x0000440001027983 */ /* 0x000ee80000100800 */
[----:B0-----:R-:W4:Y:S01]  /*2a190*/  LDL R4, [R1+0x2c] ;  /* 0x00002c0001047983 */ /* 0x001f220000100800 */
[----:B------:R-:W-:Y:S01]  /*2a1a0*/  BSSY B0, `(.L_x_1922) ;  /* 0x00002a8000007945 */ /* 0x000fe20003800000 */
[----:B---3--:R-:W-:-:S05]  /*2a1b0*/  VIADD R0, R2, 0xfffffffe ;  /* 0xfffffffe02007836 */ /* 0x008fca0000000000 */
[----:B----4-:R-:W-:-:S13]  /*2a1c0*/  ISETP.GE.AND P0, PT, R0, R4, PT ;  /* 0x000000040000720c */ /* 0x010fda0003f06270 */
[----:B------:R-:W-:Y:S05]  /*2a1d0*/  @!P0 BRA `(.L_x_1923) ;  /* 0x0000002800908947 */ /* 0x000fea0003800000 */
[----:B--2---:R-:W2:Y:S04]  /*2a1e0*/  LDL.LU R3, [R1+0x54] ;  /* 0x0000540001037983 */ /* 0x004ea80000300800 */
[----:B------:R-:W3:Y:S04]  /*2a1f0*/  LDL.LU R7, [R1+0x40] ;  /* 0x0000400001077983 */ /* 0x000ee80000300800 */
[----:B------:R-:W4:Y:S04]  /*2a200*/  LDL.LU R2, [R1+0x60] ;  /* 0x0000600001027983 */ /* 0x000f280000300800 */
[----:B------:R-:W5:Y:S04]  /*2a210*/  LDL.LU R6, [R1+0x38] ;  /* 0x0000380001067983 */ /* 0x000f680000300800 */
[----:B-1----:R-:W5:Y:S01]  /*2a220*/  LDL.LU R5, [R1+0x5c] ;  /* 0x00005c0001057983 */ /* 0x002f620000300800 */
[----:B------:R-:W-:Y:S01]  /*2a230*/  LOP3.LUT R10, RZ, R4, RZ, 0x33, !PT ;  /* 0x00000004ff0a7212 */ /* 0x000fe200078e33ff */
[----:B------:R-:W-:Y:S01]  /*2a240*/  BSSY B2, `(.L_x_1924) ;  /* 0x00000e9000027945 */ /* 0x000fe20003800000 */
[----:B--2---:R-:W-:-:S04]  /*2a250*/  VIADD R3, R3, 0x1 ;  /* 0x0000000103037836 */ /* 0x004fc80000000000 */
[----:B---3--:R-:W-:Y:S01]  /*2a260*/  IMAD R3, R3, R7, RZ ;  /* 0x0000000703037224 */ /* 0x008fe200078e02ff */
[----:B----4-:R-:W-:-:S04]  /*2a270*/  LOP3.LUT R2, RZ, R2, RZ, 0x33, !PT ;  /* 0x00000002ff027212 */ /* 0x010fc800078e33ff */
[----:B------:R-:W-:-:S04]  /*2a280*/  LOP3.LUT R3, RZ, R3, RZ, 0x33, !PT ;  /* 0x00000003ff037212 */ /* 0x000fc800078e33ff */
[----:B-----5:R-:W-:Y:S02]  /*2a290*/  VIADDMNMX R2, R3, -R6, R2, !PT ;  /* 0x8000000603027246 */ /* 0x020fe40007800102 */
[----:B------:R-:W-:-:S04]  /*2a2a0*/  LOP3.LUT R7, RZ, R5, RZ, 0x33, !PT ;  /* 0x00000005ff077212 */ /* 0x000fc800078e33ff */
[----:B------:R-:W-:-:S04]  /*2a2b0*/  VIMNMX R7, R2, R7, !PT ;  /* 0x0000000702077248 */ /* 0x000fc80007fe0100 */
[----:B------:R-:W-:Y:S02]  /*2a2c0*/  VIADDMNMX R10, R7, 0x2, R10, !PT ;  /* 0x00000002070a7846 */ /* 0x000fe4000780010a */
[----:B------:R-:W-:-:S04]  /*2a2d0*/  LOP3.LUT R2, RZ, R7, RZ, 0x33, !PT ;  /* 0x00000007ff027212 */ /* 0x000fc800078e33ff */
[----:B------:R-:W-:-:S04]  /*2a2e0*/  IADD3 R2, R10, R2, RZ ;  /* 0x000000020a027210 */ /* 0x000fc80007ffe0ff */
        /* <DEDUP_REMOVED lines=38> */
.L_x_1928:
[----:B------:R-:W-:Y:S01]  /*2a550*/  LEA R3, R8, R18, 0x3 ;  /* 0x0000001208037211 */ /* 0x000fe200078e18ff */
[----:B------:R-:W-:Y:S01]  /*2a560*/  BSSY B3, `(.L_x_1929) ;  /* 0x0000004000037945 */ /* 0x000fe20003800000 */
[----:B------:R-:W-:-:S04]  /*2a570*/  SHF.L.U32 R2, R9, 0x1f, RZ ;  /* 0x0000001f09027819 */ /* 0x000fc800000006ff */
[----:B------:R-:W1:Y:S02]  /*2a580*/  SYNCS.PHASECHK.TRANS64.TRYWAIT P0, [R3+URZ+0x30840], R2 ;  /* 0x03084002030075a7 */ /* 0x000e64000800017f */
[----:B-1----:R-:W-:Y:S05]  /*2a590*/  @!P0 BRA `(.L_x_1930) ;  /* 0x0000006400e48947 */ /* 0x002fea0003800000 */
.L_x_2109:
[----:B------:R-:W-:Y:S05]  /*2a5a0*/  BSYNC B3 ;  /* 0x0000000000037941 */ /* 0x000fea0003800000 */
.L_x_1929:
        /* <DEDUP_REMOVED lines=12> */
.L_x_1932:
[----:B------:R-:W-:Y:S05]  /*2a670*/  BSYNC B3 ;  /* 0x0000000000037941 */ /* 0x000fea0003800000 */
.L_x_1931:
        /* <DEDUP_REMOVED lines=12> */
.L_x_1933:
        /* <DEDUP_REMOVED lines=16> */
.L_x_1934:
        /* <DEDUP_REMOVED lines=16> */
.L_x_1935:
        /* <DEDUP_REMOVED lines=16> */
.L_x_1936:
        /* <DEDUP_REMOVED lines=16> */
.L_x_2110:
[----:B------:R-:W-:Y:S05]  /*2ab40*/  BSYNC B3 ;  /* 0x0000000000037941 */ /* 0x000fea0003800000 */
.L_x_1937:
        /* <DEDUP_REMOVED lines=12> */
.L_x_1940:
[----:B------:R-:W-:Y:S05]  /*2ac10*/  BSYNC B3 ;  /* 0x0000000000037941 */ /* 0x000fea0003800000 */
.L_x_1939:
        /* <DEDUP_REMOVED lines=13> */
.L_x_1941:
        /* <DEDUP_REMOVED lines=15> */
.L_x_1942:
        /* <DEDUP_REMOVED lines=15> */
.L_x_1943:
        /* <DEDUP_REMOVED lines=15> */
.L_x_1944:
        /* <DEDUP_REMOVED lines=12> */
.L_x_1927:
[----:B------:R-:W-:Y:S05]  /*2b080*/  BSYNC B1 ;  /* 0x0000000000017941 */ /* 0x000fea0003800000 */
.L_x_1926:
[----:B0-----:R-:W2:Y:S01]  /*2b090*/  LDL.LU R0, [R1+0x44] ;  /* 0x0000440001007983 */ /* 0x001ea20000300800 */
[----:B------:R-:W-:-:S03]  /*2b0a0*/  IMAD.MOV.U32 R19, RZ, RZ, R8 ;  /* 0x000000ffff137224 */ /* 0x000fc600078e0008 */
[----:B------:R0:W-:Y:S02]  /*2b0b0*/  STL [R1+0x10], R9 ;  /* 0x0000100901007387 */ /* 0x0001e40000100800 */
[----:B0-2---:R-:W-:-:S07]  /*2b0c0*/  VIADD R0, R0, 0xfffffffd ;  /* 0xfffffffd00007836 */ /* 0x005fce0000000000 */
.L_x_1925:
[----:B------:R-:W-:Y:S05]  /*2b0d0*/  BSYNC B2 ;  /* 0x0000000000027941 */ /* 0x000fea0003800000 */
.L_x_1924:
[----:B------:R-:W-:-:S05]  /*2b0e0*/  VIADD R10, R10, 0xfffffffe ;  /* 0xfffffffe0a0a7836 */ /* 0x000fca0000000000 */
[----:B------:R-:W-:-:S13]  /*2b0f0*/  ISETP.NE.AND P0, PT, R10, R7, PT ;  /* 0x000000070a00720c */ /* 0x000fda0003f05270 */
[----:B------:R-:W-:Y:S05]  /*2b100*/  @!P0 BRA `(.L_x_1923) ;  /* 0x0000001800c48947 */ /* 0x000fea0003800000 */
[----:B------:R-:W-:-:S07]  /*2b110*/  MOV R9, R17 ;  /* 0x0000001100097202 */ /* 0x000fce0000000f00 */
.L_x_1983:
[----:B--2---:R-:W2:Y:S04]  /*2b120*/  LDL R3, [R1+0x20] ;  /* 0x0000200001037983 */ /* 0x004ea80000100800 */
        /* <DEDUP_REMOVED lines=35> */
.L_x_1947:
[----:B------:R-:W-:Y:S01]  /*2b360*/  LEA R3, R4, R18, 0x3 ;  /* 0x0000001204037211 */ /* 0x000fe200078e18ff */
[----:B------:R-:W-:Y:S01]  /*2b370*/  BSSY B2, `(.L_x_1948) ;  /* 0x0000004000027945 */ /* 0x000fe20003800000 */
[----:B------:R-:W-:-:S04]  /*2b380*/  SHF.L.U32 R2, R5, 0x1f, RZ ;  /* 0x0000001f05027819 */ /* 0x000fc800000006ff */
[----:B------:R-:W1:Y:S02]  /*2b390*/  SYNCS.PHASECHK.TRANS64.TRYWAIT P0, [R3+URZ+0x30840], R2 ;  /* 0x03084002030075a7 */ /* 0x000e64000800017f */
[----:B-1----:R-:W-:Y:S05]  /*2b3a0*/  @!P0 BRA `(.L_x_1949) ;  /* 0x0000005800888947 */ /* 0x002fea0003800000 */
.L_x_2111:
[----:B------:R-:W-:Y:S05]  /*2b3b0*/  BSYNC B2 ;  /* 0x0000000000027941 */ /* 0x000fea0003800000 */
.L_x_1948:
        /* <DEDUP_REMOVED lines=12> */
.L_x_1951:
[----:B------:R-:W-:Y:S05]  /*2b480*/  BSYNC B2 ;  /* 0x0000000000027941 */ /* 0x000fea0003800000 */
.L_x_1950:
        /* <DEDUP_REMOVED lines=12> */
.L_x_1952:
        /* <DEDUP_REMOVED lines=16> */
.L_x_1953:
        /* <DEDUP_REMOVED lines=16> */
.L_x_1954:
        /* <DEDUP_REMOVED lines=16> */
.L_x_1955:
        /* <DEDUP_REMOVED lines=16> */
.L_x_2112:
[----:B------:R-:W-:Y:S05]  /*2b950*/  BSYNC B2 ;  /* 0x0000000000027941 */ /* 0x000fea0003800000 */
.L_x_1956:
        /* <DEDUP_REMOVED lines=11> */
.L_x_1959:
[----:B------:R-:W-:Y:S05]  /*2ba10*/  BSYNC B2 ;  /* 0x0000000000027941 */ /* 0x000fea0003800000 */
.L_x_1958:
        /* <DEDUP_REMOVED lines=10> */
[----:B--2---:R-:W-:Y:S01]  /*2bac0*/  LEA R3, R3, R6, 0x6 ;  /* 0x0000000603037211 */ /* 0x004fe200078e30ff */
[----:B------:R-:W-:-:S10]  /*2bad0*/  VIADD R6, R19, 0x400 ;  /* 0x0000040013067836 */ /* 0x000fd40000000000 */
.L_x_1960:
        /* <DEDUP_REMOVED lines=15> */
.L_x_1961:
        /* <DEDUP_REMOVED lines=15> */
.L_x_1962:
        /* <DEDUP_REMOVED lines=15> */
.L_x_1963:
        /* <DEDUP_REMOVED lines=12> */
.L_x_1946:
[----:B------:R-:W-:Y:S05]  /*2be70*/  BSYNC B1 ;  /* 0x0000000000017941 */ /* 0x000fea0003800000 */
.L_x_1945:
[----:B------:R-:W2:Y:S01]  /*2be80*/  LDL R2, [R1+0x20] ;  /* 0x0000200001027983 */ /* 0x000ea20000100800 */
[----:B------:R-:W-:Y:S01]  /*2be90*/  VIADD R19, R4, 0x1 ;  /* 0x0000000104137836 */ /* 0x000fe20000000000 */
[----:B------:R-:W-:Y:S01]  /*2bea0*/  BSSY B1, `(.L_x_1964) ;  /* 0x00000d3000017945 */ /* 0x000fe20003800000 */
[----:B------:R-:W-:-:S03]  /*2beb0*/  VIADD R6, R0, 0xffffffff ;  /* 0xffffffff00067836 */ /* 0x000fc60000000000 */
        /* <DEDUP_REMOVED lines=13> */
[----:B0-----:R-:W0:Y:S01]  /*2bf90*/  LDC R8, c[0x0][0x43c] ;  /* 0x00010f00ff087b82 */ /* 0x001e220000000800 */
        /* <DEDUP_REMOVED lines=18> */
.L_x_1966:
[----:B------:R-:W-:Y:S01]  /*2c0c0*/  IMAD R2, R19, 0x8, R18 ;  /* 0x0000000813027824 */ /* 0x000fe200078e0212 */
[----:B------:R-:W-:Y:S01]  /*2c0d0*/  SHF.L.U32 R3, R10, 0x1f, RZ ;  /* 0x0000001f0a037819 */ /* 0x000fe200000006ff */
[----:B------:R-:W-:Y:S03]  /*2c0e0*/  BSSY B2, `(.L_x_1967) ;  /* 0x0000003000027945 */ /* 0x000fe60003800000 */
[----:B------:R-:W3:Y:S02]  /*2c0f0*/  SYNCS.PHASECHK.TRANS64.TRYWAIT P0, [R2+URZ+0x30840], R3 ;  /* 0x03084003020075a7 */ /* 0x000ee4000800017f */
[----:B---3--:R-:W-:Y:S05]  /*2c100*/  @!P0 BRA `(.L_x_1968) ;  /* 0x0000004c00588947 */ /* 0x008fea0003800000 */
.L_x_2113:
[----:B------:R-:W-:Y:S05]  /*2c110*/  BSYNC B2 ;  /* 0x0000000000027941 */ /* 0x000fea0003800000 */
.L_x_1967:
[----:B0-2---:R-:W0:Y:S01]  /*2c120*/  S2R R8, SR_TID.X ;  /* 0x0000000000087919 */ /* 0x005e220000002100 */
[----:B------:R-:W-:Y:S01]  /*2c130*/  BSSY B2, `(.L_x_1969) ;  /* 0x000000b000027945 */ /* 0x000fe20003800000 */
[----:B0-----:R-:W-:-:S04]  /*2c140*/  LOP3.LUT R8, R8, 0x7f, RZ, 0xc0, !PT ;  /* 0x0000007f08087812 */ /* 0x001fc800078ec0ff */
[----:B------:R-:W-:-:S13]  /*2c150*/  ISETP.NE.AND P1, PT, R8, RZ, PT ;  /* 0x000000ff0800720c */ /* 0x000fda0003f25270 */
[----:B------:R-:W-:Y:S05]  /*2c160*/  @P1 BRA `(.L_x_1970) ;  /* 0x00000000001c1947 */ /* 0x000fea0003800000 */
[----:B------:R-:W0:Y:S01]  /*2c170*/  S2R R8, SR_TID.X ;  /* 0x0000000000087919 */ /* 0x000e220000002100 */
[----:B---3--:R-:W-:-:S04]  /*2c180*/  IMAD.MOV.U32 R3, RZ, RZ, 0x8000 ;  /* 0x00008000ff037424 */ /* 0x008fc800078e00ff */
[----:B------:R2:W-:Y:S01]  /*2c190*/  SYNCS.ARRIVE.TRANS64 RZ, [R2+URZ+0x30830], R3 ;  /* 0x0308300302ff79a7 */ /* 0x0005e2000800003f */
[----:B0-----:R-:W-:-:S04]  /*2c1a0*/  LOP3.LUT R8, R8, 0x1f, RZ, 0xc0, !PT ;  /* 0x0000001f08087812 */ /* 0x001fc800078ec0ff */
[----:B------:R-:W-:-:S13]  /*2c1b0*/  ISETP.NE.AND P0, PT, R8, RZ, PT ;  /* 0x000000ff0800720c */ /* 0x000fda0003f05270 */
[----:B--2---:R-:W-:Y:S05]  /*2c1c0*/  @!P0 BRA `(.L_x_1970) ;  /* 0x0000000000048947 */ /* 0x004fea0003800000 */
[----:B------:R-:W-:Y:S01]  /*2c1d0*/  BPT.TRAP 0x1 ;  /* 0x000000040000795c */ /* 0x000fe20000300000 */
.L_x_1970:
[----:B------:R-:W-:Y:S05]  /*2c1e0*/  BSYNC B2 ;  /* 0x0000000000027941 */ /* 0x000fea0003800000 */
.L_x_1969:
[----:B---3--:R-:W2:Y:S01]  /*2c1f0*/  LDL R2, [R1+0x14] ;  /* 0x0000140001027983 */ /* 0x008ea20000100800 */
[----:B------:R-:W-:Y:S01]  /*2c200*/  IMAD.MOV.U32 R14, RZ, RZ, RZ ;  /* 0x000000ffff0e7224 */ /* 0x000fe200078e00ff */
[----:B------:R-:W-:Y:S01]  /*2c210*/  UIADD3 UR4, UP0, UR36, 0x370, URZ ;  /* 0x0000037024047890 */ /* 0x000fe2000ff1e03f */
[C---:B------:R-:W-:Y:S01]  /*2c220*/  IMAD R3, R19.reuse, 0x8, R11 ;  /* 0x0000000813037824 */ /* 0x040fe200078e020b */
[----:B------:R-:W-:Y:S01]  /*2c230*/  PLOP3.LUT P0, PT, PT, PT, PT, 0x80, 0x0 ;  /* 0x000000000000781c */ /* 0x000fe20003f0f070 */
[----:B------:R-:W-:Y:S01]  /*2c240*/  IMAD R8, R19, 0x8000, R18 ;  /* 0x0000800013087824 */ /* 0x000fe200078e0212 */
[----:B------:R-:W-:Y:S01]  /*2c250*/  R2UR UR10, R14 ;  /* 0x000000000e0a72ca */ /* 0x000fe200000e0000 */
[----:B------:R-:W-:Y:S01]  /*2c260*/  UIADD3.X UR5, URZ, UR37, URZ, UP0, !UPT ;  /* 0x000000253f057290 */ /* 0x000fe200087fe43f */
[----:B------:R-:W-:Y:S01]  /*2c270*/  IADD3 R3, R3, 0x30, RZ ;  /* 0x0000003003037810 */ /* 0x000fe20007ffe0ff */
[----:B-1----:R-:W-:Y:S01]  /*2c280*/  VIADD R10, R8, 0x20400 ;  /* 0x00020400080a7836 */ /* 0x002fe20000000000 */
[----:B------:R-:W-:Y:S01]  /*2c290*/  UMOV UR6, 0x0 ;  /* 0x0000000000067882 */ /* 0x000fe20000000000 */
[----:B------:R-:W-:Y:S01]  /*2c2a0*/  UMOV UR7, 0x14f00000 ;  /* 0x14f0000000077882 */ /* 0x000fe20000000000 */
[----:B--2---:R-:W-:-:S09]  /*2c2b0*/  IMAD R2, R7, 0x40, R2 ;  /* 0x0000004007027824 */ /* 0x004fd200078e0202 */
.L_x_1971:
        /* <DEDUP_REMOVED lines=16> */
.L_x_1972:
        /* <DEDUP_REMOVED lines=16> */
.L_x_1973:
        /* <DEDUP_REMOVED lines=16> */
.L_x_1974:
        /* <DEDUP_REMOVED lines=15> */
.L_x_2114:
[----:B------:R-:W-:Y:S05]  /*2c6b0*/  BSYNC B2 ;  /* 0x0000000000027941 */ /* 0x000fea0003800000 */
.L_x_1975:
[----:B------:R-:W-:Y:S01]  /*2c6c0*/  BSSY B2, `(.L_x_1977) ;  /* 0x000000b000027945 */ /* 0x000fe20003800000 */
[----:B------:R-:W-:Y:S02]  /*2c6d0*/  IMAD.MOV.U32 R12, RZ, RZ, 0x0 ;  /* 0x00000000ff0c7424 */ /* 0x000fe400078e00ff */
[----:B------:R-:W-:Y:S01]  /*2c6e0*/  IMAD.MOV.U32 R13, RZ, RZ, 0x14f00000 ;  /* 0x14f00000ff0d7424 */ /* 0x000fe200078e00ff */
[----:B------:R-:W-:Y:S06]  /*2c6f0*/  @P1 BRA `(.L_x_1978) ;  /* 0x00000000001c1947 */ /* 0x000fec0003800000 */
[----:B------:R-:W1:Y:S01]  /*2c700*/  S2R R8, SR_TID.X ;  /* 0x0000000000087919 */ /* 0x000e620000002100 */
[----:B------:R-:W-:-:S04]  /*2c710*/  MOV R3, 0x8000 ;  /* 0x0000800000037802 */ /* 0x000fc80000000f00 */
[----:B------:R2:W-:Y:S01]  /*2c720*/  SYNCS.ARRIVE.TRANS64 RZ, [R2+URZ+0x50], R3 ;  /* 0x0000500302ff79a7 */ /* 0x0005e2000800003f */
[----:B-1----:R-:W-:-:S04]  /*2c730*/  LOP3.LUT R8, R8, 0x1f, RZ, 0xc0, !PT ;  /* 0x0000001f08087812 */ /* 0x002fc800078ec0ff */
[----:B------:R-:W-:-:S13]  /*2c740*/  ISETP.NE.AND P0, PT, R8, RZ, PT ;  /* 0x000000ff0800720c */ /* 0x000fda0003f05270 */
[----:B--2---:R-:W-:Y:S05]  /*2c750*/  @!P0 BRA `(.L_x_1978) ;  /* 0x0000000000048947 */ /* 0x004fea0003800000 */
[----:B------:R-:W-:Y:S01]  /*2c760*/  BPT.TRAP 0x1 ;  /* 0x000000040000795c */ /* 0x000fe20000300000 */
.L_x_1978:
[----:B------:R-:W-:Y:S05]  /*2c770*/  BSYNC B2 ;  /* 0x0000000000027941 */ /* 0x000fea0003800000 */
.L_x_1977:
        /* <DEDUP_REMOVED lines=12> */
.L_x_1979:
        /* <DEDUP_REMOVED lines=15> */
.L_x_1980:
        /* <DEDUP_REMOVED lines=15> */
.L_x_1981:
        /* <DEDUP_REMOVED lines=15> */
.L_x_1982:
        /* <DEDUP_REMOVED lines=12> */
.L_x_1965:
[----:B------:R-:W-:Y:S05]  /*2cbd0*/  BSYNC B1 ;  /* 0x0000000000017941 */ /* 0x000fea0003800000 */
.L_x_1964:
[----:B------:R-:W3:Y:S01]  /*2cbe0*/  LDL R2, [R1+0x2c] ;  /* 0x00002c0001027983 */ /* 0x000ee20000100800 */
[----:B------:R-:W-:Y:S01]  /*2cbf0*/  VIADD R0, R0, 0xfffffffe ;  /* 0xfffffffe00007836 */ /* 0x000fe20000000000 */
[----:B---3--:R-:W-:-:S13]  /*2cc00*/  ISETP.GT.AND P0, PT, R6, R2, PT ;  /* 0x000000020600720c */ /* 0x008fda0003f04270 */
[----:B------:R-:W-:Y:S05]  /*2cc10*/  @P0 BRA `(.L_x_1983) ;  /* 0xffffffe400400947 */ /* 0x000fea000383ffff */
.L_x_1923:
[----:B------:R-:W-:Y:S05]  /*2cc20*/  BSYNC B0 ;  /* 0x0000000000007941 */ /* 0x000fea0003800000 */
.L_x_1922:
        /* <DEDUP_REMOVED lines=19> */
.L_x_1985:
[----:B------:R-:W-:Y:S05]  /*2cd60*/  BSYNC B0 ;  /* 0x0000000000007941 */ /* 0x000fea0003800000 */
.L_x_1984:
        /* <DEDUP_REMOVED lines=11> */
.L_x_2115:
[----:B------:R-:W-:Y:S05]  /*2ce20*/  BSYNC B1 ;  /* 0x0000000000017941 */ /* 0x000fea0003800000 */
.L_x_1988:
        /* <DEDUP_REMOVED lines=9> */
.L_x_1991:
[----:B------:R-:W-:Y:S05]  /*2cec0*/  BSYNC B1 ;  /* 0x0000000000017941 */ /* 0x000fea0003800000 */
.L_x_1990:
        /* <DEDUP_REMOVED lines=9> */
[----:B---3--:R-:W-:Y:S01]  /*2cf60*/  LEA R3, R2, R3, 0x6 ;  /* 0x0000000302037211 */ /* 0x008fe200078e30ff */
[----:B------:R-:W-:-:S04]  /*2cf70*/  IMAD R2, R19, 0x8000, R18 ;  /* 0x0000800013027824 */ /* 0x000fc800078e0212 */
[----:B------:R-:W-:-:S07]  /*2cf80*/  VIADD R4, R2, 0x400 ;  /* 0x0000040002047836 */ /* 0x000fce0000000000 */
.L_x_1992:
        /* <DEDUP_REMOVED lines=15> */
.L_x_1993:
        /* <DEDUP_REMOVED lines=15> */
.L_x_1994:
        /* <DEDUP_REMOVED lines=15> */
.L_x_1995:
        /* <DEDUP_REMOVED lines=10> */
.L_x_1987:
[----:B------:R-:W-:Y:S05]  /*2d300*/  BSYNC B0 ;  /* 0x0000000000007941 */ /* 0x000fea0003800000 */
.L_x_1986:
[----:B------:R-:W2:Y:S01]  /*2d310*/  LDL.LU R4, [R1+0x10] ;  /* 0x0000100001047983 */ /* 0x000ea20000300800 */
[----:B------:R-:W-:-:S05]  /*2d320*/  VIADD R19, R19, 0x1 ;  /* 0x0000000113137836 */ /* 0x000fca0000000000 */
[----:B------:R-:W-:-:S04]  /*2d330*/  ISETP.NE.AND P0, PT, R19, 0x2, PT ;  /* 0x000000021300780c */ /* 0x000fc80003f05270 */
[----:B------:R-:W-:Y:S02]  /*2d340*/  SEL R0, RZ, 0x1, P0 ;  /* 0x00000001ff007807 */ /* 0x000fe40000000000 */
[----:B------:R-:W-:Y:S02]  /*2d350*/  SEL R19, R19, RZ, P0 ;  /* 0x000000ff13137207 */ /* 0x000fe40000000000 */
[----:B--2---:R-:W-:-:S05]  /*2d360*/  LOP3.LUT R4, R4, R0, RZ, 0x3c, !PT ;  /* 0x0000000004047212 */ /* 0x004fca00078e3cff */
[----:B------:R2:W-:Y:S02]  /*2d370*/  STL [R1+0x10], R4 ;  /* 0x0000100401007387 */ /* 0x0005e40000100800 */
.L_x_1902:
[----:B------:R-:W-:Y:S05]  /*2d380*/  BSYNC B7 ;  /* 0x0000000000077941 */ /* 0x000fea0003800000 */
.L_x_1900:
        /* <DEDUP_REMOVED lines=9> */
[----:B-12---:R-:W1:Y:S04]  /*2d420*/  LDS.128 R4, [R18+0x308d0] ;  /* 0x0308d00012047984 */ /* 0x006e680000000c00 */
[----:B-1----:R1:W-:Y:S04]  /*2d430*/  STL.64 [R1], R4 ;  /* 0x0000000401007387 */ /* 0x0023e80000100a00 */
[----:B------:R1:W-:Y:S01]  /*2d440*/  STL.64 [R1+0x8], R6 ;  /* 0x0000080601007387 */ /* 0x0003e20000100a00 */
[----:B------:R-:W-:Y:S06]  /*2d450*/  BAR.ARV 0x4, 0x180 ;  /* 0x0106000000007b1d */ /* 0x000fec0000002000 */
[----:B------:R-:W-:Y:S05]  /*2d460*/  BRA `(.L_x_1997) ;  /* 0x0000001000407947 */ /* 0x000fea0003800000 */
.L_x_1996:
[----:B------:R-:W3:Y:S01]  /*2d470*/  S2R R16, SR_TID.X ;  /* 0x0000000000107919 */ /* 0x000ee20000002100 */
[----:B------:R-:W-:Y:S01]  /*2d480*/  UMOV UR4, 0xffffffff ;  /* 0xffffffff00047882 */ /* 0x000fe20000000000 */
[----:B---3--:R-:W-:-:S04]  /*2d490*/  LOP3.LUT R16, R16, 0x1f, RZ, 0xc0, !PT ;  /* 0x0000001f10107812 */ /* 0x008fc800078ec0ff */
[----:B------:R-:W-:Y:S01]  /*2d4a0*/  ISETP.NE.AND P0, PT, R16, 0x1f, PT ;  /* 0x0000001f1000780c */ /* 0x000fe20003f05270 */
[----:B------:R-:W-:-:S12]  /*2d4b0*/  BRA.DIV UR4, `(.L_x_1998) ;  /* 0x0000003a04a87947 */ /* 0x000fd8000b800000 */
[----:B------:R-:W1:Y:S01]  /*2d4c0*/  LDL.LU R2, [R1] ;  /* 0x0000000001027983 */ /* 0x000e620000300800 */
[----:B------:R-:W-:-:S03]  /*2d4d0*/  ULDC UR4, c[0x0][0xc3c] ;  /* 0x00030f0000047ab9 */ /* 0x000fc60000000800 */
[----:B------:R-:W3:Y:S01]  /*2d4e0*/  LDL R3, [R1+0xc] ;  /* 0x00000c0001037983 */ /* 0x000ee20000100800 */
[----:B------:R-:W-:Y:S01]  /*2d4f0*/  ULDC.64 UR6, c[0x0][0x208] ;  /* 0x0000820000067ab9 */ /* 0x000fe20000000a00 */
[----:B-1----:R-:W-:Y:S02]  /*2d500*/  IMAD.MOV.U32 R10, RZ, RZ, R2 ;  /* 0x000000ffff0a7224 */ /* 0x002fe400078e0002 */
[----:B---3--:R-:W-:-:S05]  /*2d510*/  IMAD.IADD R0, R3, 0x1, R16 ;  /* 0x0000000103007824 */ /* 0x008fca00078e0210 */
[----:B------:R-:W-:-:S13]  /*2d520*/  ISETP.GE.OR P1, PT, R0, UR4, !P0 ;  /* 0x0000000400007c0c */ /* 0x000fda000c726670 */
[----:B------:R-:W1:Y:S08]  /*2d530*/  @!P1 LDC.64 R2, c[0x0][0xc80] ;  /* 0x00032000ff029b82 */ /* 0x000e700000000a00 */
[----:B------:R-:W3:Y:S01]  /*2d540*/  @!P1 LDC.64 R6, c[0x0][0xc78] ;  /* 0x00031e00ff069b82 */ /* 0x000ee20000000a00 */
[----:B-1----:R-:W-:-:S05]  /*2d550*/  @!P1 IMAD.WIDE R2, R0, 0x4, R2 ;  /* 0x0000000400029825 */ /* 0x002fca00078e0202 */
[----:B0-----:R3:W4:Y:S02]  /*2d560*/  @!P1 LDG.E R8, desc[UR6][R2.64] ;  /* 0x0000000602089981 */ /* 0x001724000c1e1900 */
[----:B---3--:R-:W-:-:S06]  /*2d570*/  @!P1 IMAD.WIDE R2, R0, 0x4, R6 ;  /* 0x0000000400029825 */ /* 0x008fcc00078e0206 */
[----:B------:R-:W3:Y:S01]  /*2d580*/  @!P1 LDG.E R2, desc[UR6][R2.64] ;  /* 0x0000000602029981 */ /* 0x000ee2000c1e1900 */
        /* <DEDUP_REMOVED lines=8> */
[----:B----4-:R-:W-:Y:S01]  /*2d610*/  @!P1 MOV R4, R8 ;  /* 0x0000000800049202 */ /* 0x010fe20000000f00 */
[----:B------:R-:W-:-:S02]  /*2d620*/  IMAD.MOV.U32 R8, RZ, RZ, RZ ;  /* 0x000000ffff087224 */ /* 0x000fc400078e00ff */
        /* <DEDUP_REMOVED lines=19> */
.L_x_2125:
[----:B------:R-:W-:Y:S02]  /*2d760*/  ULDC UR4, c[0x0][0xc38] ;  /* 0x00030e0000047ab9 */ /* 0x000fe40000000800 */
[----:B------:R-:W-:-:S04]  /*2d770*/  IMAD.U32 R2, RZ, RZ, UR4 ;  /* 0x00000004ff027e24 */ /* 0x000fc8000f8e00ff */
[----:B-1----:R-:W-:-:S04]  /*2d780*/  IMAD R9, R9, R2, RZ ;  /* 0x0000000209097224 */ /* 0x002fc800078e02ff */
[----:B------:R-:W-:-:S05]  /*2d790*/  IMAD.IADD R0, R0, 0x1, R9 ;  /* 0x0000000100007824 */ /* 0x000fca00078e0209 */
[----:B------:R-:W-:-:S13]  /*2d7a0*/  ISETP.GT.AND P6, PT, R0, R5, PT ;  /* 0x000000050000720c */ /* 0x000fda0003fc4270 */
[----:B------:R-:W-:Y:S05]  /*2d7b0*/  @P6 BRA `(.L_x_1999) ;  /* 0x0000000000b06947 */ /* 0x000fea0003800000 */
.L_x_2002:
        /* <DEDUP_REMOVED lines=38> */
.L_x_2133:
[----:B------:R-:W-:Y:S02]  /*2da20*/  ULDC UR4, c[0x0][0xc38] ;  /* 0x00030e0000047ab9 */ /* 0x000fe40000000800 */
[----:B------:R-:W-:-:S04]  /*2da30*/  IMAD.U32 R2, RZ, RZ, UR4 ;  /* 0x00000004ff027e24 */ /* 0x000fc8000f8e00ff */
[----:B-1----:R-:W-:-:S04]  /*2da40*/  IMAD R9, R9, R2, RZ ;  /* 0x0000000209097224 */ /* 0x002fc800078e02ff */
[----:B------:R-:W-:-:S05]  /*2da50*/  IMAD.IADD R0, R9, 0x1, R0 ;  /* 0x0000000109007824 */ /* 0x000fca00078e0200 */
[----:B------:R-:W-:-:S13]  /*2da60*/  ISETP.GT.AND P6, PT, R0, R5, PT ;  /* 0x000000050000720c */ /* 0x000fda0003fc4270 */
[----:B------:R-:W-:Y:S05]  /*2da70*/  @!P6 BRA `(.L_x_2002) ;  /* 0xfffffffc0050e947 */ /* 0x000fea000383ffff */
.L_x_1999:
        /* <DEDUP_REMOVED lines=8> */
[----:B-1----:R1:W3:Y:S04]  /*2db00*/  SHFL.IDX PT, R4, R4, R3, 0x1f ;  /* 0x00001f0304047589 */ /* 0x0022e800000e0000 */
[----:B------:R1:W4:Y:S01]  /*2db10*/  SHFL.IDX PT, R6, R6, R3, 0x1f ;  /* 0x00001f0306067589 */ /* 0x00032200000e0000 */
[----:B--2---:R-:W-:-:S05]  /*2db20*/  IMAD.IADD R10, R3, 0x1, R10 ;  /* 0x00000001030a7824 */ /* 0x004fca00078e020a */
[----:B---34-:R1:W-:Y:S02]  /*2db30*/  STL [R1+0xc], R10 ;  /* 0x00000c0a01007387 */ /* 0x0183e40000100800 */
.L_x_2138:
[----:B------:R-:W-:-:S13]  /*2db40*/  ISETP.NE.AND P0, PT, R0, RZ, PT ;  /* 0x000000ff0000720c */ /* 0x000fda0003f05270 */
[----:B------:R-:W-:Y:S05]  /*2db50*/  @!P0 BRA `(.L_x_2004) ;  /* 0x0000000000148947 */ /* 0x000fea0003800000 */
[----:B------:R-:W-:Y:S01]  /*2db60*/  UMOV UR4, 0xffffffff ;  /* 0xffffffff00047882 */ /* 0x000fe20000000000 */
[----:B-1----:R-:W-:Y:S02]  /*2db70*/  IADD3 R3, R3, -0x1, RZ ;  /* 0xffffffff03037810 */ /* 0x002fe40007ffe0ff */
[----:B------:R-:W-:Y:S05]  /*2db80*/  BRA.DIV UR4, `(.L_x_2005) ;  /* 0x0000003e04987947 */ /* 0x000fea000b800000 */
[----:B------:R1:W3:Y:S02]  /*2db90*/  SHFL.IDX PT, R3, R7, R3, 0x1f ;  /* 0x00001f0307037589 */ /* 0x0002e400000e0000 */
.L_x_2141:
[----:B---3--:R-:W-:-:S07]  /*2dba0*/  IMAD.MOV.U32 R8, RZ, RZ, R3 ;  /* 0x000000ffff087224 */ /* 0x008fce00078e0003 */
.L_x_2004:
[----:B------:R-:W-:Y:S01]  /*2dbb0*/  ISETP.NE.AND P0, PT, R6, 0x1, PT ;  /* 0x000000010600780c */ /* 0x000fe20003f05270 */
[----:B------:R-:W-:-:S05]  /*2dbc0*/  IMAD R0, R8, R2, R9 ;  /* 0x0000000208007224 */ /* 0x000fca00078e0209 */
[----:B------:R3:W-:Y:S02]  /*2dbd0*/  STL [R1], R0 ;  /* 0x0000000001007387 */ /* 0x0007e40000100800 */
[----:B---3--:R-:W-:-:S05]  /*2dbe0*/  IMAD.IADD R0, R5, 0x1, -R0 ;  /* 0x0000000105007824 */ /* 0x008fca00078e0a00 */
[----:B------:R-:W-:Y:S05]  /*2dbf0*/  @!P0 BRA `(.L_x_2006) ;  /* 0x0000000000e48947 */ /* 0x000fea0003800000 */
[----:B------:R-:W-:-:S04]  /*2dc00*/  IABS R5, R4 ;  /* 0x0000000400057213 */ /* 0x000fc80000000000 */
[----:B------:R-:W3:Y:S08]  /*2dc10*/  I2F.RP R2, R5 ;  /* 0x0000000500027306 */ /* 0x000ef00000209400 */
[----:B---3--:R-:W3:Y:S02]  /*2dc20*/  MUFU.RCP R2, R2 ;  /* 0x0000000200027308 */ /* 0x008ee40000001000 */
[----:B---3--:R-:W-:-:S06]  /*2dc30*/  VIADD R2, R2, 0xffffffe ;  /* 0x0ffffffe02027836 */ /* 0x008fcc0000000000 */
[----:B-1----:R-:W1:Y:S02]  /*2dc40*/  F2I.FTZ.U32.TRUNC.NTZ R3, R2 ;  /* 0x0000000200037305 */ /* 0x002e64000021f000 */
[----:B-1----:R-:W-:-:S04]  /*2dc50*/  IMAD.MOV R2, RZ, RZ, -R3 ;  /* 0x000000ffff027224 */ /* 0x002fc800078e0a03 */
[----:B------:R-:W-:Y:S02]  /*2dc60*/  IMAD R8, R2, R5, RZ ;  /* 0x0000000502087224 */ /* 0x000fe400078e02ff */
[----:B------:R-:W-:-:S04]  /*2dc70*/  IMAD.MOV.U32 R2, RZ, RZ, RZ ;  /* 0x000000ffff027224 */ /* 0x000fc800078e00ff */
[----:B------:R-:W-:Y:S01]  /*2dc80*/  IMAD.HI.U32 R8, R3, R8, R2 ;  /* 0x0000000803087227 */ /* 0x000fe200078e0002 */
[----:B------:R-:W-:Y:S02]  /*2dc90*/  IABS R2, R0 ;  /* 0x0000000000027213 */ /* 0x000fe40000000000 */
[----:B------:R-:W-:-:S03]  /*2dca0*/  IABS R3, R4 ;  /* 0x0000000400037213 */ /* 0x000fc60000000000 */
[----:B------:R-:W-:Y:S01]  /*2dcb0*/  IMAD.HI.U32 R8, R8, R2, RZ ;  /* 0x0000000208087227 */ /* 0x000fe200078e00ff */
[----:B------:R-:W-:-:S05]  /*2dcc0*/  IADD3 R3, RZ, -R3, RZ ;  /* 0x80000003ff037210 */ /* 0x000fca0007ffe0ff */
[----:B------:R-:W-:-:S05]  /*2dcd0*/  IMAD R2, R8, R3, R2 ;  /* 0x0000000308027224 */ /* 0x000fca00078e0202 */
[----:B------:R-:W-:-:S13]  /*2dce0*/  ISETP.GT.U32.AND P1, PT, R5, R2, PT ;  /* 0x000000020500720c */ /* 0x000fda0003f24070 */
[----:B------:R-:W-:Y:S02]  /*2dcf0*/  @!P1 IMAD.IADD R2, R2, 0x1, -R5 ;  /* 0x0000000102029824 */ /* 0x000fe400078e0a05 */
[----:B------:R-:W-:Y:S01]  /*2dd00*/  @!P1 VIADD R8, R8, 0x1 ;  /* 0x0000000108089836 */ /* 0x000fe20000000000 */
[----:B------:R-:W-:Y:S02]  /*2dd10*/  ISETP.NE.AND P1, PT, R4, RZ, PT ;  /* 0x000000ff0400720c */ /* 0x000fe40003f25270 */
[----:B------:R-:W-:Y:S02]  /*2dd20*/  ISETP.GE.U32.AND P0, PT, R2, R5, PT ;  /* 0x000000050200720c */ /* 0x000fe40003f06070 */
[----:B------:R-:W-:-:S04]  /*2dd30*/  IABS R5, R6 ;  /* 0x0000000600057213 */ /* 0x000fc80000000000 */
[----:B------:R-:W1:Y:S07]  /*2dd40*/  I2F.RP R2, R5 ;  /* 0x0000000500027306 */ /* 0x000e6e0000209400 */
[----:B------:R-:W-:Y:S01]  /*2dd50*/  @P0 IADD3 R8, R8, 0x1, RZ ;  /* 0x0000000108080810 */ /* 0x000fe20007ffe0ff */
[----:B-1----:R-:W1:Y:S02]  /*2dd60*/  MUFU.RCP R2, R2 ;  /* 0x0000000200027308 */ /* 0x002e640000001000 */
[----:B-1----:R-:W-:-:S06]  /*2dd70*/  VIADD R2, R2, 0xffffffe ;  /* 0x0ffffffe02027836 */ /* 0x002fcc0000000000 */
[----:B------:R-:W1:Y:S02]  /*2dd80*/  F2I.FTZ.U32.TRUNC.NTZ R3, R2 ;  /* 0x0000000200037305 */ /* 0x000e64000021f000 */
[----:B-1----:R-:W-:-:S04]  /*2dd90*/  IMAD.MOV R2, RZ, RZ, -R3 ;  /* 0x000000ffff027224 */ /* 0x002fc800078e0a03 */
[----:B0-----:R-:W-:Y:S02]  /*2dda0*/  IMAD R7, R2, R5, RZ ;  /* 0x0000000502077224 */ /* 0x001fe400078e02ff */
        /* <DEDUP_REMOVED lines=13> */
[----:B------:R-:W-:Y:S01]  /*2de80*/  @!P1 IMAD.IADD R2, R2, 0x1, -R5 ;  /* 0x0000000102029824 */ /* 0x000fe200078e0a05 */
[----:B------:R-:W-:Y:S02]  /*2de90*/  @!P1 IADD3 R7, R7, 0x1, RZ ;  /* 0x0000000107079810 */ /* 0x000fe40007ffe0ff */
        /* <DEDUP_REMOVED lines=9> */
[----:B------:R-:W-:-:S04]  /*2df30*/  IMAD.MOV R2, RZ, RZ, -R7 ;  /* 0x000000ffff027224 */ /* 0x000fc800078e0a07 */
[C---:B------:R-:W-:Y:S02]  /*2df40*/  IMAD R2, R6.reuse, R2, R3 ;  /* 0x0000000206027224 */ /* 0x040fe400078e0203 */
[----:B------:R-:W-:-:S04]  /*2df50*/  IMAD R6, R6, 0x1000000, R7 ;  /* 0x0100000006067824 */ /* 0x000fc800078e0207 */
[----:B------:R-:W-:-:S05]  /*2df60*/  IMAD R2, R2, 0x10000, R6 ;  /* 0x0001000002027824 */ /* 0x000fca00078e0206 */
[----:B------:R1:W-:Y:S01]  /*2df70*/  STL [R1+0x8], R2 ;  /* 0x0000080201007387 */ /* 0x0003e20000100800 */
[----:B------:R-:W-:Y:S05]  /*2df80*/  BRA `(.L_x_2007) ;  /* 0x0000000400007947 */ /* 0x000fea0003800000 */
.L_x_2006:
[----:B-1----:R-:W3:Y:S01]  /*2df90*/  LDL R3, [R1+0xc] ;  /* 0x00000c0001037983 */ /* 0x002ee20000100800 */
[----:B0-----:R-:W3:Y:S01]  /*2dfa0*/  LDC.64 R6, c[0x0][0xc90] ;  /* 0x00032400ff067b82 */ /* 0x001ee20000000a00 */
[----:B------:R-:W-:Y:S01]  /*2dfb0*/  ULDC.64 UR4, c[0x0][0x208] ;  /* 0x0000820000047ab9 */ /* 0x000fe20000000a00 */
[----:B---3--:R-:W-:-:S05]  /*2dfc0*/  IMAD.WIDE R6, R3, 0x4, R6 ;  /* 0x0000000403067825 */ /* 0x008fca00078e0206 */
[----:B------:R-:W3:Y:S02]  /*2dfd0*/  LDG.E R3, desc[UR4][R6.64] ;  /* 0x0000000406037981 */ /* 0x000ee4000c1e1900 */
[----:B---3--:R-:W-:-:S05]  /*2dfe0*/  IMAD R5, R4, R3, RZ ;  /* 0x0000000304057224 */ /* 0x008fca00078e02ff */
[----:B------:R-:W-:-:S04]  /*2dff0*/  IABS R8, R5 ;  /* 0x0000000500087213 */ /* 0x000fc80000000000 */
[----:B------:R-:W0:Y:S08]  /*2e000*/  I2F.RP R6, R8 ;  /* 0x0000000800067306 */ /* 0x000e300000209400 */
[----:B0-----:R-:W0:Y:S02]  /*2e010*/  MUFU.RCP R6, R6 ;  /* 0x0000000600067308 */ /* 0x001e240000001000 */
[----:B0-----:R-:W-:-:S06]  /*2e020*/  IADD3 R6, R6, 0xffffffe, RZ ;  /* 0x0ffffffe06067810 */ /* 0x001fcc0007ffe0ff */
        /* <DEDUP_REMOVED lines=17> */
[----:B------:R-:W-:-:S06]  /*2e140*/  @P0 IADD3 R6, R6, 0x1, RZ ;  /* 0x0000000106060810 */ /* 0x000fcc0007ffe0ff */
        /* <DEDUP_REMOVED lines=11> */
[----:B------:R0:W1:Y:S02]  /*2e200*/  F2I.FTZ.U32.TRUNC.NTZ R3, R2 ;  /* 0x0000000200037305 */ /* 0x000064000021f000 */
[----:B0-----:R-:W-:Y:S01]  /*2e210*/  MOV R2, RZ ;  /* 0x000000ff00027202 */ /* 0x001fe20000000f00 */
[----:B-1----:R-:W-:-:S04]  /*2e220*/  IMAD.MOV R0, RZ, RZ, -R3 ;  /* 0x000000ffff007224 */ /* 0x002fc800078e0a03 */
[----:B------:R-:W-:-:S04]  /*2e230*/  IMAD R0, R0, R9, RZ ;  /* 0x0000000900007224 */ /* 0x000fc800078e02ff */
        /* <DEDUP_REMOVED lines=14> */
[----:B------:R-:W-:-:S04]  /*2e320*/  @P0 VIADD R2, R2, 0x1 ;  /* 0x0000000102020836 */ /* 0x000fc80000000000 */
[----:B------:R-:W-:-:S05]  /*2e330*/  IMAD.MOV.U32 R0, RZ, RZ, R2 ;  /* 0x000000ffff007224 */ /* 0x000fca00078e0002 */
[----:B------:R-:W-:Y:S02]  /*2e340*/  @!P2 IADD3 R0, -R0, RZ, RZ ;  /* 0x000000ff0000a210 */ /* 0x000fe40007ffe1ff */
[----:B------:R-:W-:Y:S01]  /*2e350*/  @!P1 LOP3.LUT R0, RZ, R8, RZ, 0x33, !PT ;  /* 0x00000008ff009212 */ /* 0x000fe200078e33ff */
[----:B------:R-:W-:-:S04]  /*2e360*/  IMAD.MOV R8, RZ, RZ, -R8 ;  /* 0x000000ffff087224 */ /* 0x000fc800078e0a08 */
[----:B------:R-:W-:-:S05]  /*2e370*/  IMAD R2, R0, R8, R6 ;  /* 0x0000000800027224 */ /* 0x000fca00078e0206 */
[----:B------:R0:W-:Y:S02]  /*2e380*/  STL [R1+0x8], R2 ;  /* 0x0000080201007387 */ /* 0x0001e40000100800 */
.L_x_2007:
[----:B------:R-:W-:-:S05]  /*2e390*/  LOP3.LUT R0, RZ, R0, RZ, 0x33, !PT ;  /* 0x00000000ff007212 */ /* 0x000fca00078e33ff */
[----:B------:R-:W-:-:S05]  /*2e3a0*/  IMAD.IADD R0, R4, 0x1, R0 ;  /* 0x0000000104007824 */ /* 0x000fca00078e0200 */
[----:B------:R3:W-:Y:S01]  /*2e3b0*/  STL [R1+0x4], R0 ;  /* 0x0000040001007387 */ /* 0x0007e20000100800 */
[----:B------:R-:W-:Y:S05]  /*2e3c0*/  BRA `(.L_x_2008) ;  /* 0x0000000000287947 */ /* 0x000fea0003800000 */
.L_x_2000:
[----:B------:R-:W-:Y:S01]  /*2e3d0*/  UMOV UR4, URZ ;  /* 0x0000003f00047c82 */ /* 0x000fe20008000000 */
[----:B------:R-:W-:Y:S01]  /*2e3e0*/  ULDC UR6, c[0x0][0xc3c] ;  /* 0x00030f0000067ab9 */ /* 0x000fe20000000800 */
[----:B------:R-:W-:Y:S01]  /*2e3f0*/  UMOV UR5, URZ ;  /* 0x0000003f00057c82 */ /* 0x000fe20008000000 */
[----:B------:R-:W-:Y:S01]  /*2e400*/  IMAD.U32 R3, RZ, RZ, UR4 ;  /* 0x00000004ff037e24 */ /* 0x000fe2000f8e00ff */
[----:B------:R4:W-:Y:S01]  /*2e410*/  STL [R1], R5 ;  /* 0x0000000501007387 */ /* 0x0009e20000100800 */
[----:B------:R-:W-:Y:S02]  /*2e420*/  IMAD.U32 R0, RZ, RZ, UR6 ;  /* 0x00000006ff007e24 */ /* 0x000fe4000f8e00ff */
[----:B------:R-:W-:Y:S01]  /*2e430*/  IMAD.U32 R2, RZ, RZ, UR5 ;  /* 0x00000005ff027e24 */ /* 0x000fe2000f8e00ff */
[----:B------:R4:W-:Y:S04]  /*2e440*/  STL [R1+0x4], R3 ;  /* 0x0000040301007387 */ /* 0x0009e80000100800 */
[----:B------:R4:W-:Y:S04]  /*2e450*/  STL [R1+0xc], R0 ;  /* 0x00000c0001007387 */ /* 0x0009e80000100800 */
[----:B------:R4:W-:Y:S02]  /*2e460*/  STL [R1+0x8], R2 ;  /* 0x0000080201007387 */ /* 0x0009e40000100800 */
.L_x_2008:
[----:B01--4-:R-:W4:Y:S04]  /*2e470*/  LDL R2, [R1+0xc] ;  /* 0x00000c0001027983 */ /* 0x013f280000100800 */
[----:B------:R-:W5:Y:S04]  /*2e480*/  LDL R3, [R1+0x8] ;  /* 0x0000080001037983 */ /* 0x000f680000100800 */
[----:B------:R-:W2:Y:S04]  /*2e490*/  LDL R5, [R1+0x4] ;  /* 0x0000040001057983 */ /* 0x000ea80000100800 */
[----:B------:R-:W2:Y:S01]  /*2e4a0*/  LDL R4, [R1] ;  /* 0x0000000001047983 */ /* 0x000ea20000100800 */
[----:B---3--:R-:W0:Y:S01]  /*2e4b0*/  S2R R0, SR_TID.X ;  /* 0x0000000000007919 */ /* 0x008e220000002100 */
[----:B------:R-:W-:Y:S05]  /*2e4c0*/  WARPSYNC.ALL ;  /* 0x0000000000007948 */ /* 0x000fea0003800000 */
[----:B0-----:R-:W-:Y:S01]  /*2e4d0*/  LOP3.LUT R0, R0, 0x1f, RZ, 0xc0, !PT ;  /* 0x0000001f00007812 */ /* 0x001fe200078ec0ff */
[----:B------:R-:W-:Y:S03]  /*2e4e0*/  BAR.SYNC.DEFER_BLOCKING 0x4, 0x180 ;  /* 0x0106000000007b1d */ /* 0x000fe60000010000 */
[----:B------:R-:W-:-:S13]  /*2e4f0*/  ISETP.NE.AND P0, PT, R0, RZ, PT ;  /* 0x000000ff0000720c */ /* 0x000fda0003f05270 */
[----:B------:R-:W0:Y:S01]  /*2e500*/  @!P0 S2R R0, SR_CgaCtaId ;  /* 0x0000000000008919 */ /* 0x000e220000008800 */
[----:B----4-:R-:W-:Y:S01]  /*2e510*/  IMAD.MOV.U32 R7, RZ, RZ, R2 ;  /* 0x000000ffff077224 */ /* 0x010fe200078e0002 */
[----:B------:R-:W-:Y:S02]  /*2e520*/  @!P0 MOV R2, 0x400 ;  /* 0x0000040000028802 */ /* 0x000fe40000000f00 */
[----:B-----5:R-:W-:Y:S02]  /*2e530*/  MOV R6, R3 ;  /* 0x0000000300067202 */ /* 0x020fe40000000f00 */
[----:B0-----:R-:W-:-:S05]  /*2e540*/  @!P0 LEA R18, R0, R2, 0x18 ;  /* 0x0000000200128211 */ /* 0x001fca00078ec0ff */
[----:B--2---:R2:W-:Y:S01]  /*2e550*/  @!P0 STS.128 [R18+0x308d0], R4 ;  /* 0x0308d00412008388 */ /* 0x0045e20000000c00 */
[----:B------:R-:W-:Y:S06]  /*2e560*/  BAR.ARV 0x5, 0x180 ;  /* 0x0146000000007b1d */ /* 0x000fec0000002000 */
.L_x_1997:
[----:B------:R-:W3:Y:S01]  /*2e570*/  LDL R0, [R1+0xc] ;  /* 0x00000c0001007983 */ /* 0x000ee20000100800 */
[----:B------:R-:W-:Y:S02]  /*2e580*/  ULDC UR4, c[0x0][0xc3c] ;  /* 0x00030f0000047ab9 */ /* 0x000fe40000000800 */
[----:B---3--:R-:W-:-:S13]  /*2e590*/  ISETP.GE.AND P0, PT, R0, UR4, PT ;  /* 0x0000000400007c0c */ /* 0x008fda000bf06270 */
[----:B------:R-:W-:Y:S05]  /*2e5a0*/  @!P0 BRA `(.L_x_2009) ;  /* 0xffffff7000e88947 */ /* 0x000fea000383ffff */
[----:B------:R-:W-:Y:S05]  /*2e5b0*/  BSYNC B8 ;  /* 0x0000000000087941 */ /* 0x000fea0003800000 */
.L_x_1832:
[----:B--2---:R-:W2:Y:S01]  /*2e5c0*/  LDL.LU R0, [R1+0x58] ;  /* 0x0000580001007983 */ /* 0x004ea20000300800 */
[----:B------:R-:W-:Y:S01]  /*2e5d0*/  BSSY B0, `(.L_x_2010) ;  /* 0x000000b000007945 */ /* 0x000fe20003800000 */
[----:B-1----:R-:W1:Y:S01]  /*2e5e0*/  S2R R5, SR_CgaCtaId ;  /* 0x0000000000057919 */ /* 0x002e620000008800 */
[----:B--2---:R-:W-:-:S05]  /*2e5f0*/  VIADD R0, R0, 0x1 ;  /* 0x0000000100007836 */ /* 0x004fca0000000000 */
[----:B0-----:R-:W-:-:S04]  /*2e600*/  LEA.HI R2, R0, R0, RZ, 0x1 ;  /* 0x0000000000027211 */ /* 0x001fc800078f08ff */
[----:B------:R-:W-:-:S05]  /*2e610*/  LOP3.LUT R3, R2, 0xfffffffe, RZ, 0xc0, !PT ;  /* 0xfffffffe02037812 */ /* 0x000fca00078ec0ff */
[----:B------:R-:W-:Y:S01]  /*2e620*/  IMAD.IADD R3, R0, 0x1, -R3 ;  /* 0x0000000100037824 */ /* 0x000fe200078e0a03 */
[----:B------:R-:W-:-:S04]  /*2e630*/  MOV R0, 0x400 ;  /* 0x0000040000007802 */ /* 0x000fc80000000f00 */
[----:B-1----:R-:W-:Y:S02]  /*2e640*/  LEA R0, R5, R0, 0x18 ;  /* 0x0000000005007211 */ /* 0x002fe400078ec0ff */
[----:B------:R-:W-:-:S04]  /*2e650*/  SHF.L.U32 R3, R3, 0x1f, RZ ;  /* 0x0000001f03037819 */ /* 0x000fc800000006ff */
[----:B------:R-:W0:Y:S02]  /*2e660*/  SYNCS.PHASECHK.TRANS64.TRYWAIT P0, [R0+URZ+0x30820], R3 ;  /* 0x03082003000075a7 */ /* 0x000e24000800017f */
[----:B0-----:R-:W-:Y:S05]  /*2e670*/  @!P0 BRA `(.L_x_2011) ;  /* 0x0000003400088947 */ /* 0x001fea0003800000 */
.L_x_2142:
[----:B------:R-:W-:Y:S05]  /*2e680*/  BSYNC B0 ;  /* 0x0000000000007941 */ /* 0x000fea0003800000 */
.L_x_2010:
[----:B------:R-:W-:-:S03]  /*2e690*/  UMOV UR4, 0xffffffff ;  /* 0xffffffff00047882 */ /* 0x000fc60000000000 */
[----:B------:R-:W-:Y:S05]  /*2e6a0*/  BRA.DIV UR4, `(.L_x_2012) ;  /* 0x0000003604107947 */ /* 0x000fea000b800000 */
[----:B------:R-:W1:Y:S02]  /*2e6b0*/  S2R R2, SR_TID.X ;  /* 0x0000000000027919 */ /* 0x000e640000002100 */
[----:B-1----:R-:W-:-:S04]  /*2e6c0*/  SHF.R.U32.HI R2, RZ, 0x5, R2 ;  /* 0x00000005ff027819 */ /* 0x002fc80000011602 */
[----:B------:R-:W-:-:S05]  /*2e6d0*/  LOP3.LUT R2, R2, 0x3, RZ, 0xc0, !PT ;  /* 0x0000000302027812 */ /* 0x000fca00078ec0ff */
[----:B------:R1:W2:Y:S02]  /*2e6e0*/  SHFL.IDX PT, R14, R2, RZ, 0x1f ;  /* 0x00001fff020e7589 */ /* 0x0002a400000e0000 */
.L_x_2145:
[----:B--2---:R-:W-:-:S13]  /*2e6f0*/  ISETP.NE.AND P0, PT, R14, RZ, PT ;  /* 0x000000ff0e00720c */ /* 0x004fda0003f05270 */
[----:B------:R-:W-:Y:S05]  /*2e700*/  @P0 BRA `(.L_x_1526) ;  /* 0x0000000000940947 */ /* 0x000fea0003800000 */
[----:B------:R-:W-:-:S03]  /*2e710*/  UMOV UR4, 0xffffffff ;  /* 0xffffffff00047882 */ /* 0x000fc60000000000 */
[----:B------:R-:W-:Y:S05]  /*2e720*/  BRA.DIV UR4, `(.L_x_2013) ;  /* 0x0000003604247947 */ /* 0x000fea000b800000 */
[----:B------:R-:W-:-:S13]  /*2e730*/  ELECT P6, URZ, PT ;  /* 0x00000000003f782f */ /* 0x000fda00038c0000 */
.L_x_2148:
        /* <DEDUP_REMOVED lines=8> */
.L_x_2014:
[----:B------:R-:W2:Y:S01]  /*2e7c0*/  LDL.LU R7, [R1+0x10] ;  /* 0x0000100001077983 */ /* 0x000ea20000300800 */
[----:B------:R-:W-:Y:S02]  /*2e7d0*/  VIADD R2, R0, 0x30840 ;  /* 0x0003084000027836 */ /* 0x000fe40000000000 */
[----:B0-----:R-:W-:-:S03]  /*2e7e0*/  VIADD R3, R19, 0x1 ;  /* 0x0000000113037836 */ /* 0x001fc60000000000 */
[----:B------:R-:W-:Y:S02]  /*2e7f0*/  LEA R6, R19, R2, 0x3 ;  /* 0x0000000213067211 */ /* 0x000fe400078e18ff */
        /* <DEDUP_REMOVED lines=9> */
.L_x_2149:
[----:B------:R-:W1:Y:S02]  /*2e890*/  SYNCS.PHASECHK.TRANS64.TRYWAIT P0, [R7+URZ], R2 ;  /* 0x00000002070075a7 */ /* 0x000e64000800017f */
[----:B-1----:R-:W-:Y:S05]  /*2e8a0*/  @!P0 BRA `(.L_x_2016) ;  /* 0x0000003000f88947 */ /* 0x002fea0003800000 */
.L_x_2150:
[----:B------:R-:W-:Y:S05]  /*2e8b0*/  @!P2 BRA `(.L_x_2017) ;  /* 0x000000000004a947 */ /* 0x000fea0003800000 */
[----:B------:R-:W-:Y:S01]  /*2e8c0*/  BPT.TRAP 0x1 ;  /* 0x000000040000795c */ /* 0x000fe20000300000 */
.L_x_2017:
[----:B------:R-:W-:-:S04]  /*2e8d0*/  VIADD R0, R0, 0x30860 ;  /* 0x0003086000007836 */ /* 0x000fc80000000000 */
[----:B------:R-:W-:-:S04]  /*2e8e0*/  IMAD R4, R19, 0x8, R0 ;  /* 0x0000000813047824 */ /* 0x000fc800078e0200 */
[----:B------:R-:W2:Y:S02]  /*2e8f0*/  SYNCS.PHASECHK.TRANS64.TRYWAIT P0, [R4+URZ], R5 ;  /* 0x00000005040075a7 */ /* 0x000ea4000800017f */
[----:B--2---:R-:W-:Y:S05]  /*2e900*/  @!P0 BRA `(.L_x_2018) ;  /* 0x0000003000f48947 */ /* 0x004fea0003800000 */
.L_x_2151:
[----:B------:R-:W-:-:S07]  /*2e910*/  IMAD R3, R3, 0x8, R0 ;  /* 0x0000000803037824 */ /* 0x000fce00078e0200 */
.L_x_2019:
[----:B---3--:R3:W4:Y:S02]  /*2e920*/  SYNCS.PHASECHK.TRANS64.TRYWAIT P0, [R3+URZ], R2 ;  /* 0x00000002030075a7 */ /* 0x008724000800017f */
[----:B----4-:R-:W-:Y:S05]  /*2e930*/  @!P0 NANOSLEEP.SYNCS 0x989680 ;  /* 0x009896800000895d */ /* 0x010fea0003900000 */
[----:B------:R-:W4:Y:S02]  /*2e940*/  @!P0 SYNCS.PHASECHK.TRANS64 P0, [R3+URZ], R2 ;  /* 0x00000002030085a7 */ /* 0x000f24000800007f */
[----:B----4-:R-:W-:Y:S05]  /*2e950*/  @!P0 BRA `(.L_x_2019) ;  /* 0xfffffffc00f08947 */ /* 0x010fea000383ffff */
.L_x_1526:
[----:B------:R-:W-:Y:S05]  /*2e960*/  BSYNC B9 ;  /* 0x0000000000097941 */ /* 0x000fea0003800000 */
.L_x_1523:
[----:B------:R-:W-:Y:S05]  /*2e970*/  EXIT ;  /* 0x000000000000794d */ /* 0x000fea0003800000 */
.L_x_1554:
[----:B0-----:R0:W1:Y:S02]  /*2e980*/  SYNCS.PHASECHK.TRANS64.TRYWAIT P5, [R99+URZ+0x30890], R109 ;  /* 0x0308906d630075a7 */ /* 0x00106400080a017f */
[----:B-1----:R-:W-:Y:S05]  /*2e990*/  @!P5 NANOSLEEP.SYNCS 0x989680 ;  /* 0x009896800000d95d */ /* 0x002fea0003900000 */
[----:B------:R-:W1:Y:S02]  /*2e9a0*/  @!P5 SYNCS.PHASECHK.TRANS64 P5, [R99+URZ+0x30890], R109 ;  /* 0x0308906d6300d5a7 */ /* 0x000e6400080a007f */
[----:B-1----:R-:W-:Y:S05]  /*2e9b0*/  @!P5 BRA `(.L_x_1554) ;  /* 0xfffffffc00f0d947 */ /* 0x002fea000383ffff */
[----:B------:R-:W-:Y:S05]  /*2e9c0*/  BRA `(.L_x_2020) ;  /* 0xfffffd5400347947 */ /* 0x000fea000383ffff */
.L_x_1592:
[----:B-1----:R1:W2:Y:S02]  /*2e9d0*/  SYNCS.PHASECHK.TRANS64.TRYWAIT P5, [R99+URZ+0x30890], R109 ;  /* 0x0308906d630075a7 */ /* 0x0022a400080a017f */
[----:B--2---:R-:W-:Y:S05]  /*2e9e0*/  @!P5 NANOSLEEP.SYNCS 0x989680 ;  /* 0x009896800000d95d */ /* 0x004fea0003900000 */
[----:B------:R-:W2:Y:S02]  /*2e9f0*/  @!P5 SYNCS.PHASECHK.TRANS64 P5, [R99+URZ+0x30890], R109 ;  /* 0x0308906d6300d5a7 */ /* 0x000ea400080a007f */
[----:B--2---:R-:W-:Y:S05]  /*2ea00*/  @!P5 BRA `(.L_x_1592) ;  /* 0xfffffffc00f0d947 */ /* 0x004fea000383ffff */
[----:B------:R-:W-:Y:S05]  /*2ea10*/  BRA `(.L_x_2021) ;  /* 0xfffffd7800087947 */ /* 0x000fea000383ffff */
.L_x_1609:
[----:B0-----:R0:W1:Y:S02]  /*2ea20*/  SYNCS.PHASECHK.TRANS64.TRYWAIT P3, [R99+URZ+0x30890], R109 ;  /* 0x0308906d630075a7 */ /* 0x001064000806017f */
[----:B-1----:R-:W-:Y:S05]  /*2ea30*/  @!P3 NANOSLEEP.SYNCS 0x989680 ;  /* 0x009896800000b95d */ /* 0x002fea0003900000 */
[----:B------:R-:W1:Y:S02]  /*2ea40*/  @!P3 SYNCS.PHASECHK.TRANS64 P3, [R99+URZ+0x30890], R109 ;  /* 0x0308906d6300b5a7 */ /* 0x000e64000806007f */
[----:B-1----:R-:W-:Y:S05]  /*2ea50*/  @!P3 BRA `(.L_x_1609) ;  /* 0xfffffffc00f0b947 */ /* 0x002fea000383ffff */
[----:B------:R-:W-:Y:S05]  /*2ea60*/  BRA `(.L_x_2022) ;  /* 0xfffffd9800bc7947 */ /* 0x000fea000383ffff */
.L_x_1615:
[----:B-1----:R1:W2:Y:S02]  /*2ea70*/  SYNCS.PHASECHK.TRANS64.TRYWAIT P2, [R99+URZ+0x308b0], R109 ;  /* 0x0308b06d630075a7 */ /* 0x0022a4000804017f */
[----:B--2---:R-:W-:Y:S05]  /*2ea80*/  @!P2 NANOSLEEP.SYNCS 0x989680 ;  /* 0x009896800000a95d */ /* 0x004fea0003900000 */
[----:B------:R-:W2:Y:S02]  /*2ea90*/  @!P2 SYNCS.PHASECHK.TRANS64 P2, [R99+URZ+0x308b0], R109 ;  /* 0x0308b06d6300a5a7 */ /* 0x000ea4000804007f */
[----:B--2---:R-:W-:Y:S05]  /*2eaa0*/  @!P2 BRA `(.L_x_1615) ;  /* 0xfffffffc00f0a947 */ /* 0x004fea000383ffff */
[----:B------:R-:W-:Y:S05]  /*2eab0*/  BRA `(.L_x_2023) ;  /* 0xfffffd9c00a47947 */ /* 0x000fea000383ffff */
.L_x_1645:
[----:B------:R-:W-:Y:S01]  /*2eac0*/  BSSY B1, `(.L_x_2024) ;  /* 0x0000008000017945 */ /* 0x000fe20003800000 */
[----:B------:R-:W-:Y:S01]  /*2ead0*/  MOV R13, R32 ;  /* 0x00000020000d7202 */ /* 0x000fe20000000f00 */
[----:B------:R-:W-:Y:S02]  /*2eae0*/  IMAD.MOV.U32 R12, RZ, RZ, RZ ;  /* 0x000000ffff0c7224 */ /* 0x000fe400078e00ff */
[----:B------:R-:W-:Y:S02]  /*2eaf0*/  IMAD.MOV.U32 R11, RZ, RZ, 0x181f ;  /* 0x0000181fff0b7424 */ /* 0x000fe400078e00ff */
[----:B------:R-:W-:-:S07]  /*2eb00*/  IMAD.MOV.U32 R15, RZ, RZ, -0x1 ;  /* 0xffffffffff0f7424 */ /* 0x000fce00078e00ff */
[----:B------:R-:W-:Y:S05]  /*2eb10*/  WARPSYNC.COLLECTIVE R15, `(.L_x_2025) ;  /* 0x000000000f087348 */ /* 0x000fea0003c00000 */
[----:B------:R0:W1:Y:S02]  /*2eb20*/  SHFL.IDX P6, R14, R13, R12, R11 ;  /* 0x0000000c0d0e7389 */ /* 0x00006400000c000b */
[----:B01----:R-:W-:Y:S01]  /*2eb30*/  ENDCOLLECTIVE ;  /* 0x000000000000791b */ /* 0x003fe20003800000 */
.L_x_2025:
[----:B------:R-:W-:Y:S05]  /*2eb40*/  BSYNC B1 ;  /* 0x0000000000017941 */ /* 0x000fea0003800000 */
.L_x_2024:
[----:B------:R-:W-:Y:S01]  /*2eb50*/  IMAD.MOV.U32 R13, RZ, RZ, R31 ;  /* 0x000000ffff0d7224 */ /* 0x000fe200078e001f */
[----:B------:R-:W-:Y:S01]  /*2eb60*/  MOV R12, RZ ;  /* 0x000000ff000c7202 */ /* 0x000fe20000000f00 */
[----:B------:R-:W-:Y:S02]  /*2eb70*/  IMAD.MOV.U32 R11, RZ, RZ, 0x181f ;  /* 0x0000181fff0b7424 */ /* 0x000fe400078e00ff */
[----:B------:R-:W-:Y:S02]  /*2eb80*/  IMAD.MOV.U32 R15, RZ, RZ, -0x1 ;  /* 0xffffffffff0f7424 */ /* 0x000fe400078e00ff */
[----:B------:R-:W-:-:S07]  /*2eb90*/  IMAD.MOV.U32 R9, RZ, RZ, R14 ;  /* 0x000000ffff097224 */ /* 0x000fce00078e000e */
[----:B------:R-:W-:Y:S05]  /*2eba0*/  WARPSYNC.COLLECTIVE R15, `(.L_x_2026) ;  /* 0x000000000f087348 */ /* 0x000fea0003c00000 */
[----:B------:R0:W1:Y:S02]  /*2ebb0*/  SHFL.IDX P6, R14, R13, R12, R11 ;  /* 0x0000000c0d0e7389 */ /* 0x00006400000c000b */
[----:B01----:R-:W-:Y:S01]  /*2ebc0*/  ENDCOLLECTIVE ;  /* 0x000000000000791b */ /* 0x003fe20003800000 */
.L_x_2026:
[----:B------:R-:W-:Y:S02]  /*2ebd0*/  IMAD.MOV.U32 R13, RZ, RZ, R33 ;  /* 0x000000ffff0d7224 */ /* 0x000fe400078e0021 */
[----:B------:R-:W-:-:S07]  /*2ebe0*/  IMAD.MOV.U32 R8, RZ, RZ, R14 ;  /* 0x000000ffff087224 */ /* 0x000fce00078e000e */
[----:B------:R-:W-:Y:S05]  /*2ebf0*/  WARPSYNC.COLLECTIVE R15, `(.L_x_2027) ;  /* 0x000000000f087348 */ /* 0x000fea0003c00000 */
[----:B------:R0:W1:Y:S02]  /*2ec00*/  SHFL.IDX P6, R14, R13, R12, R11 ;  /* 0x0000000c0d0e7389 */ /* 0x00006400000c000b */
[----:B01----:R-:W-:Y:S01]  /*2ec10*/  ENDCOLLECTIVE ;  /* 0x000000000000791b */ /* 0x003fe20003800000 */
.L_x_2027:
[----:B------:R-:W-:Y:S01]  /*2ec20*/  MOV R13, R30 ;  /* 0x0000001e000d7202 */ /* 0x000fe20000000f00 */
[----:B------:R-:W-:-:S07]  /*2ec30*/  IMAD.MOV.U32 R26, RZ, RZ, R14 ;  /* 0x000000ffff1a7224 */ /* 0x000fce00078e000e */
[----:B------:R-:W-:Y:S05]  /*2ec40*/  WARPSYNC.COLLECTIVE R15, `(.L_x_2028) ;  /* 0x000000000f087348 */ /* 0x000fea0003c00000 */
[----:B------:R0:W1:Y:S02]  /*2ec50*/  SHFL.IDX P6, R14, R13, R12, R11 ;  /* 0x0000000c0d0e7389 */ /* 0x00006400000c000b */
[----:B01----:R-:W-:Y:S01]  /*2ec60*/  ENDCOLLECTIVE ;  /* 0x000000000000791b */ /* 0x003fe20003800000 */
.L_x_2028:
[----:B------:R-:W-:Y:S01]  /*2ec70*/  IMAD.MOV.U32 R5, RZ, RZ, R14 ;  /* 0x000000ffff057224 */ /* 0x000fe200078e000e */
[----:B------:R-:W-:Y:S06]  /*2ec80*/  BRA `(.L_x_2029) ;  /* 0xfffffdb400507947 */ /* 0x000fec000383ffff */
.L_x_1648:
[----:B------:R-:W-:Y:S01]  /*2ec90*/  BSSY B1, `(.L_x_2030) ;  /* 0x0000008000017945 */ /* 0x000fe20003800000 */
[----:B------:R-:W-:Y:S02]  /*2eca0*/  IMAD.MOV.U32 R13, RZ, RZ, R32 ;  /* 0x000000ffff0d7224 */ /* 0x000fe400078e0020 */
[----:B------:R-:W-:Y:S02]  /*2ecb0*/  IMAD.MOV.U32 R12, RZ, RZ, 0x1 ;  /* 0x00000001ff0c7424 */ /* 0x000fe400078e00ff */
[----:B------:R-:W-:Y:S02]  /*2ecc0*/  IMAD.MOV.U32 R11, RZ, RZ, 0x181f ;  /* 0x0000181fff0b7424 */ /* 0x000fe400078e00ff */
[----:B------:R-:W-:-:S07]  /*2ecd0*/  IMAD.MOV.U32 R15, RZ, RZ, -0x1 ;  /* 0xffffffffff0f7424 */ /* 0x000fce00078e00ff */
[----:B0-23--:R-:W-:Y:S05]  /*2ece0*/  WARPSYNC.COLLECTIVE R15, `(.L_x_2031) ;  /* 0x000000000f087348 */ /* 0x00dfea0003c00000 */
[----:B------:R1:W4:Y:S02]  /*2ecf0*/  SHFL.IDX P6, R14, R13, R12, R11 ;  /* 0x0000000c0d0e7389 */ /* 0x00032400000c000b */
[----:B01234-:R-:W-:Y:S01]  /*2ed00*/  ENDCOLLECTIVE ;  /* 0x000000000000791b */ /* 0x01ffe20003800000 */
.L_x_2031:
[----:B------:R-:W-:Y:S05]  /*2ed10*/  BSYNC B1 ;  /* 0x0000000000017941 */ /* 0x000fea0003800000 */
.L_x_2030:
[----:B------:R-:W-:Y:S01]  /*2ed20*/  IMAD.MOV.U32 R13, RZ, RZ, R31 ;  /* 0x000000ffff0d7224 */ /* 0x000fe200078e001f */
[----:B------:R-:W-:Y:S01]  /*2ed30*/  MOV R9, R14 ;  /* 0x0000000e00097202 */ /* 0x000fe20000000f00 */
[----:B------:R-:W-:Y:S02]  /*2ed40*/  IMAD.MOV.U32 R12, RZ, RZ, 0x1 ;  /* 0x00000001ff0c7424 */ /* 0x000fe400078e00ff */
[----:B------:R-:W-:Y:S02]  /*2ed50*/  IMAD.MOV.U32 R11, RZ, RZ, 0x181f ;  /* 0x0000181fff0b7424 */ /* 0x000fe400078e00ff */
[----:B------:R-:W-:-:S07]  /*2ed60*/  IMAD.MOV.U32 R15, RZ, RZ, -0x1 ;  /* 0xffffffffff0f7424 */ /* 0x000fce00078e00ff */
[----:B------:R-:W-:Y:S05]  /*2ed70*/  WARPSYNC.COLLECTIVE R15, `(.L_x_2032) ;  /* 0x000000000f087348 */ /* 0x000fea0003c00000 */
[----:B------:R0:W1:Y:S02]  /*2ed80*/  SHFL.IDX P6, R14, R13, R12, R11 ;  /* 0x0000000c0d0e7389 */ /* 0x00006400000c000b */
[----:B01----:R-:W-:Y:S01]  /*2ed90*/  ENDCOLLECTIVE ;  /* 0x000000000000791b */ /* 0x003fe20003800000 */
.L_x_2032:
[----:B------:R-:W-:Y:S01]  /*2eda0*/  MOV R13, R33 ;  /* 0x00000021000d7202 */ /* 0x000fe20000000f00 */
[----:B------:R-:W-:-:S07]  /*2edb0*/  IMAD.MOV.U32 R8, RZ, RZ, R14 ;  /* 0x000000ffff087224 */ /* 0x000fce00078e000e */
[----:B------:R-:W-:Y:S05]  /*2edc0*/  WARPSYNC.COLLECTIVE R15, `(.L_x_2033) ;  /* 0x000000000f087348 */ /* 0x000fea0003c00000 */
[----:B------:R0:W1:Y:S02]  /*2edd0*/  SHFL.IDX P6, R14, R13, R12, R11 ;  /* 0x0000000c0d0e7389 */ /* 0x00006400000c000b */
[----:B01----:R-:W-:Y:S01]  /*2ede0*/  ENDCOLLECTIVE ;  /* 0x000000000000791b */ /* 0x003fe20003800000 */
.L_x_2033:
[----:B------:R-:W-:Y:S02]  /*2edf0*/  IMAD.MOV.U32 R13, RZ, RZ, R30 ;  /* 0x000000ffff0d7224 */ /* 0x000fe400078e001e */
[----:B------:R-:W-:-:S07]  /*2ee00*/  IMAD.MOV.U32 R26, RZ, RZ, R14 ;  /* 0x000000ffff1a7224 */ /* 0x000fce00078e000e */
[----:B------:R-:W-:Y:S05]  /*2ee10*/  WARPSYNC.COLLECTIVE R15, `(.L_x_2034) ;  /* 0x000000000f087348 */ /* 0x000fea0003c00000 */
[----:B------:R0:W1:Y:S02]  /*2ee20*/  SHFL.IDX P6, R14, R13, R12, R11 ;  /* 0x0000000c0d0e7389 */ /* 0x00006400000c000b */
[----:B01----:R-:W-:Y:S01]  /*2ee30*/  ENDCOLLECTIVE ;  /* 0x000000000000791b */ /* 0x003fe20003800000 */
.L_x_2034:
[----:B------:R-:W-:Y:S01]  /*2ee40*/  IMAD.MOV.U32 R5, RZ, RZ, R14 ;  /* 0x000000ffff057224 */ /* 0x000fe200078e000e */
[----:B------:R-:W-:Y:S06]  /*2ee50*/  BRA `(.L_x_2035) ;  /* 0xfffffdb800607947 */ /* 0x000fec000383ffff */
.L_x_1651:
[----:B------:R-:W-:Y:S01]  /*2ee60*/  BSSY B1, `(.L_x_2036) ;  /* 0x0000008000017945 */ /* 0x000fe20003800000 */
[----:B------:R-:W-:Y:S01]  /*2ee70*/  IMAD.MOV.U32 R13, RZ, RZ, R32 ;  /* 0x000000ffff0d7224 */ /* 0x000fe200078e0020 */
[----:B------:R-:W-:Y:S01]  /*2ee80*/  MOV R11, 0x181f ;  /* 0x0000181f000b7802 */ /* 0x000fe20000000f00 */
[----:B------:R-:W-:Y:S02]  /*2ee90*/  IMAD.MOV.U32 R12, RZ, RZ, 0x2 ;  /* 0x00000002ff0c7424 */ /* 0x000fe400078e00ff */
[----:B------:R-:W-:-:S07]  /*2eea0*/  IMAD.MOV.U32 R15, RZ, RZ, -0x1 ;  /* 0xffffffffff0f7424 */ /* 0x000fce00078e00ff */
[----:B-1234-:R-:W-:Y:S05]  /*2eeb0*/  WARPSYNC.COLLECTIVE R15, `(.L_x_2037) ;  /* 0x000000000f087348 */ /* 0x01efea0003c00000 */
[----:B------:R0:W0:Y:S02]  /*2eec0*/  SHFL.IDX P6, R14, R13, R12, R11 ;  /* 0x0000000c0d0e7389 */ /* 0x00002400000c000b */
[----:B01234-:R-:W-:Y:S01]  /*2eed0*/  ENDCOLLECTIVE ;  /* 0x000000000000791b */ /* 0x01ffe20003800000 */
.L_x_2037:
[----:B------:R-:W-:Y:S05]  /*2eee0*/  BSYNC B1 ;  /* 0x0000000000017941 */ /* 0x000fea0003800000 */
.L_x_2036:
[----:B------:R-:W-:Y:S01]  /*2eef0*/  IMAD.MOV.U32 R13, RZ, RZ, R31 ;  /* 0x000000ffff0d7224 */ /* 0x000fe200078e001f */
[----:B------:R-:W-:Y:S01]  /*2ef00*/  MOV R15, 0xffffffff ;  /* 0xffffffff000f7802 */ /* 0x000fe20000000f00 */
[----:B------:R-:W-:Y:S02]  /*2ef10*/  IMAD.MOV.U32 R12, RZ, RZ, 0x2 ;  /* 0x00000002ff0c7424 */ /* 0x000fe400078e00ff */
[----:B------:R-:W-:Y:S02]  /*2ef20*/  IMAD.MOV.U32 R11, RZ, RZ, 0x181f ;  /* 0x0000181fff0b7424 */ /* 0x000fe400078e00ff */
[----:B------:R-:W-:-:S07]  /*2ef30*/  IMAD.MOV.U32 R9, RZ, RZ, R14 ;  /* 0x000000ffff097224 */ /* 0x000fce00078e000e */
[----:B------:R-:W-:Y:S05]  /*2ef40*/  WARPSYNC.COLLECTIVE R15, `(.L_x_2038) ;  /* 0x000000000f087348 */ /* 0x000fea0003c00000 */
[----:B------:R0:W1:Y:S02]  /*2ef50*/  SHFL.IDX P6, R14, R13, R12, R11 ;  /* 0x0000000c0d0e7389 */ /* 0x00006400000c000b */
[----:B01----:R-:W-:Y:S01]  /*2ef60*/  ENDCOLLECTIVE ;  /* 0x000000000000791b */ /* 0x003fe20003800000 */
.L_x_2038:
[----:B------:R-:W-:Y:S02]  /*2ef70*/  IMAD.MOV.U32 R13, RZ, RZ, R33 ;  /* 0x000000ffff0d7224 */ /* 0x000fe400078e0021 */
[----:B------:R-:W-:-:S07]  /*2ef80*/  IMAD.MOV.U32 R8, RZ, RZ, R14 ;  /* 0x000000ffff087224 */ /* 0x000fce00078e000e */
[----:B------:R-:W-:Y:S05]  /*2ef90*/  WARPSYNC.COLLECTIVE R15, `(.L_x_2039) ;  /* 0x000000000f087348 */ /* 0x000fea0003c00000 */
[----:B------:R0:W1:Y:S02]  /*2efa0*/  SHFL.IDX P6, R14, R13, R12, R11 ;  /* 0x0000000c0d0e7389 */ /* 0x00006400000c000b */
[----:B01----:R-:W-:Y:S01]  /*2efb0*/  ENDCOLLECTIVE ;  /* 0x000000000000791b */ /* 0x003fe20003800000 */
.L_x_2039:
[----:B------:R-:W-:Y:S02]  /*2efc0*/  IMAD.MOV.U32 R13, RZ, RZ, R30 ;  /* 0x000000ffff0d7224 */ /* 0x000fe400078e001e */
[----:B------:R-:W-:-:S07]  /*2efd0*/  IMAD.MOV.U32 R78, RZ, RZ, R14 ;  /* 0x000000ffff4e7224 */ /* 0x000fce00078e000e */
[----:B------:R-:W-:Y:S05]  /*2efe0*/  WARPSYNC.COLLECTIVE R15, `(.L_x_2040) ;  /* 0x000000000f087348 */ /* 0x000fea0003c00000 */
[----:B------:R0:W1:Y:S02]  /*2eff0*/  SHFL.IDX P6, R14, R13, R12, R11 ;  /* 0x0000000c0d0e7389 */ /* 0x00006400000c000b */
[----:B01----:R-:W-:Y:S01]  /*2f000*/  ENDCOLLECTIVE ;  /* 0x000000000000791b */ /* 0x003fe20003800000 */
.L_x_2040:
[----:B------:R-:W-:Y:S01]  /*2f010*/  IMAD.MOV.U32 R5, RZ, RZ, R14 ;  /* 0x000000ffff057224 */ /* 0x000fe200078e000e */
[----:B------:R-:W-:Y:S06]  /*2f020*/  BRA `(.L_x_2041) ;  /* 0xfffffdbc00507947 */ /* 0x000fec000383ffff */
.L_x_1654:
[----:B------:R-:W-:Y:S01]  /*2f030*/  BSSY B1, `(.L_x_2042) ;  /* 0x0000008000017945 */ /* 0x000fe20003800000 */
[----:B------:R-:W-:Y:S01]  /*2f040*/  MOV R13, R32 ;  /* 0x00000020000d7202 */ /* 0x000fe20000000f00 */
[----:B------:R-:W-:Y:S02]  /*2f050*/  IMAD.MOV.U32 R12, RZ, RZ, 0x3 ;  /* 0x00000003ff0c7424 */ /* 0x000fe400078e00ff */
[----:B------:R-:W-:Y:S02]  /*2f060*/  IMAD.MOV.U32 R11, RZ, RZ, 0x181f ;  /* 0x0000181fff0b7424 */ /* 0x000fe400078e00ff */
[----:B------:R-:W-:-:S07]  /*2f070*/  IMAD.MOV.U32 R15, RZ, RZ, -0x1 ;  /* 0xffffffffff0f7424 */ /* 0x000fce00078e00ff */
[----:B-12-4-:R-:W-:Y:S05]  /*2f080*/  WARPSYNC.COLLECTIVE R15, `(.L_x_2043) ;  /* 0x000000000f087348 */ /* 0x016fea0003c00000 */
[----:B------:R0:W3:Y:S02]  /*2f090*/  SHFL.IDX P6, R14, R13, R12, R11 ;  /* 0x0000000c0d0e7389 */ /* 0x0000e400000c000b */
[----:B01234-:R-:W-:Y:S01]  /*2f0a0*/  ENDCOLLECTIVE ;  /* 0x000000000000791b */ /* 0x01ffe20003800000 */
.L_x_2043:
[----:B------:R-:W-:Y:S05]  /*2f0b0*/  BSYNC B1 ;  /* 0x0000000000017941 */ /* 0x000fea0003800000 */
.L_x_2042:
[----:B------:R-:W-:Y:S01]  /*2f0c0*/  IMAD.MOV.U32 R13, RZ, RZ, R31 ;  /* 0x000000ffff0d7224 */ /* 0x000fe200078e001f */
[----:B------:R-:W-:Y:S01]  /*2f0d0*/  MOV R12, 0x3 ;  /* 0x00000003000c7802 */ /* 0x000fe20000000f00 */
[----:B------:R-:W-:Y:S02]  /*2f0e0*/  IMAD.MOV.U32 R11, RZ, RZ, 0x181f ;  /* 0x0000181fff0b7424 */ /* 0x000fe400078e00ff */
[----:B------:R-:W-:Y:S02]  /*2f0f0*/  IMAD.MOV.U32 R15, RZ, RZ, -0x1 ;  /* 0xffffffffff0f7424 */ /* 0x000fe400078e00ff */
[----:B------:R-:W-:-:S07]  /*2f100*/  IMAD.MOV.U32 R79, RZ, RZ, R14 ;  /* 0x000000ffff4f7224 */ /* 0x000fce00078e000e */
[----:B------:R-:W-:Y:S05]  /*2f110*/  WARPSYNC.COLLECTIVE R15, `(.L_x_2044) ;  /* 0x000000000f087348 */ /* 0x000fea0003c00000 */
[----:B------:R0:W1:Y:S02]  /*2f120*/  SHFL.IDX P6, R14, R13, R12, R11 ;  /* 0x0000000c0d0e7389 */ /* 0x00006400000c000b */
[----:B01----:R-:W-:Y:S01]  /*2f130*/  ENDCOLLECTIVE ;  /* 0x000000000000791b */ /* 0x003fe20003800000 */
.L_x_2044:
[----:B------:R-:W-:Y:S02]  /*2f140*/  IMAD.MOV.U32 R13, RZ, RZ, R33 ;  /* 0x000000ffff0d7224 */ /* 0x000fe400078e0021 */
[----:B------:R-:W-:-:S07]  /*2f150*/  IMAD.MOV.U32 R9, RZ, RZ, R14 ;  /* 0x000000ffff097224 */ /* 0x000fce00078e000e */
[----:B------:R-:W-:Y:S05]  /*2f160*/  WARPSYNC.COLLECTIVE R15, `(.L_x_2045) ;  /* 0x000000000f087348 */ /* 0x000fea0003c00000 */
[----:B------:R0:W1:Y:S02]  /*2f170*/  SHFL.IDX P6, R14, R13, R12, R11 ;  /* 0x0000000c0d0e7389 */ /* 0x00006400000c000b */
[----:B01----:R-:W-:Y:S01]  /*2f180*/  ENDCOLLECTIVE ;  /* 0x000000000000791b */ /* 0x003fe20003800000 */
.L_x_2045:
[----:B------:R-:W-:Y:S01]  /*2f190*/  MOV R13, R30 ;  /* 0x0000001e000d7202 */ /* 0x000fe20000000f00 */
[----:B------:R-:W-:-:S07]  /*2f1a0*/  IMAD.MOV.U32 R80, RZ, RZ, R14 ;  /* 0x000000ffff507224 */ /* 0x000fce00078e000e */
[----:B------:R-:W-:Y:S05]  /*2f1b0*/  WARPSYNC.COLLECTIVE R15, `(.L_x_2046) ;  /* 0x000000000f087348 */ /* 0x000fea0003c00000 */
[----:B------:R0:W1:Y:S02]  /*2f1c0*/  SHFL.IDX P6, R14, R13, R12, R11 ;  /* 0x0000000c0d0e7389 */ /* 0x00006400000c000b */
[----:B01----:R-:W-:Y:S01]  /*2f1d0*/  ENDCOLLECTIVE ;  /* 0x000000000000791b */ /* 0x003fe20003800000 */
.L_x_2046:
[----:B------:R-:W-:Y:S01]  /*2f1e0*/  IMAD.MOV.U32 R78, RZ, RZ, R14 ;  /* 0x000000ffff4e7224 */ /* 0x000fe200078e000e */
[----:B------:R-:W-:Y:S06]  /*2f1f0*/  BRA `(.L_x_2047) ;  /* 0xfffffdc000487947 */ /* 0x000fec000383ffff */
.L_x_1658:
[----:B0-----:R0:W1:Y:S02]  /*2f200*/  SYNCS.PHASECHK.TRANS64.TRYWAIT P0, [R16+URZ+0x30800], R81 ;  /* 0x03080051100075a7 */ /* 0x001064000800017f */
[----:B-1----:R-:W-:Y:S05]  /*2f210*/  @!P0 NANOSLEEP.SYNCS 0x989680 ;  /* 0x009896800000895d */ /* 0x002fea0003900000 */
[----:B------:R-:W1:Y:S02]  /*2f220*/  @!P0 SYNCS.PHASECHK.TRANS64 P0, [R16+URZ+0x30800], R81 ;  /* 0x03080051100085a7 */ /* 0x000e64000800007f */
[----:B-1----:R-:W-:Y:S05]  /*2f230*/  @!P0 BRA `(.L_x_1658) ;  /* 0xfffffffc00f08947 */ /* 0x002fea000383ffff */
[----:B------:R-:W-:Y:S05]  /*2f240*/  BRA `(.L_x_2048) ;  /* 0xfffffdc400a07947 */ /* 0x000fea000383ffff */
.L_x_1690:
[----:B------:R-:W-:Y:S01]  /*2f250*/  BSSY B1, `(.L_x_2049) ;  /* 0x0000008000017945 */ /* 0x000fe20003800000 */
[----:B------:R-:W-:Y:S02]  /*2f260*/  IMAD.MOV.U32 R13, RZ, RZ, R72 ;  /* 0x000000ffff0d7224 */ /* 0x000fe400078e0048 */
[----:B------:R-:W-:Y:S02]  /*2f270*/  IMAD.MOV.U32 R12, RZ, RZ, RZ ;  /* 0x000000ffff0c7224 */ /* 0x000fe400078e00ff */
[----:B------:R-:W-:Y:S02]  /*2f280*/  IMAD.MOV.U32 R11, RZ, RZ, 0x181f ;  /* 0x0000181fff0b7424 */ /* 0x000fe400078e00ff */
[----:B------:R-:W-:-:S07]  /*2f290*/  IMAD.MOV.U32 R15, RZ, RZ, -0x1 ;  /* 0xffffffffff0f7424 */ /* 0x000fce00078e00ff */
[----:B------:R-:W-:Y:S05]  /*2f2a0*/  WARPSYNC.COLLECTIVE R15, `(.L_x_2050) ;  /* 0x000000000f087348 */ /* 0x000fea0003c00000 */
[----:B------:R0:W1:Y:S02]  /*2f2b0*/  SHFL.IDX P6, R14, R13, R12, R11 ;  /* 0x0000000c0d0e7389 */ /* 0x00006400000c000b */
[----:B01----:R-:W-:Y:S01]  /*2f2c0*/  ENDCOLLECTIVE ;  /* 0x000000000000791b */ /* 0x003fe20003800000 */
.L_x_2050:
[----:B------:R-:W-:Y:S05]  /*2f2d0*/  BSYNC B1 ;  /* 0x0000000000017941 */ /* 0x000fea0003800000 */
.L_x_2049:
[----:B------:R-:W-:Y:S01]  /*2f2e0*/  IMAD.MOV.U32 R13, RZ, RZ, R21 ;  /* 0x000000ffff0d7224 */ /* 0x000fe200078e0015 */
[----:B------:R-:W-:Y:S01]  /*2f2f0*/  MOV R5, R14 ;  /* 0x0000000e00057202 */ /* 0x000fe20000000f00 */
[----:B------:R-:W-:Y:S02]  /*2f300*/  IMAD.MOV.U32 R12, RZ, RZ, RZ ;  /* 0x000000ffff0c7224 */ /* 0x000fe400078e00ff */
[----:B------:R-:W-:Y:S02]  /*2f310*/  IMAD.MOV.U32 R11, RZ, RZ, 0x181f ;  /* 0x0000181fff0b7424 */ /* 0x000fe400078e00ff */
[----:B------:R-:W-:-:S07]  /*2f320*/  IMAD.MOV.U32 R15, RZ, RZ, -0x1 ;  /* 0xffffffffff0f7424 */ /* 0x000fce00078e00ff */
[----:B------:R-:W-:Y:S05]  /*2f330*/  WARPSYNC.COLLECTIVE R15, `(.L_x_2051) ;  /* 0x000000000f087348 */ /* 0x000fea0003c00000 */
[----:B------:R0:W1:Y:S02]  /*2f340*/  SHFL.IDX P6, R14, R13, R12, R11 ;  /* 0x0000000c0d0e7389 */ /* 0x00006400000c000b */
[----:B01----:R-:W-:Y:S01]  /*2f350*/  ENDCOLLECTIVE ;  /* 0x000000000000791b */ /* 0x003fe20003800000 */
.L_x_2051:
[----:B------:R-:W-:Y:S01]  /*2f360*/  MOV R13, R73 ;  /* 0x00000049000d7202 */ /* 0x000fe20000000f00 */
[----:B------:R-:W-:-:S07]  /*2f370*/  IMAD.MOV.U32 R8, RZ, RZ, R14 ;  /* 0x000000ffff087224 */ /* 0x000fce00078e000e */
[----:B------:R-:W-:Y:S05]  /*2f380*/  WARPSYNC.COLLECTIVE R15, `(.L_x_2052) ;  /* 0x000000000f087348 */ /* 0x000fea0003c00000 */
[----:B------:R0:W1:Y:S02]  /*2f390*/  SHFL.IDX P6, R14, R13, R12, R11 ;  /* 0x0000000c0d0e7389 */ /* 0x00006400000c000b */
[----:B01----:R-:W-:Y:S01]  /*2f3a0*/  ENDCOLLECTIVE ;  /* 0x000000000000791b */ /* 0x003fe20003800000 */
.L_x_2052:
[----:B------:R-:W-:Y:S02]  /*2f3b0*/  IMAD.MOV.U32 R13, RZ, RZ, R20 ;  /* 0x000000ffff0d7224 */ /* 0x000fe400078e0014 */
[----:B------:R-:W-:-:S07]  /*2f3c0*/  IMAD.MOV.U32 R7, RZ, RZ, R14 ;  /* 0x000000ffff077224 */ /* 0x000fce00078e000e */
[----:B------:R-:W-:Y:S05]  /*2f3d0*/  WARPSYNC.COLLECTIVE R15, `(.L_x_2053) ;  /* 0x000000000f087348 */ /* 0x000fea0003c00000 */
[----:B------:R0:W1:Y:S02]  /*2f3e0*/  SHFL.IDX P6, R14, R13, R12, R11 ;  /* 0x0000000c0d0e7389 */ /* 0x00006400000c000b */
[----:B01----:R-:W-:Y:S01]  /*2f3f0*/  ENDCOLLECTIVE ;  /* 0x000000000000791b */ /* 0x003fe20003800000 */
.L_x_2053:
[----:B------:R-:W-:Y:S05]  /*2f400*/  BRA `(.L_x_2054) ;  /* 0xfffffdf400847947 */ /* 0x000fea000383ffff */
.L_x_1693:
[----:B------:R-:W-:Y:S01]  /*2f410*/  BSSY B1, `(.L_x_2055) ;  /* 0x0000008000017945 */ /* 0x000fe20003800000 */
[----:B------:R-:W-:Y:S01]  /*2f420*/  IMAD.MOV.U32 R13, RZ, RZ, R72 ;  /* 0x000000ffff0d7224 */ /* 0x000fe200078e0048 */
[----:B------:R-:W-:Y:S01]  /*2f430*/  MOV R15, 0xffffffff ;  /* 0xffffffff000f7802 */ /* 0x000fe20000000f00 */
[----:B------:R-:W-:Y:S02]  /*2f440*/  IMAD.MOV.U32 R12, RZ, RZ, 0x1 ;  /* 0x00000001ff0c7424 */ /* 0x000fe400078e00ff */
[----:B------:R-:W-:-:S07]  /*2f450*/  IMAD.MOV.U32 R11, RZ, RZ, 0x181f ;  /* 0x0000181fff0b7424 */ /* 0x000fce00078e00ff */
[----:B0-2-4-:R-:W-:Y:S05]  /*2f460*/  WARPSYNC.COLLECTIVE R15, `(.L_x_2056) ;  /* 0x000000000f087348 */ /* 0x015fea0003c00000 */
[----:B----4-:R1:W3:Y:S02]  /*2f470*/  SHFL.IDX P6, R14, R13, R12, R11 ;  /* 0x0000000c0d0e7389 */ /* 0x0102e400000c000b */
[----:B0123--:R-:W-:Y:S01]  /*2f480*/  ENDCOLLECTIVE ;  /* 0x000000000000791b */ /* 0x00ffe20003800000 */
.L_x_2056:
[----:B------:R-:W-:Y:S05]  /*2f490*/  BSYNC B1 ;  /* 0x0000000000017941 */ /* 0x000fea0003800000 */
.L_x_2055:
[----:B------:R-:W-:Y:S02]  /*2f4a0*/  IMAD.MOV.U32 R13, RZ, RZ, R21 ;  /* 0x000000ffff0d7224 */ /* 0x000fe400078e0015 */
[----:B------:R-:W-:Y:S02]  /*2f4b0*/  IMAD.MOV.U32 R12, RZ, RZ, 0x1 ;  /* 0x00000001ff0c7424 */ /* 0x000fe400078e00ff */
[----:B------:R-:W-:Y:S02]  /*2f4c0*/  IMAD.MOV.U32 R11, RZ, RZ, 0x181f ;  /* 0x0000181fff0b7424 */ /* 0x000fe400078e00ff */
[----:B------:R-:W-:Y:S02]  /*2f4d0*/  IMAD.MOV.U32 R15, RZ, RZ, -0x1 ;  /* 0xffffffffff0f7424 */ /* 0x000fe400078e00ff */
[----:B------:R-:W-:-:S07]  /*2f4e0*/  IMAD.MOV.U32 R5, RZ, RZ, R14 ;  /* 0x000000ffff057224 */ /* 0x000fce00078e000e */
[----:B------:R-:W-:Y:S05]  /*2f4f0*/  WARPSYNC.COLLECTIVE R15, `(.L_x_2057) ;  /* 0x000000000f087348 */ /* 0x000fea0003c00000 */
[----:B------:R0:W1:Y:S02]  /*2f500*/  SHFL.IDX P6, R14, R13, R12, R11 ;  /* 0x0000000c0d0e7389 */ /* 0x00006400000c000b */
[----:B01----:R-:W-:Y:S01]  /*2f510*/  ENDCOLLECTIVE ;  /* 0x000000000000791b */ /* 0x003fe20003800000 */
.L_x_2057:
[----:B------:R-:W-:Y:S01]  /*2f520*/  IMAD.MOV.U32 R13, RZ, RZ, R73 ;  /* 0x000000ffff0d7224 */ /* 0x000fe200078e0049 */
[----:B------:R-:W-:-:S07]  /*2f530*/  MOV R8, R14 ;  /* 0x0000000e00087202 */ /* 0x000fce0000000f00 */
[----:B------:R-:W-:Y:S05]  /*2f540*/  WARPSYNC.COLLECTIVE R15, `(.L_x_2058) ;  /* 0x000000000f087348 */ /* 0x000fea0003c00000 */
[----:B------:R0:W1:Y:S02]  /*2f550*/  SHFL.IDX P6, R14, R13, R12, R11 ;  /* 0x0000000c0d0e7389 */ /* 0x00006400000c000b */
[----:B01----:R-:W-:Y:S01]  /*2f560*/  ENDCOLLECTIVE ;  /* 0x000000000000791b */ /* 0x003fe20003800000 */
.L_x_2058:
[----:B------:R-:W-:Y:S02]  /*2f570*/  IMAD.MOV.U32 R13, RZ, RZ, R20 ;  /* 0x000000ffff0d7224 */ /* 0x000fe400078e0014 */
[----:B------:R-:W-:-:S07]  /*2f580*/  IMAD.MOV.U32 R7, RZ, RZ, R14 ;  /* 0x000000ffff077224 */ /* 0x000fce00078e000e */
[----:B------:R-:W-:Y:S05]  /*2f590*/  WARPSYNC.COLLECTIVE R15, `(.L_x_2059) ;  /* 0x000000000f087348 */ /* 0x000fea0003c00000 */
[----:B------:R0:W1:Y:S02]  /*2f5a0*/  SHFL.IDX P6, R14, R13, R12, R11 ;  /* 0x0000000c0d0e7389 */ /* 0x00006400000c000b */
[----:B01----:R-:W-:Y:S01]  /*2f5b0*/  ENDCOLLECTIVE ;  /* 0x000000000000791b */ /* 0x003fe20003800000 */
.L_x_2059:
[----:B------:R-:W-:Y:S05]  /*2f5c0*/  BRA `(.L_x_2060) ;  /* 0xfffffdf800587947 */ /* 0x000fea000383ffff */
.L_x_1696:
[----:B------:R-:W-:Y:S01]  /*2f5d0*/  BSSY B1, `(.L_x_2061) ;  /* 0x0000008000017945 */ /* 0x000fe20003800000 */
[----:B------:R-:W-:Y:S01]  /*2f5e0*/  IMAD.MOV.U32 R13, RZ, RZ, R72 ;  /* 0x000000ffff0d7224 */ /* 0x000fe200078e0048 */
[----:B------:R-:W-:Y:S01]  /*2f5f0*/  MOV R11, 0x181f ;  /* 0x0000181f000b7802 */ /* 0x000fe20000000f00 */
[----:B------:R-:W-:Y:S02]  /*2f600*/  IMAD.MOV.U32 R12, RZ, RZ, 0x2 ;  /* 0x00000002ff0c7424 */ /* 0x000fe400078e00ff */
[----:B------:R-:W-:-:S07]  /*2f610*/  IMAD.MOV.U32 R15, RZ, RZ, -0x1 ;  /* 0xffffffffff0f7424 */ /* 0x000fce00078e00ff */
[----:B-1--4-:R-:W-:Y:S05]  /*2f620*/  WARPSYNC.COLLECTIVE R15, `(.L_x_2062) ;  /* 0x000000000f087348 */ /* 0x012fea0003c00000 */
[----:B----4-:R0:W2:Y:S02]  /*2f630*/  SHFL.IDX P6, R14, R13, R12, R11 ;  /* 0x0000000c0d0e7389 */ /* 0x0100a400000c000b */
[----:B012---:R-:W-:Y:S01]  /*2f640*/  ENDCOLLECTIVE ;  /* 0x000000000000791b */ /* 0x007fe20003800000 */
.L_x_2062:
[----:B------:R-:W-:Y:S05]  /*2f650*/  BSYNC B1 ;  /* 0x0000000000017941 */ /* 0x000fea0003800000 */
.L_x_2061:
        /* <DEDUP_REMOVED lines=8> */
.L_x_2063:
[----:B------:R-:W-:Y:S02]  /*2f6e0*/  IMAD.MOV.U32 R13, RZ, RZ, R73 ;  /* 0x000000ffff0d7224 */ /* 0x000fe400078e0049 */
[----:B------:R-:W-:-:S07]  /*2f6f0*/  IMAD.MOV.U32 R8, RZ, RZ, R14 ;  /* 0x000000ffff087224 */ /* 0x000fce00078e000e */
[----:B------:R-:W-:Y:S05]  /*2f700*/  WARPSYNC.COLLECTIVE R15, `(.L_x_2064) ;  /* 0x000000000f087348 */ /* 0x000fea0003c00000 */
[----:B------:R0:W1:Y:S02]  /*2f710*/  SHFL.IDX P6, R14, R13, R12, R11 ;  /* 0x0000000c0d0e7389 */ /* 0x00006400000c000b */
[----:B01----:R-:W-:Y:S01]  /*2f720*/  ENDCOLLECTIVE ;  /* 0x000000000000791b */ /* 0x003fe20003800000 */
.L_x_2064:
[----:B------:R-:W-:Y:S02]  /*2f730*/  IMAD.MOV.U32 R13, RZ, RZ, R20 ;  /* 0x000000ffff0d7224 */ /* 0x000fe400078e0014 */
[----:B------:R-:W-:-:S07]  /*2f740*/  IMAD.MOV.U32 R7, RZ, RZ, R14 ;  /* 0x000000ffff077224 */ /* 0x000fce00078e000e */
[----:B------:R-:W-:Y:S05]  /*2f750*/  WARPSYNC.COLLECTIVE R15, `(.L_x_2065) ;  /* 0x000000000f087348 */ /* 0x000fea0003c00000 */
[----:B------:R0:W1:Y:S02]  /*2f760*/  SHFL.IDX P6, R14, R13, R12, R11 ;  /* 0x0000000c0d0e7389 */ /* 0x00006400000c000b */
[----:B01----:R-:W-:Y:S01]  /*2f770*/  ENDCOLLECTIVE ;  /* 0x000000000000791b */ /* 0x003fe20003800000 */
.L_x_2065:
[----:B------:R-:W-:Y:S05]  /*2f780*/  BRA `(.L_x_2066) ;  /* 0xfffffdfc000c7947 */ /* 0x000fea000383ffff */
.L_x_1699:
[----:B------:R-:W-:Y:S01]  /*2f790*/  BSSY B1, `(.L_x_2067) ;  /* 0x0000008000017945 */ /* 0x000fe20003800000 */
[----:B------:R-:W-:Y:S01]  /*2f7a0*/  IMAD.MOV.U32 R13, RZ, RZ, R72 ;  /* 0x000000ffff0d7224 */ /* 0x000fe200078e0048 */
[----:B------:R-:W-:Y:S01]  /*2f7b0*/  MOV R12, 0x3 ;  /* 0x00000003000c7802 */ /* 0x000fe20000000f00 */
[----:B------:R-:W-:Y:S02]  /*2f7c0*/  IMAD.MOV.U32 R11, RZ, RZ, 0x181f ;  /* 0x0000181fff0b7424 */ /* 0x000fe400078e00ff */
[----:B------:R-:W-:-:S07]  /*2f7d0*/  IMAD.MOV.U32 R15, RZ, RZ, -0x1 ;  /* 0xffffffffff0f7424 */ /* 0x000fce00078e00ff */
[----:B-1-34-:R-:W-:Y:S05]  /*2f7e0*/  WARPSYNC.COLLECTIVE R15, `(.L_x_2068) ;  /* 0x000000000f087348 */ /* 0x01afea0003c00000 */
[----:B------:R0:W2:Y:S02]  /*2f7f0*/  SHFL.IDX P6, R14, R13, R12, R11 ;  /* 0x0000000c0d0e7389 */ /* 0x0000a400000c000b */
[----:B01234-:R-:W-:Y:S01]  /*2f800*/  ENDCOLLECTIVE ;  /* 0x000000000000791b */ /* 0x01ffe20003800000 */
.L_x_2068:
[----:B------:R-:W-:Y:S05]  /*2f810*/  BSYNC B1 ;  /* 0x0000000000017941 */ /* 0x000fea0003800000 */
.L_x_2067:
        /* <DEDUP_REMOVED lines=8> */
.L_x_2069:
[----:B------:R-:W-:Y:S02]  /*2f8a0*/  IMAD.MOV.U32 R13, RZ, RZ, R73 ;  /* 0x000000ffff0d7224 */ /* 0x000fe400078e0049 */
[----:B------:R-:W-:-:S07]  /*2f8b0*/  IMAD.MOV.U32 R21, RZ, RZ, R14 ;  /* 0x000000ffff157224 */ /* 0x000fce00078e000e */
[----:B------:R-:W-:Y:S05]  /*2f8c0*/  WARPSYNC.COLLECTIVE R15, `(.L_x_2070) ;  /* 0x000000000f087348 */ /* 0x000fea0003c00000 */
[----:B------:R0:W1:Y:S02]  /*2f8d0*/  SHFL.IDX P6, R14, R13, R12, R11 ;  /* 0x0000000c0d0e7389 */ /* 0x00006400000c000b */
[----:B01----:R-:W-:Y:S01]  /*2f8e0*/  ENDCOLLECTIVE ;  /* 0x000000000000791b */ /* 0x003fe20003800000 */
.L_x_2070:
[----:B------:R-:W-:Y:S02]  /*2f8f0*/  IMAD.MOV.U32 R13, RZ, RZ, R20 ;  /* 0x000000ffff0d7224 */ /* 0x000fe400078e0014 */
[----:B------:R-:W-:-:S07]  /*2f900*/  IMAD.MOV.U32 R80, RZ, RZ, R14 ;  /* 0x000000ffff507224 */ /* 0x000fce00078e000e */
[----:B------:R-:W-:Y:S05]  /*2f910*/  WARPSYNC.COLLECTIVE R15, `(.L_x_2071) ;  /* 0x000000000f087348 */ /* 0x000fea0003c00000 */
[----:B------:R0:W1:Y:S02]  /*2f920*/  SHFL.IDX P6, R14, R13, R12, R11 ;  /* 0x0000000c0d0e7389 */ /* 0x00006400000c000b */
[----:B01----:R-:W-:Y:S01]  /*2f930*/  ENDCOLLECTIVE ;  /* 0x000000000000791b */ /* 0x003fe20003800000 */
.L_x_2071:
[----:B------:R-:W-:Y:S01]  /*2f940*/  MOV R78, R14 ;  /* 0x0000000e004e7202 */ /* 0x000fe20000000f00 */
[----:B------:R-:W-:Y:S06]  /*2f950*/  BRA `(.L_x_2072) ;  /* 0xfffffdfc00bc7947 */ /* 0x000fec000383ffff */
.L_x_1703:
[----:B0-----:R0:W1:Y:S02]  /*2f960*/  SYNCS.PHASECHK.TRANS64.TRYWAIT P0, [R16+URZ+0x30800], R81 ;  /* 0x03080051100075a7 */ /* 0x001064000800017f */
[----:B-1----:R-:W-:Y:S05]  /*2f970*/  @!P0 NANOSLEEP.SYNCS 0x989680 ;  /* 0x009896800000895d */ /* 0x002fea0003900000 */
[----:B------:R-:W1:Y:S02]  /*2f980*/  @!P0 SYNCS.PHASECHK.TRANS64 P0, [R16+URZ+0x30800], R81 ;  /* 0x03080051100085a7 */ /* 0x000e64000800007f */
[----:B-1----:R-:W-:Y:S05]  /*2f990*/  @!P0 BRA `(.L_x_1703) ;  /* 0xfffffffc00f08947 */ /* 0x002fea000383ffff */
[----:B------:R-:W-:Y:S05]  /*2f9a0*/  BRA `(.L_x_2073) ;  /* 0xfffffe0000cc7947 */ /* 0x000fea000383ffff */
.L_x_1721:
[----:B-1----:R1:W2:Y:S02]  /*2f9b0*/  SYNCS.PHASECHK.TRANS64.TRYWAIT P2, [R0+URZ+0x30830], R3 ;  /* 0x03083003000075a7 */ /* 0x0022a4000804017f */
[----:B--2---:R-:W-:Y:S05]  /*2f9c0*/  @!P2 NANOSLEEP.SYNCS 0x989680 ;  /* 0x009896800000a95d */ /* 0x004fea0003900000 */
[----:B------:R-:W2:Y:S02]  /*2f9d0*/  @!P2 SYNCS.PHASECHK.TRANS64 P2, [R0+URZ+0x30830], R3 ;  /* 0x030830030000a5a7 */ /* 0x000ea4000804007f */
[----:B--2---:R-:W-:Y:S05]  /*2f9e0*/  @!P2 BRA `(.L_x_1721) ;  /* 0xfffffffc00f0a947 */ /* 0x004fea000383ffff */
[----:B------:R-:W-:Y:S05]  /*2f9f0*/  BRA `(.L_x_1720) ;  /* 0xfffffe3800907947 */ /* 0x000fea000383ffff */
.L_x_1741:
[----:B-1----:R1:W2:Y:S02]  /*2fa00*/  SYNCS.PHASECHK.TRANS64.TRYWAIT P4, [R2+URZ+0x30830], R154 ;  /* 0x0308309a020075a7 */ /* 0x0022a4000808017f */
[----:B--2---:R-:W-:Y:S05]  /*2fa10*/  @!P4 NANOSLEEP.SYNCS 0x989680 ;  /* 0x009896800000c95d */ /* 0x004fea0003900000 */
[----:B------:R-:W2:Y:S02]  /*2fa20*/  @!P4 SYNCS.PHASECHK.TRANS64 P4, [R2+URZ+0x30830], R154 ;  /* 0x0308309a0200c5a7 */ /* 0x000ea4000808007f */
[----:B--2---:R-:W-:Y:S05]  /*2fa30*/  @!P4 BRA `(.L_x_1741) ;  /* 0xfffffffc00f0c947 */ /* 0x004fea000383ffff */
[----:B------:R-:W-:Y:S05]  /*2fa40*/  BRA `(.L_x_1740) ;  /* 0xfffffe68000c7947 */ /* 0x000fea000383ffff */
.L_x_1746:
[----:B-1----:R1:W2:Y:S02]  /*2fa50*/  SYNCS.PHASECHK.TRANS64.TRYWAIT P4, [R0+URZ+0x30850], R218 ;  /* 0x030850da000075a7 */ /* 0x0022a4000808017f */
[----:B--2---:R-:W-:Y:S05]  /*2fa60*/  @!P4 NANOSLEEP.SYNCS 0x989680 ;  /* 0x009896800000c95d */ /* 0x004fea0003900000 */
[----:B------:R-:W2:Y:S02]  /*2fa70*/  @!P4 SYNCS.PHASECHK.TRANS64 P4, [R0+URZ+0x30850], R218 ;  /* 0x030850da0000c5a7 */ /* 0x000ea4000808007f */
[----:B--2---:R-:W-:Y:S05]  /*2fa80*/  @!P4 BRA `(.L_x_1746) ;  /* 0xfffffffc00f0c947 */ /* 0x004fea000383ffff */
[----:B------:R-:W-:Y:S05]  /*2fa90*/  BRA `(.L_x_1745) ;  /* 0xfffffe7800547947 */ /* 0x000fea000383ffff */
.L_x_1767:
[----:B-1----:R1:W2:Y:S02]  /*2faa0*/  SYNCS.PHASECHK.TRANS64.TRYWAIT P2, [R2+URZ+0x30830], R3 ;  /* 0x03083003020075a7 */ /* 0x0022a4000804017f */
[----:B--2---:R-:W-:Y:S05]  /*2fab0*/  @!P2 NANOSLEEP.SYNCS 0x989680 ;  /* 0x009896800000a95d */ /* 0x004fea0003900000 */
[----:B------:R-:W2:Y:S02]  /*2fac0*/  @!P2 SYNCS.PHASECHK.TRANS64 P2, [R2+URZ+0x30830], R3 ;  /* 0x030830030200a5a7 */ /* 0x000ea4000804007f */
[----:B--2---:R-:W-:Y:S05]  /*2fad0*/  @!P2 BRA `(.L_x_1767) ;  /* 0xfffffffc00f0a947 */ /* 0x004fea000383ffff */
[----:B------:R-:W-:Y:S05]  /*2fae0*/  BRA `(.L_x_1766) ;  /* 0xfffffe9800707947 */ /* 0x000fea000383ffff */
.L_x_1772:
[----:B-1----:R1:W2:Y:S02]  /*2faf0*/  SYNCS.PHASECHK.TRANS64.TRYWAIT P2, [R231+URZ+0x30850], R0 ;  /* 0x03085000e70075a7 */ /* 0x0022a4000804017f */
[----:B--2---:R-:W-:Y:S05]  /*2fb00*/  @!P2 NANOSLEEP.SYNCS 0x989680 ;  /* 0x009896800000a95d */ /* 0x004fea0003900000 */
[----:B------:R-:W2:Y:S02]  /*2fb10*/  @!P2 SYNCS.PHASECHK.TRANS64 P2, [R231+URZ+0x30850], R0 ;  /* 0x03085000e700a5a7 */ /* 0x000ea4000804007f */
[----:B--2---:R-:W-:Y:S05]  /*2fb20*/  @!P2 BRA `(.L_x_1772) ;  /* 0xfffffffc00f0a947 */ /* 0x004fea000383ffff */
[----:B------:R-:W-:Y:S05]  /*2fb30*/  BRA `(.L_x_1771) ;  /* 0xfffffea800b87947 */ /* 0x000fea000383ffff */
.L_x_1780:
[----:B-1----:R1:W2:Y:S02]  /*2fb40*/  SYNCS.PHASECHK.TRANS64.TRYWAIT P2, [R2+URZ+0x30830], R3 ;  /* 0x03083003020075a7 */ /* 0x0022a4000804017f */
[----:B--2---:R-:W-:Y:S05]  /*2fb50*/  @!P2 NANOSLEEP.SYNCS 0x989680 ;  /* 0x009896800000a95d */ /* 0x004fea0003900000 */
[----:B------:R-:W2:Y:S02]  /*2fb60*/  @!P2 SYNCS.PHASECHK.TRANS64 P2, [R2+URZ+0x30830], R3 ;  /* 0x030830030200a5a7 */ /* 0x000ea4000804007f */
[----:B--2---:R-:W-:Y:S05]  /*2fb70*/  @!P2 BRA `(.L_x_1780) ;  /* 0xfffffffc00f0a947 */ /* 0x004fea000383ffff */
[----:B------:R-:W-:Y:S05]  /*2fb80*/  BRA `(.L_x_1779) ;  /* 0xfffffebc00747947 */ /* 0x000fea000383ffff */
.L_x_1785:
[----:B-1----:R1:W2:Y:S02]  /*2fb90*/  SYNCS.PHASECHK.TRANS64.TRYWAIT P2, [R0+URZ+0x30850], R2 ;  /* 0x03085002000075a7 */ /* 0x0022a4000804017f */
[----:B--2---:R-:W-:Y:S05]  /*2fba0*/  @!P2 NANOSLEEP.SYNCS 0x989680 ;  /* 0x009896800000a95d */ /* 0x004fea0003900000 */
[----:B------:R-:W2:Y:S02]  /*2fbb0*/  @!P2 SYNCS.PHASECHK.TRANS64 P2, [R0+URZ+0x30850], R2 ;  /* 0x030850020000a5a7 */ /* 0x000ea4000804007f */
[----:B--2---:R-:W-:Y:S05]  /*2fbc0*/  @!P2 BRA `(.L_x_1785) ;  /* 0xfffffffc00f0a947 */ /* 0x004fea000383ffff */
[----:B------:R-:W-:Y:S05]  /*2fbd0*/  BRA `(.L_x_1784) ;  /* 0xfffffecc00bc7947 */ /* 0x000fea000383ffff */
.L_x_1799:
[----:B-1----:R1:W2:Y:S02]  /*2fbe0*/  SYNCS.PHASECHK.TRANS64.TRYWAIT P0, [R5+URZ+0x30850], R0 ;  /* 0x03085000050075a7 */ /* 0x0022a4000800017f */
[----:B--2---:R-:W-:Y:S05]  /*2fbf0*/  @!P0 NANOSLEEP.SYNCS 0x989680 ;  /* 0x009896800000895d */ /* 0x004fea0003900000 */
[----:B------:R-:W2:Y:S02]  /*2fc00*/  @!P0 SYNCS.PHASECHK.TRANS64 P0, [R5+URZ+0x30850], R0 ;  /* 0x03085000050085a7 */ /* 0x000ea4000800007f */
[----:B--2---:R-:W-:Y:S05]  /*2fc10*/  @!P0 BRA `(.L_x_1799) ;  /* 0xfffffffc00f08947 */ /* 0x004fea000383ffff */
[----:B------:R-:W-:Y:S05]  /*2fc20*/  BRA `(.L_x_1798) ;  /* 0xfffffef000e47947 */ /* 0x000fea000383ffff */
.L_x_1848:
[----:B------:R-:W1:Y:S01]  /*2fc30*/  S2R R5, SR_TID.X ;  /* 0x0000000000057919 */ /* 0x000e620000002100 */
[----:B------:R-:W-:Y:S01]  /*2fc40*/  BSSY B1, `(.L_x_2074) ;  /* 0x000000a000017945 */ /* 0x000fe20003800000 */
[----:B------:R-:W-:Y:S02]  /*2fc50*/  IMAD.MOV.U32 R12, RZ, RZ, RZ ;  /* 0x000000ffff0c7224 */ /* 0x000fe400078e00ff */
[----:B------:R-:W-:Y:S02]  /*2fc60*/  IMAD.MOV.U32 R11, RZ, RZ, 0x1f ;  /* 0x0000001fff0b7424 */ /* 0x000fe400078e00ff */
[----:B0-----:R-:W-:Y:S01]  /*2fc70*/  IMAD.MOV.U32 R15, RZ, RZ, -0x1 ;  /* 0xffffffffff0f7424 */ /* 0x001fe200078e00ff */
[----:B-1----:R-:W-:-:S04]  /*2fc80*/  SHF.R.U32.HI R5, RZ, 0x5, R5 ;  /* 0x00000005ff057819 */ /* 0x002fc80000011605 */
[----:B------:R-:W-:-:S05]  /*2fc90*/  LOP3.LUT R5, R5, 0x3, RZ, 0xc0, !PT ;  /* 0x0000000305057812 */ /* 0x000fca00078ec0ff */
[----:B------:R-:W-:-:S07]  /*2fca0*/  IMAD.MOV.U32 R13, RZ, RZ, R5 ;  /* 0x000000ffff0d7224 */ /* 0x000fce00078e0005 */
[----:B------:R-:W-:Y:S05]  /*2fcb0*/  WARPSYNC.COLLECTIVE R15, `(.L_x_2075) ;  /* 0x000000000f087348 */ /* 0x000fea0003c00000 */
[----:B------:R0:W1:Y:S02]  /*2fcc0*/  SHFL.IDX P6, R14, R13, R12, R11 ;  /* 0x0000000c0d0e7389 */ /* 0x00006400000c000b */
[----:B01----:R-:W-:Y:S01]  /*2fcd0*/  ENDCOLLECTIVE ;  /* 0x000000000000791b */ /* 0x003fe20003800000 */
.L_x_2075:
[----:B------:R-:W-:Y:S05]  /*2fce0*/  BSYNC B1 ;  /* 0x0000000000017941 */ /* 0x000fea0003800000 */
.L_x_2074:
[----:B------:R-:W-:Y:S05]  /*2fcf0*/  BRA `(.L_x_2076) ;  /* 0xffffff6800907947 */ /* 0x000fea000383ffff */
.L_x_1850:
[----:B------:R-:W-:Y:S01]  /*2fd00*/  BSSY B1, `(.L_x_2077) ;  /* 0x0000006000017945 */ /* 0x000fe20003800000 */
[----:B0-----:R-:W-:-:S07]  /*2fd10*/  IMAD.MOV.U32 R15, RZ, RZ, -0x1 ;  /* 0xffffffffff0f7424 */ /* 0x001fce00078e00ff */
[----:B-1----:R-:W-:Y:S05]  /*2fd20*/  WARPSYNC.COLLECTIVE R15, `(.L_x_2078) ;  /* 0x000000000f0c7348 */ /* 0x002fea0003c00000 */
[----:B------:R-:W-:Y:S02]  /*2fd30*/  ELECT P6, UR62, PT ;  /* 0x00000000003e782f */ /* 0x000fe400038c0000 */
[----:B------:R-:W-:Y:S01]  /*2fd40*/  MOV R14, UR62 ;  /* 0x0000003e000e7c02 */ /* 0x000fe20008000f00 */
[----:B-1----:R-:W-:Y:S10]  /*2fd50*/  ENDCOLLECTIVE ;  /* 0x000000000000791b */ /* 0x002ff40003800000 */
.L_x_2078:
[----:B------:R-:W-:Y:S05]  /*2fd60*/  BSYNC B1 ;  /* 0x0000000000017941 */ /* 0x000fea0003800000 */
.L_x_2077:
[----:B------:R-:W-:Y:S05]  /*2fd70*/  BRA `(.L_x_1849) ;  /* 0xffffff6800887947 */ /* 0x000fea000383ffff */
.L_x_1852:
[----:B-1----:R1:W2:Y:S02]  /*2fd80*/  SYNCS.PHASECHK.TRANS64.TRYWAIT P0, [R18+URZ+0x30820], R5 ;  /* 0x03082005120075a7 */ /* 0x0022a4000800017f */
[----:B--2---:R-:W-:Y:S05]  /*2fd90*/  @!P0 NANOSLEEP.SYNCS 0x989680 ;  /* 0x009896800000895d */ /* 0x004fea0003900000 */
[----:B------:R-:W2:Y:S02]  /*2fda0*/  @!P0 SYNCS.PHASECHK.TRANS64 P0, [R18+URZ+0x30820], R5 ;  /* 0x03082005120085a7 */ /* 0x000ea4000800007f */
[----:B--2---:R-:W-:Y:S05]  /*2fdb0*/  @!P0 BRA `(.L_x_1852) ;  /* 0xfffffffc00f08947 */ /* 0x004fea000383ffff */
[----:B------:R-:W-:Y:S05]  /*2fdc0*/  BRA `(.L_x_2079) ;  /* 0xffffff6800987947 */ /* 0x000fea000383ffff */
.L_x_1856:
[----:B--2---:R2:W3:Y:S02]  /*2fdd0*/  SYNCS.PHASECHK.TRANS64.TRYWAIT P0, [R7+URZ+0x308a0], R10 ;  /* 0x0308a00a070075a7 */ /* 0x0044e4000800017f */
[----:B---3--:R-:W-:Y:S05]  /*2fde0*/  @!P0 NANOSLEEP.SYNCS 0x989680 ;  /* 0x009896800000895d */ /* 0x008fea0003900000 */
[----:B------:R-:W3:Y:S02]  /*2fdf0*/  @!P0 SYNCS.PHASECHK.TRANS64 P0, [R7+URZ+0x308a0], R10 ;  /* 0x0308a00a070085a7 */ /* 0x000ee4000800007f */
[----:B---3--:R-:W-:Y:S05]  /*2fe00*/  @!P0 BRA `(.L_x_1856) ;  /* 0xfffffffc00f08947 */ /* 0x008fea000383ffff */
[----:B------:R-:W-:Y:S05]  /*2fe10*/  BRA `(.L_x_2080) ;  /* 0xffffff6800b87947 */ /* 0x000fea000383ffff */
.L_x_1864:
[----:B0-----:R0:W1:Y:S02]  /*2fe20*/  SYNCS.PHASECHK.TRANS64.TRYWAIT P0, [R7+URZ+0x308c0], R10 ;  /* 0x0308c00a070075a7 */ /* 0x001064000800017f */
[----:B-1----:R-:W-:Y:S05]  /*2fe30*/  @!P0 NANOSLEEP.SYNCS 0x989680 ;  /* 0x009896800000895d */ /* 0x002fea0003900000 */
[----:B------:R-:W1:Y:S02]  /*2fe40*/  @!P0 SYNCS.PHASECHK.TRANS64 P0, [R7+URZ+0x308c0], R10 ;  /* 0x0308c00a070085a7 */ /* 0x000e64000800007f */
[----:B-1----:R-:W-:Y:S05]  /*2fe50*/  @!P0 BRA `(.L_x_1864) ;  /* 0xfffffffc00f08947 */ /* 0x002fea000383ffff */
[----:B------:R-:W-:Y:S05]  /*2fe60*/  BRA `(.L_x_2081) ;  /* 0xffffff6c00fc7947 */ /* 0x000fea000383ffff */
.L_x_1874:
[----:B-1----:R1:W2:Y:S02]  /*2fe70*/  SYNCS.PHASECHK.TRANS64.TRYWAIT P1, [R8+URZ+0x308a0], R7 ;  /* 0x0308a007080075a7 */ /* 0x0022a4000802017f */
[----:B--2---:R-:W-:Y:S05]  /*2fe80*/  @!P1 NANOSLEEP.SYNCS 0x989680 ;  /* 0x009896800000995d */ /* 0x004fea0003900000 */
[----:B------:R-:W2:Y:S02]  /*2fe90*/  @!P1 SYNCS.PHASECHK.TRANS64 P1, [R8+URZ+0x308a0], R7 ;  /* 0x0308a007080095a7 */ /* 0x000ea4000802007f */
[----:B--2---:R-:W-:Y:S05]  /*2fea0*/  @!P1 BRA `(.L_x_1874) ;  /* 0xfffffffc00f09947 */ /* 0x004fea000383ffff */
[----:B------:R-:W-:Y:S05]  /*2feb0*/  BRA `(.L_x_2082) ;  /* 0xffffff7400907947 */ /* 0x000fea000383ffff */
.L_x_1882:
[----:B0-----:R0:W2:Y:S02]  /*2fec0*/  SYNCS.PHASECHK.TRANS64.TRYWAIT P1, [R8+URZ+0x308c0], R7 ;  /* 0x0308c007080075a7 */ /* 0x0010a4000802017f */
[----:B--2---:R-:W-:Y:S05]  /*2fed0*/  @!P1 NANOSLEEP.SYNCS 0x989680 ;  /* 0x009896800000995d */ /* 0x004fea0003900000 */
[----:B------:R-:W2:Y:S02]  /*2fee0*/  @!P1 SYNCS.PHASECHK.TRANS64 P1, [R8+URZ+0x308c0], R7 ;  /* 0x0308c007080095a7 */ /* 0x000ea4000802007f */
[----:B--2---:R-:W-:Y:S05]  /*2fef0*/  @!P1 BRA `(.L_x_1882) ;  /* 0xfffffffc00f09947 */ /* 0x004fea000383ffff */
[----:B------:R-:W-:Y:S05]  /*2ff00*/  BRA `(.L_x_2083) ;  /* 0xffffff7800cc7947 */ /* 0x000fea000383ffff */
.L_x_1908:
[----:B------:R-:W2:Y:S01]  /*2ff10*/  S2R R4, SR_TID.X ;  /* 0x0000000000047919 */ /* 0x000ea20000002100 */
[----:B------:R-:W-:Y:S01]  /*2ff20*/  BSSY B0, `(.L_x_2084) ;  /* 0x000000a000007945 */ /* 0x000fe20003800000 */
[----:B------:R-:W-:Y:S02]  /*2ff30*/  IMAD.MOV.U32 R12, RZ, RZ, RZ ;  /* 0x000000ffff0c7224 */ /* 0x000fe400078e00ff */
[----:B------:R-:W-:Y:S02]  /*2ff40*/  IMAD.MOV.U32 R11, RZ, RZ, 0x1f ;  /* 0x0000001fff0b7424 */ /* 0x000fe400078e00ff */
[----:B0-----:R-:W-:Y:S01]  /*2ff50*/  IMAD.MOV.U32 R15, RZ, RZ, -0x1 ;  /* 0xffffffffff0f7424 */ /* 0x001fe200078e00ff */
[----:B--2---:R-:W-:-:S04]  /*2ff60*/  SHF.R.U32.HI R4, RZ, 0x5, R4 ;  /* 0x00000005ff047819 */ /* 0x004fc80000011604 */
[----:B------:R-:W-:-:S04]  /*2ff70*/  LOP3.LUT R4, R4, 0x3, RZ, 0xc0, !PT ;  /* 0x0000000304047812 */ /* 0x000fc800078ec0ff */
[----:B------:R-:W-:-:S07]  /*2ff80*/  MOV R13, R4 ;  /* 0x00000004000d7202 */ /* 0x000fce0000000f00 */
[----:B-1----:R-:W-:Y:S05]  /*2ff90*/  WARPSYNC.COLLECTIVE R15, `(.L_x_2085) ;  /* 0x000000000f087348 */ /* 0x002fea0003c00000 */
[----:B------:R0:W2:Y:S02]  /*2ffa0*/  SHFL.IDX P6, R14, R13, R12, R11 ;  /* 0x0000000c0d0e7389 */ /* 0x0000a400000c000b */
[----:B012---:R-:W-:Y:S01]  /*2ffb0*/  ENDCOLLECTIVE ;  /* 0x000000000000791b */ /* 0x007fe20003800000 */
.L_x_2085:
[----:B------:R-:W-:Y:S05]  /*2ffc0*/  BSYNC B0 ;  /* 0x0000000000007941 */ /* 0x000fea0003800000 */
.L_x_2084:
[----:B------:R-:W-:Y:S05]  /*2ffd0*/  BRA `(.L_x_2086) ;  /* 0xffffff8c00607947 */ /* 0x000fea000383ffff */
.L_x_1910:
[----:B------:R-:W-:Y:S01]  /*2ffe0*/  BSSY B0, `(.L_x_2087) ;  /* 0x0000006000007945 */ /* 0x000fe20003800000 */
[----:B0-----:R-:W-:-:S07]  /*2fff0*/  IMAD.MOV.U32 R15, RZ, RZ, -0x1 ;  /* 0xffffffffff0f7424 */ /* 0x001fce00078e00ff */
[----:B-1-3--:R-:W-:Y:S05]  /*30000*/  WARPSYNC.COLLECTIVE R15, `(.L_x_2088) ;  /* 0x000000000f0c7348 */ /* 0x00afea0003c00000 */
[----:B------:R-:W-:Y:S02]  /*30010*/  ELECT P6, UR62, PT ;  /* 0x00000000003e782f */ /* 0x000fe400038c0000 */
[----:B------:R-:W-:Y:S01]  /*30020*/  MOV R14, UR62 ;  /* 0x0000003e000e7c02 */ /* 0x000fe20008000f00 */
[----:B-1-3--:R-:W-:Y:S10]  /*30030*/  ENDCOLLECTIVE ;  /* 0x000000000000791b */ /* 0x00aff40003800000 */
.L_x_2088:
[----:B------:R-:W-:Y:S05]  /*30040*/  BSYNC B0 ;  /* 0x0000000000007941 */ /* 0x000fea0003800000 */
.L_x_2087:
[----:B------:R-:W-:Y:S05]  /*30050*/  BRA `(.L_x_2089) ;  /* 0xffffff8c006c7947 */ /* 0x000fea000383ffff */
.L_x_1912:
[----:B--2---:R2:W3:Y:S02]  /*30060*/  SYNCS.PHASECHK.TRANS64.TRYWAIT P0, [R0+URZ+0x30840], R2 ;  /* 0x03084002000075a7 */ /* 0x0044e4000800017f */
[----:B---3--:R-:W-:Y:S05]  /*30070*/  @!P0 NANOSLEEP.SYNCS 0x989680 ;  /* 0x009896800000895d */ /* 0x008fea0003900000 */
[----:B------:R-:W3:Y:S02]  /*30080*/  @!P0 SYNCS.PHASECHK.TRANS64 P0, [R0+URZ+0x30840], R2 ;  /* 0x03084002000085a7 */ /* 0x000ee4000800007f */
[----:B---3--:R-:W-:Y:S05]  /*30090*/  @!P0 BRA `(.L_x_1912) ;  /* 0xfffffffc00f08947 */ /* 0x008fea000383ffff */
[----:B------:R-:W-:Y:S05]  /*300a0*/  BRA `(.L_x_2090) ;  /* 0xffffff8c00d07947 */ /* 0x000fea000383ffff */
.L_x_1916:
[----:B------:R-:W2:Y:S01]  /*300b0*/  LDL.LU R11, [R1+0x3c] ;  /* 0x00003c00010b7983 */ /* 0x000ea20000300800 */
[----:B------:R-:W-:Y:S01]  /*300c0*/  IMAD.MOV.U32 R13, RZ, RZ, R3 ;  /* 0x000000ffff0d7224 */ /* 0x000fe200078e0003 */
[----:B------:R-:W-:Y:S01]  /*300d0*/  MOV R12, RZ ;  /* 0x000000ff000c7202 */ /* 0x000fe20000000f00 */
[----:B------:R-:W-:Y:S01]  /*300e0*/  IMAD.MOV.U32 R15, RZ, RZ, -0x1 ;  /* 0xffffffffff0f7424 */ /* 0x000fe200078e00ff */
[----:B------:R-:W0:Y:S02]  /*300f0*/  S2R R5, SR_TID.X ;  /* 0x0000000000057919 */ /* 0x000e240000002100 */
[----:B0-----:R-:W-:-:S04]  /*30100*/  LOP3.LUT R5, R5, 0x7f, RZ, 0xc0, !PT ;  /* 0x0000007f05057812 */ /* 0x001fc800078ec0ff */
[----:B------:R-:W-:-:S04]  /*30110*/  SHF.R.U32.HI R0, RZ, 0x3, R5 ;  /* 0x00000003ff007819 */ /* 0x000fc80000011605 */
[----:B------:R-:W-:-:S05]  /*30120*/  IADD3 R0, R0, R8, RZ ;  /* 0x0000000800007210 */ /* 0x000fca0007ffe0ff */
[----:B------:R-:W-:Y:S02]  /*30130*/  VIADD R5, R0, 0x10 ;  /* 0x0000001000057836 */ /* 0x000fe40000000000 */
[----:B--2---:R-:W-:Y:S02]  /*30140*/  IMAD R2, R11, R7, RZ ;  /* 0x000000070b027224 */ /* 0x004fe400078e02ff */
[----:B------:R-:W-:-:S03]  /*30150*/  IMAD.MOV.U32 R11, RZ, RZ, 0x181f ;  /* 0x0000181fff0b7424 */ /* 0x000fc600078e00ff */
[----:B------:R-:W-:-:S13]  /*30160*/  ISETP.GE.AND P5, PT, R0, R2, PT ;  /* 0x000000020000720c */ /* 0x000fda0003fa6270 */
[----:B-----5:R-:W-:Y:S05]  /*30170*/  WARPSYNC.COLLECTIVE R15, `(.L_x_2091) ;  /* 0x000000000f087348 */ /* 0x020fea0003c00000 */
[----:B------:R0:W1:Y:S02]  /*30180*/  SHFL.IDX P6, R14, R13, R12, R11 ;  /* 0x0000000c0d0e7389 */ /* 0x00006400000c000b */
[----:B01---5:R-:W-:Y:S01]  /*30190*/  ENDCOLLECTIVE ;  /* 0x000000000000791b */ /* 0x023fe20003800000 */
.L_x_2091:
[----:B------:R-:W-:Y:S02]  /*301a0*/  IMAD.MOV.U32 R13, RZ, RZ, R4 ;  /* 0x000000ffff0d7224 */ /* 0x000fe400078e0004 */
[----:B------:R-:W-:-:S07]  /*301b0*/  IMAD.MOV.U32 R6, RZ, RZ, R14 ;  /* 0x000000ffff067224 */ /* 0x000fce00078e000e */
[----:B------:R-:W-:Y:S05]  /*301c0*/  WARPSYNC.COLLECTIVE R15, `(.L_x_2092) ;  /* 0x000000000f087348 */ /* 0x000fea0003c00000 */
[----:B------:R0:W1:Y:S02]  /*301d0*/  SHFL.IDX P6, R14, R13, R12, R11 ;  /* 0x0000000c0d0e7389 */ /* 0x00006400000c000b */
[----:B01----:R-:W-:Y:S01]  /*301e0*/  ENDCOLLECTIVE ;  /* 0x000000000000791b */ /* 0x003fe20003800000 */
.L_x_2092:
        /* <DEDUP_REMOVED lines=20> */
.L_x_2093:
[----:B------:R-:W-:Y:S01]  /*30330*/  MOV R13, R4 ;  /* 0x00000004000d7202 */ /* 0x000fe20000000f00 */
[----:B------:R-:W-:-:S07]  /*30340*/  IMAD.MOV.U32 R6, RZ, RZ, R14 ;  /* 0x000000ffff067224 */ /* 0x000fce00078e000e */
[----:B------:R-:W-:Y:S05]  /*30350*/  WARPSYNC.COLLECTIVE R15, `(.L_x_2094) ;  /* 0x000000000f087348 */ /* 0x000fea0003c00000 */
[----:B------:R0:W1:Y:S02]  /*30360*/  SHFL.IDX P6, R14, R13, R12, R11 ;  /* 0x0000000c0d0e7389 */ /* 0x00006400000c000b */
[----:B01----:R-:W-:Y:S01]  /*30370*/  ENDCOLLECTIVE ;  /* 0x000000000000791b */ /* 0x003fe20003800000 */
.L_x_2094:
[----:B------:R-:W-:Y:S01]  /*30380*/  ULDC.64 UR4, c[0x0][0x208] ;  /* 0x0000820000047ab9 */ /* 0x000fe20000000a00 */
[----:B------:R-:W-:Y:S01]  /*30390*/  MOV R13, R3 ;  /* 0x00000003000d7202 */ /* 0x000fe20000000f00 */
        /* <DEDUP_REMOVED lines=18> */
.L_x_2095:
[----:B------:R-:W-:Y:S02]  /*304c0*/  IMAD.MOV.U32 R13, RZ, RZ, R4 ;  /* 0x000000ffff0d7224 */ /* 0x000fe400078e0004 */
[----:B------:R-:W-:-:S07]  /*304d0*/  IMAD.MOV.U32 R6, RZ, RZ, R14 ;  /* 0x000000ffff067224 */ /* 0x000fce00078e000e */
[----:B------:R-:W-:Y:S05]  /*304e0*/  WARPSYNC.COLLECTIVE R15, `(.L_x_2096) ;  /* 0x000000000f087348 */ /* 0x000fea0003c00000 */
[----:B------:R0:W1:Y:S02]  /*304f0*/  SHFL.IDX P6, R14, R13, R12, R11 ;  /* 0x0000000c0d0e7389 */ /* 0x00006400000c000b */
[----:B01----:R-:W-:Y:S01]  /*30500*/  ENDCOLLECTIVE ;  /* 0x000000000000791b */ /* 0x003fe20003800000 */
.L_x_2096:
[----:B------:R-:W-:Y:S01]  /*30510*/  ULDC.64 UR4, c[0x0][0x208] ;  /* 0x0000820000047ab9 */ /* 0x000fe20000000a00 */
[----:B------:R-:W-:Y:S02]  /*30520*/  IMAD.MOV.U32 R13, RZ, RZ, R3 ;  /* 0x000000ffff0d7224 */ /* 0x000fe400078e0003 */
[----:B------:R-:W-:Y:S02]  /*30530*/  IMAD.MOV.U32 R12, RZ, RZ, 0x3 ;  /* 0x00000003ff0c7424 */ /* 0x000fe400078e00ff */
[----:B------:R-:W-:-:S05]  /*30540*/  IMAD.MOV.U32 R5, RZ, RZ, R14 ;  /* 0x000000ffff057224 */ /* 0x000fca00078e000e */
[----:B------:R-:W-:-:S05]  /*30550*/  @!P5 LEA R5, P4, R10, R5, 0x1 ;  /* 0x000000050a05d211 */ /* 0x000fca00078808ff */
[----:B------:R-:W-:-:S05]  /*30560*/  @!P5 IMAD.X R6, RZ, RZ, R6, P4 ;  /* 0x000000ffff06d224 */ /* 0x000fca00020e0606 */
[----:B------:R-:W-:Y:S01]  /*30570*/  @!P5 MOV R7, R6 ;  /* 0x000000060007d202 */ /* 0x000fe20000000f00 */
        /* <DEDUP_REMOVED lines=13> */
.L_x_2097:
[----:B------:R-:W-:Y:S01]  /*30650*/  MOV R13, R4 ;  /* 0x00000004000d7202 */ /* 0x000fe20000000f00 */
[----:B------:R-:W-:-:S07]  /*30660*/  IMAD.MOV.U32 R6, RZ, RZ, R14 ;  /* 0x000000ffff067224 */ /* 0x000fce00078e000e */
[----:B------:R-:W-:Y:S05]  /*30670*/  WARPSYNC.COLLECTIVE R15, `(.L_x_2098) ;  /* 0x000000000f087348 */ /* 0x000fea0003c00000 */
[----:B------:R0:W1:Y:S02]  /*30680*/  SHFL.IDX P6, R14, R13, R12, R11 ;  /* 0x0000000c0d0e7389 */ /* 0x00006400000c000b */
[----:B01----:R-:W-:Y:S01]  /*30690*/  ENDCOLLECTIVE ;  /* 0x000000000000791b */ /* 0x003fe20003800000 */
.L_x_2098:
        /* <DEDUP_REMOVED lines=20> */
.L_x_2099:
[----:B------:R-:W-:Y:S02]  /*307e0*/  IMAD.MOV.U32 R13, RZ, RZ, R4 ;  /* 0x000000ffff0d7224 */ /* 0x000fe400078e0004 */
[----:B------:R-:W-:-:S07]  /*307f0*/  IMAD.MOV.U32 R6, RZ, RZ, R14 ;  /* 0x000000ffff067224 */ /* 0x000fce00078e000e */
[----:B------:R-:W-:Y:S05]  /*30800*/  WARPSYNC.COLLECTIVE R15, `(.L_x_2100) ;  /* 0x000000000f087348 */ /* 0x000fea0003c00000 */
[----:B------:R0:W1:Y:S02]  /*30810*/  SHFL.IDX P6, R14, R13, R12, R11 ;  /* 0x0000000c0d0e7389 */ /* 0x00006400000c000b */
[----:B01----:R-:W-:Y:S01]  /*30820*/  ENDCOLLECTIVE ;  /* 0x000000000000791b */ /* 0x003fe20003800000 */
.L_x_2100:
        /* <DEDUP_REMOVED lines=20> */
.L_x_2101:
[----:B------:R-:W-:Y:S01]  /*30970*/  MOV R13, R4 ;  /* 0x00000004000d7202 */ /* 0x000fe20000000f00 */
[----:B------:R-:W-:-:S07]  /*30980*/  IMAD.MOV.U32 R6, RZ, RZ, R14 ;  /* 0x000000ffff067224 */ /* 0x000fce00078e000e */
[----:B------:R-:W-:Y:S05]  /*30990*/  WARPSYNC.COLLECTIVE R15, `(.L_x_2102) ;  /* 0x000000000f087348 */ /* 0x000fea0003c00000 */
[----:B------:R0:W1:Y:S02]  /*309a0*/  SHFL.IDX P6, R14, R13, R12, R11 ;  /* 0x0000000c0d0e7389 */ /* 0x00006400000c000b */
[----:B01----:R-:W-:Y:S01]  /*309b0*/  ENDCOLLECTIVE ;  /* 0x000000000000791b */ /* 0x003fe20003800000 */
.L_x_2102:
[----:B------:R-:W-:Y:S01]  /*309c0*/  ULDC.64 UR4, c[0x0][0x208] ;  /* 0x0000820000047ab9 */ /* 0x000fe20000000a00 */
[----:B------:R-:W-:Y:S01]  /*309d0*/  IMAD.MOV.U32 R13, RZ, RZ, R3 ;  /* 0x000000ffff0d7224 */ /* 0x000fe200078e0003 */
[----:B------:R-:W-:Y:S01]  /*309e0*/  MOV R12, 0x6 ;  /* 0x00000006000c7802 */ /* 0x000fe20000000f00 */
        /* <DEDUP_REMOVED lines=15> */
.L_x_2103:
[----:B------:R-:W-:-:S05]  /*30ae0*/  VIADD R7, R0, 0x60 ;  /* 0x0000006000077836 */ /* 0x000fca0000000000 */
[----:B------:R-:W-:Y:S01]  /*30af0*/  ISETP.GE.AND P5, PT, R7, R2, PT ;  /* 0x000000020700720c */ /* 0x000fe20003fa6270 */
[----:B------:R-:W-:Y:S02]  /*30b00*/  IMAD.MOV.U32 R13, RZ, RZ, R4 ;  /* 0x000000ffff0d7224 */ /* 0x000fe400078e0004 */
[----:B------:R-:W-:-:S10]  /*30b10*/  IMAD.MOV.U32 R8, RZ, RZ, R14 ;  /* 0x000000ffff087224 */ /* 0x000fd400078e000e */
[----:B------:R-:W-:Y:S05]  /*30b20*/  WARPSYNC.COLLECTIVE R15, `(.L_x_2104) ;  /* 0x000000000f087348 */ /* 0x000fea0003c00000 */
[----:B------:R0:W1:Y:S02]  /*30b30*/  SHFL.IDX P6, R14, R13, R12, R11 ;  /* 0x0000000c0d0e7389 */ /* 0x00006400000c000b */
[----:B01----:R-:W-:Y:S01]  /*30b40*/  ENDCOLLECTIVE ;  /* 0x000000000000791b */ /* 0x003fe20003800000 */
.L_x_2104:
[----:B------:R-:W-:Y:S01]  /*30b50*/  ULDC.64 UR4, c[0x0][0x208] ;  /* 0x0000820000047ab9 */ /* 0x000fe20000000a00 */
[----:B------:R-:W-:Y:S02]  /*30b60*/  IMAD.MOV.U32 R13, RZ, RZ, R3 ;  /* 0x000000ffff0d7224 */ /* 0x000fe400078e0003 */
[----:B------:R-:W-:Y:S02]  /*30b70*/  IMAD.MOV.U32 R12, RZ, RZ, 0x7 ;  /* 0x00000007ff0c7424 */ /* 0x000fe400078e00ff */
[----:B------:R-:W-:-:S05]  /*30b80*/  IMAD.MOV.U32 R5, RZ, RZ, R14 ;  /* 0x000000ffff057224 */ /* 0x000fca00078e000e */
[----:B------:R-:W-:-:S05]  /*30b90*/  @!P5 LEA R5, P4, R10, R5, 0x1 ;  /* 0x000000050a05d211 */ /* 0x000fca00078808ff */
[----:B------:R-:W-:-:S05]  /*30ba0*/  @!P5 IMAD.X R6, RZ, RZ, R8, P4 ;  /* 0x000000ffff06d224 */ /* 0x000fca00020e0608 */
[----:B------:R-:W-:Y:S01]  /*30bb0*/  @!P5 MOV R7, R6 ;  /* 0x000000060007d202 */ /* 0x000fe20000000f00 */
        /* <DEDUP_REMOVED lines=11> */
.L_x_2105:
[----:B------:R-:W-:Y:S02]  /*30c70*/  IMAD.MOV.U32 R13, RZ, RZ, R4 ;  /* 0x000000ffff0d7224 */ /* 0x000fe400078e0004 */
[----:B------:R-:W-:-:S07]  /*30c80*/  IMAD.MOV.U32 R5, RZ, RZ, R14 ;  /* 0x000000ffff057224 */ /* 0x000fce00078e000e */
[----:B------:R-:W-:Y:S05]  /*30c90*/  WARPSYNC.COLLECTIVE R15, `(.L_x_2106) ;  /* 0x000000000f087348 */ /* 0x000fea0003c00000 */
[----:B------:R0:W1:Y:S02]  /*30ca0*/  SHFL.IDX P6, R14, R13, R12, R11 ;  /* 0x0000000c0d0e7389 */ /* 0x00006400000c000b */
[----:B01----:R-:W-:Y:S01]  /*30cb0*/  ENDCOLLECTIVE ;  /* 0x000000000000791b */ /* 0x003fe20003800000 */
.L_x_2106:
[----:B------:R-:W-:Y:S01]  /*30cc0*/  MOV R3, R14 ;  /* 0x0000000e00037202 */ /* 0x000fe20000000f00 */
[----:B------:R-:W-:Y:S06]  /*30cd0*/  BRA `(.L_x_2107) ;  /* 0xffffff9000947947 */ /* 0x000fec000383ffff */
.L_x_1921:
[----:B---3--:R3:W4:Y:S02]  /*30ce0*/  SYNCS.PHASECHK.TRANS64.TRYWAIT P0, [R18+URZ+0x30820], R0 ;  /* 0x03082000120075a7 */ /* 0x008724000800017f */
[----:B----4-:R-:W-:Y:S05]  /*30cf0*/  @!P0 NANOSLEEP.SYNCS 0x989680 ;  /* 0x009896800000895d */ /* 0x010fea0003900000 */
[----:B------:R-:W4:Y:S02]  /*30d00*/  @!P0 SYNCS.PHASECHK.TRANS64 P0, [R18+URZ+0x30820], R0 ;  /* 0x03082000120085a7 */ /* 0x000f24000800007f */
[----:B----4-:R-:W-:Y:S05]  /*30d10*/  @!P0 BRA `(.L_x_1921) ;  /* 0xfffffffc00f08947 */ /* 0x010fea000383ffff */
[----:B------:R-:W-:Y:S05]  /*30d20*/  BRA `(.L_x_2108) ;  /* 0xffffff9400107947 */ /* 0x000fea000383ffff */
.L_x_1930:
[----:B-1----:R1:W2:Y:S02]  /*30d30*/  SYNCS.PHASECHK.TRANS64.TRYWAIT P0, [R3+URZ+0x30840], R2 ;  /* 0x03084002030075a7 */ /* 0x0022a4000800017f */
[----:B--2---:R-:W-:Y:S05]  /*30d40*/  @!P0 NANOSLEEP.SYNCS 0x989680 ;  /* 0x009896800000895d */ /* 0x004fea0003900000 */
[----:B------:R-:W2:Y:S02]  /*30d50*/  @!P0 SYNCS.PHASECHK.TRANS64 P0, [R3+URZ+0x30840], R2 ;  /* 0x03084002030085a7 */ /* 0x000ea4000800007f */
[----:B--2---:R-:W-:Y:S05]  /*30d60*/  @!P0 BRA `(.L_x_1930) ;  /* 0xfffffffc00f08947 */ /* 0x004fea000383ffff */
[----:B------:R-:W-:Y:S05]  /*30d70*/  BRA `(.L_x_2109) ;  /* 0xffffff9800087947 */ /* 0x000fea000383ffff */
.L_x_1938:
[----:B0-----:R0:W1:Y:S02]  /*30d80*/  SYNCS.PHASECHK.TRANS64.TRYWAIT P0, [R3+URZ+0x60], R2 ;  /* 0x00006002030075a7 */ /* 0x001064000800017f */
[----:B-1----:R-:W-:Y:S05]  /*30d90*/  @!P0 NANOSLEEP.SYNCS 0x989680 ;  /* 0x009896800000895d */ /* 0x002fea0003900000 */
[----:B------:R-:W1:Y:S02]  /*30da0*/  @!P0 SYNCS.PHASECHK.TRANS64 P0, [R3+URZ+0x60], R2 ;  /* 0x00006002030085a7 */ /* 0x000e64000800007f */
[----:B-1----:R-:W-:Y:S05]  /*30db0*/  @!P0 BRA `(.L_x_1938) ;  /* 0xfffffffc00f08947 */ /* 0x002fea000383ffff */
[----:B------:R-:W-:Y:S05]  /*30dc0*/  BRA `(.L_x_2110) ;  /* 0xffffff9c005c7947 */ /* 0x000fea000383ffff */
.L_x_1949:
[----:B-1----:R1:W2:Y:S02]  /*30dd0*/  SYNCS.PHASECHK.TRANS64.TRYWAIT P0, [R3+URZ+0x30840], R2 ;  /* 0x03084002030075a7 */ /* 0x0022a4000800017f */
[----:B--2---:R-:W-:Y:S05]  /*30de0*/  @!P0 NANOSLEEP.SYNCS 0x989680 ;  /* 0x009896800000895d */ /* 0x004fea0003900000 */
[----:B------:R-:W2:Y:S02]  /*30df0*/  @!P0 SYNCS.PHASECHK.TRANS64 P0, [R3+URZ+0x30840], R2 ;  /* 0x03084002030085a7 */ /* 0x000ea4000800007f */
[----:B--2---:R-:W-:Y:S05]  /*30e00*/  @!P0 BRA `(.L_x_1949) ;  /* 0xfffffffc00f08947 */ /* 0x004fea000383ffff */
[----:B------:R-:W-:Y:S05]  /*30e10*/  BRA `(.L_x_2111) ;  /* 0xffffffa400647947 */ /* 0x000fea000383ffff */
.L_x_1957:
[----:B0-----:R0:W1:Y:S02]  /*30e20*/  SYNCS.PHASECHK.TRANS64.TRYWAIT P0, [R2+URZ+0x60], R3 ;  /* 0x00006003020075a7 */ /* 0x001064000800017f */
[----:B-1----:R-:W-:Y:S05]  /*30e30*/  @!P0 NANOSLEEP.SYNCS 0x989680 ;  /* 0x009896800000895d */ /* 0x002fea0003900000 */
[----:B------:R-:W1:Y:S02]  /*30e40*/  @!P0 SYNCS.PHASECHK.TRANS64 P0, [R2+URZ+0x60], R3 ;  /* 0x00006003020085a7 */ /* 0x000e64000800007f */
[----:B-1----:R-:W-:Y:S05]  /*30e50*/  @!P0 BRA `(.L_x_1957) ;  /* 0xfffffffc00f08947 */ /* 0x002fea000383ffff */
[----:B------:R-:W-:Y:S05]  /*30e60*/  BRA `(.L_x_2112) ;  /* 0xffffffa800b87947 */ /* 0x000fea000383ffff */
.L_x_1968:
[----:B---3--:R3:W4:Y:S02]  /*30e70*/  SYNCS.PHASECHK.TRANS64.TRYWAIT P0, [R2+URZ+0x30840], R3 ;  /* 0x03084003020075a7 */ /* 0x008724000800017f */
[----:B----4-:R-:W-:Y:S05]  /*30e80*/  @!P0 NANOSLEEP.SYNCS 0x989680 ;  /* 0x009896800000895d */ /* 0x010fea0003900000 */
[----:B------:R-:W4:Y:S02]  /*30e90*/  @!P0 SYNCS.PHASECHK.TRANS64 P0, [R2+URZ+0x30840], R3 ;  /* 0x03084003020085a7 */ /* 0x000f24000800007f */
[----:B----4-:R-:W-:Y:S05]  /*30ea0*/  @!P0 BRA `(.L_x_1968) ;  /* 0xfffffffc00f08947 */ /* 0x010fea000383ffff */
[----:B------:R-:W-:Y:S05]  /*30eb0*/  BRA `(.L_x_2113) ;  /* 0xffffffb000947947 */ /* 0x000fea000383ffff */
.L_x_1976:
[----:B0-----:R0:W1:Y:S02]  /*30ec0*/  SYNCS.PHASECHK.TRANS64.TRYWAIT P0, [R2+URZ+0x60], R5 ;  /* 0x00006005020075a7 */ /* 0x001064000800017f */
[----:B-1----:R-:W-:Y:S05]  /*30ed0*/  @!P0 NANOSLEEP.SYNCS 0x989680 ;  /* 0x009896800000895d */ /* 0x002fea0003900000 */
[----:B------:R-:W1:Y:S02]  /*30ee0*/  @!P0 SYNCS.PHASECHK.TRANS64 P0, [R2+URZ+0x60], R5 ;  /* 0x00006005020085a7 */ /* 0x000e64000800007f */
[----:B-1----:R-:W-:Y:S05]  /*30ef0*/  @!P0 BRA `(.L_x_1976) ;  /* 0xfffffffc00f08947 */ /* 0x002fea000383ffff */
[----:B------:R-:W-:Y:S05]  /*30f00*/  BRA `(.L_x_2114) ;  /* 0xffffffb400e87947 */ /* 0x000fea000383ffff */
.L_x_1989:
[----:B--2---:R2:W3:Y:S02]  /*30f10*/  SYNCS.PHASECHK.TRANS64.TRYWAIT P0, [R0+URZ+0x30860], R2 ;  /* 0x03086002000075a7 */ /* 0x0044e4000800017f */
[----:B---3--:R-:W-:Y:S05]  /*30f20*/  @!P0 NANOSLEEP.SYNCS 0x989680 ;  /* 0x009896800000895d */ /* 0x008fea0003900000 */
[----:B------:R-:W3:Y:S02]  /*30f30*/  @!P0 SYNCS.PHASECHK.TRANS64 P0, [R0+URZ+0x30860], R2 ;  /* 0x03086002000085a7 */ /* 0x000ee4000800007f */
[----:B---3--:R-:W-:Y:S05]  /*30f40*/  @!P0 BRA `(.L_x_1989) ;  /* 0xfffffffc00f08947 */ /* 0x008fea000383ffff */
[----:B------:R-:W-:Y:S05]  /*30f50*/  BRA `(.L_x_2115) ;  /* 0xffffffbc00b07947 */ /* 0x000fea000383ffff */
.L_x_1998:
[----:B------:R-:W3:Y:S01]  /*30f60*/  LDL R0, [R1] ;  /* 0x0000000001007983 */ /* 0x000ee20000100800 */
[----:B------:R-:W-:Y:S01]  /*30f70*/  BSSY B0, `(.L_x_2116) ;  /* 0x0000008000007945 */ /* 0x000fe20003800000 */
[----:B------:R-:W-:Y:S02]  /*30f80*/  IMAD.MOV.U32 R12, RZ, RZ, RZ ;  /* 0x000000ffff0c7224 */ /* 0x000fe400078e00ff */
[----:B------:R-:W-:Y:S02]  /*30f90*/  IMAD.MOV.U32 R11, RZ, RZ, 0x1f ;  /* 0x0000001fff0b7424 */ /* 0x000fe400078e00ff */
[----:B0-----:R-:W-:Y:S02]  /*30fa0*/  IMAD.MOV.U32 R15, RZ, RZ, -0x1 ;  /* 0xffffffffff0f7424 */ /* 0x001fe400078e00ff */
[----:B---3--:R-:W-:-:S07]  /*30fb0*/  IMAD.MOV.U32 R13, RZ, RZ, R0 ;  /* 0x000000ffff0d7224 */ /* 0x008fce00078e0000 */
[----:B-12---:R-:W-:Y:S05]  /*30fc0*/  WARPSYNC.COLLECTIVE R15, `(.L_x_2117) ;  /* 0x000000000f087348 */ /* 0x006fea0003c00000 */
[----:B------:R0:W3:Y:S02]  /*30fd0*/  SHFL.IDX P6, R14, R13, R12, R11 ;  /* 0x0000000c0d0e7389 */ /* 0x0000e400000c000b */
[----:B0123--:R-:W-:Y:S01]  /*30fe0*/  ENDCOLLECTIVE ;  /* 0x000000000000791b */ /* 0x00ffe20003800000 */
.L_x_2117:
[----:B------:R-:W-:Y:S05]  /*30ff0*/  BSYNC B0 ;  /* 0x0000000000007941 */ /* 0x000fea0003800000 */
.L_x_2116:
[----:B------:R0:W5:Y:S01]  /*31000*/  LDL R2, [R1+0xc] ;  /* 0x00000c0001027983 */ /* 0x0001620000100800 */
[----:B------:R-:W-:Y:S01]  /*31010*/  MOV R13, R0 ;  /* 0x00000000000d7202 */ /* 0x000fe20000000f00 */
[----:B------:R-:W-:Y:S02]  /*31020*/  IMAD.MOV.U32 R12, RZ, RZ, 0x1 ;  /* 0x00000001ff0c7424 */ /* 0x000fe400078e00ff */
[----:B------:R-:W-:Y:S02]  /*31030*/  IMAD.MOV.U32 R11, RZ, RZ, 0x1f ;  /* 0x0000001fff0b7424 */ /* 0x000fe400078e00ff */
[----:B------:R-:W-:Y:S02]  /*31040*/  IMAD.MOV.U32 R15, RZ, RZ, -0x1 ;  /* 0xffffffffff0f7424 */ /* 0x000fe400078e00ff */
[----:B0-----:R-:W-:-:S07]  /*31050*/  IMAD.MOV.U32 R5, RZ, RZ, R14 ;  /* 0x000000ffff057224 */ /* 0x001fce00078e000e */
[----:B-----5:R-:W-:Y:S05]  /*31060*/  WARPSYNC.COLLECTIVE R15, `(.L_x_2118) ;  /* 0x000000000f087348 */ /* 0x020fea0003c00000 */
[----:B------:R0:W1:Y:S02]  /*31070*/  SHFL.IDX P6, R14, R13, R12, R11 ;  /* 0x0000000c0d0e7389 */ /* 0x00006400000c000b */
[----:B01---5:R-:W-:Y:S01]  /*31080*/  ENDCOLLECTIVE ;  /* 0x000000000000791b */ /* 0x023fe20003800000 */
.L_x_2118:
        /* <DEDUP_REMOVED lines=12> */
[----:B------:R-:W-:Y:S01]  /*31150*/  MOV R4, RZ ;  /* 0x000000ff00047202 */ /* 0x000fe20000000f00 */
[----:B------:R-:W-:Y:S01]  /*31160*/  IMAD.MOV.U32 R6, RZ, RZ, RZ ;  /* 0x000000ffff067224 */ /* 0x000fe200078e00ff */
[C---:B------:R-:W-:Y:S02]  /*31170*/  ISETP.GE.U32.AND P2, PT, R16.reuse, 0x2, PT ;  /* 0x000000021000780c */ /* 0x040fe40003f46070 */
[C---:B------:R-:W-:Y:S02]  /*31180*/  ISETP.GE.U32.AND P3, PT, R16.reuse, 0x4, PT ;  /* 0x000000041000780c */ /* 0x040fe40003f66070 */
[C---:B------:R-:W-:Y:S02]  /*31190*/  ISETP.GE.U32.AND P4, PT, R16.reuse, 0x8, PT ;  /* 0x000000081000780c */ /* 0x040fe40003f86070 */
[----:B------:R-:W-:Y:S01]  /*311a0*/  ISETP.GE.U32.AND P5, PT, R16, 0x10, PT ;  /* 0x000000101000780c */ /* 0x000fe20003fa6070 */
[----:B--2---:R-:W-:-:S02]  /*311b0*/  @!P1 IMAD.MOV.U32 R4, RZ, RZ, R8 ;  /* 0x000000ffff049224 */ /* 0x004fc400078e0008 */
[----:B------:R-:W-:Y:S02]  /*311c0*/  IMAD.MOV.U32 R8, RZ, RZ, RZ ;  /* 0x000000ffff087224 */ /* 0x000fe400078e00ff */
[----:B---3--:R-:W-:Y:S01]  /*311d0*/  @!P1 IMAD.MOV.U32 R6, RZ, RZ, R2 ;  /* 0x000000ffff069224 */ /* 0x008fe200078e0002 */
[----:B------:R-:W-:-:S03]  /*311e0*/  ISETP.NE.AND P1, PT, R16, RZ, PT ;  /* 0x000000ff1000720c */ /* 0x000fc60003f25270 */
[----:B------:R-:W-:-:S04]  /*311f0*/  IMAD R2, R6, R4, RZ ;  /* 0x0000000406027224 */ /* 0x000fc800078e02ff */
[----:B------:R-:W-:-:S07]  /*31200*/  IMAD.MOV.U32 R13, RZ, RZ, R2 ;  /* 0x000000ffff0d7224 */ /* 0x000fce00078e0002 */
[----:B------:R-:W-:Y:S05]  /*31210*/  WARPSYNC.COLLECTIVE R15, `(.L_x_2119) ;  /* 0x000000000f087348 */ /* 0x000fea0003c00000 */
[----:B------:R0:W1:Y:S02]  /*31220*/  SHFL.UP P6, R14, R13, R12, R11 ;  /* 0x0400000c0d0e7389 */ /* 0x00006400000c000b */
[----:B01----:R-:W-:Y:S01]  /*31230*/  ENDCOLLECTIVE ;  /* 0x000000000000791b */ /* 0x003fe20003800000 */
.L_x_2119:
[----:B------:R-:W-:Y:S01]  /*31240*/  IMAD.MOV.U32 R12, RZ, RZ, 0x2 ;  /* 0x00000002ff0c7424 */ /* 0x000fe200078e00ff */
[----:B------:R-:W-:-:S04]  /*31250*/  MOV R3, R14 ;  /* 0x0000000e00037202 */ /* 0x000fc80000000f00 */
[----:B------:R-:W-:-:S05]  /*31260*/  SEL R3, R3, RZ, P1 ;  /* 0x000000ff03037207 */ /* 0x000fca0000800000 */
[----:B------:R-:W-:-:S04]  /*31270*/  IMAD.IADD R2, R2, 0x1, R3 ;  /* 0x0000000102027824 */ /* 0x000fc800078e0203 */
[----:B------:R-:W-:-:S07]  /*31280*/  IMAD.MOV.U32 R13, RZ, RZ, R2 ;  /* 0x000000ffff0d7224 */ /* 0x000fce00078e0002 */
[----:B------:R-:W-:Y:S05]  /*31290*/  WARPSYNC.COLLECTIVE R15, `(.L_x_2120) ;  /* 0x000000000f087348 */ /* 0x000fea0003c00000 */
[----:B------:R0:W1:Y:S02]  /*312a0*/  SHFL.UP P6, R14, R13, R12, R11 ;  /* 0x0400000c0d0e7389 */ /* 0x00006400000c000b */
[----:B01----:R-:W-:Y:S01]  /*312b0*/  ENDCOLLECTIVE ;  /* 0x000000000000791b */ /* 0x003fe20003800000 */
.L_x_2120:
        /* <DEDUP_REMOVED lines=8> */
.L_x_2121:
        /* <DEDUP_REMOVED lines=8> */
.L_x_2122:
        /* <DEDUP_REMOVED lines=8> */
.L_x_2123:
[----:B------:R-:W-:Y:S02]  /*31440*/  IMAD.MOV.U32 R12, RZ, RZ, 0x1f ;  /* 0x0000001fff0c7424 */ /* 0x000fe400078e00ff */
[----:B------:R-:W-:Y:S02]  /*31450*/  IMAD.MOV.U32 R11, RZ, RZ, 0x1f ;  /* 0x0000001fff0b7424 */ /* 0x000fe400078e00ff */
[----:B------:R-:W-:-:S05]  /*31460*/  IMAD.MOV.U32 R3, RZ, RZ, R14 ;  /* 0x000000ffff037224 */ /* 0x000fca00078e000e */
[----:B------:R-:W-:-:S05]  /*31470*/  SEL R3, R3, RZ, P5 ;  /* 0x000000ff03037207 */ /* 0x000fca0002800000 */
[----:B------:R-:W-:-:S05]  /*31480*/  IMAD.IADD R7, R2, 0x1, R3 ;  /* 0x0000000102077824 */ /* 0x000fca00078e0203 */
[----:B------:R-:W-:-:S07]  /*31490*/  MOV R13, R7 ;  /* 0x00000007000d7202 */ /* 0x000fce0000000f00 */
[----:B------:R-:W-:Y:S05]  /*314a0*/  WARPSYNC.COLLECTIVE R15, `(.L_x_2124) ;  /* 0x000000000f087348 */ /* 0x000fea0003c00000 */
[----:B------:R0:W1:Y:S02]  /*314b0*/  SHFL.IDX P6, R14, R13, R12, R11 ;  /* 0x0000000c0d0e7389 */ /* 0x00006400000c000b */
[----:B01----:R-:W-:Y:S01]  /*314c0*/  ENDCOLLECTIVE ;  /* 0x000000000000791b */ /* 0x003fe20003800000 */
.L_x_2124:
[----:B------:R-:W-:Y:S01]  /*314d0*/  IMAD.MOV.U32 R9, RZ, RZ, R14 ;  /* 0x000000ffff097224 */ /* 0x000fe200078e000e */
[----:B------:R-:W-:Y:S06]  /*314e0*/  BRA `(.L_x_2125) ;  /* 0xffffffc0009c7947 */ /* 0x000fec000383ffff */
.L_x_2001:
[----:B------:R-:W-:Y:S01]  /*314f0*/  BSSY B0, `(.L_x_2126) ;  /* 0x0000008000007945 */ /* 0x000fe20003800000 */
[----:B------:R-:W-:Y:S01]  /*31500*/  IMAD.MOV.U32 R13, RZ, RZ, R2 ;  /* 0x000000ffff0d7224 */ /* 0x000fe200078e0002 */
[----:B------:R-:W-:Y:S01]  /*31510*/  MOV R12, 0x1 ;  /* 0x00000001000c7802 */ /* 0x000fe20000000f00 */
[----:B------:R-:W-:Y:S02]  /*31520*/  IMAD.MOV.U32 R11, RZ, RZ, RZ ;  /* 0x000000ffff0b7224 */ /* 0x000fe400078e00ff */
[----:B------:R-:W-:-:S07]  /*31530*/  IMAD.MOV.U32 R15, RZ, RZ, -0x1 ;  /* 0xffffffffff0f7424 */ /* 0x000fce00078e00ff */
[----:B0-----:R-:W-:Y:S05]  /*31540*/  WARPSYNC.COLLECTIVE R15, `(.L_x_2127) ;  /* 0x000000000f087348 */ /* 0x001fea0003c00000 */
[----:B------:R1:W2:Y:S02]  /*31550*/  SHFL.UP P6, R14, R13, R12, R11 ;  /* 0x0400000c0d0e7389 */ /* 0x0002a400000c000b */
[----:B012---:R-:W-:Y:S01]  /*31560*/  ENDCOLLECTIVE ;  /* 0x000000000000791b */ /* 0x007fe20003800000 */
.L_x_2127:
[----:B------:R-:W-:Y:S05]  /*31570*/  BSYNC B0 ;  /* 0x0000000000007941 */ /* 0x000fea0003800000 */
.L_x_2126:
[----:B------:R-:W-:Y:S01]  /*31580*/  IMAD.MOV.U32 R3, RZ, RZ, R14 ;  /* 0x000000ffff037224 */ /* 0x000fe200078e000e */
[----:B------:R-:W-:Y:S01]  /*31590*/  MOV R12, 0x2 ;  /* 0x00000002000c7802 */ /* 0x000fe20000000f00 */
[----:B------:R-:W-:Y:S02]  /*315a0*/  IMAD.MOV.U32 R11, RZ, RZ, RZ ;  /* 0x000000ffff0b7224 */ /* 0x000fe400078e00ff */
[----:B------:R-:W-:Y:S01]  /*315b0*/  IMAD.MOV.U32 R15, RZ, RZ, -0x1 ;  /* 0xffffffffff0f7424 */ /* 0x000fe200078e00ff */
[----:B------:R-:W-:-:S05]  /*315c0*/  SEL R3, R3, RZ, P1 ;  /* 0x000000ff03037207 */ /* 0x000fca0000800000 */
[----:B------:R-:W-:-:S04]  /*315d0*/  IMAD.IADD R2, R2, 0x1, R3 ;  /* 0x0000000102027824 */ /* 0x000fc800078e0203 */
[----:B------:R-:W-:-:S07]  /*315e0*/  IMAD.MOV.U32 R13, RZ, RZ, R2 ;  /* 0x000000ffff0d7224 */ /* 0x000fce00078e0002 */
[----:B------:R-:W-:Y:S05]  /*315f0*/  WARPSYNC.COLLECTIVE R15, `(.L_x_2128) ;  /* 0x000000000f087348 */ /* 0x000fea0003c00000 */
[----:B------:R0:W1:Y:S02]  /*31600*/  SHFL.UP P6, R14, R13, R12, R11 ;  /* 0x0400000c0d0e7389 */ /* 0x00006400000c000b */
[----:B01----:R-:W-:Y:S01]  /*31610*/  ENDCOLLECTIVE ;  /* 0x000000000000791b */ /* 0x003fe20003800000 */
.L_x_2128:
[----:B------:R-:W-:Y:S01]  /*31620*/  MOV R12, 0x4 ;  /* 0x00000004000c7802 */ /* 0x000fe20000000f00 */
[----:B------:R-:W-:-:S05]  /*31630*/  IMAD.MOV.U32 R3, RZ, RZ, R14 ;  /* 0x000000ffff037224 */ /* 0x000fca00078e000e */
[----:B------:R-:W-:-:S05]  /*31640*/  SEL R3, R3, RZ, P2 ;  /* 0x000000ff03037207 */ /* 0x000fca0001000000 */
[----:B------:R-:W-:-:S04]  /*31650*/  IMAD.IADD R2, R2, 0x1, R3 ;  /* 0x0000000102027824 */ /* 0x000fc800078e0203 */
[----:B------:R-:W-:-:S07]  /*31660*/  IMAD.MOV.U32 R13, RZ, RZ, R2 ;  /* 0x000000ffff0d7224 */ /* 0x000fce00078e0002 */
[----:B------:R-:W-:Y:S05]  /*31670*/  WARPSYNC.COLLECTIVE R15, `(.L_x_2129) ;  /* 0x000000000f087348 */ /* 0x000fea0003c00000 */
[----:B------:R0:W1:Y:S02]  /*31680*/  SHFL.UP P6, R14, R13, R12, R11 ;  /* 0x0400000c0d0e7389 */ /* 0x00006400000c000b */
[----:B01----:R-:W-:Y:S01]  /*31690*/  ENDCOLLECTIVE ;  /* 0x000000000000791b */ /* 0x003fe20003800000 */
.L_x_2129:
        /* <DEDUP_REMOVED lines=8> */
.L_x_2130:
        /* <DEDUP_REMOVED lines=8> */
.L_x_2131:
[----:B------:R-:W-:Y:S01]  /*317a0*/  MOV R12, 0x1f ;  /* 0x0000001f000c7802 */ /* 0x000fe20000000f00 */
        /* <DEDUP_REMOVED lines=8> */
.L_x_2132:
[----:B------:R-:W-:Y:S01]  /*31830*/  IMAD.MOV.U32 R9, RZ, RZ, R14 ;  /* 0x000000ffff097224 */ /* 0x000fe200078e000e */
[----:B------:R-:W-:Y:S06]  /*31840*/  BRA `(.L_x_2133) ;  /* 0xffffffc000747947 */ /* 0x000fec000383ffff */
.L_x_2003:
[----:B------:R-:W-:Y:S01]  /*31850*/  BSSY B0, `(.L_x_2134) ;  /* 0x0000006000007945 */ /* 0x000fe20003800000 */
[----:B------:R-:W-:Y:S01]  /*31860*/  PLOP3.LUT P6, PT, P6, PT, PT, 0x8, 0x0 ;  /* 0x000000000000781c */ /* 0x000fe200037ce170 */
[----:B------:R-:W-:-:S12]  /*31870*/  IMAD.MOV.U32 R15, RZ, RZ, -0x1 ;  /* 0xffffffffff0f7424 */ /* 0x000fd800078e00ff */
[----:B0-----:R-:W-:Y:S05]  /*31880*/  WARPSYNC.COLLECTIVE R15, `(.L_x_2135) ;  /* 0x000000000f087348 */ /* 0x001fea0003c00000 */
[----:B------:R-:W-:Y:S01]  /*31890*/  VOTE.ANY R14, PT, P6 ;  /* 0x00000000000e7806 */ /* 0x000fe200030e0100 */
[----:B0-----:R-:W-:Y:S06]  /*318a0*/  ENDCOLLECTIVE ;  /* 0x000000000000791b */ /* 0x001fec0003800000 */
.L_x_2135:
[----:B------:R-:W-:Y:S05]  /*318b0*/  BSYNC B0 ;  /* 0x0000000000007941 */ /* 0x000fea0003800000 */
.L_x_2134:
[----:B------:R0:W5:Y:S01]  /*318c0*/  LDL.LU R10, [R1+0xc] ;  /* 0x00000c00010a7983 */ /* 0x0001620000300800 */
[----:B------:R-:W-:Y:S02]  /*318d0*/  IMAD.MOV.U32 R0, RZ, RZ, R14 ;  /* 0x000000ffff007224 */ /* 0x000fe400078e000e */
[----:B------:R-:W-:Y:S02]  /*318e0*/  IMAD.MOV.U32 R13, RZ, RZ, R4 ;  /* 0x000000ffff0d7224 */ /* 0x000fe400078e0004 */
[----:B------:R-:W1:Y:S01]  /*318f0*/  POPC R3, R0 ;  /* 0x0000000000037309 */ /* 0x000e620000000000 */
[----:B------:R-:W-:Y:S02]  /*31900*/  IMAD.MOV.U32 R11, RZ, RZ, 0x1f ;  /* 0x0000001fff0b7424 */ /* 0x000fe400078e00ff */
[----:B------:R-:W-:Y:S01]  /*31910*/  IMAD.MOV.U32 R15, RZ, RZ, -0x1 ;  /* 0xffffffffff0f7424 */ /* 0x000fe200078e00ff */
[----:B01----:R-:W-:-:S07]  /*31920*/  MOV R12, R3 ;  /* 0x00000003000c7202 */ /* 0x003fce0000000f00 */
[----:B-----5:R-:W-:Y:S05]  /*31930*/  WARPSYNC.COLLECTIVE R15, `(.L_x_2136) ;  /* 0x000000000f087348 */ /* 0x020fea0003c00000 */
[----:B------:R0:W1:Y:S02]  /*31940*/  SHFL.IDX P6, R14, R13, R12, R11 ;  /* 0x0000000c0d0e7389 */ /* 0x00006400000c000b */
[----:B01---5:R-:W-:Y:S01]  /*31950*/  ENDCOLLECTIVE ;  /* 0x000000000000791b */ /* 0x023fe20003800000 */
.L_x_2136:
[----:B------:R-:W-:Y:S02]  /*31960*/  IMAD.MOV.U32 R13, RZ, RZ, R6 ;  /* 0x000000ffff0d7224 */ /* 0x000fe400078e0006 */
[----:B------:R-:W-:-:S07]  /*31970*/  IMAD.MOV.U32 R4, RZ, RZ, R14 ;  /* 0x000000ffff047224 */ /* 0x000fce00078e000e */
[----:B------:R-:W-:Y:S05]  /*31980*/  WARPSYNC.COLLECTIVE R15, `(.L_x_2137) ;  /* 0x000000000f087348 */ /* 0x000fea0003c00000 */
[----:B------:R0:W1:Y:S02]  /*31990*/  SHFL.IDX P6, R14, R13, R12, R11 ;  /* 0x0000000c0d0e7389 */ /* 0x00006400000c000b */
[----:B01----:R-:W-:Y:S01]  /*319a0*/  ENDCOLLECTIVE ;  /* 0x000000000000791b */ /* 0x003fe20003800000 */
.L_x_2137:
[----:B------:R-:W-:Y:S01]  /*319b0*/  IMAD.MOV.U32 R6, RZ, RZ, R14 ;  /* 0x000000ffff067224 */ /* 0x000fe200078e000e */
[----:B------:R-:W-:-:S05]  /*319c0*/  IADD3 R10, R3, R10, RZ ;  /* 0x0000000a030a7210 */ /* 0x000fca0007ffe0ff */
[----:B------:R2:W-:Y:S01]  /*319d0*/  STL [R1+0xc], R10 ;  /* 0x00000c0a01007387 */ /* 0x0005e20000100800 */
[----:B------:R-:W-:Y:S05]  /*319e0*/  BRA `(.L_x_2138) ;  /* 0xffffffc000547947 */ /* 0x000fea000383ffff */
.L_x_2005:
[----:B------:R-:W-:Y:S01]  /*319f0*/  BSSY B0, `(.L_x_2139) ;  /* 0x0000008000007945 */ /* 0x000fe20003800000 */
[----:B------:R-:W-:Y:S02]  /*31a00*/  IMAD.MOV.U32 R13, RZ, RZ, R7 ;  /* 0x000000ffff0d7224 */ /* 0x000fe400078e0007 */
[----:B------:R-:W-:Y:S02]  /*31a10*/  IMAD.MOV.U32 R12, RZ, RZ, R3 ;  /* 0x000000ffff0c7224 */ /* 0x000fe400078e0003 */
[----:B------:R-:W-:Y:S02]  /*31a20*/  IMAD.MOV.U32 R11, RZ, RZ, 0x1f ;  /* 0x0000001fff0b7424 */ /* 0x000fe400078e00ff */
[----:B------:R-:W-:-:S07]  /*31a30*/  IMAD.MOV.U32 R15, RZ, RZ, -0x1 ;  /* 0xffffffffff0f7424 */ /* 0x000fce00078e00ff */
[----:B0-2---:R-:W-:Y:S05]  /*31a40*/  WARPSYNC.COLLECTIVE R15, `(.L_x_2140) ;  /* 0x000000000f087348 */ /* 0x005fea0003c00000 */
[----:B------:R1:W3:Y:S02]  /*31a50*/  SHFL.IDX P6, R14, R13, R12, R11 ;  /* 0x0000000c0d0e7389 */ /* 0x0002e400000c000b */
[----:B0123--:R-:W-:Y:S01]  /*31a60*/  ENDCOLLECTIVE ;  /* 0x000000000000791b */ /* 0x00ffe20003800000 */
.L_x_2140:
[----:B------:R-:W-:Y:S05]  /*31a70*/  BSYNC B0 ;  /* 0x0000000000007941 */ /* 0x000fea0003800000 */
.L_x_2139:
[----:B------:R-:W-:Y:S01]  /*31a80*/  IMAD.MOV.U32 R3, RZ, RZ, R14 ;  /* 0x000000ffff037224 */ /* 0x000fe200078e000e */
[----:B------:R-:W-:Y:S06]  /*31a90*/  BRA `(.L_x_2141) ;  /* 0xffffffc000407947 */ /* 0x000fec000383ffff */
.L_x_2011:
[----:B0-----:R0:W1:Y:S02]  /*31aa0*/  SYNCS.PHASECHK.TRANS64.TRYWAIT P0, [R0+URZ+0x30820], R3 ;  /* 0x03082003000075a7 */ /* 0x001064000800017f */
[----:B-1----:R-:W-:Y:S05]  /*31ab0*/  @!P0 NANOSLEEP.SYNCS 0x989680 ;  /* 0x009896800000895d */ /* 0x002fea0003900000 */
[----:B------:R-:W1:Y:S02]  /*31ac0*/  @!P0 SYNCS.PHASECHK.TRANS64 P0, [R0+URZ+0x30820], R3 ;  /* 0x03082003000085a7 */ /* 0x000e64000800007f */
[----:B-1----:R-:W-:Y:S05]  /*31ad0*/  @!P0 BRA `(.L_x_2011) ;  /* 0xfffffffc00f08947 */ /* 0x002fea000383ffff */
[----:B------:R-:W-:Y:S05]  /*31ae0*/  BRA `(.L_x_2142) ;  /* 0xffffffc800e47947 */ /* 0x000fea000383ffff */
.L_x_2012:
[----:B------:R-:W1:Y:S01]  /*31af0*/  S2R R2, SR_TID.X ;  /* 0x0000000000027919 */ /* 0x000e620000002100 */
[----:B------:R-:W-:Y:S01]  /*31b00*/  BSSY B0, `(.L_x_2143) ;  /* 0x000000a000007945 */ /* 0x000fe20003800000 */
[----:B------:R-:W-:Y:S02]  /*31b10*/  IMAD.MOV.U32 R12, RZ, RZ, RZ ;  /* 0x000000ffff0c7224 */ /* 0x000fe400078e00ff */
[----:B------:R-:W-:Y:S02]  /*31b20*/  IMAD.MOV.U32 R11, RZ, RZ, 0x1f ;  /* 0x0000001fff0b7424 */ /* 0x000fe400078e00ff */
[----:B------:R-:W-:Y:S01]  /*31b30*/  IMAD.MOV.U32 R15, RZ, RZ, -0x1 ;  /* 0xffffffffff0f7424 */ /* 0x000fe200078e00ff */
[----:B-1----:R-:W-:-:S04]  /*31b40*/  SHF.R.U32.HI R2, RZ, 0x5, R2 ;  /* 0x00000005ff027819 */ /* 0x002fc80000011602 */
[----:B------:R-:W-:-:S04]  /*31b50*/  LOP3.LUT R2, R2, 0x3, RZ, 0xc0, !PT ;  /* 0x0000000302027812 */ /* 0x000fc800078ec0ff */
[----:B------:R-:W-:-:S07]  /*31b60*/  MOV R13, R2 ;  /* 0x00000002000d7202 */ /* 0x000fce0000000f00 */
[----:B0-----:R-:W-:Y:S05]  /*31b70*/  WARPSYNC.COLLECTIVE R15, `(.L_x_2144) ;  /* 0x000000000f087348 */ /* 0x001fea0003c00000 */
[----:B------:R1:W2:Y:S02]  /*31b80*/  SHFL.IDX P6, R14, R13, R12, R11 ;  /* 0x0000000c0d0e7389 */ /* 0x0002a400000c000b */
[----:B012---:R-:W-:Y:S01]  /*31b90*/  ENDCOLLECTIVE ;  /* 0x000000000000791b */ /* 0x007fe20003800000 */
.L_x_2144:
[----:B------:R-:W-:Y:S05]  /*31ba0*/  BSYNC B0 ;  /* 0x0000000000007941 */ /* 0x000fea0003800000 */
.L_x_2143:
[----:B------:R-:W-:Y:S05]  /*31bb0*/  BRA `(.L_x_2145) ;  /* 0xffffffc800cc7947 */ /* 0x000fea000383ffff */
.L_x_2013:
[----:B------:R-:W-:Y:S01]  /*31bc0*/  BSSY B0, `(.L_x_2146) ;  /* 0x0000006000007945 */ /* 0x000fe20003800000 */
[----:B------:R-:W-:-:S07]  /*31bd0*/  IMAD.MOV.U32 R15, RZ, RZ, -0x1 ;  /* 0xffffffffff0f7424 */ /* 0x000fce00078e00ff */
[----:B01----:R-:W-:Y:S05]  /*31be0*/  WARPSYNC.COLLECTIVE R15, `(.L_x_2147) ;  /* 0x000000000f0c7348 */ /* 0x003fea0003c00000 */
[----:B------:R-:W-:Y:S02]  /*31bf0*/  ELECT P6, UR62, PT ;  /* 0x00000000003e782f */ /* 0x000fe400038c0000 */
[----:B------:R-:W-:Y:S01]  /*31c00*/  MOV R14, UR62 ;  /* 0x0000003e000e7c02 */ /* 0x000fe20008000f00 */
[----:B01----:R-:W-:Y:S10]  /*31c10*/  ENDCOLLECTIVE ;  /* 0x000000000000791b */ /* 0x003ff40003800000 */
.L_x_2147:
[----:B------:R-:W-:Y:S05]  /*31c20*/  BSYNC B0 ;  /* 0x0000000000007941 */ /* 0x000fea0003800000 */
.L_x_2146:
[----:B------:R-:W-:Y:S05]  /*31c30*/  BRA `(.L_x_2148) ;  /* 0xffffffc800c07947 */ /* 0x000fea000383ffff */
.L_x_2015:
[----:B0-----:R0:W1:Y:S02]  /*31c40*/  SYNCS.PHASECHK.TRANS64.TRYWAIT P0, [R6+URZ], R5 ;  /* 0x00000005060075a7 */ /* 0x001064000800017f */
[----:B-1----:R-:W-:Y:S05]  /*31c50*/  @!P0 NANOSLEEP.SYNCS 0x989680 ;  /* 0x009896800000895d */ /* 0x002fea0003900000 */
[----:B------:R-:W1:Y:S02]  /*31c60*/  @!P0 SYNCS.PHASECHK.TRANS64 P0, [R6+URZ], R5 ;  /* 0x00000005060085a7 */ /* 0x000e64000800007f */
[----:B-1----:R-:W-:Y:S05]  /*31c70*/  @!P0 BRA `(.L_x_2015) ;  /* 0xfffffffc00f08947 */ /* 0x002fea000383ffff */
[----:B------:R-:W-:Y:S05]  /*31c80*/  BRA `(.L_x_2149) ;  /* 0xffffffcc00007947 */ /* 0x000fea000383ffff */
.L_x_2016:
[----:B-1----:R1:W2:Y:S02]  /*31c90*/  SYNCS.PHASECHK.TRANS64.TRYWAIT P0, [R7+URZ], R2 ;  /* 0x00000002070075a7 */ /* 0x0022a4000800017f */
[----:B--2---:R-:W-:Y:S05]  /*31ca0*/  @!P0 NANOSLEEP.SYNCS 0x989680 ;  /* 0x009896800000895d */ /* 0x004fea0003900000 */
[----:B------:R-:W2:Y:S02]  /*31cb0*/  @!P0 SYNCS.PHASECHK.TRANS64 P0, [R7+URZ], R2 ;  /* 0x00000002070085a7 */ /* 0x000ea4000800007f */
[----:B--2---:R-:W-:Y:S05]  /*31cc0*/  @!P0 BRA `(.L_x_2016) ;  /* 0xfffffffc00f08947 */ /* 0x004fea000383ffff */
[----:B------:R-:W-:Y:S05]  /*31cd0*/  BRA `(.L_x_2150) ;  /* 0xffffffc800f47947 */ /* 0x000fea000383ffff */
.L_x_2018:
[----:B--2---:R2:W3:Y:S02]  /*31ce0*/  SYNCS.PHASECHK.TRANS64.TRYWAIT P0, [R4+URZ], R5 ;  /* 0x00000005040075a7 */ /* 0x0044e4000800017f */
[----:B---3--:R-:W-:Y:S05]  /*31cf0*/  @!P0 NANOSLEEP.SYNCS 0x989680 ;  /* 0x009896800000895d */ /* 0x008fea0003900000 */
[----:B------:R-:W3:Y:S02]  /*31d00*/  @!P0 SYNCS.PHASECHK.TRANS64 P0, [R4+URZ], R5 ;  /* 0x00000005040085a7 */ /* 0x000ee4000800007f */
[----:B---3--:R-:W-:Y:S05]  /*31d10*/  @!P0 BRA `(.L_x_2018) ;  /* 0xfffffffc00f08947 */ /* 0x008fea000383ffff */
[----:B------:R-:W-:Y:S05]  /*31d20*/  BRA `(.L_x_2151) ;  /* 0xffffffc800f87947 */ /* 0x000fea000383ffff */
.L_x_2152:
        /* <DEDUP_REMOVED lines=13> */
.L_x_3205:


//--------------------- .text._ZN7cutlass13device_kernelIN5flash11enable_sm90INS1_16FlashAttnFwdSm90INS1_25CollectiveMainloopFwdSm90ILi2EN4cute5tupleIJNS5_1CILi1EEES8_S8_EEENS6_IJNS7_ILi128EEENS7_ILi80EEENS7_ILi256EEEEEELi256ENS_6half_tEfNS_4arch4Sm90ELb1ELb0ELb1ELb0ELb0ELb0ELb0ELb1ELb1ELb1ELb1ELb0EEENS1_21CollectiveEpilogueFwdINS6_IJSA_SC_SB_EEES9_SE_SG_Li256ELb0ELb1ELb1ELb0EEENS1_19SingleTileSchedulerILb0ELb1ELb1ELi128EEEEEEEEEvNT_6ParamsE --------------------------
	.section	.text._ZN7cutlass13device_kernelIN5flash11enable_sm90INS1_16FlashAttnFwdSm90INS1_25CollectiveMainloopFwdSm90ILi2EN4cute5tupleIJNS5_1CILi1EEES8_S8_EEENS6_IJNS7_ILi128EEENS7_ILi80EEENS7_ILi256EEEEEELi256ENS_6half_tEfNS_4arch4Sm90ELb1ELb0ELb1ELb0ELb0ELb0ELb0ELb1ELb1ELb1ELb1ELb0EEENS1_21CollectiveEpilogueFwdINS6_IJSA_SC_SB_EEES9_SE_SG_Li256ELb0ELb1ELb1ELb0EEENS1_19SingleTileSchedulerILb0ELb1ELb1ELi128EEEEEEEEEvNT_6ParamsE,"ax",@progbits
	.align	128
.text._ZN7cutlass13device_kernelIN5flash11enable_sm90INS1_16FlashAttnFwdSm90INS1_25CollectiveMainloopFwdSm90ILi2EN4cute5tupleIJNS5_1CILi1EEES8_S8_EEENS6_IJNS7_ILi128EEENS7_ILi80EEENS7_ILi256EEEEEELi256ENS_6half_tEfNS_4arch4Sm90ELb1ELb0ELb1ELb0ELb0ELb0ELb0ELb1ELb1ELb1ELb1ELb0EEENS1_21CollectiveEpilogueFwdINS6_IJSA_SC_SB_EEES9_SE_SG_Li256ELb0ELb1ELb1ELb0EEENS1_19SingleTileSchedulerILb0ELb1ELb1ELi128EEEEEEEEEvNT_6ParamsE:
        .type           _ZN7cutlass13device_kernelIN5flash11enable_sm90INS1_16FlashAttnFwdSm90INS1_25CollectiveMainloopFwdSm90ILi2EN4cute5tupleIJNS5_1CILi1EEES8_S8_EEENS6_IJNS7_ILi128EEENS7_ILi80EEENS7_ILi256EEEEEELi256ENS_6half_tEfNS_4arch4Sm90ELb1ELb0ELb1ELb0ELb0ELb0ELb0ELb1ELb1ELb1ELb1ELb0EEENS1_21CollectiveEpilogueFwdINS6_IJSA_SC_SB_EEES9_SE_SG_Li256ELb0ELb1ELb1ELb0EEENS1_19SingleTileSchedulerILb0ELb1ELb1ELi128EEEEEEEEEvNT_6ParamsE,@function
        .size           _ZN7cutlass13device_kernelIN5flash11enable_sm90INS1_16FlashAttnFwdSm90INS1_25CollectiveMainloopFwdSm90ILi2EN4cute5tupleIJNS5_1CILi1EEES8_S8_EEENS6_IJNS7_ILi128EEENS7_ILi80EEENS7_ILi256EEEEEELi256ENS_6half_tEfNS_4arch4Sm90ELb1ELb0ELb1ELb0ELb0ELb0ELb0ELb1ELb1ELb1ELb1ELb0EEENS1_21CollectiveEpilogueFwdINS6_IJSA_SC_SB_EEES9_SE_SG_Li256ELb0ELb1ELb1ELb0EEENS1_19SingleTileSchedulerILb0ELb1ELb1ELi128EEEEEEEEEvNT_6ParamsE,(.L_x_3206 - _ZN7cutlass13device_kernelIN5flash11enable_sm90INS1_16FlashAttnFwdSm90INS1_25CollectiveMainloopFwdSm90ILi2EN4cute5tupleIJNS5_1CILi1EEES8_S8_EEENS6_IJNS7_ILi128EEENS7_ILi80EEENS7_ILi256EEEEEELi256ENS_6half_tEfNS_4arch4Sm90ELb1ELb0ELb1ELb0ELb0ELb0ELb0ELb1ELb1ELb1ELb1ELb0EEENS1_21CollectiveEpilogueFwdINS6_IJSA_SC_SB_EEES9_SE_SG_Li256ELb0ELb1ELb1ELb0EEENS1_19SingleTileSchedulerILb0ELb1ELb1ELi128EEEEEEEEEvNT_6ParamsE)
        .other          _ZN7cutlass13device_kernelIN5flash11enable_sm90INS1_16FlashAttnFwdSm90INS1_25CollectiveMainloopFwdSm90ILi2EN4cute5tupleIJNS5_1CILi1EEES8_S8_EEENS6_IJNS7_ILi128EEENS7_ILi80EEENS7_ILi256EEEEEELi256ENS_6half_tEfNS_4arch4Sm90ELb1ELb0ELb1ELb0ELb0ELb0ELb0ELb1ELb1ELb1ELb1ELb0EEENS1_21CollectiveEpilogueFwdINS6_IJSA_SC_SB_EEES9_SE_SG_Li256ELb0ELb1ELb1ELb0EEENS1_19SingleTileSchedulerILb0ELb1ELb1ELi128EEEEEEEEEvNT_6ParamsE,@"STO_CUDA_ENTRY STV_DEFAULT"
_ZN7cutlass13device_kernelIN5flash11enable_sm90INS1_16FlashAttnFwdSm90INS1_25CollectiveMainloopFwdSm90ILi2EN4cute5tupleIJNS5_1CILi1EEES8_S8_EEENS6_IJNS7_ILi128EEENS7_ILi80EEENS7_ILi256EEEEEELi256ENS_6half_tEfNS_4arch4Sm90ELb1ELb0ELb1ELb0ELb0ELb0ELb0ELb1ELb1ELb1ELb1ELb0EEENS1_21CollectiveEpilogueFwdINS6_IJSA_SC_SB_EEES9_SE_SG_Li256ELb0ELb1ELb1ELb0EEENS1_19SingleTileSchedulerILb0ELb1ELb1ELi128EEEEEEEEEvNT_6ParamsE:
        /* <DEDUP_REMOVED lines=17> */
.L_x_2154:
[----:B------:R-:W-:Y:S05]  /*0110*/  BSYNC B0 ;  /* 0x0000000000007941 */ /* 0x000fea0003800000 */
.L_x_2153:
        /* <DEDUP_REMOVED lines=40> */
.L_x_2155:
        /* <DEDUP_REMOVED lines=22> */
.L_x_2156:
        /* <DEDUP_REMOVED lines=18> */
.L_x_2157:
        /* <DEDUP_REMOVED lines=22> */
.L_x_2158:
        /* <DEDUP_REMOVED lines=22> */
.L_x_2159:
        /* <DEDUP_REMOVED lines=8> */
.L_x_2162:
        /* <DEDUP_REMOVED lines=18> */
[----:B------:R-:W0:Y:S01]  /*0a80*/  LDC R0, c[0x0][0x448] ;  /* 0x00011200ff007b82 */ /* 0x000e220000000800 */
[----:B------:R-:W1:Y:S01]  /*0a90*/  S2R R23, SR_CTAID.X ;  /* 0x0000000000177919 */ /* 0x000e620000002500 */
[----:B------:R-:W-:-:S06]  /*0aa0*/  IMAD.MOV.U32 R153, RZ, RZ, RZ ;  /* 0x000000ffff997224 */ /* 0x000fcc00078e00ff */
[----:B------:R-:W2:Y:S08]  /*0ab0*/  LDC.64 R6, c[0x0][0x418] ;  /* 0x00010600ff067b82 */ /* 0x000eb00000000a00 */
[----:B------:R-:W3:Y:S01]  /*0ac0*/  LDC R4, c[0x0][0x288] ;  /* 0x0000a200ff047b82 */ /* 0x000ee20000000800 */
[----:B0-----:R-:W-:-:S07]  /*0ad0*/  ISETP.NE.AND P1, PT, R0, 0x1, PT ;  /* 0x000000010000780c */ /* 0x001fce0003f25270 */
[----:B------:R-:W0:Y:S01]  /*0ae0*/  LDC R17, c[0x0][0x424] ;  /* 0x00010900ff117b82 */ /* 0x000e220000000800 */
[----:B--2---:R-:W-:-:S07]  /*0af0*/  ISETP.NE.U32.AND P0, PT, R6, RZ, PT ;  /* 0x000000ff0600720c */ /* 0x004fce0003f05070 */
[----:B------:R-:W2:Y:S01]  /*0b00*/  LDC R152, c[0x0][0x2f0] ;  /* 0x0000bc00ff987b82 */ /* 0x000ea20000000800 */
[----:B-1----:R-:W-:Y:S02]  /*0b10*/  SHF.L.U32 R23, R23, 0x7, RZ ;  /* 0x0000000717177819 */ /* 0x002fe400000006ff */
[----:B------:R-:W-:-:S03]  /*0b20*/  ISETP.NE.AND.EX P0, PT, R7, RZ, PT, P0 ;  /* 0x000000ff0700720c */ /* 0x000fc60003f05300 */
[----:B------:R-:W-:Y:S01]  /*0b30*/  @P1 VIADD R0, R23, 0x7f ;  /* 0x0000007f17001836 */ /* 0x000fe20000000000 */
[----:B---3--:R-:W-:Y:S01]  /*0b40*/  IADD3 R4, -R4, 0x50, RZ ;  /* 0x0000005004047810 */ /* 0x008fe20007ffe1ff */
[----:B------:R-:W1:Y:S08]  /*0b50*/  @P1 LDC R3, c[0x0][0x44c] ;  /* 0x00011300ff031b82 */ /* 0x000e700000000800 */
[----:B------:R-:W3:Y:S01]  /*0b60*/  @P1 LDC R5, c[0x0][0x450] ;  /* 0x00011400ff051b82 */ /* 0x000ee20000000800 */
[----:B0-----:R-:W-:Y:S01]  /*0b70*/  SEL R17, R17, 0x1, P0 ;  /* 0x0000000111117807 */ /* 0x001fe20000000000 */
[----:B-1----:R-:W-:-:S04]  /*0b80*/  @P1 IMAD.HI.U32 R2, R0, R3, RZ ;  /* 0x0000000300021227 */ /* 0x002fc800078e00ff */
[----:B------:R-:W-:Y:S02]  /*0b90*/  VIADD R0, R23, 0x7f ;  /* 0x0000007f17007836 */ /* 0x000fe40000000000 */
[CC--:B--2---:R-:W-:Y:S01]  /*0ba0*/  IMAD R3, R17.reuse, R152.reuse, R4 ;  /* 0x0000009811037224 */ /* 0x0c4fe200078e0204 */
[----:B------:R-:W-:Y:S02]  /*0bb0*/  SHF.R.U32.HI R4, RZ, 0x10, R18 ;  /* 0x00000010ff047819 */ /* 0x000fe40000011612 */
[----:B---3--:R-:W-:Y:S01]  /*0bc0*/  @P1 SHF.R.U32.HI R0, RZ, R5, R2 ;  /* 0x00000005ff001219 */ /* 0x008fe20000011602 */
[----:B------:R-:W-:Y:S01]  /*0bd0*/  IMAD R2, R17, R152, 0x4f ;  /* 0x0000004f11027424 */ /* 0x000fe200078e0298 */
[----:B------:R-:W-:Y:S02]  /*0be0*/  ISETP.NE.AND P0, PT, R4, RZ, PT ;  /* 0x000000ff0400720c */ /* 0x000fe40003f05270 */
[----:B------:R-:W-:Y:S01]  /*0bf0*/  LOP3.LUT R18, R18, 0xffff, RZ, 0xc0, !PT ;  /* 0x0000ffff12127812 */ /* 0x000fe200078ec0ff */
[----:B------:R-:W-:-:S02]  /*0c00*/  IMAD.IADD R0, R3, 0x1, R0 ;  /* 0x0000000103007824 */ /* 0x000fc400078e0200 */
[----:B------:R-:W-:-:S04]  /*0c10*/  IMAD.HI R2, R2, 0x66666667, RZ ;  /* 0x6666666702027827 */ /* 0x000fc800078e02ff */
[----:B------:R-:W-:Y:S01]  /*0c20*/  IMAD.HI R0, R0, 0x66666667, RZ ;  /* 0x6666666700007827 */ /* 0x000fe200078e02ff */
[----:B------:R-:W-:-:S03]  /*0c30*/  SHF.R.U32.HI R3, RZ, 0x1f, R2 ;  /* 0x0000001fff037819 */ /* 0x000fc60000011602 */
[----:B------:R-:W0:Y:S01]  /*0c40*/  @!P0 LDC R4, c[0x0][0x9f0] ;  /* 0x00027c00ff048b82 */ /* 0x000e220000000800 */
[----:B------:R-:W-:Y:S02]  /*0c50*/  SHF.R.U32.HI R5, RZ, 0x1f, R0 ;  /* 0x0000001fff057819 */ /* 0x000fe40000011600 */
[----:B------:R-:W-:Y:S02]  /*0c60*/  LEA.HI.SX32 R3, R2, R3, 0x1b ;  /* 0x0000000302037211 */ /* 0x000fe400078fdaff */
[----:B------:R-:W-:-:S04]  /*0c70*/  LEA.HI.SX32 R0, R0, R5, 0x1b ;  /* 0x0000000500007211 */ /* 0x000fc800078fdaff */
[----:B------:R-:W-:-:S04]  /*0c80*/  VIMNMX R11, R3, R0, PT ;  /* 0x00000000030b7248 */ /* 0x000fc80003fe0100 */
[----:B------:R-:W-:-:S13]  /*0c90*/  ISETP.GE.AND P1, PT, R11, 0x1, PT ;  /* 0x000000010b00780c */ /* 0x000fda0003f26270 */
[----:B------:R-:W-:Y:S05]  /*0ca0*/  @!P1 BRA `(.L_x_2164) ;  /* 0x00000000006c9947 */ /* 0x000fea0003800000 */
[-C--:B0-----:R-:W-:Y:S02]  /*0cb0*/  IABS R7, R4.reuse ;  /* 0x0000000400077213 */ /* 0x081fe40000000000 */
[----:B------:R-:W-:Y:S02]  /*0cc0*/  IADD3 R5, R4, -0x1, R11 ;  /* 0xffffffff04057810 */ /* 0x000fe40007ffe00b */
[----:B------:R-:W0:Y:S01]  /*0cd0*/  I2F.RP R0, R7 ;  /* 0x0000000700007306 */ /* 0x000e220000209400 */
[----:B------:R-:W-:-:S05]  /*0ce0*/  IABS R8, R4 ;  /* 0x0000000400087213 */ /* 0x000fca0000000000 */
[----:B------:R-:W-:Y:S02]  /*0cf0*/  IMAD.MOV R8, RZ, RZ, -R8 ;  /* 0x000000ffff087224 */ /* 0x000fe400078e0a08 */
[----:B0-----:R-:W0:Y:S02]  /*0d00*/  MUFU.RCP R0, R0 ;  /* 0x0000000000007308 */ /* 0x001e240000001000 */
[----:B0-----:R-:W-:Y:S02]  /*0d10*/  IADD3 R2, R0, 0xffffffe, RZ ;  /* 0x0ffffffe00027810 */ /* 0x001fe40007ffe0ff */
[----:B------:R-:W-:-:S04]  /*0d20*/  IABS R0, R5 ;  /* 0x0000000500007213 */ /* 0x000fc80000000000 */
[----:B------:R0:W1:Y:S01]  /*0d30*/  F2I.FTZ.U32.TRUNC.NTZ R3, R2 ;  /* 0x0000000200037305 */ /* 0x000062000021f000 */
[----:B------:R-:W-:-:S04]  /*0d40*/  LOP3.LUT R5, R5, R4, RZ, 0x3c, !PT ;  /* 0x0000000405057212 */ /* 0x000fc800078e3cff */
[----:B------:R-:W-:Y:S01]  /*0d50*/  ISETP.GE.AND P2, PT, R5, RZ, PT ;  /* 0x000000ff0500720c */ /* 0x000fe20003f46270 */
[----:B0-----:R-:W-:Y:S02]  /*0d60*/  IMAD.MOV.U32 R2, RZ, RZ, RZ ;  /* 0x000000ffff027224 */ /* 0x001fe400078e00ff */
[----:B-1----:R-:W-:-:S04]  /*0d70*/  IMAD.MOV R6, RZ, RZ, -R3 ;  /* 0x000000ffff067224 */ /* 0x002fc800078e0a03 */
[----:B------:R-:W-:-:S04]  /*0d80*/  IMAD R9, R6, R7, RZ ;  /* 0x0000000706097224 */ /* 0x000fc800078e02ff */
[----:B------:R-:W-:-:S04]  /*0d90*/  IMAD.HI.U32 R3, R3, R9, R2 ;  /* 0x0000000903037227 */ /* 0x000fc800078e0002 */
        /* <DEDUP_REMOVED lines=11> */
[----:B------:R-:W-:-:S07]  /*0e50*/  IMAD.MOV.U32 R153, RZ, RZ, R3 ;  /* 0x000000ffff997224 */ /* 0x000fce00078e0003 */
.L_x_2164:
[----:B------:R-:W1:Y:S01]  /*0e60*/  S2R R0, SR_TID.X ;  /* 0x0000000000007919 */ /* 0x000e620000002100 */
[-C--:B------:R-:W-:Y:S01]  /*0e70*/  IMAD R18, R18, R153.reuse, RZ ;  /* 0x0000009912127224 */ /* 0x080fe200078e02ff */
[----:B------:R-:W-:Y:S01]  /*0e80*/  PLOP3.LUT P0, PT, PT, PT, PT, 0x80, 0x0 ;  /* 0x000000000000781c */ /* 0x000fe20003f0f070 */
[----:B------:R-:W-:Y:S01]  /*0e90*/  IMAD.MOV.U32 R2, RZ, RZ, RZ ;  /* 0x000000ffff027224 */ /* 0x000fe200078e00ff */
[----:B------:R-:W-:Y:S02]  /*0ea0*/  CS2R R150, SRZ ;  /* 0x0000000000967805 */ /* 0x000fe4000001ff00 */
[----:B------:R-:W-:Y:S02]  /*0eb0*/  CS2R R148, SRZ ;  /* 0x0000000000947805 */ /* 0x000fe4000001ff00 */
[----:B------:R-:W-:Y:S02]  /*0ec0*/  VIADDMNMX R153, R18, R153, R11, PT ;  /* 0x0000009912997246 */ /* 0x000fe4000380010b */
[----:B------:R-:W-:-:S02]  /*0ed0*/  CS2R R146, SRZ ;  /* 0x0000000000927805 */ /* 0x000fc4000001ff00 */
[----:B------:R-:W-:Y:S02]  /*0ee0*/  CS2R R144, SRZ ;  /* 0x0000000000907805 */ /* 0x000fe4000001ff00 */
[----:B------:R-:W-:Y:S02]  /*0ef0*/  CS2R R142, SRZ ;  /* 0x00000000008e7805 */ /* 0x000fe4000001ff00 */
[----:B------:R-:W-:Y:S02]  /*0f00*/  ISETP.GT.AND P1, PT, R153, R18, PT ;  /* 0x000000129900720c */ /* 0x000fe40003f24270 */
        /* <DEDUP_REMOVED lines=21> */
[----:B-1----:R-:W-:Y:S01]  /*1060*/  IADD3 R19, R0, -0x80, RZ ;  /* 0xffffff8000137810 */ /* 0x002fe20007ffe0ff */
[----:B------:R-:W-:Y:S01]  /*1070*/  IMAD.MOV.U32 R0, RZ, RZ, RZ ;  /* 0x000000ffff007224 */ /* 0x000fe200078e00ff */
        /* <DEDUP_REMOVED lines=37> */
[----:B------:R-:W-:Y:S01]  /*12d0*/  CS2R R24, SRZ ;  /* 0x0000000000187805 */ /* 0x000fe2000001ff00 */
[----:B------:R-:W-:Y:S01]  /*12e0*/  IMAD R152, R17, R152, RZ ;  /* 0x0000009811987224 */ /* 0x000fe200078e02ff */
[----:B------:R-:W-:Y:S06]  /*12f0*/  @!P1 BRA `(.L_x_2165) ;  /* 0x000000dc003c9947 */ /* 0x000fec0003800000 */
[----:B------:R-:W-:Y:S01]  /*1300*/  SHF.R.S32.HI R64, RZ, 0x1f, R19 ;  /* 0x0000001fff407819 */ /* 0x000fe20000011413 */
[----:B------:R-:W1:Y:S01]  /*1310*/  S2UR UR7, SR_CgaCtaId ;  /* 0x00000000000779c3 */ /* 0x000e620000008800 */
[----:B------:R-:W-:Y:S02]  /*1320*/  UMOV UR6, 0x400 ;  /* 0x0000040000067882 */ /* 0x000fe40000000000 */
[----:B------:R-:W-:-:S04]  /*1330*/  LEA.HI R65, R64, R19, RZ, 0x7 ;  /* 0x0000001340417211 */ /* 0x000fc800078f38ff */
[----:B------:R-:W-:-:S05]  /*1340*/  SHF.R.S32.HI R66, RZ, 0x7, R65 ;  /* 0x00000007ff427819 */ /* 0x000fca0000011441 */
[----:B------:R-:W2:Y:S01]  /*1350*/  SHFL.IDX PT, R0, R66, RZ, 0x1f ;  /* 0x00001fff42007589 */ /* 0x000ea200000e0000 */
[----:B-1----:R-:W-:-:S04]  /*1360*/  ULEA UR8, UR7, UR6, 0x18 ;  /* 0x0000000607087291 */ /* 0x002fc8000f8ec03f */
[----:B------:R-:W-:Y:S02]  /*1370*/  UIADD3 UR6, UR8, 0x14400, URZ ;  /* 0x0001440008067890 */ /* 0x000fe4000fffe03f */
[----:B------:R-:W-:Y:S02]  /*1380*/  IMAD.U32 R16, RZ, RZ, UR8 ;  /* 0x00000008ff107e24 */ /* 0x000fe4000f8e00ff */
[----:B------:R-:W-:Y:S01]  /*1390*/  ULOP3.LUT UP0, URZ, UR6, 0x9f, URZ, 0xc0, !UPT ;  /* 0x0000009f063f7892 */ /* 0x000fe2000f80c03f */
[----:B--2---:R-:W-:-:S05]  /*13a0*/  R2UR UR4, R0 ;  /* 0x00000000000472ca */ /* 0x004fca00000e0000 */
        /* <DEDUP_REMOVED lines=11> */
[----:B0-----:R-:W-:Y:S01]  /*1460*/  IMAD.U32 R4, RZ, RZ, UR4 ;  /* 0x00000004ff047e24 */ /* 0x001fe2000f8e00ff */
        /* <DEDUP_REMOVED lines=12> */
.L_x_2166:
[----:B------:R-:W2:Y:S01]  /*1530*/  LDL.LU R20, [R1+0x14] ;  /* 0x0000140001147983 */ /* 0x000ea20000300800 */
[----:B------:R-:W-:Y:S02]  /*1540*/  R2UR UR4, R16 ;  /* 0x00000000100472ca */ /* 0x000fe400000e0000 */
[----:B------:R-:W-:-:S11]  /*1550*/  SHF.L.U32 R2, RZ, 0x1f, RZ ;  /* 0x0000001fff027819 */ /* 0x000fd600000006ff */
[----:B------:R-:W1:Y:S01]  /*1560*/  SYNCS.PHASECHK.TRANS64.TRYWAIT P1, [UR4+0x38800], R2 ;  /* 0x03880002ff0075a7 */ /* 0x000e620008020144 */
[----:B--2---:R-:W-:-:S04]  /*1570*/  LOP3.LUT R0, R20, 0x1, RZ, 0xfc, !PT ;  /* 0x0000000114007812 */ /* 0x004fc800078efcff */
[----:B------:R-:W-:Y:S01]  /*1580*/  ISETP.NE.AND P0, PT, R0, 0x3, PT ;  /* 0x000000030000780c */ /* 0x000fe20003f05270 */
[----:B-1----:R-:W-:-:S12]  /*1590*/  @!P1 BRA `(.L_x_2167) ;  /* 0x0000014800009947 */ /* 0x002fd80003800000 */
.L_x_2295:
[----:B------:R-:W-:Y:S05]  /*15a0*/  @!P0 BRA `(.L_x_2168) ;  /* 0x0000000000048947 */ /* 0x000fea0003800000 */
[----:B------:R-:W-:Y:S01]  /*15b0*/  BPT.TRAP 0x1 ;  /* 0x000000040000795c */ /* 0x000fe20000300000 */
.L_x_2168:
[----:B------:R-:W-:-:S13]  /*15c0*/  R2UR UR4, R16 ;  /* 0x00000000100472ca */ /* 0x000fda00000e0000 */
[----:B------:R2:W3:Y:S01]  /*15d0*/  SYNCS.PHASECHK.TRANS64.TRYWAIT P2, [UR4+0x38830], R2 ;  /* 0x03883002ff0075a7 */ /* 0x0004e20008040144 */
[----:B------:R-:W-:Y:S05]  /*15e0*/  @!P0 BRA `(.L_x_2169) ;  /* 0x0000000000048947 */ /* 0x000fea0003800000 */
[----:B------:R-:W-:Y:S01]  /*15f0*/  BPT.TRAP 0x1 ;  /* 0x000000040000795c */ /* 0x000fe20000300000 */
.L_x_2169:
[----:B------:R-:W4:Y:S01]  /*1600*/  S2R R0, SR_TID.X ;  /* 0x0000000000007919 */ /* 0x000f220000002100 */
[----:B0-----:R-:W-:-:S05]  /*1610*/  IMAD.U32 R4, RZ, RZ, UR36 ;  /* 0x00000024ff047e24 */ /* 0x001fca000f8e00ff */
[----:B------:R-:W-:Y:S02]  /*1620*/  LOP3.LUT R4, R4, 0x10000, RZ, 0xfc, !PT ;  /* 0x0001000004047812 */ /* 0x000fe400078efcff */
[----:B----4-:R-:W-:-:S04]  /*1630*/  LOP3.LUT R0, R0, 0x7f, RZ, 0xc0, !PT ;  /* 0x0000007f00007812 */ /* 0x010fc800078ec0ff */
[----:B------:R-:W-:Y:S01]  /*1640*/  ISETP.NE.AND P1, PT, R0, RZ, PT ;  /* 0x000000ff0000720c */ /* 0x000fe20003f25270 */
[----:B---3--:R-:W-:-:S12]  /*1650*/  @P2 BRA `(.L_x_2170) ;  /* 0x00000000000c2947 */ /* 0x008fd80003800000 */
[----:B------:R-:W-:-:S13]  /*1660*/  R2UR UR4, R16 ;  /* 0x00000000100472ca */ /* 0x000fda00000e0000 */
[----:B------:R-:W0:Y:S02]  /*1670*/  SYNCS.PHASECHK.TRANS64.TRYWAIT P2, [UR4+0x38830], R2 ;  /* 0x03883002ff0075a7 */ /* 0x000e240008040144 */
[----:B0-----:R-:W-:Y:S05]  /*1680*/  @!P2 BRA `(.L_x_2171) ;  /* 0x0000014400e0a947 */ /* 0x001fea0003800000 */
.L_x_2170:
[----:B------:R-:W-:Y:S05]  /*1690*/  WARPSYNC.ALL ;  /* 0x0000000000007948 */ /* 0x000fea0003800000 */
        /* <DEDUP_REMOVED lines=27> */
[----:B012---:R-:W0:Y:S01]  /*1850*/  LDC R2, c[0x0][0x448] ;  /* 0x00011200ff027b82 */ /* 0x007e220000000800 */
[----:B------:R-:W-:Y:S01]  /*1860*/  UMOV UR35, 0x40000040 ;  /* 0x4000004000237882 */ /* 0x000fe20000000000 */
[----:B------:R-:W-:Y:S01]  /*1870*/  UMOV UR37, 0x40000040 ;  /* 0x4000004000257882 */ /* 0x000fe20000000000 */
[----:B------:R-:W-:Y:S01]  /*1880*/  UIADD3 UR4, UR61, 0x80, URZ ;  /* 0x000000803d047890 */ /* 0x000fe2000fffe03f */
[----:B------:R-:W-:Y:S01]  /*1890*/  LOP3.LUT R0, R65, 0xffffff80, RZ, 0xc0, !PT ;  /* 0xffffff8041007812 */ /* 0x000fe200078ec0ff */
[----:B------:R-:W-:Y:S01]  /*18a0*/  UIADD3 UR30, UR61, 0x500, URZ ;  /* 0x000005003d1e7890 */ /* 0x000fe2000fffe03f */
[----:B------:R-:W-:Y:S01]  /*18b0*/  LEA.HI R64, R64, R19, RZ, 0x2 ;  /* 0x0000001340407211 */ /* 0x000fe200078f10ff */
[----:B------:R-:W-:Y:S01]  /*18c0*/  UMOV UR10, UR61 ;  /* 0x0000003d000a7c82 */ /* 0x000fe20008000000 */
[----:B------:R-:W-:Y:S01]  /*18d0*/  UIADD3 UR34, UR61, 0x502, URZ ;  /* 0x000005023d227890 */ /* 0x000fe2000fffe03f */
[----:B------:R-:W-:Y:S01]  /*18e0*/  HGMMA.64x16x16.F32 R56, gdesc[UR8], RZ, !UPT, gsb0 ;  /* 0x00200000083879f0 */ /* 0x000fe2000c0008ff */
[----:B------:R-:W-:Y:S01]  /*18f0*/  UMOV UR14, UR4 ;  /* 0x00000004000e7c82 */ /* 0x000fe20008000000 */
[----:B------:R-:W-:Y:S01]  /*1900*/  UIADD3 UR8, UR61, 0x100, URZ ;  /* 0x000001003d087890 */ /* 0x000fe2000fffe03f */
[----:B------:R-:W-:Y:S01]  /*1910*/  IADD3 R0, R19, -R0, RZ ;  /* 0x8000000013007210 */ /* 0x000fe20007ffe0ff */
[----:B------:R-:W-:Y:S01]  /*1920*/  UIADD3 UR10, UR61, 0x180, URZ ;  /* 0x000001803d0a7890 */ /* 0x000fe2000fffe03f */
[----:B------:R-:W-:Y:S01]  /*1930*/  LOP3.LUT R64, R64, 0xfffffffc, RZ, 0xc0, !PT ;  /* 0xfffffffc40407812 */ /* 0x000fe200078ec0ff */
[----:B------:R-:W-:Y:S01]  /*1940*/  UIADD3 UR4, UR61, 0x200, URZ ;  /* 0x000002003d047890 */ /* 0x000fe2000fffe03f */
[----:B------:R-:W-:Y:S01]  /*1950*/  SHF.R.S32.HI R3, RZ, 0x1f, R0 ;  /* 0x0000001fff037819 */ /* 0x000fe20000011400 */
[----:B------:R-:W-:Y:S01]  /*1960*/  UIADD3 UR5, UR6, 0x2, URZ ;  /* 0x0000000206057890 */ /* 0x000fe2000fffe03f */
[----:B------:R-:W-:Y:S01]  /*1970*/  LEA.HI R7, R66, R66, RZ, 0x1 ;  /* 0x0000004242077211 */ /* 0x000fe200078f08ff */
[----:B------:R-:W-:Y:S01]  /*1980*/  UMOV UR18, UR8 ;  /* 0x0000000800127c82 */ /* 0x000fe20008000000 */
[----:B------:R-:W-:Y:S01]  /*1990*/  UMOV UR22, UR10 ;  /* 0x0000000a00167c82 */ /* 0x000fe20008000000 */
[----:B------:R-:W-:Y:S01]  /*19a0*/  UIADD3 UR10, UR61, 0x2, URZ ;  /* 0x000000023d0a7890 */ /* 0x000fe2000fffe03f */
[CC--:B------:R-:W-:Y:S01]  /*19b0*/  LEA.HI R6, R3.reuse, R0.reuse, RZ, 0x5 ;  /* 0x0000000003067211 */ /* 0x0c0fe200078f28ff */
[----:B------:R-:W-:Y:S01]  /*19c0*/  UMOV UR26, UR4 ;  /* 0x00000004001a7c82 */ /* 0x000fe20008000000 */
[----:B------:R-:W-:Y:S01]  /*19d0*/  UMOV UR28, UR5 ;  /* 0x00000005001c7c82 */ /* 0x000fe20008000000 */
[----:B------:R-:W-:Y:S01]  /*19e0*/  UMOV UR9, UR29 ;  /* 0x0000001d00097c82 */ /* 0x000fe20008000000 */
[----:B------:R-:W-:Y:S01]  /*19f0*/  UMOV UR8, UR28 ;  /* 0x0000001c00087c82 */ /* 0x000fe20008000000 */
[----:B------:R-:W-:Y:S01]  /*1a00*/  UMOV UR11, 0x40000040 ;  /* 0x40000040000b7882 */ /* 0x000fe20000000000 */
[----:B------:R-:W-:Y:S01]  /*1a10*/  UIADD3 UR4, UR61, 0x102, URZ ;  /* 0x000001023d047890 */ /* 0x000fe2000fffe03f */
[----:B------:R-:W-:Y:S01]  /*1a20*/  IMAD.U32 R12, RZ, RZ, UR28 ;  /* 0x0000001cff0c7e24 */ /* 0x000fe2000f8e00ff */
[----:B------:R-:W-:Y:S01]  /*1a30*/  UIADD3 UR5, UR61, 0x182, URZ ;  /* 0x000001823d057890 */ /* 0x000fe2000fffe03f */
[----:B0-----:R-:W-:Y:S01]  /*1a40*/  ISETP.NE.AND P2, PT, R2, 0x1, PT ;  /* 0x000000010200780c */ /* 0x001fe20003f45270 */
[----:B------:R-:W-:Y:S01]  /*1a50*/  UIADD3 UR7, UR6, 0x4, URZ ;  /* 0x0000000406077890 */ /* 0x000fe2000fffe03f */
[----:B------:R-:W-:Y:S01]  /*1a60*/  LEA.HI R2, R3, R0, RZ, 0x2 ;  /* 0x0000000003027211 */ /* 0x000fe200078f10ff */
[----:B------:R-:W-:Y:S01]  /*1a70*/  UIADD3 UR32, UR6, 0x802, URZ ;  /* 0x0000080206207890 */ /* 0x000fe2000fffe03f */
[----:B------:R-:W-:Y:S01]  /*1a80*/  SHF.R.S32.HI R6, RZ, 0x5, R6 ;  /* 0x00000005ff067819 */ /* 0x000fe20000011406 */
[----:B------:R-:W-:Y:S01]  /*1a90*/  UIADD3 UR36, UR6, 0x804, URZ ;  /* 0x0000080406247890 */ /* 0x000fe2000fffe03f */
[--C-:B------:R-:W-:Y:S01]  /*1aa0*/  SHF.R.S32.HI R3, RZ, 0x2, R2.reuse ;  /* 0x00000002ff037819 */ /* 0x100fe20000011402 */
[----:B------:R-:W-:Y:S01]  /*1ab0*/  UIADD3 UR38, UR61, 0x504, URZ ;  /* 0x000005043d267890 */ /* 0x000fe2000fffe03f */
[----:B------:R-:W-:Y:S01]  /*1ac0*/  SHF.R.S32.HI R8, RZ, 0x1f, R2 ;  /* 0x0000001fff087819 */ /* 0x000fe20000011402 */
[----:B------:R-:W-:Y:S01]  /*1ad0*/  UMOV UR39, 0x40000040 ;  /* 0x4000004000277882 */ /* 0x000fe20000000000 */
[----:B------:R-:W-:Y:S01]  /*1ae0*/  UIADD3 UR40, UR6, 0x806, URZ ;  /* 0x0000080606287890 */ /* 0x000fe2000fffe03f */
[----:B------:R-:W-:Y:S01]  /*1af0*/  IMAD R6, R6, 0x10, R23 ;  /* 0x0000001006067824 */ /* 0x000fe200078e0217 */
[----:B------:R-:W-:Y:S01]  /*1b00*/  UIADD3 UR42, UR61, 0x506, URZ ;  /* 0x000005063d2a7890 */ /* 0x000fe2000fffe03f */
[-C--:B------:R-:W-:Y:S01]  /*1b10*/  LEA.HI R8, R8, R3.reuse, RZ, 0x3 ;  /* 0x0000000308087211 */ /* 0x080fe200078f18ff */
[----:B------:R-:W-:Y:S01]  /*1b20*/  UMOV UR41, 0x40000040 ;  /* 0x4000004000297882 */ /* 0x000fe20000000000 */
[----:B------:R-:W-:Y:S01]  /*1b30*/  UMOV UR43, 0x40000040 ;  /* 0x40000040002b7882 */ /* 0x000fe20000000000 */
[----:B------:R-:W-:Y:S01]  /*1b40*/  UIADD3 UR44, UR6, 0xc00, URZ ;  /* 0x00000c00062c7890 */ /* 0x000fe2000fffe03f */
[----:B------:R-:W-:Y:S01]  /*1b50*/  LOP3.LUT R8, R8, 0xfffffff8, RZ, 0xc0, !PT ;  /* 0xfffffff808087812 */ /* 0x000fe200078ec0ff */
[----:B------:R-:W-:Y:S01]  /*1b60*/  UIADD3 UR46, UR61, 0x780, URZ ;  /* 0x000007803d2e7890 */ /* 0x000fe2000fffe03f */
[----:B------:R-:W-:Y:S01]  /*1b70*/  IMAD.IADD R64, R19, 0x1, -R64 ;  /* 0x0000000113407824 */ /* 0x000fe200078e0a40 */
[----:B------:R-:W-:Y:S01]  /*1b80*/  UMOV UR45, 0x40000040 ;  /* 0x40000040002d7882 */ /* 0x000fe20000000000 */
[----:B------:R-:W-:Y:S01]  /*1b90*/  UMOV UR47, 0x40000040 ;  /* 0x40000040002f7882 */ /* 0x000fe20000000000 */
[----:B------:R-:W-:Y:S01]  /*1ba0*/  UIADD3 UR48, UR6, 0xc02, URZ ;  /* 0x00000c0206307890 */ /* 0x000fe2000fffe03f */
[----:B------:R-:W-:Y:S01]  /*1bb0*/  IADD3 R6, R6, R3, -R8 ;  /* 0x0000000306067210 */ /* 0x000fe20007ffe808 */
[----:B------:R-:W-:Y:S01]  /*1bc0*/  UIADD3 UR50, UR61, 0x782, URZ ;  /* 0x000007823d327890 */ /* 0x000fe2000fffe03f */
[----:B------:R-:W0:Y:S01]  /*1bd0*/  @P2 LDC R8, c[0x0][0x44c] ;  /* 0x00011300ff082b82 */ /* 0x000e220000000800 */
[----:B------:R-:W-:Y:S01]  /*1be0*/  UMOV UR49, 0x40000040 ;  /* 0x4000004000317882 */ /* 0x000fe20000000000 */
[----:B------:R-:W-:Y:S01]  /*1bf0*/  UMOV UR51, 0x40000040 ;  /* 0x4000004000337882 */ /* 0x000fe20000000000 */
[----:B------:R-:W-:Y:S01]  /*1c00*/  UIADD3 UR52, UR6, 0xc04, URZ ;  /* 0x00000c0406347890 */ /* 0x000fe2000fffe03f */
[----:B------:R-:W-:Y:S01]  /*1c10*/  LOP3.LUT R7, R7, 0x3fffffe, RZ, 0xc0, !PT ;  /* 0x03fffffe07077812 */ /* 0x000fe200078ec0ff */
[----:B------:R-:W-:-:S02]  /*1c20*/  WARPGROUP.DEPBAR.LE gsb0, 0x0 ;  /* 0x00008000000079c5 */ /* 0x000fc40000010000 */
[----:B------:R-:W-:Y:S01]  /*1c30*/  WARPGROUP.ARRIVE ;  /* 0x00000000000079c5 */ /* 0x000fe20000000000 */
[----:B------:R-:W-:Y:S01]  /*1c40*/  UIADD3 UR54, UR61, 0x784, URZ ;  /* 0x000007843d367890 */ /* 0x000fe2000fffe03f */
[----:B------:R-:W1:Y:S01]  /*1c50*/  @P2 LDC R20, c[0x0][0x450] ;  /* 0x00011400ff142b82 */ /* 0x000e620000000800 */
[----:B------:R-:W-:Y:S01]  /*1c60*/  UMOV UR53, 0x40000040 ;  /* 0x4000004000357882 */ /* 0x000fe20000000000 */
[----:B------:R-:W-:Y:S01]  /*1c70*/  UMOV UR55, 0x40000040 ;  /* 0x4000004000377882 */ /* 0x000fe20000000000 */
[----:B------:R-:W-:Y:S01]  /*1c80*/  UIADD3 UR58, UR61, 0x786, URZ ;  /* 0x000007863d3a7890 */ /* 0x000fe2000fffe03f */
[----:B------:R-:W-:Y:S01]  /*1c90*/  HGMMA.64x16x16.F32 R48, gdesc[UR12], RZ, !UPT, gsb0 ;  /* 0x002000000c3079f0 */ /* 0x000fe2000c0008ff */
[----:B------:R-:W-:Y:S01]  /*1ca0*/  UIADD3 UR12, UR61, 0x4, URZ ;  /* 0x000000043d0c7890 */ /* 0x000fe2000fffe03f */
[----:B------:R-:W-:Y:S01]  /*1cb0*/  LEA.HI R3, R64, R64, RZ, 0x1 ;  /* 0x0000004040037211 */ /* 0x000fe200078f08ff */
[----:B------:R-:W-:Y:S01]  /*1cc0*/  UIADD3 UR13, UR6, 0x6, URZ ;  /* 0x00000006060d7890 */ /* 0x000fe2000fffe03f */
[----:B------:R-:W-:Y:S01]  /*1cd0*/  IMAD.IADD R7, R66, 0x1, -R7 ;  /* 0x0000000142077824 */ /* 0x000fe200078e0a07 */
[----:B------:R-:W-:Y:S01]  /*1ce0*/  UIADD3 UR14, UR6, 0x400, URZ ;  /* 0x00000400060e7890 */ /* 0x000fe2000fffe03f */
[----:B------:R-:W-:Y:S01]  /*1cf0*/  LOP3.LUT R3, R3, 0x1ffffffe, RZ, 0xc0, !PT ;  /* 0x1ffffffe03037812 */ /* 0x000fe200078ec0ff */
[----:B------:R-:W-:Y:S01]  /*1d00*/  UMOV UR15, 0x40000040 ;  /* 0x40000040000f7882 */ /* 0x000fe20000000000 */
[----:B------:R-:W-:Y:S01]  /*1d10*/  UMOV UR59, 0x40000040 ;  /* 0x40000040003b7882 */ /* 0x000fe20000000000 */
[----:B------:R-:W-:Y:S01]  /*1d20*/  LEA R6, R7, R6, 0x6 ;  /* 0x0000000607067211 */ /* 0x000fe200078e30ff */
[----:B------:R-:W2:Y:S01]  /*1d30*/  LDC R9, c[0x0][0x288] ;  /* 0x0000a200ff097b82 */ /* 0x000ea20000000800 */
[----:B------:R-:W-:Y:S01]  /*1d40*/  IMAD.IADD R3, R64, 0x1, -R3 ;  /* 0x0000000140037824 */ /* 0x000fe200078e0a03 */
[----:B------:R-:W-:Y:S01]  /*1d50*/  MOV R15, UR61 ;  /* 0x0000003d000f7c02 */ /* 0x000fe20008000f00 */
[----:B------:R-:W-:Y:S01]  /*1d60*/  IMAD R7, R153, -0x50, R152 ;  /* 0xffffffb099077824 */ /* 0x000fe200078e0298 */
[----:B------:R-:W-:Y:S01]  /*1d70*/  CS2R R150, SRZ ;  /* 0x0000000000967805 */ /* 0x000fe2000001ff00 */
[----:B------:R-:W-:Y:S01]  /*1d80*/  IMAD R19, R3, 0x8, R6 ;  /* 0x0000000803137824 */ /* 0x000fe200078e0206 */
[----:B------:R-:W-:-:S02]  /*1d90*/  CS2R R148, SRZ ;  /* 0x0000000000947805 */ /* 0x000fc4000001ff00 */
[----:B------:R-:W-:Y:S02]  /*1da0*/  CS2R R146, SRZ ;  /* 0x0000000000927805 */ /* 0x000fe4000001ff00 */
[----:B------:R-:W-:Y:S01]  /*1db0*/  IADD3 R7, R7, 0x50, RZ ;  /* 0x0000005007077810 */ /* 0x000fe20007ffe0ff */
[----:B0-----:R-:W-:Y:S01]  /*1dc0*/  @P2 IMAD.HI.U32 R3, R19, R8, RZ ;  /* 0x0000000813032227 */ /* 0x001fe200078e00ff */
[----:B------:R-:W-:Y:S02]  /*1dd0*/  CS2R R144, SRZ ;  /* 0x0000000000907805 */ /* 0x000fe4000001ff00 */
[----:B------:R-:W-:Y:S02]  /*1de0*/  CS2R R142, SRZ ;  /* 0x00000000008e7805 */ /* 0x000fe4000001ff00 */
[----:B------:R-:W-:Y:S01]  /*1df0*/  CS2R R140, SRZ ;  /* 0x00000000008c7805 */ /* 0x000fe2000001ff00 */
[----:B------:R-:W-:Y:S01]  /*1e00*/  IMAD.MOV.U32 R6, RZ, RZ, R19 ;  /* 0x000000ffff067224 */ /* 0x000fe200078e0013 */
[----:B-1----:R-:W-:-:S02]  /*1e10*/  @P2 SHF.R.U32.HI R6, RZ, R20, R3 ;  /* 0x00000014ff062219 */ /* 0x002fc40000011603 */
[----:B------:R-:W-:Y:S02]  /*1e20*/  CS2R R138, SRZ ;  /* 0x00000000008a7805 */ /* 0x000fe4000001ff00 */
[----:B------:R-:W-:Y:S02]  /*1e30*/  LOP3.LUT R3, R2, 0x7ffffffc, RZ, 0xc0, !PT ;  /* 0x7ffffffc02037812 */ /* 0x000fe400078ec0ff */
[----:B------:R-:W-:Y:S02]  /*1e40*/  CS2R R136, SRZ ;  /* 0x0000000000887805 */ /* 0x000fe4000001ff00 */
[----:B------:R-:W-:Y:S01]  /*1e50*/  CS2R R134, SRZ ;  /* 0x0000000000867805 */ /* 0x000fe2000001ff00 */
[----:B------:R-:W0:Y:S01]  /*1e60*/  SHFL.IDX PT, R8, R6, 0x1, 0x1c1f ;  /* 0x003c1f0006087f89 */ /* 0x000e2200000e0000 */
[----:B------:R-:W-:Y:S01]  /*1e70*/  CS2R R132, SRZ ;  /* 0x0000000000847805 */ /* 0x000fe2000001ff00 */
[----:B------:R-:W-:Y:S01]  /*1e80*/  IMAD.IADD R20, R0, 0x1, -R3 ;  /* 0x0000000100147824 */ /* 0x000fe200078e0a03 */
[----:B------:R-:W-:-:S02]  /*1e90*/  CS2R R130, SRZ ;  /* 0x0000000000827805 */ /* 0x000fc4000001ff00 */
[----:B------:R-:W-:Y:S02]  /*1ea0*/  CS2R R128, SRZ ;  /* 0x0000000000807805 */ /* 0x000fe4000001ff00 */
[----:B------:R-:W-:Y:S01]  /*1eb0*/  CS2R R126, SRZ ;  /* 0x00000000007e7805 */ /* 0x000fe2000001ff00 */
[----:B------:R-:W-:Y:S01]  /*1ec0*/  IMAD R7, R20, -0x2, R7 ;  /* 0xfffffffe14077824 */ /* 0x000fe200078e0207 */
        /* <DEDUP_REMOVED lines=16> */
[----:B------:R-:W-:-:S02]  /*1fd0*/  WARPGROUP.DEPBAR.LE gsb0, 0x0 ;  /* 0x00008000000079c5 */ /* 0x000fc40000010000 */
[----:B------:R-:W-:Y:S01]  /*1fe0*/  WARPGROUP.ARRIVE ;  /* 0x00000000000079c5 */ /* 0x000fe20000000000 */
[----:B------:R-:W-:-:S05]  /*1ff0*/  CS2R R92, SRZ ;  /* 0x00000000005c7805 */ /* 0x000fca000001ff00 */
        /* <DEDUP_REMOVED lines=435> */
[----:B------:R-:W-:Y:S01]  /*3b30*/  MUFU.TANH R14, R56 ;  /* 0x00000038000e7308 */ /* 0x000fe20000002400 */
[----:B------:R-:W-:Y:S01]  /*3b40*/  HGMMA.64x16x16.F32 R48, gdesc[UR56], R48, gsb0 ;  /* 0x00200000383079f0 */ /* 0x000fe20008000830 */
[----:B------:R-:W-:Y:S01]  /*3b50*/  UIADD3 UR58, UR61, 0x886, URZ ;  /* 0x000008863d3a7890 */ /* 0x000fe2000fffe03f */
[----:B------:R-:W-:Y:S01]  /*3b60*/  FMUL.FTZ R63, R63, UR6 ;  /* 0x000000063f3f7c20 */ /* 0x000fe20008410000 */
[----:B------:R-:W-:Y:S01]  /*3b70*/  UMOV UR56, UR14 ;  /* 0x0000000e00387c82 */ /* 0x000fe20008000000 */
[----:B------:R-:W-:Y:S01]  /*3b80*/  UMOV UR57, UR15 ;  /* 0x0000000f00397c82 */ /* 0x000fe20008000000 */
[----:B------:R-:W-:Y:S01]  /*3b90*/  UMOV UR59, 0x40000040 ;  /* 0x40000040003b7882 */ /* 0x000fe20000000000 */
[----:B------:R-:W-:Y:S01]  /*3ba0*/  FMUL.FTZ R60, R60, UR6 ;  /* 0x000000063c3c7c20 */ /* 0x000fe20008410000 */
[----:B------:R-:W-:Y:S01]  /*3bb0*/  MUFU.TANH R58, R58 ;  /* 0x0000003a003a7308 */ /* 0x000fe20000002400 */
[----:B------:R-:W-:Y:S01]  /*3bc0*/  FMUL.FTZ R57, R57, UR6 ;  /* 0x0000000639397c20 */ /* 0x000fe20008410000 */
[----:B------:R-:W-:-:S06]  /*3bd0*/  FMUL.FTZ R61, R61, UR6 ;  /* 0x000000063d3d7c20 */ /* 0x000fcc0008410000 */
[----:B------:R-:W1:Y:S08]  /*3be0*/  MUFU.TANH R21, R59 ;  /* 0x0000003b00157308 */ /* 0x000e700000002400 */
        /* <DEDUP_REMOVED lines=8> */
[----:B------:R-:W-:Y:S01]  /*3c70*/  FMUL.FTZ R54, R54, UR6 ;  /* 0x0000000636367c20 */ /* 0x000fe20008410000 */
[----:B------:R-:W-:Y:S01]  /*3c80*/  FMUL.FTZ R55, R55, UR6 ;  /* 0x0000000637377c20 */ /* 0x000fe20008410000 */
[----:B------:R3:W4:Y:S01]  /*3c90*/  MUFU.TANH R56, R50 ;  /* 0x0000003200387308 */ /* 0x0007220000002400 */
[----:B------:R-:W-:Y:S01]  /*3ca0*/  HGMMA.64x16x16.F32 R40, gdesc[UR56], R40, gsb0 ;  /* 0x00200000382879f0 */ /* 0x000fe20008000828 */
[----:B------:R-:W-:Y:S01]  /*3cb0*/  UIADD3 UR58, UR61, 0x906, URZ ;  /* 0x000009063d3a7890 */ /* 0x000fe2000fffe03f */
[----:B------:R-:W-:Y:S01]  /*3cc0*/  FMUL.FTZ R48, R48, UR6 ;  /* 0x0000000630307c20 */ /* 0x000fe20008410000 */
[----:B------:R-:W-:Y:S01]  /*3cd0*/  UMOV UR56, UR14 ;  /* 0x0000000e00387c82 */ /* 0x000fe20008000000 */
[----:B------:R-:W-:Y:S01]  /*3ce0*/  UMOV UR57, UR15 ;  /* 0x0000000f00397c82 */ /* 0x000fe20008000000 */
[----:B------:R-:W-:Y:S01]  /*3cf0*/  UMOV UR59, 0x40000040 ;  /* 0x40000040003b7882 */ /* 0x000fe20000000000 */
[----:B------:R-:W-:Y:S01]  /*3d00*/  FMUL.FTZ R49, R49, UR6 ;  /* 0x0000000631317c20 */ /* 0x000fe20008410000 */
[----:B------:R-:W5:Y:S01]  /*3d10*/  MUFU.TANH R51, R51 ;  /* 0x0000003300337308 */ /* 0x000f620000002400 */
[----:B---3--:R-:W-:-:S02]  /*3d20*/  IMAD.MOV.U32 R50, RZ, RZ, -0x50 ;  /* 0xffffffb0ff327424 */ /* 0x008fc400078e00ff */
[----:B------:R-:W-:Y:S01]  /*3d30*/  FMUL.FTZ R52, R52, UR6 ;  /* 0x0000000634347c20 */ /* 0x000fe20008410000 */
[----:B------:R-:W-:Y:S01]  /*3d40*/  FMUL.FTZ R53, R53, UR6 ;  /* 0x0000000635357c20 */ /* 0x000fe20008410000 */
[----:B------:R-:W-:-:S03]  /*3d50*/  IMAD R3, R153, R50, 0x51 ;  /* 0x0000005199037424 */ /* 0x000fc600078e0232 */
[----:B------:R4:W3:Y:S01]  /*3d60*/  MUFU.TANH R59, R54 ;  /* 0x00000036003b7308 */ /* 0x0008e20000002400 */
[----:B------:R-:W-:-:S05]  /*3d70*/  IMAD R3, R20, -0x2, R3 ;  /* 0xfffffffe14037824 */ /* 0x000fca00078e0203 */
[----:B--2---:R-:W-:Y:S02]  /*3d80*/  IADD3 R0, R3, -R9, R152 ;  /* 0x8000000903007210 */ /* 0x004fe40007ffe098 */
[----:B------:R-:W2:Y:S02]  /*3d90*/  MUFU.TANH R55, R55 ;  /* 0x0000003700377308 */ /* 0x000ea40000002400 */
[----:B0-----:R-:W-:-:S04]  /*3da0*/  VIADDMNMX R8, R8, R0, R7, PT ;  /* 0x0000000008087246 */ /* 0x001fc80003800107 */
[C---:B------:R-:W-:Y:S02]  /*3db0*/  ISETP.GT.AND P3, PT, R8.reuse, RZ, PT ;  /* 0x000000ff0800720c */ /* 0x040fe40003f64270 */
[C---:B------:R-:W-:Y:S01]  /*3dc0*/  ISETP.GT.AND P4, PT, R8.reuse, 0x1, PT ;  /* 0x000000010800780c */ /* 0x040fe20003f84270 */
[----:B------:R-:W-:Y:S01]  /*3dd0*/  MUFU.TANH R61, R61 ;  /* 0x0000003d003d7308 */ /* 0x000fe20000002400 */
[C---:B------:R-:W-:Y:S02]  /*3de0*/  ISETP.GT.AND P5, PT, R8.reuse, 0x8, PT ;  /* 0x000000080800780c */ /* 0x040fe40003fa4270 */
[----:B-1----:R-:W-:Y:S02]  /*3df0*/  FSEL R21, R21, -INF , P4 ;  /* 0xff80000015157808 */ /* 0x002fe40002000000 */
[----:B------:R-:W-:-:S03]  /*3e00*/  ISETP.GT.AND P4, PT, R8, 0x10, PT ;  /* 0x000000100800780c */ /* 0x000fc60003f84270 */
[----:B------:R-:W-:Y:S01]  /*3e10*/  MUFU.TANH R48, R48 ;  /* 0x0000003000307308 */ /* 0x000fe20000002400 */
[----:B----4-:R-:W-:Y:S02]  /*3e20*/  FSEL R54, R56, -INF , P4 ;  /* 0xff80000038367808 */ /* 0x010fe40002000000 */
[----:B------:R-:W-:-:S05]  /*3e30*/  ISETP.GT.AND P4, PT, R8, 0x18, PT ;  /* 0x000000180800780c */ /* 0x000fca0003f84270 */
[----:B------:R-:W-:Y:S01]  /*3e40*/  MUFU.TANH R52, R52 ;  /* 0x0000003400347308 */ /* 0x000fe20000002400 */
[----:B------:R-:W-:Y:S02]  /*3e50*/  WARPGROUP.DEPBAR.LE gsb0, 0x0 ;  /* 0x00008000000079c5 */ /* 0x000fe40000010000 */
[----:B------:R-:W-:Y:S01]  /*3e60*/  WARPGROUP.ARRIVE ;  /* 0x00000000000079c5 */ /* 0x000fe20000000000 */
[----:B------:R-:W-:Y:S01]  /*3e70*/  FMUL.FTZ R42, R42, UR6 ;  /* 0x000000062a2a7c20 */ /* 0x000fe20008410000 */
[----:B------:R-:W-:Y:S01]  /*3e80*/  FMUL.FTZ R46, R46, UR6 ;  /* 0x000000062e2e7c20 */ /* 0x000fe20008410000 */
[----:B------:R-:W-:Y:S01]  /*3e90*/  FMUL.FTZ R43, R43, UR6 ;  /* 0x000000062b2b7c20 */ /* 0x000fe20008410000 */
[----:B------:R-:W-:Y:S01]  /*3ea0*/  FMUL.FTZ R47, R47, UR6 ;  /* 0x000000062f2f7c20 */ /* 0x000fe20008410000 */
[----:B------:R0:W1:Y:S01]  /*3eb0*/  MUFU.TANH R64, R42 ;  /* 0x0000002a00407308 */ /* 0x0000620000002400 */
[----:B------:R-:W-:Y:S01]  /*3ec0*/  HGMMA.64x16x16.F32 R32, gdesc[UR56], R32, gsb0 ;  /* 0x00200000382079f0 */ /* 0x000fe20008000820 */
[----:B------:R-:W-:Y:S01]  /*3ed0*/  UIADD3 UR58, UR61, 0x986, URZ ;  /* 0x000009863d3a7890 */ /* 0x000fe2000fffe03f */
[----:B------:R-:W-:Y:S01]  /*3ee0*/  FMUL.FTZ R40, R40, UR6 ;  /* 0x0000000628287c20 */ /* 0x000fe20008410000 */
[----:B------:R-:W-:Y:S01]  /*3ef0*/  UMOV UR56, UR14 ;  /* 0x0000000e00387c82 */ /* 0x000fe20008000000 */
[----:B------:R-:W-:Y:S01]  /*3f00*/  UMOV UR57, UR15 ;  /* 0x0000000f00397c82 */ /* 0x000fe20008000000 */
[----:B------:R-:W-:Y:S01]  /*3f10*/  UMOV UR59, 0x40000040 ;  /* 0x40000040003b7882 */ /* 0x000fe20000000000 */
[----:B------:R-:W-:Y:S01]  /*3f20*/  FMUL.FTZ R41, R41, UR6 ;  /* 0x0000000629297c20 */ /* 0x000fe20008410000 */
[----:B------:R4:W-:Y:S01]  /*3f30*/  MUFU.TANH R66, R46 ;  /* 0x0000002e00427308 */ /* 0x0009e20000002400 */
[----:B0-----:R-:W-:Y:S01]  /*3f40*/  FSEL R42, R58, -INF , P3 ;  /* 0xff8000003a2a7808 */ /* 0x001fe20001800000 */
[----:B------:R-:W-:Y:S01]  /*3f50*/  FMUL.FTZ R44, R44, UR6 ;  /* 0x000000062c2c7c20 */ /* 0x000fe20008410000 */
[----:B------:R-:W-:Y:S01]  /*3f60*/  ISETP.GT.AND P3, PT, R8, 0x9, PT ;  /* 0x000000090800780c */ /* 0x000fe20003f64270 */
[----:B------:R-:W-:Y:S01]  /*3f70*/  FMUL.FTZ R45, R45, UR6 ;  /* 0x000000062d2d7c20 */ /* 0x000fe20008410000 */
[----:B------:R-:W-:Y:S01]  /*3f80*/  FMNMX.FTZ R3, R42, R21, !PT ;  /* 0x000000152a037209 */ /* 0x000fe20007810000 */
[----:B------:R-:W-:Y:S01]  /*3f90*/  UMOV UR61, URZ ;  /* 0x0000003f003d7c82 */ /* 0x000fe20008000000 */
[----:B------:R-:W-:Y:S01]  /*3fa0*/  FSEL R50, R63, -INF , P3 ;  /* 0xff8000003f327808 */ /* 0x000fe20001800000 */
[----:B------:R-:W0:Y:S01]  /*3fb0*/  MUFU.TANH R43, R43 ;  /* 0x0000002b002b7308 */ /* 0x000e220000002400 */
[----:B----4-:R-:W-:-:S02]  /*3fc0*/  FSEL R46, R62, -INF , P5 ;  /* 0xff8000003e2e7808 */ /* 0x010fc40002800000 */
[----:B------:R-:W-:Y:S02]  /*3fd0*/  ISETP.GT.AND P3, PT, R8, 0x11, PT ;  /* 0x000000110800780c */ /* 0x000fe40003f64270 */
[----:B------:R-:W-:Y:S02]  /*3fe0*/  FMNMX.FTZ R3, R46, R3, !PT ;  /* 0x000000032e037209 */ /* 0x000fe40007810000 */
[----:B-----5:R-:W-:Y:S01]  /*3ff0*/  FSEL R56, R51, -INF , P3 ;  /* 0xff80000033387808 */ /* 0x020fe20001800000 */
[----:B------:R-:W4:Y:S01]  /*4000*/  MUFU.TANH R47, R47 ;  /* 0x0000002f002f7308 */ /* 0x000f220000002400 */
[----:B------:R-:W-:Y:S02]  /*4010*/  FMNMX.FTZ R3, R50, R3, !PT ;  /* 0x0000000332037209 */ /* 0x000fe40007810000 */
[----:B------:R-:W-:Y:S02]  /*4020*/  ISETP.GT.AND P3, PT, R8, 0x19, PT ;  /* 0x000000190800780c */ /* 0x000fe40003f64270 */
[----:B------:R-:W-:-:S02]  /*4030*/  FMNMX.FTZ R3, R54, R3, !PT ;  /* 0x0000000336037209 */ /* 0x000fc40007810000 */
[----:B---3--:R-:W-:Y:S01]  /*4040*/  FSEL R58, R59, -INF , P4 ;  /* 0xff8000003b3a7808 */ /* 0x008fe20002000000 */
[----:B------:R-:W-:Y:S01]  /*4050*/  MUFU.TANH R40, R40 ;  /* 0x0000002800287308 */ /* 0x000fe20000002400 */
[----:B------:R-:W-:Y:S02]  /*4060*/  FMNMX.FTZ R3, R56, R3, !PT ;  /* 0x0000000338037209 */ /* 0x000fe40007810000 */
[----:B------:R-:W-:Y:S02]  /*4070*/  ISETP.GT.AND P4, PT, R8, 0x20, PT ;  /* 0x000000200800780c */ /* 0x000fe40003f84270 */
[----:B--2---:R-:W-:Y:S02]  /*4080*/  FSEL R60, R55, -INF , P3 ;  /* 0xff800000373c7808 */ /* 0x004fe40001800000 */
[----:B------:R-:W-:Y:S01]  /*4090*/  FMNMX.FTZ R3, R58, R3, !PT ;  /* 0x000000033a037209 */ /* 0x000fe20007810000 */
[----:B------:R-:W-:Y:S01]  /*40a0*/  MUFU.TANH R41, R41 ;  /* 0x0000002900297308 */ /* 0x000fe20000002400 */
[----:B------:R-:W-:-:S02]  /*40b0*/  ISETP.GT.AND P3, PT, R8, 0x21, PT ;  /* 0x000000210800780c */ /* 0x000fc40003f64270 */
[----:B-1----:R-:W-:Y:S02]  /*40c0*/  FSEL R62, R64, -INF , P4 ;  /* 0xff800000403e7808 */ /* 0x002fe40002000000 */
[----:B------:R-:W-:Y:S02]  /*40d0*/  FMNMX.FTZ R3, R60, R3, !PT ;  /* 0x000000033c037209 */ /* 0x000fe40007810000 */
[----:B------:R-:W-:Y:S01]  /*40e0*/  ISETP.GT.AND P4, PT, R8, 0x28, PT ;  /* 0x000000280800780c */ /* 0x000fe20003f84270 */
[----:B------:R-:W-:Y:S01]  /*40f0*/  MUFU.TANH R45, R45 ;  /* 0x0000002d002d7308 */ /* 0x000fe20000002400 */
[----:B0-----:R-:W-:Y:S02]  /*4100*/  FSEL R64, R43, -INF , P3 ;  /* 0xff8000002b407808 */ /* 0x001fe40001800000 */
[----:B------:R-:W-:Y:S01]  /*4110*/  FMNMX.FTZ R3, R62, R3, !PT ;  /* 0x000000033e037209 */ /* 0x000fe20007810000 */
[----:B------:R-:W-:Y:S02]  /*4120*/  WARPGROUP.DEPBAR.LE gsb0, 0x0 ;  /* 0x00008000000079c5 */ /* 0x000fe40000010000 */
[----:B------:R-:W-:Y:S01]  /*4130*/  WARPGROUP.ARRIVE ;  /* 0x00000000000079c5 */ /* 0x000fe20000000000 */
[----:B------:R-:W-:Y:S01]  /*4140*/  FMUL.FTZ R34, R34, UR6 ;  /* 0x0000000622227c20 */ /* 0x000fe20008410000 */
[----:B------:R-:W-:Y:S01]  /*4150*/  FMUL.FTZ R35, R35, UR6 ;  /* 0x0000000623237c20 */ /* 0x000fe20008410000 */
[----:B------:R-:W-:Y:S01]  /*4160*/  FMUL.FTZ R38, R38, UR6 ;  /* 0x0000000626267c20 */ /* 0x000fe20008410000 */
[----:B------:R-:W-:Y:S01]  /*4170*/  FMUL.FTZ R39, R39, UR6 ;  /* 0x0000000627277c20 */ /* 0x000fe20008410000 */
[----:B------:R-:W-:Y:S01]  /*4180*/  ISETP.GT.AND P3, PT, R8, 0x29, PT ;  /* 0x000000290800780c */ /* 0x000fe20003f64270 */
[----:B------:R-:W-:Y:S01]  /*4190*/  HGMMA.64x16x16.F32 R24, gdesc[UR56], R24, gsb0 ;  /* 0x00200000381879f0 */ /* 0x000fe20008000818 */
[----:B------:R-:W0:Y:S01]  /*41a0*/  MUFU.TANH R34, R34 ;  /* 0x0000002200227308 */ /* 0x000e220000002400 */
[----:B------:R-:W-:Y:S01]  /*41b0*/  FSEL R66, R66, -INF , P4 ;  /* 0xff80000042427808 */ /* 0x000fe20002000000 */
[----:B------:R-:W-:Y:S01]  /*41c0*/  FMUL.FTZ R32, R32, UR6 ;  /* 0x0000000620207c20 */ /* 0x000fe20008410000 */
[----:B------:R-:W-:Y:S01]  /*41d0*/  FMNMX.FTZ R3, R64, R3, !PT ;  /* 0x0000000340037209 */ /* 0x000fe20007810000 */
[----:B------:R-:W-:Y:S01]  /*41e0*/  FMUL.FTZ R33, R33, UR6 ;  /* 0x0000000621217c20 */ /* 0x000fe20008410000 */
[----:B------:R-:W-:Y:S01]  /*41f0*/  ISETP.GT.AND P4, PT, R8, 0x30, PT ;  /* 0x000000300800780c */ /* 0x000fe20003f84270 */
[----:B------:R-:W-:Y:S01]  /*4200*/  FMUL.FTZ R36, R36, UR6 ;  /* 0x0000000624247c20 */ /* 0x000fe20008410000 */
[----:B----4-:R-:W-:Y:S01]  /*4210*/  FSEL R68, R47, -INF , P3 ;  /* 0xff8000002f447808 */ /* 0x010fe20001800000 */
[----:B------:R-:W1:Y:S01]  /*4220*/  MUFU.TANH R35, R35 ;  /* 0x0000002300237308 */ /* 0x000e620000002400 */
[----:B------:R-:W-:Y:S01]  /*4230*/  FMNMX.FTZ R3, R66, R3, !PT ;  /* 0x0000000342037209 */ /* 0x000fe20007810000 */
[----:B------:R-:W-:Y:S01]  /*4240*/  FMUL.FTZ R37, R37, UR6 ;  /* 0x0000000625257c20 */ /* 0x000fe20008410000 */
[----:B------:R-:W-:-:S02]  /*4250*/  ISETP.GT.AND P3, PT, R8, 0x31, PT ;  /* 0x000000310800780c */ /* 0x000fc40003f64270 */
[----:B------:R-:W-:-:S03]  /*4260*/  FMNMX.FTZ R3, R68, R3, !PT ;  /* 0x0000000344037209 */ /* 0x000fc60007810000 */
[----:B------:R-:W2:Y:S01]  /*4270*/  MUFU.TANH R38, R38 ;  /* 0x0000002600267308 */ /* 0x000ea20000002400 */
[----:B0-----:R-:W-:Y:S02]  /*4280*/  FSEL R70, R34, -INF , P4 ;  /* 0xff80000022467808 */ /* 0x001fe40002000000 */
[----:B------:R-:W-:Y:S02]  /*4290*/  ISETP.GT.AND P4, PT, R8, 0x38, PT ;  /* 0x000000380800780c */ /* 0x000fe40003f84270 */
[----:B------:R-:W-:-:S03]  /*42a0*/  FMNMX.FTZ R3, R70, R3, !PT ;  /* 0x0000000346037209 */ /* 0x000fc60007810000 */
[----:B------:R-:W0:Y:S01]  /*42b0*/  MUFU.TANH R39, R39 ;  /* 0x0000002700277308 */ /* 0x000e220000002400 */
[----:B-1----:R-:W-:Y:S02]  /*42c0*/  FSEL R72, R35, -INF , P3 ;  /* 0xff80000023487808 */ /* 0x002fe40001800000 */
[----:B------:R-:W-:Y:S02]  /*42d0*/  ISETP.GT.AND P3, PT, R8, 0x39, PT ;  /* 0x000000390800780c */ /* 0x000fe40003f64270 */
[----:B------:R-:W-:-:S03]  /*42e0*/  FMNMX.FTZ R3, R72, R3, !PT ;  /* 0x0000000348037209 */ /* 0x000fc60007810000 */
[----:B------:R-:W-:Y:S01]  /*42f0*/  MUFU.TANH R34, R53 ;  /* 0x0000003500227308 */ /* 0x000fe20000002400 */
[----:B--2---:R-:W-:Y:S02]  /*4300*/  FSEL R74, R38, -INF , P4 ;  /* 0xff800000264a7808 */ /* 0x004fe40002000000 */
[----:B------:R-:W-:Y:S02]  /*4310*/  ISETP.GT.AND P4, PT, R8, 0x40, PT ;  /* 0x000000400800780c */ /* 0x000fe40003f84270 */
[----:B------:R-:W-:-:S03]  /*4320*/  FMNMX.FTZ R3, R74, R3, !PT ;  /* 0x000000034a037209 */ /* 0x000fc60007810000 */
[----:B------:R-:W-:Y:S01]  /*4330*/  MUFU.TANH R38, R44 ;  /* 0x0000002c00267308 */ /* 0x000fe20000002400 */
[----:B0-----:R-:W-:Y:S02]  /*4340*/  FSEL R76, R39, -INF , P3 ;  /* 0xff800000274c7808 */ /* 0x001fe40001800000 */
[----:B------:R-:W-:Y:S02]  /*4350*/  ISETP.GT.AND P3, PT, R8, 0x41, PT ;  /* 0x000000410800780c */ /* 0x000fe40003f64270 */
[----:B------:R-:W-:-:S03]  /*4360*/  FMNMX.FTZ R3, R76, R3, !PT ;  /* 0x000000034c037209 */ /* 0x000fc60007810000 */
[----:B------:R-:W-:Y:S01]  /*4370*/  MUFU.TANH R33, R33 ;  /* 0x0000002100217308 */ /* 0x000fe20000002400 */
[----:B------:R-:W-:Y:S02]  /*4380*/  WARPGROUP.DEPBAR.LE gsb0, 0x0 ;  /* 0x00008000000079c5 */ /* 0x000fe40000010000 */
[----:B------:R-:W-:Y:S01]  /*4390*/  FMUL.FTZ R26, R26, UR6 ;  /* 0x000000061a1a7c20 */ /* 0x000fe20008410000 */
[----:B------:R-:W-:Y:S01]  /*43a0*/  FMUL.FTZ R27, R27, UR6 ;  /* 0x000000061b1b7c20 */ /* 0x000fe20008410000 */
[----:B------:R-:W-:Y:S01]  /*43b0*/  FMUL.FTZ R30, R30, UR6 ;  /* 0x000000061e1e7c20 */ /* 0x000fe20008410000 */
[----:B------:R-:W-:Y:S01]  /*43c0*/  FMUL.FTZ R31, R31, UR6 ;  /* 0x000000061f1f7c20 */ /* 0x000fe20008410000 */
[----:B------:R-:W-:Y:S01]  /*43d0*/  FMUL.FTZ R24, R24, UR6 ;  /* 0x0000000618187c20 */ /* 0x000fe20008410000 */
[----:B------:R-:W-:Y:S01]  /*43e0*/  FMUL.FTZ R25, R25, UR6 ;  /* 0x0000000619197c20 */ /* 0x000fe20008410000 */
[----:B------:R-:W0:Y:S01]  /*43f0*/  MUFU.TANH R26, R26 ;  /* 0x0000001a001a7308 */ /* 0x000e220000002400 */
[----:B------:R-:W-:Y:S01]  /*4400*/  FMUL.FTZ R28, R28, UR6 ;  /* 0x000000061c1c7c20 */ /* 0x000fe20008410000 */
[----:B------:R-:W-:Y:S01]  /*4410*/  FMUL.FTZ R29, R29, UR6 ;  /* 0x000000061d1d7c20 */ /* 0x000fe20008410000 */
[----:B------:R-:W-:-:S05]  /*4420*/  ULDC UR6, c[0x0][0x988] ;  /* 0x0002620000067ab9 */ /* 0x000fca0000000800 */
[----:B------:R-:W1:Y:S08]  /*4430*/  MUFU.TANH R27, R27 ;  /* 0x0000001b001b7308 */ /* 0x000e700000002400 */
[----:B------:R-:W2:Y:S01]  /*4440*/  MUFU.TANH R30, R30 ;  /* 0x0000001e001e7308 */ /* 0x000ea20000002400 */
[----:B0-----:R-:W-:Y:S02]  /*4450*/  FSEL R78, R26, -INF , P4 ;  /* 0xff8000001a4e7808 */ /* 0x001fe40002000000 */
[----:B------:R-:W-:-:S02]  /*4460*/  ISETP.GT.AND P4, PT, R8, 0x48, PT ;  /* 0x000000480800780c */ /* 0x000fc40003f84270 */
[----:B------:R-:W-:-:S03]  /*4470*/  FMNMX.FTZ R3, R78, R3, !PT ;  /* 0x000000034e037209 */ /* 0x000fc60007810000 */
[----:B------:R-:W0:Y:S01]  /*4480*/  MUFU.TANH R31, R31 ;  /* 0x0000001f001f7308 */ /* 0x000e220000002400 */
[----:B-1----:R-:W-:Y:S02]  /*4490*/  FSEL R80, R27, -INF , P3 ;  /* 0xff8000001b507808 */ /* 0x002fe40001800000 */
[----:B------:R-:W-:Y:S02]  /*44a0*/  ISETP.GT.AND P3, PT, R8, 0x49, PT ;  /* 0x000000490800780c */ /* 0x000fe40003f64270 */
[----:B------:R-:W-:-:S03]  /*44b0*/  FMNMX.FTZ R3, R80, R3, !PT ;  /* 0x0000000350037209 */ /* 0x000fc60007810000 */
[----:B------:R1:W-:Y:S01]  /*44c0*/  MUFU.TANH R39, R24 ;  /* 0x0000001800277308 */ /* 0x0003e20000002400 */
[----:B--2---:R-:W-:-:S04]  /*44d0*/  FSEL R82, R30, -INF , P4 ;  /* 0xff8000001e527808 */ /* 0x004fc80002000000 */
[----:B------:R-:W-:-:S03]  /*44e0*/  FMNMX.FTZ R3, R82, R3, !PT ;  /* 0x0000000352037209 */ /* 0x000fc60007810000 */
[----:B------:R-:W2:Y:S01]  /*44f0*/  MUFU.TANH R30, R49 ;  /* 0x00000031001e7308 */ /* 0x000ea20000002400 */
[----:B0-----:R-:W-:-:S04]  /*4500*/  FSEL R84, R31, -INF , P3 ;  /* 0xff8000001f547808 */ /* 0x001fc80001800000 */
[----:B------:R-:W-:-:S03]  /*4510*/  FMNMX.FTZ R3, R84, R3, !PT ;  /* 0x0000000354037209 */ /* 0x000fc60007810000 */
[----:B------:R0:W3:Y:S02]  /*4520*/  MUFU.TANH R31, R32 ;  /* 0x00000020001f7308 */ /* 0x0000e40000002400 */
[----:B------:R-:W4:Y:S06]  /*4530*/  SHFL.BFLY PT, R2, R3, 0x2, 0x1f ;  /* 0x0c401f0003027f89 */ /* 0x000f2c00000e0000 */
[----:B------:R5:W-:Y:S08]  /*4540*/  MUFU.TANH R47, R28 ;  /* 0x0000001c002f7308 */ /* 0x000bf00000002400 */
[----:B------:R3:W3:Y:S08]  /*4550*/  MUFU.TANH R35, R36 ;  /* 0x0000002400237308 */ /* 0x0006f00000002400 */
[----:B------:R-:W3:Y:S01]  /*4560*/  MUFU.TANH R37, R37 ;  /* 0x0000002500257308 */ /* 0x000ee20000002400 */
[----:B----4-:R-:W-:-:S02]  /*4570*/  FMNMX.FTZ R8, R3, R2, !PT ;  /* 0x0000000203087209 */ /* 0x010fc40007810000 */
[----:B------:R-:W4:Y:S04]  /*4580*/  SHFL.IDX PT, R2, R6, RZ, 0x1c1f ;  /* 0x001c1fff06027589 */ /* 0x000f2800000e0000 */
[----:B------:R-:W1:Y:S01]  /*4590*/  SHFL.BFLY PT, R3, R8, 0x1, 0x1f ;  /* 0x0c201f0008037f89 */ /* 0x000e6200000e0000 */
[----:B------:R3:W3:Y:S08]  /*45a0*/  MUFU.TANH R43, R25 ;  /* 0x00000019002b7308 */ /* 0x0006f00000002400 */
[----:B------:R-:W3:Y:S01]  /*45b0*/  MUFU.TANH R29, R29 ;  /* 0x0000001d001d7308 */ /* 0x000ee20000002400 */
[----:B----4-:R-:W-:-:S04]  /*45c0*/  VIADDMNMX R2, R2, R0, R7, PT ;  /* 0x0000000002027246 */ /* 0x010fc80003800107 */
[C---:B------:R-:W-:Y:S02]  /*45d0*/  ISETP.GT.AND P3, PT, R2.reuse, RZ, PT ;  /* 0x000000ff0200720c */ /* 0x040fe40003f64270 */
[----:B------:R-:W-:Y:S02]  /*45e0*/  ISETP.GT.AND P5, PT, R2, 0x1, PT ;  /* 0x000000010200780c */ /* 0x000fe40003fa4270 */
[----:B-1----:R-:W-:Y:S01]  /*45f0*/  FMNMX.FTZ R6, R8, R3, !PT ;  /* 0x0000000308067209 */ /* 0x002fe20007810000 */
[----:B------:R-:W-:Y:S01]  /*4600*/  IMAD.U32 R3, RZ, RZ, UR6 ;  /* 0x00000006ff037e24 */ /* 0x000fe2000f8e00ff */
[----:B------:R-:W-:Y:S02]  /*4610*/  ISETP.GT.AND P4, PT, R2, 0x8, PT ;  /* 0x000000080200780c */ /* 0x000fe40003f84270 */
[----:B------:R-:W-:Y:S01]  /*4620*/  FSEL R0, R14, -INF , P3 ;  /* 0xff8000000e007808 */ /* 0x000fe20001800000 */
[----:B------:R-:W-:Y:S01]  /*4630*/  FMUL.FTZ R27, R6, R3 ;  /* 0x00000003061b7220 */ /* 0x000fe20000410000 */
[----:B------:R-:W-:-:S02]  /*4640*/  FSEL R8, R57, -INF , P5 ;  /* 0xff80000039087808 */ /* 0x000fc40002800000 */
[----:B------:R-:W-:Y:S02]  /*4650*/  ISETP.GT.AND P5, PT, R2, 0x9, PT ;  /* 0x000000090200780c */ /* 0x000fe40003fa4270 */
[----:B------:R-:W-:Y:S02]  /*4660*/  FSEL R14, R65, -INF , P4 ;  /* 0xff800000410e7808 */ /* 0x000fe40002000000 */
[----:B------:R-:W-:Y:S02]  /*4670*/  FMNMX.FTZ R7, R0, R8, !PT ;  /* 0x0000000800077209 */ /* 0x000fe40007810000 */
[----:B------:R-:W-:Y:S02]  /*4680*/  ISETP.GT.AND P3, PT, R2, 0x10, PT ;  /* 0x000000100200780c */ /* 0x000fe40003f64270 */
[----:B------:R-:W-:Y:S02]  /*4690*/  FSEL R26, R61, -INF , P5 ;  /* 0xff8000003d1a7808 */ /* 0x000fe40002800000 */
[----:B------:R-:W-:-:S02]  /*46a0*/  FMNMX.FTZ R7, R14, R7, !PT ;  /* 0x000000070e077209 */ /* 0x000fc40007810000 */
[----:B------:R-:W-:Y:S02]  /*46b0*/  ISETP.GT.AND P6, PT, R2, 0x11, PT ;  /* 0x000000110200780c */ /* 0x000fe40003fc4270 */
[----:B------:R-:W-:Y:S02]  /*46c0*/  FSEL R24, R48, -INF , P3 ;  /* 0xff80000030187808 */ /* 0x000fe40001800000 */
[----:B------:R-:W-:Y:S02]  /*46d0*/  FMNMX.FTZ R7, R26, R7, !PT ;  /* 0x000000071a077209 */ /* 0x000fe40007810000 */
[----:B------:R-:W-:Y:S02]  /*46e0*/  ISETP.GT.AND P4, PT, R2, 0x18, PT ;  /* 0x000000180200780c */ /* 0x000fe40003f84270 */
[----:B--2---:R-:W-:Y:S02]  /*46f0*/  FSEL R30, R30, -INF , P6 ;  /* 0xff8000001e1e7808 */ /* 0x004fe40003000000 */
[----:B------:R-:W-:-:S02]  /*4700*/  FMNMX.FTZ R7, R24, R7, !PT ;  /* 0x0000000718077209 */ /* 0x000fc40007810000 */
[----:B------:R-:W-:Y:S02]  /*4710*/  ISETP.GT.AND P5, PT, R2, 0x19, PT ;  /* 0x000000190200780c */ /* 0x000fe40003fa4270 */
[----:B0-----:R-:W-:Y:S02]  /*4720*/  FSEL R32, R52, -INF , P4 ;  /* 0xff80000034207808 */ /* 0x001fe40002000000 */
[----:B------:R-:W-:Y:S02]  /*4730*/  FMNMX.FTZ R7, R30, R7, !PT ;  /* 0x000000071e077209 */ /* 0x000fe40007810000 */
[----:B------:R-:W-:Y:S02]  /*4740*/  ISETP.GT.AND P3, PT, R2, 0x20, PT ;  /* 0x000000200200780c */ /* 0x000fe40003f64270 */
[----:B------:R-:W-:Y:S02]  /*4750*/  FSEL R34, R34, -INF , P5 ;  /* 0xff80000022227808 */ /* 0x000fe40002800000 */
[----:B------:R-:W-:-:S02]  /*4760*/  FMNMX.FTZ R7, R32, R7, !PT ;  /* 0x0000000720077209 */ /* 0x000fc40007810000 */
[----:B------:R-:W-:Y:S02]  /*4770*/  ISETP.GT.AND P4, PT, R2, 0x21, PT ;  /* 0x000000210200780c */ /* 0x000fe40003f84270 */
[----:B-----5:R-:W-:Y:S02]  /*4780*/  FSEL R28, R40, -INF , P3 ;  /* 0xff800000281c7808 */ /* 0x020fe40001800000 */
[----:B------:R-:W-:Y:S02]  /*4790*/  FMNMX.FTZ R7, R34, R7, !PT ;  /* 0x0000000722077209 */ /* 0x000fe40007810000 */
[----:B------:R-:W-:Y:S02]  /*47a0*/  FSETP.NEU.FTZ.AND P6, PT, R6, -INF , PT ;  /* 0xff8000000600780b */ /* 0x000fe40003fdd000 */
[----:B------:R-:W-:Y:S02]  /*47b0*/  ISETP.GT.AND P3, PT, R2, 0x28, PT ;  /* 0x000000280200780c */ /* 0x000fe40003f64270 */
[----:B---3--:R-:W-:-:S02]  /*47c0*/  FSEL R36, R41, -INF , P4 ;  /* 0xff80000029247808 */ /* 0x008fc40002000000 */
[----:B------:R-:W-:Y:S02]  /*47d0*/  FMNMX.FTZ R7, R28, R7, !PT ;  /* 0x000000071c077209 */ /* 0x000fe40007810000 */
[----:B------:R-:W-:Y:S02]  /*47e0*/  FSEL R27, R27, RZ, P6 ;  /* 0x000000ff1b1b7208 */ /* 0x000fe40003000000 */
[----:B------:R-:W-:Y:S02]  /*47f0*/  ISETP.GT.AND P4, PT, R2, 0x29, PT ;  /* 0x000000290200780c */ /* 0x000fe40003f84270 */
[----:B------:R-:W-:Y:S01]  /*4800*/  FSEL R38, R38, -INF , P3 ;  /* 0xff80000026267808 */ /* 0x000fe20001800000 */
[--C-:B------:R-:W-:Y:S01]  /*4810*/  FFMA.FTZ R42, R42, R3, -R27.reuse ;  /* 0x000000032a2a7223 */ /* 0x100fe2000001081b */
[----:B------:R-:W-:Y:S01]  /*4820*/  FMNMX.FTZ R7, R36, R7, !PT ;  /* 0x0000000724077209 */ /* 0x000fe20007810000 */
[-CC-:B------:R-:W-:Y:S01]  /*4830*/  FFMA.FTZ R25, R46, R3.reuse, -R27.reuse ;  /* 0x000000032e197223 */ /* 0x180fe2000001081b */
[----:B------:R-:W-:Y:S01]  /*4840*/  ISETP.GT.AND P3, PT, R2, 0x30, PT ;  /* 0x000000300200780c */ /* 0x000fe20003f64270 */
[----:B------:R0:W-:Y:S01]  /*4850*/  MUFU.EX2 R209, R42 ;  /* 0x0000002a00d17308 */ /* 0x0001e20000000800 */
[----:B------:R-:W-:Y:S01]  /*4860*/  FSEL R40, R45, -INF , P4 ;  /* 0xff8000002d287808 */ /* 0x000fe20002000000 */
[--C-:B------:R-:W-:Y:S01]  /*4870*/  FFMA.FTZ R21, R21, R3, -R27.reuse ;  /* 0x0000000315157223 */ /* 0x100fe2000001081b */
[----:B------:R-:W-:Y:S01]  /*4880*/  FMNMX.FTZ R7, R38, R7, !PT ;  /* 0x0000000726077209 */ /* 0x000fe20007810000 */
[-CC-:B------:R-:W-:Y:S01]  /*4890*/  FFMA.FTZ R58, R58, R3.reuse, -R27.reuse ;  /* 0x000000033a3a7223 */ /* 0x180fe2000001081b */
[----:B------:R-:W-:Y:S01]  /*48a0*/  ISETP.GT.AND P4, PT, R2, 0x31, PT ;  /* 0x000000310200780c */ /* 0x000fe20003f84270 */
[--C-:B------:R-:W-:Y:S01]  /*48b0*/  FFMA.FTZ R60, R60, R3, -R27.reuse ;  /* 0x000000033c3c7223 */ /* 0x100fe2000001081b */
[----:B------:R-:W-:Y:S01]  /*48c0*/  FMNMX.FTZ R7, R40, R7, !PT ;  /* 0x0000000728077209 */ /* 0x000fe20007810000 */
[----:B------:R1:W2:Y:S01]  /*48d0*/  MUFU.EX2 R86, R21 ;  /* 0x0000001500567308 */ /* 0x0002a20000000800 */
[----:B0-----:R-:W-:Y:S01]  /*48e0*/  FSEL R42, R31, -INF , P3 ;  /* 0xff8000001f2a7808 */ /* 0x001fe20001800000 */
[-CC-:B------:R-:W-:Y:S01]  /*48f0*/  FFMA.FTZ R62, R62, R3.reuse, -R27.reuse ;  /* 0x000000033e3e7223 */ /* 0x180fe2000001081b */
[----:B------:R-:W-:Y:S01]  /*4900*/  ISETP.GT.AND P3, PT, R2, 0x38, PT ;  /* 0x000000380200780c */ /* 0x000fe20003f64270 */
[-CC-:B------:R-:W-:Y:S01]  /*4910*/  FFMA.FTZ R64, R64, R3.reuse, -R27.reuse ;  /* 0x0000000340407223 */ /* 0x180fe2000001081b */
[----:B------:R-:W-:Y:S01]  /*4920*/  FSEL R44, R33, -INF , P4 ;  /* 0xff800000212c7808 */ /* 0x000fe20002000000 */
[--C-:B------:R-:W-:Y:S01]  /*4930*/  FFMA.FTZ R66, R66, R3, -R27.reuse ;  /* 0x0000000342427223 */ /* 0x100fe2000001081b */
[----:B------:R-:W-:Y:S01]  /*4940*/  FMNMX.FTZ R7, R42, R7, !PT ;  /* 0x000000072a077209 */ /* 0x000fe20007810000 */
[----:B------:R0:W3:Y:S01]  /*4950*/  MUFU.EX2 R211, R25 ;  /* 0x0000001900d37308 */ /* 0x0000e20000000800 */
[----:B------:R-:W-:Y:S01]  /*4960*/  ISETP.GT.AND P4, PT, R2, 0x39, PT ;  /* 0x000000390200780c */ /* 0x000fe20003f84270 */
[-CC-:B-1----:R-:W-:Y:S01]  /*4970*/  FFMA.FTZ R21, R50, R3.reuse, -R27.reuse ;  /* 0x0000000332157223 */ /* 0x182fe2000001081b */
[----:B------:R-:W-:Y:S01]  /*4980*/  FSEL R46, R35, -INF , P3 ;  /* 0xff800000232e7808 */ /* 0x000fe20001800000 */
[--C-:B------:R-:W-:Y:S01]  /*4990*/  FFMA.FTZ R68, R68, R3, -R27.reuse ;  /* 0x0000000344447223 */ /* 0x100fe2000001081b */
[----:B------:R-:W-:Y:S01]  /*49a0*/  FMNMX.FTZ R7, R44, R7, !PT ;  /* 0x000000072c077209 */ /* 0x000fe20007810000 */
[-CC-:B------:R-:W-:Y:S01]  /*49b0*/  FFMA.FTZ R70, R70, R3.reuse, -R27.reuse ;  /* 0x0000000346467223 */ /* 0x180fe2000001081b */
[----:B------:R-:W-:Y:S01]  /*49c0*/  ISETP.GT.AND P3, PT, R2, 0x40, PT ;  /* 0x000000400200780c */ /* 0x000fe20003f64270 */
[----:B------:R1:W4:Y:S01]  /*49d0*/  MUFU.EX2 R88, R21 ;  /* 0x0000001500587308 */ /* 0x0003220000000800 */
[----:B------:R-:W-:Y:S01]  /*49e0*/  FSEL R48, R37, -INF , P4 ;  /* 0xff80000025307808 */ /* 0x000fe20002000000 */
[--C-:B0-----:R-:W-:Y:S01]  /*49f0*/  FFMA.FTZ R25, R54, R3, -R27.reuse ;  /* 0x0000000336197223 */ /* 0x101fe2000001081b */
[----:B------:R-:W-:Y:S01]  /*4a00*/  FMNMX.FTZ R7, R46, R7, !PT ;  /* 0x000000072e077209 */ /* 0x000fe20007810000 */
[-CC-:B------:R-:W-:Y:S01]  /*4a10*/  FFMA.FTZ R72, R72, R3.reuse, -R27.reuse ;  /* 0x0000000348487223 */ /* 0x180fe2000001081b */
[----:B------:R-:W-:Y:S01]  /*4a20*/  ISETP.GT.AND P4, PT, R2, 0x41, PT ;  /* 0x000000410200780c */ /* 0x000fe20003f84270 */
[--C-:B------:R-:W-:Y:S01]  /*4a30*/  FFMA.FTZ R74, R74, R3, -R27.reuse ;  /* 0x000000034a4a7223 */ /* 0x100fe2000001081b */
[----:B------:R-:W-:Y:S01]  /*4a40*/  FSEL R50, R39, -INF , P3 ;  /* 0xff80000027327808 */ /* 0x000fe20001800000 */
[----:B------:R-:W-:Y:S01]  /*4a50*/  MUFU.EX2 R205, R25 ;  /* 0x0000001900cd7308 */ /* 0x000fe20000000800 */
[----:B------:R-:W-:Y:S01]  /*4a60*/  FMNMX.FTZ R7, R48, R7, !PT ;  /* 0x0000000730077209 */ /* 0x000fe20007810000 */
[-CC-:B-1----:R-:W-:Y:S01]  /*4a70*/  FFMA.FTZ R21, R56, R3.reuse, -R27.reuse ;  /* 0x0000000338157223 */ /* 0x182fe2000001081b */
[----:B------:R-:W-:Y:S01]  /*4a80*/  ISETP.GT.AND P3, PT, R2, 0x48, PT ;  /* 0x000000480200780c */ /* 0x000fe20003f64270 */
[----:B------:R-:W0:Y:S01]  /*4a90*/  @P2 LDC R39, c[0x0][0x450] ;  /* 0x00011400ff272b82 */ /* 0x000e220000000800 */
[----:B------:R-:W-:Y:S01]  /*4aa0*/  FSEL R52, R43, -INF , P4 ;  /* 0xff8000002b347808 */ /* 0x000fe20002000000 */
[--C-:B------:R-:W-:Y:S01]  /*4ab0*/  FFMA.FTZ R76, R76, R3, -R27.reuse ;  /* 0x000000034c4c7223 */ /* 0x100fe2000001081b */
[----:B------:R-:W-:Y:S01]  /*4ac0*/  FMNMX.FTZ R7, R50, R7, !PT ;  /* 0x0000000732077209 */ /* 0x000fe20007810000 */
[----:B------:R-:W-:Y:S01]  /*4ad0*/  MUFU.EX2 R90, R21 ;  /* 0x00000015005a7308 */ /* 0x000fe20000000800 */
[----:B------:R-:W-:Y:S01]  /*4ae0*/  ISETP.GT.AND P4, PT, R2, 0x49, PT ;  /* 0x000000490200780c */ /* 0x000fe20003f84270 */
[-CC-:B------:R-:W-:Y:S01]  /*4af0*/  FFMA.FTZ R78, R78, R3.reuse, -R27.reuse ;  /* 0x000000034e4e7223 */ /* 0x180fe2000001081b */
[----:B------:R-:W-:Y:S01]  /*4b00*/  FSEL R2, R47, -INF , P3 ;  /* 0xff8000002f027808 */ /* 0x000fe20001800000 */
[--C-:B------:R-:W-:Y:S01]  /*4b10*/  FFMA.FTZ R80, R80, R3, -R27.reuse ;  /* 0x0000000350507223 */ /* 0x100fe2000001081b */
[----:B------:R-:W-:Y:S01]  /*4b20*/  FMNMX.FTZ R7, R52, R7, !PT ;  /* 0x0000000734077209 */ /* 0x000fe20007810000 */
[--C-:B------:R-:W-:Y:S01]  /*4b30*/  FFMA.FTZ R82, R82, R3, -R27.reuse ;  /* 0x0000000352527223 */ /* 0x100fe2000001081b */
[----:B------:R-:W-:Y:S01]  /*4b40*/  FSEL R54, R29, -INF , P4 ;  /* 0xff8000001d367808 */ /* 0x000fe20002000000 */
[----:B------:R-:W-:Y:S01]  /*4b50*/  MUFU.EX2 R58, R58 ;  /* 0x0000003a003a7308 */ /* 0x000fe20000000800 */
[----:B------:R-:W-:Y:S01]  /*4b60*/  FMNMX.FTZ R7, R2, R7, !PT ;  /* 0x0000000702077209 */ /* 0x000fe20007810000 */
[----:B------:R-:W-:-:S03]  /*4b70*/  FFMA.FTZ R84, R84, R3, -R27 ;  /* 0x0000000354547223 */ /* 0x000fc6000001081b */
[----:B------:R-:W-:-:S03]  /*4b80*/  FMNMX.FTZ R7, R54, R7, !PT ;  /* 0x0000000736077209 */ /* 0x000fc60007810000 */
[----:B------:R1:W-:Y:S02]  /*4b90*/  MUFU.EX2 R207, R60 ;  /* 0x0000003c00cf7308 */ /* 0x0003e40000000800 */
[----:B------:R-:W5:Y:S06]  /*4ba0*/  SHFL.BFLY PT, R56, R7, 0x2, 0x1f ;  /* 0x0c401f0007387f89 */ /* 0x000f6c00000e0000 */
[----:B------:R-:W-:Y:S01]  /*4bb0*/  MUFU.EX2 R62, R62 ;  /* 0x0000003e003e7308 */ /* 0x000fe20000000800 */
[----:B-1----:R-:W-:-:S07]  /*4bc0*/  CS2R R60, SRZ ;  /* 0x00000000003c7805 */ /* 0x002fce000001ff00 */
[----:B------:R1:W-:Y:S08]  /*4bd0*/  MUFU.EX2 R201, R64 ;  /* 0x0000004000c97308 */ /* 0x0003f00000000800 */
[----:B------:R-:W-:Y:S01]  /*4be0*/  MUFU.EX2 R66, R66 ;  /* 0x0000004200427308 */ /* 0x000fe20000000800 */
[----:B-1----:R-:W-:Y:S02]  /*4bf0*/  CS2R R64, SRZ ;  /* 0x0000000000407805 */ /* 0x002fe4000001ff00 */
[----:B-----5:R-:W-:-:S05]  /*4c00*/  FMNMX.FTZ R56, R7, R56, !PT ;  /* 0x0000003807387209 */ /* 0x020fca0007810000 */
[----:B------:R-:W1:Y:S01]  /*4c10*/  SHFL.BFLY PT, R7, R56, 0x1, 0x1f ;  /* 0x0c201f0038077f89 */ /* 0x000e6200000e0000 */
[----:B------:R5:W-:Y:S08]  /*4c20*/  MUFU.EX2 R203, R68 ;  /* 0x0000004400cb7308 */ /* 0x000bf00000000800 */
[----:B------:R-:W-:Y:S01]  /*4c30*/  MUFU.EX2 R70, R70 ;  /* 0x0000004600467308 */ /* 0x000fe20000000800 */
[----:B-----5:R-:W-:-:S07]  /*4c40*/  CS2R R68, SRZ ;  /* 0x0000000000447805 */ /* 0x020fce000001ff00 */
[----:B------:R5:W-:Y:S01]  /*4c50*/  MUFU.EX2 R197, R72 ;  /* 0x0000004800c57308 */ /* 0x000be20000000800 */
[----:B-1----:R-:W-:-:S07]  /*4c60*/  FMNMX.FTZ R7, R56, R7, !PT ;  /* 0x0000000738077209 */ /* 0x002fce0007810000 */
[----:B------:R-:W-:Y:S01]  /*4c70*/  MUFU.EX2 R74, R74 ;  /* 0x0000004a004a7308 */ /* 0x000fe20000000800 */
[----:B-----5:R-:W-:Y:S02]  /*4c80*/  CS2R R72, SRZ ;  /* 0x0000000000487805 */ /* 0x020fe4000001ff00 */
[----:B------:R-:W-:Y:S02]  /*4c90*/  CS2R R56, SRZ ;  /* 0x0000000000387805 */ /* 0x000fe4000001ff00 */
[C---:B------:R-:W-:Y:S01]  /*4ca0*/  FSETP.NEU.FTZ.AND P3, PT, R7.reuse, -INF , PT ;  /* 0xff8000000700780b */ /* 0x040fe20003f7d000 */
[----:B------:R-:W-:Y:S02]  /*4cb0*/  FMUL.FTZ R21, R7, R3 ;  /* 0x0000000307157220 */ /* 0x000fe40000410000 */
[----:B------:R-:W-:Y:S03]  /*4cc0*/  MUFU.EX2 R199, R76 ;  /* 0x0000004c00c77308 */ /* 0x000fe60000000800 */
[----:B------:R-:W-:-:S05]  /*4cd0*/  FSEL R21, R21, RZ, P3 ;  /* 0x000000ff15157208 */ /* 0x000fca0001800000 */
[-CC-:B------:R-:W-:Y:S01]  /*4ce0*/  FFMA.FTZ R8, R8, R3.reuse, -R21.reuse ;  /* 0x0000000308087223 */ /* 0x180fe20000010815 */
[-CC-:B------:R-:W-:Y:S01]  /*4cf0*/  FFMA.FTZ R0, R0, R3.reuse, -R21.reuse ;  /* 0x0000000300007223 */ /* 0x180fe20000010815 */
[-CC-:B------:R-:W-:Y:S01]  /*4d00*/  FFMA.FTZ R14, R14, R3.reuse, -R21.reuse ;  /* 0x000000030e0e7223 */ /* 0x180fe20000010815 */
[-CC-:B------:R-:W-:Y:S01]  /*4d10*/  FFMA.FTZ R26, R26, R3.reuse, -R21.reuse ;  /* 0x000000031a1a7223 */ /* 0x180fe20000010815 */
[----:B------:R1:W-:Y:S01]  /*4d20*/  MUFU.EX2 R25, R8 ;  /* 0x0000000800197308 */ /* 0x0003e20000000800 */
[-CC-:B------:R-:W-:Y:S01]  /*4d30*/  FFMA.FTZ R24, R24, R3.reuse, -R21.reuse ;  /* 0x0000000318187223 */ /* 0x180fe20000010815 */
[-CC-:B------:R-:W-:Y:S01]  /*4d40*/  FFMA.FTZ R30, R30, R3.reuse, -R21.reuse ;  /* 0x000000031e1e7223 */ /* 0x180fe20000010815 */
[-CC-:B------:R-:W-:Y:S01]  /*4d50*/  FFMA.FTZ R32, R32, R3.reuse, -R21.reuse ;  /* 0x0000000320207223 */ /* 0x180fe20000010815 */
[-CC-:B------:R-:W-:Y:S01]  /*4d60*/  FFMA.FTZ R34, R34, R3.reuse, -R21.reuse ;  /* 0x0000000322227223 */ /* 0x180fe20000010815 */
[-CC-:B------:R-:W-:Y:S01]  /*4d70*/  FFMA.FTZ R28, R28, R3.reuse, -R21.reuse ;  /* 0x000000031c1c7223 */ /* 0x180fe20000010815 */
[-CC-:B------:R-:W-:Y:S01]  /*4d80*/  FFMA.FTZ R36, R36, R3.reuse, -R21.reuse ;  /* 0x0000000324247223 */ /* 0x180fe20000010815 */
[-CC-:B------:R-:W-:Y:S01]  /*4d90*/  FFMA.FTZ R38, R38, R3.reuse, -R21.reuse ;  /* 0x0000000326267223 */ /* 0x180fe20000010815 */
[----:B------:R2:W-:Y:S01]  /*4da0*/  MUFU.EX2 R208, R0 ;  /* 0x0000000000d07308 */ /* 0x0005e20000000800 */
[----:B-1----:R-:W1:Y:S01]  /*4db0*/  @P2 LDC R8, c[0x0][0x44c] ;  /* 0x00011300ff082b82 */ /* 0x002e620000000800 */
[-CC-:B------:R-:W-:Y:S01]  /*4dc0*/  FFMA.FTZ R40, R40, R3.reuse, -R21.reuse ;  /* 0x0000000328287223 */ /* 0x180fe20000010815 */
[-CC-:B------:R-:W-:Y:S01]  /*4dd0*/  FFMA.FTZ R42, R42, R3.reuse, -R21.reuse ;  /* 0x000000032a2a7223 */ /* 0x180fe20000010815 */
[-CC-:B------:R-:W-:Y:S01]  /*4de0*/  FFMA.FTZ R44, R44, R3.reuse, -R21.reuse ;  /* 0x000000032c2c7223 */ /* 0x180fe20000010815 */
[-CC-:B------:R-:W-:Y:S01]  /*4df0*/  FFMA.FTZ R46, R46, R3.reuse, -R21.reuse ;  /* 0x000000032e2e7223 */ /* 0x180fe20000010815 */
[-CC-:B------:R-:W-:Y:S01]  /*4e00*/  FFMA.FTZ R48, R48, R3.reuse, -R21.reuse ;  /* 0x0000000330307223 */ /* 0x180fe20000010815 */
[-CC-:B------:R-:W-:Y:S01]  /*4e10*/  FFMA.FTZ R50, R50, R3.reuse, -R21.reuse ;  /* 0x0000000332327223 */ /* 0x180fe20000010815 */
[----:B------:R-:W-:Y:S01]  /*4e20*/  MUFU.EX2 R14, R14 ;  /* 0x0000000e000e7308 */ /* 0x000fe20000000800 */
[----:B--2---:R-:W-:Y:S01]  /*4e30*/  FADD.FTZ R0, R209, R86 ;  /* 0x00000056d1007221 */ /* 0x004fe20000010000 */
[-CC-:B------:R-:W-:Y:S01]  /*4e40*/  FFMA.FTZ R52, R52, R3.reuse, -R21.reuse ;  /* 0x0000000334347223 */ /* 0x180fe20000010815 */
[-CC-:B------:R-:W-:Y:S01]  /*4e50*/  FFMA.FTZ R2, R2, R3.reuse, -R21.reuse ;  /* 0x0000000302027223 */ /* 0x180fe20000010815 */
[----:B------:R-:W-:Y:S01]  /*4e60*/  FFMA.FTZ R54, R54, R3, -R21 ;  /* 0x0000000336367223 */ /* 0x000fe20000010815 */
[----:B---3--:R-:W-:Y:S01]  /*4e70*/  FADD.FTZ R37, R211, R0 ;  /* 0x00000000d3257221 */ /* 0x008fe20000010000 */
[----:B------:R-:W-:-:S02]  /*4e80*/  F2FP.F16.F32.PACK_AB R209, R86, R209 ;  /* 0x000000d156d1723e */ /* 0x000fc400000000ff */
[----:B------:R-:W-:Y:S01]  /*4e90*/  CS2R R86, SRZ ;  /* 0x0000000000567805 */ /* 0x000fe2000001ff00 */
[----:B------:R-:W2:Y:S01]  /*4ea0*/  MUFU.EX2 R27, R26 ;  /* 0x0000001a001b7308 */ /* 0x000ea20000000800 */
[C---:B----4-:R-:W-:Y:S01]  /*4eb0*/  FADD.FTZ R0, R88.reuse, R37 ;  /* 0x0000002558007221 */ /* 0x050fe20000010000 */
[----:B------:R-:W-:Y:S02]  /*4ec0*/  F2FP.F16.F32.PACK_AB R211, R88, R211 ;  /* 0x000000d358d3723e */ /* 0x000fe400000000ff */
[----:B------:R-:W-:Y:S02]  /*4ed0*/  CS2R R88, SRZ ;  /* 0x0000000000587805 */ /* 0x000fe4000001ff00 */
[----:B------:R-:W-:Y:S02]  /*4ee0*/  CS2R R76, SRZ ;  /* 0x00000000004c7805 */ /* 0x000fe4000001ff00 */
[----:B------:R-:W3:Y:S01]  /*4ef0*/  MUFU.EX2 R24, R24 ;  /* 0x0000001800187308 */ /* 0x000ee20000000800 */
[----:B-1----:R-:W-:-:S05]  /*4f00*/  @P2 IMAD.HI.U32 R8, R23, R8, RZ ;  /* 0x0000000817082227 */ /* 0x002fca00078e00ff */
[----:B0-----:R-:W-:Y:S01]  /*4f10*/  @P2 SHF.R.U32.HI R23, RZ, R39, R8 ;  /* 0x00000027ff172219 */ /* 0x001fe20000011608 */
[----:B------:R-:W-:Y:S01]  /*4f20*/  IMAD.U32 R8, RZ, RZ, UR60 ;  /* 0x0000003cff087e24 */ /* 0x000fe2000f8e00ff */
[----:B------:R-:W0:Y:S01]  /*4f30*/  MUFU.EX2 R29, R30 ;  /* 0x0000001e001d7308 */ /* 0x000e220000000800 */
[----:B--2---:R-:W-:Y:S02]  /*4f40*/  F2FP.F16.F32.PACK_AB R210, R27, R14 ;  /* 0x0000000e1bd2723e */ /* 0x004fe400000000ff */
[----:B------:R-:W-:Y:S01]  /*4f50*/  IADD3 R152, R23, -R9, R152 ;  /* 0x8000000917987210 */ /* 0x000fe20007ffe098 */
[----:B------:R-:W-:Y:S01]  /*4f60*/  FADD.FTZ R23, R205, R0 ;  /* 0x00000000cd177221 */ /* 0x000fe20000010000 */
[----:B------:R-:W-:Y:S01]  /*4f70*/  FADD.FTZ R9, R208, R25 ;  /* 0x00000019d0097221 */ /* 0x000fe20000010000 */
[----:B------:R-:W-:Y:S01]  /*4f80*/  @!P1 VIADD R0, R8, 0x38840 ;  /* 0x0003884008009836 */ /* 0x000fe20000000000 */
[----:B------:R-:W-:Y:S01]  /*4f90*/  F2FP.F16.F32.PACK_AB R208, R25, R208 ;  /* 0x000000d019d0723e */ /* 0x000fe200000000ff */
[----:B------:R-:W-:Y:S01]  /*4fa0*/  FADD.FTZ R23, R90, R23 ;  /* 0x000000175a177221 */ /* 0x000fe20000010000 */
[----:B------:R-:W1:Y:S01]  /*4fb0*/  MUFU.EX2 R32, R32 ;  /* 0x0000002000207308 */ /* 0x000e620000000800 */
[----:B------:R-:W-:Y:S01]  /*4fc0*/  FADD.FTZ R8, R14, R9 ;  /* 0x000000090e087221 */ /* 0x000fe20000010000 */
[----:B------:R-:W-:Y:S01]  /*4fd0*/  @!P1 PRMT R0, RZ, 0x654, R0 ;  /* 0x00000654ff009816 */ /* 0x000fe20000000000 */
[----:B------:R-:W-:Y:S01]  /*4fe0*/  FADD.FTZ R26, R58, R23 ;  /* 0x000000173a1a7221 */ /* 0x000fe20000010000 */
[----:B------:R-:W-:-:S04]  /*4ff0*/  IMAD.HI R152, R152, 0x66666667, RZ ;  /* 0x6666666798987827 */ /* 0x000fc800078e02ff */
[----:B------:R-:W-:Y:S01]  /*5000*/  FADD.FTZ R9, R27, R8 ;  /* 0x000000081b097221 */ /* 0x000fe20000010000 */
[----:B------:R3:W-:Y:S01]  /*5010*/  @!P1 SYNCS.ARRIVE.TRANS64.RED.A1T0 RZ, [R0+URZ], RZ ;  /* 0x000000ff00ff99a7 */ /* 0x0007e2000810043f */
[----:B------:R-:W-:Y:S01]  /*5020*/  FADD.FTZ R37, R207, R26 ;  /* 0x0000001acf257221 */ /* 0x000fe20000010000 */
[----:B------:R-:W2:Y:S01]  /*5030*/  MUFU.EX2 R31, R34 ;  /* 0x00000022001f7308 */ /* 0x000ea20000000800 */
[----:B------:R-:W-:Y:S02]  /*5040*/  SHF.R.U32.HI R21, RZ, 0x1f, R152 ;  /* 0x0000001fff157819 */ /* 0x000fe40000011698 */
[----:B------:R-:W-:Y:S01]  /*5050*/  CS2R R26, SRZ ;  /* 0x00000000001a7805 */ /* 0x000fe2000001ff00 */
[----:B------:R-:W-:Y:S01]  /*5060*/  FADD.FTZ R8, R62, R37 ;  /* 0x000000253e087221 */ /* 0x000fe20000010000 */
[----:B------:R-:W-:Y:S02]  /*5070*/  F2FP.F16.F32.PACK_AB R205, R90, R205 ;  /* 0x000000cd5acd723e */ /* 0x000fe400000000ff */
[----:B------:R-:W-:Y:S01]  /*5080*/  CS2R R90, SRZ ;  /* 0x00000000005a7805 */ /* 0x000fe2000001ff00 */
[----:B---3--:R-:W-:Y:S01]  /*5090*/  FADD.FTZ R0, R24, R9 ;  /* 0x0000000918007221 */ /* 0x008fe20000010000 */
[----:B------:R-:W-:Y:S01]  /*50a0*/  FADD.FTZ R37, R201, R8 ;  /* 0x00000008c9257221 */ /* 0x000fe20000010000 */
[----:B------:R-:W3:Y:S01]  /*50b0*/  MUFU.EX2 R28, R28 ;  /* 0x0000001c001c7308 */ /* 0x000ee20000000800 */
[----:B------:R-:W-:Y:S01]  /*50c0*/  LEA.HI.SX32 R155, R152, R21, 0x1b ;  /* 0x00000015989b7211 */ /* 0x000fe200078fdaff */
[----:B0-----:R-:W-:Y:S01]  /*50d0*/  FADD.FTZ R9, R29, R0 ;  /* 0x000000001d097221 */ /* 0x001fe20000010000 */
[----:B------:R-:W-:Y:S01]  /*50e0*/  FADD.FTZ R8, R66, R37 ;  /* 0x0000002542087221 */ /* 0x000fe20000010000 */
[----:B------:R-:W-:-:S02]  /*50f0*/  F2FP.F16.F32.PACK_AB R207, R207, R58 ;  /* 0x0000003acfcf723e */ /* 0x000fc400000000ff */
[----:B------:R-:W-:Y:S01]  /*5100*/  CS2R R58, SRZ ;  /* 0x00000000003a7805 */ /* 0x000fe2000001ff00 */
[----:B-1----:R-:W-:Y:S01]  /*5110*/  FADD.FTZ R0, R32, R9 ;  /* 0x0000000920007221 */ /* 0x002fe20000010000 */
[----:B------:R-:W-:Y:S01]  /*5120*/  FADD.FTZ R39, R203, R8 ;  /* 0x00000008cb277221 */ /* 0x000fe20000010000 */
[----:B------:R-:W0:Y:S01]  /*5130*/  MUFU.EX2 R33, R36 ;  /* 0x0000002400217308 */ /* 0x000e220000000800 */
[----:B------:R-:W-:Y:S01]  /*5140*/  VIMNMX R214, R18, R155, !PT ;  /* 0x0000009b12d67248 */ /* 0x000fe20007fe0100 */
[----:B--2---:R-:W-:Y:S01]  /*5150*/  FADD.FTZ R9, R31, R0 ;  /* 0x000000001f097221 */ /* 0x004fe20000010000 */
[----:B------:R-:W-:Y:S01]  /*5160*/  FADD.FTZ R8, R70, R39 ;  /* 0x0000002746087221 */ /* 0x000fe20000010000 */
[----:B------:R-:W-:Y:S02]  /*5170*/  F2FP.F16.F32.PACK_AB R201, R201, R62 ;  /* 0x0000003ec9c9723e */ /* 0x000fe400000000ff */
[----:B------:R-:W-:Y:S02]  /*5180*/  CS2R R62, SRZ ;  /* 0x00000000003e7805 */ /* 0x000fe4000001ff00 */
[----:B------:R-:W-:Y:S01]  /*5190*/  F2FP.F16.F32.PACK_AB R203, R203, R66 ;  /* 0x00000042cbcb723e */ /* 0x000fe200000000ff */
[C---:B------:R-:W-:Y:S01]  /*51a0*/  FADD.FTZ R21, R197.reuse, R8 ;  /* 0x00000008c5157221 */ /* 0x040fe20000010000 */
[----:B------:R-:W1:Y:S01]  /*51b0*/  MUFU.EX2 R38, R38 ;  /* 0x0000002600267308 */ /* 0x000e620000000800 */
[----:B---3--:R-:W-:Y:S01]  /*51c0*/  FADD.FTZ R0, R28, R9 ;  /* 0x000000091c007221 */ /* 0x008fe20000010000 */
[----:B------:R-:W-:Y:S01]  /*51d0*/  F2FP.F16.F32.PACK_AB R197, R197, R70 ;  /* 0x00000046c5c5723e */ /* 0x000fe200000000ff */
[----:B------:R-:W-:Y:S01]  /*51e0*/  FADD.FTZ R8, R74, R21 ;  /* 0x000000154a087221 */ /* 0x000fe20000010000 */
[----:B------:R-:W-:-:S02]  /*51f0*/  F2FP.F16.F32.PACK_AB R204, R29, R24 ;  /* 0x000000181dcc723e */ /* 0x000fc400000000ff */
[----:B------:R-:W-:Y:S02]  /*5200*/  CS2R R70, SRZ ;  /* 0x0000000000467805 */ /* 0x000fe4000001ff00 */
[----:B------:R-:W-:Y:S01]  /*5210*/  F2FP.F16.F32.PACK_AB R206, R31, R32 ;  /* 0x000000201fce723e */ /* 0x000fe200000000ff */
[----:B------:R-:W-:Y:S01]  /*5220*/  FADD.FTZ R39, R199, R8 ;  /* 0x00000008c7277221 */ /* 0x000fe20000010000 */
[----:B------:R-:W2:Y:S01]  /*5230*/  MUFU.EX2 R35, R40 ;  /* 0x0000002800237308 */ /* 0x000ea20000000800 */
[----:B0-----:R-:W-:Y:S01]  /*5240*/  FADD.FTZ R9, R33, R0 ;  /* 0x0000000021097221 */ /* 0x001fe20000010000 */
[----:B------:R-:W-:Y:S02]  /*5250*/  F2FP.F16.F32.PACK_AB R199, R199, R74 ;  /* 0x0000004ac7c7723e */ /* 0x000fe400000000ff */
[----:B------:R-:W-:Y:S02]  /*5260*/  CS2R R74, SRZ ;  /* 0x00000000004a7805 */ /* 0x000fe4000001ff00 */
[----:B------:R-:W-:-:S02]  /*5270*/  F2FP.F16.F32.PACK_AB R200, R33, R28 ;  /* 0x0000001c21c8723e */ /* 0x000fc400000000ff */
[----:B------:R-:W-:Y:S02]  /*5280*/  CS2R R66, SRZ ;  /* 0x0000000000427805 */ /* 0x000fe4000001ff00 */
[----:B------:R-:W-:Y:S02]  /*5290*/  CS2R R32, SRZ ;  /* 0x0000000000207805 */ /* 0x000fe4000001ff00 */
[----:B------:R-:W-:Y:S01]  /*52a0*/  CS2R R30, SRZ ;  /* 0x00000000001e7805 */ /* 0x000fe2000001ff00 */
[----:B------:R-:W0:Y:S01]  /*52b0*/  MUFU.EX2 R42, R42 ;  /* 0x0000002a002a7308 */ /* 0x000e220000000800 */
[----:B-1----:R-:W-:Y:S01]  /*52c0*/  FADD.FTZ R0, R38, R9 ;  /* 0x0000000926007221 */ /* 0x002fe20000010000 */
[----:B------:R-:W-:-:S06]  /*52d0*/  CS2R R28, SRZ ;  /* 0x00000000001c7805 */ /* 0x000fcc000001ff00 */
[----:B------:R-:W1:Y:S01]  /*52e0*/  MUFU.EX2 R78, R78 ;  /* 0x0000004e004e7308 */ /* 0x000e620000000800 */
[C---:B--2---:R-:W-:Y:S01]  /*52f0*/  FADD.FTZ R9, R35.reuse, R0 ;  /* 0x0000000023097221 */ /* 0x044fe20000010000 */
[----:B------:R-:W-:Y:S02]  /*5300*/  F2FP.F16.F32.PACK_AB R202, R35, R38 ;  /* 0x0000002623ca723e */ /* 0x000fe400000000ff */
[----:B------:R-:W-:-:S04]  /*5310*/  CS2R R34, SRZ ;  /* 0x0000000000227805 */ /* 0x000fc8000001ff00 */
[----:B------:R2:W3:Y:S01]  /*5320*/  MUFU.EX2 R23, R44 ;  /* 0x0000002c00177308 */ /* 0x0004e20000000800 */
[----:B0-----:R-:W-:-:S07]  /*5330*/  FADD.FTZ R0, R42, R9 ;  /* 0x000000092a007221 */ /* 0x001fce0000010000 */
[----:B------:R0:W4:Y:S01]  /*5340*/  MUFU.EX2 R193, R80 ;  /* 0x0000005000c17308 */ /* 0x0001220000000800 */
[----:B-1----:R-:W-:Y:S01]  /*5350*/  FADD.FTZ R8, R78, R39 ;  /* 0x000000274e087221 */ /* 0x002fe20000010000 */
[----:B--2---:R-:W-:-:S06]  /*5360*/  CS2R R44, SRZ ;  /* 0x00000000002c7805 */ /* 0x004fcc000001ff00 */
[----:B------:R-:W1:Y:S01]  /*5370*/  MUFU.EX2 R46, R46 ;  /* 0x0000002e002e7308 */ /* 0x000e620000000800 */
[C---:B---3--:R-:W-:Y:S01]  /*5380*/  FADD.FTZ R9, R23.reuse, R0 ;  /* 0x0000000017097221 */ /* 0x048fe20000010000 */
[----:B------:R-:W-:Y:S01]  /*5390*/  F2FP.F16.F32.PACK_AB R196, R23, R42 ;  /* 0x0000002a17c4723e */ /* 0x000fe200000000ff */
[----:B------:R-:W-:Y:S01]  /*53a0*/  VIADD R23, R153, 0xfffffffe ;  /* 0xfffffffe99177836 */ /* 0x000fe20000000000 */
[----:B0-----:R-:W-:Y:S02]  /*53b0*/  CS2R R80, SRZ ;  /* 0x0000000000507805 */ /* 0x001fe4000001ff00 */
[----:B------:R-:W-:Y:S02]  /*53c0*/  CS2R R42, SRZ ;  /* 0x00000000002a7805 */ /* 0x000fe4000001ff00 */
[----:B------:R-:W0:Y:S01]  /*53d0*/  MUFU.EX2 R82, R82 ;  /* 0x0000005200527308 */ /* 0x000e220000000800 */
[----:B----4-:R-:W-:Y:S01]  /*53e0*/  FADD.FTZ R39, R193, R8 ;  /* 0x00000008c1277221 */ /* 0x010fe20000010000 */
[----:B------:R-:W-:-:S02]  /*53f0*/  ISETP.GE.AND P3, PT, R23, R214, PT ;  /* 0x000000d61700720c */ /* 0x000fc40003f66270 */
[----:B------:R-:W-:Y:S02]  /*5400*/  F2FP.F16.F32.PACK_AB R193, R193, R78 ;  /* 0x0000004ec1c1723e */ /* 0x000fe400000000ff */
[----:B------:R-:W-:Y:S02]  /*5410*/  CS2R R78, SRZ ;  /* 0x00000000004e7805 */ /* 0x000fe4000001ff00 */
[----:B------:R2:W3:Y:S01]  /*5420*/  MUFU.EX2 R37, R48 ;  /* 0x0000003000257308 */ /* 0x0004e20000000800 */
[----:B-1----:R-:W-:-:S07]  /*5430*/  FADD.FTZ R0, R46, R9 ;  /* 0x000000092e007221 */ /* 0x002fce0000010000 */
[----:B------:R-:W1:Y:S01]  /*5440*/  MUFU.EX2 R50, R50 ;  /* 0x0000003200327308 */ /* 0x000e620000000800 */
[----:B0-----:R-:W-:Y:S01]  /*5450*/  FADD.FTZ R8, R82, R39 ;  /* 0x0000002752087221 */ /* 0x001fe20000010000 */
[----:B--2---:R-:W-:-:S06]  /*5460*/  CS2R R48, SRZ ;  /* 0x0000000000307805 */ /* 0x004fcc000001ff00 */
[----:B------:R0:W2:Y:S01]  /*5470*/  MUFU.EX2 R21, R52 ;  /* 0x0000003400157308 */ /* 0x0000a20000000800 */
[C---:B---3--:R-:W-:Y:S01]  /*5480*/  FADD.FTZ R41, R37.reuse, R0 ;  /* 0x0000000025297221 */ /* 0x048fe20000010000 */
[----:B------:R-:W-:Y:S02]  /*5490*/  F2FP.F16.F32.PACK_AB R198, R37, R46 ;  /* 0x0000002e25c6723e */ /* 0x000fe400000000ff */
[----:B------:R-:W-:Y:S02]  /*54a0*/  CS2R R46, SRZ ;  /* 0x00000000002e7805 */ /* 0x000fe4000001ff00 */
[----:B------:R-:W-:Y:S02]  /*54b0*/  CS2R R36, SRZ ;  /* 0x0000000000247805 */ /* 0x000fe4000001ff00 */
[----:B------:R-:W3:Y:S01]  /*54c0*/  MUFU.EX2 R2, R2 ;  /* 0x0000000200027308 */ /* 0x000ee20000000800 */
[----:B-1----:R-:W-:Y:S01]  /*54d0*/  FADD.FTZ R0, R50, R41 ;  /* 0x0000002932007221 */ /* 0x002fe20000010000 */
[----:B0-----:R-:W-:-:S02]  /*54e0*/  CS2R R52, SRZ ;  /* 0x0000000000347805 */ /* 0x001fc4000001ff00 */
[----:B------:R-:W-:-:S04]  /*54f0*/  CS2R R40, SRZ ;  /* 0x0000000000287805 */ /* 0x000fc8000001ff00 */
[----:B------:R0:W1:Y:S01]  /*5500*/  MUFU.EX2 R195, R84 ;  /* 0x0000005400c37308 */ /* 0x0000620000000800 */
[C---:B--2---:R-:W-:Y:S01]  /*5510*/  FADD.FTZ R25, R21.reuse, R0 ;  /* 0x0000000015197221 */ /* 0x044fe20000010000 */
[----:B------:R-:W-:Y:S02]  /*5520*/  F2FP.F16.F32.PACK_AB R192, R21, R50 ;  /* 0x0000003215c0723e */ /* 0x000fe400000000ff */
[----:B------:R-:W-:Y:S02]  /*5530*/  CS2R R50, SRZ ;  /* 0x0000000000327805 */ /* 0x000fe4000001ff00 */
[----:B------:R-:W-:Y:S02]  /*5540*/  MOV R0, 0x3f800000 ;  /* 0x3f80000000007802 */ /* 0x000fe40000000f00 */
[----:B------:R2:W4:Y:S01]  /*5550*/  MUFU.EX2 R39, R54 ;  /* 0x0000003600277308 */ /* 0x0005220000000800 */
[----:B---3--:R-:W-:Y:S01]  /*5560*/  FADD.FTZ R14, R2, R25 ;  /* 0x00000019020e7221 */ /* 0x008fe20000010000 */
[----:B0-----:R-:W-:-:S02]  /*5570*/  CS2R R84, SRZ ;  /* 0x0000000000547805 */ /* 0x001fc4000001ff00 */
[----:B------:R-:W-:Y:S01]  /*5580*/  CS2R R24, SRZ ;  /* 0x0000000000187805 */ /* 0x000fe2000001ff00 */
[C---:B-1----:R-:W-:Y:S01]  /*5590*/  FADD.FTZ R9, R195.reuse, R8 ;  /* 0x00000008c3097221 */ /* 0x042fe20000010000 */
[----:B------:R-:W-:Y:S01]  /*55a0*/  F2FP.F16.F32.PACK_AB R195, R195, R82 ;  /* 0x00000052c3c3723e */ /* 0x000fe200000000ff */
[----:B------:R-:W-:Y:S01]  /*55b0*/  IMAD.MOV.U32 R8, RZ, RZ, RZ ;  /* 0x000000ffff087224 */ /* 0x000fe200078e00ff */
[----:B------:R-:W-:Y:S02]  /*55c0*/  CS2R R82, SRZ ;  /* 0x0000000000527805 */ /* 0x000fe4000001ff00 */
[----:B--2---:R-:W-:Y:S01]  /*55d0*/  CS2R R54, SRZ ;  /* 0x0000000000367805 */ /* 0x004fe2000001ff00 */
[C---:B----4-:R-:W-:Y:S01]  /*55e0*/  FADD.FTZ R14, R39.reuse, R14 ;  /* 0x0000000e270e7221 */ /* 0x050fe20000010000 */
[----:B------:R-:W-:Y:S01]  /*55f0*/  F2FP.F16.F32.PACK_AB R194, R39, R2 ;  /* 0x0000000227c2723e */ /* 0x000fe200000000ff */
[----:B------:R-:W-:Y:S01]  /*5600*/  IMAD.MOV.U32 R2, RZ, RZ, 0x3f800000 ;  /* 0x3f800000ff027424 */ /* 0x000fe200078e00ff */
[----:B------:R-:W-:Y:S01]  /*5610*/  CS2R R38, SRZ ;  /* 0x0000000000267805 */ /* 0x000fe2000001ff00 */
[----:B------:R-:W-:Y:S06]  /*5620*/  @!P3 BRA `(.L_x_2172) ;  /* 0x00000044006cb947 */ /* 0x000fec0003800000 */
[----:B------:R-:W-:Y:S01]  /*5630*/  UMOV UR6, URZ ;  /* 0x0000003f00067c82 */ /* 0x000fe20008000000 */
[----:B------:R-:W-:Y:S01]  /*5640*/  IMAD.MOV.U32 R21, RZ, RZ, R6 ;  /* 0x000000ffff157224 */ /* 0x000fe200078e0006 */
[----:B------:R-:W-:Y:S01]  /*5650*/  MOV R215, RZ ;  /* 0x000000ff00d77202 */ /* 0x000fe20000000f00 */
[----:B------:R-:W-:Y:S02]  /*5660*/  IMAD.MOV.U32 R212, RZ, RZ, R7 ;  /* 0x000000ffffd47224 */ /* 0x000fe400078e0007 */
[----:B------:R-:W-:Y:S02]  /*5670*/  IMAD.MOV.U32 R2, RZ, RZ, 0x3f800000 ;  /* 0x3f800000ff027424 */ /* 0x000fe400078e00ff */
[----:B------:R-:W-:Y:S02]  /*5680*/  IMAD.U32 R218, RZ, RZ, UR6 ;  /* 0x00000006ffda7e24 */ /* 0x000fe4000f8e00ff */
[----:B------:R-:W-:Y:S02]  /*5690*/  IMAD.MOV.U32 R0, RZ, RZ, 0x3f800000 ;  /* 0x3f800000ff007424 */ /* 0x000fe400078e00ff */
[----:B------:R-:W-:-:S07]  /*56a0*/  IMAD.MOV.U32 R151, RZ, RZ, RZ ;  /* 0x000000ffff977224 */ /* 0x000fce00078e00ff */
.L_x_2181:
[----:B------:R-:W-:-:S13]  /*56b0*/  R2UR UR6, R218 ;  /* 0x00000000da0672ca */ /* 0x000fda00000e0000 */
[----:B------:R-:W-:-:S04]  /*56c0*/  UIADD3 UR6, UR6, 0x1, URZ ;  /* 0x0000000106067890 */ /* 0x000fc8000fffe03f */
[----:B------:R-:W-:-:S04]  /*56d0*/  UISETP.NE.AND UP0, UPT, UR6, 0x2, UPT ;  /* 0x000000020600788c */ /* 0x000fc8000bf05270 */
[----:B------:R-:W-:Y:S02]  /*56e0*/  USEL UR7, URZ, 0x1, UP0 ;  /* 0x000000013f077887 */ /* 0x000fe40008000000 */
[----:B------:R-:W-:-:S04]  /*56f0*/  USEL UR61, UR6, URZ, UP0 ;  /* 0x0000003f063d7287 */ /* 0x000fc80008000000 */
[----:B------:R-:W-:Y:S01]  /*5700*/  LOP3.LUT R8, R215, UR7, RZ, 0x3c, !PT ;  /* 0x00000007d7087c12 */ /* 0x000fe2000f8e3cff */
[----:B------:R-:W-:Y:S07]  /*5710*/  @!P0 BRA `(.L_x_2173) ;  /* 0x0000000000048947 */ /* 0x000fee0003800000 */
[----:B------:R-:W-:Y:S01]  /*5720*/  BPT.TRAP 0x1 ;  /* 0x000000040000795c */ /* 0x000fe20000300000 */
.L_x_2173:
[----:B------:R-:W-:Y:S02]  /*5730*/  R2UR UR6, R16 ;  /* 0x00000000100672ca */ /* 0x000fe400000e0000 */
[----:B------:R-:W-:-:S11]  /*5740*/  SHF.L.U32 R3, R8, 0x1f, RZ ;  /* 0x0000001f08037819 */ /* 0x000fd600000006ff */
[----:B------:R-:W-:-:S06]  /*5750*/  ULEA UR6, UR61, UR6, 0x3 ;  /* 0x000000063d067291 */ /* 0x000fcc000f8e183f */
[----:B------:R-:W-:-:S03]  /*5760*/  MOV R213, UR6 ;  /* 0x0000000600d57c02 */ /* 0x000fc60008000f00 */
[----:B------:R0:W1:Y:S01]  /*5770*/  SYNCS.PHASECHK.TRANS64.TRYWAIT P3, [UR6+0x38830], R3 ;  /* 0x03883003ff0075a7 */ /* 0x0000620008060146 */
[----:B------:R-:W-:Y:S05]  /*5780*/  @!P0 BRA `(.L_x_2174) ;  /* 0x0000000000048947 */ /* 0x000fea0003800000 */
[----:B------:R-:W-:Y:S01]  /*5790*/  BPT.TRAP 0x1 ;  /* 0x000000040000795c */ /* 0x000fe20000300000 */
.L_x_2174:
[----:B-1----:R-:W-:Y:S05]  /*57a0*/  @P3 BRA `(.L_x_2175) ;  /* 0x00000000000c3947 */ /* 0x002fea0003800000 */
[----:B------:R-:W-:-:S13]  /*57b0*/  R2UR UR6, R213 ;  /* 0x00000000d50672ca */ /* 0x000fda00000e0000 */
[----:B------:R-:W1:Y:S02]  /*57c0*/  SYNCS.PHASECHK.TRANS64.TRYWAIT P3, [UR6+0x38830], R3 ;  /* 0x03883003ff0075a7 */ /* 0x000e640008060146 */
[----:B-1----:R-:W-:Y:S05]  /*57d0*/  @!P3 BRA `(.L_x_2176) ;  /* 0x0000010400a8b947 */ /* 0x002fea0003800000 */
.L_x_2175:
[----:B------:R-:W-:Y:S01]  /*57e0*/  R2UR UR6, R15 ;  /* 0x000000000f0672ca */ /* 0x000fe200000e0000 */
[----:B------:R-:W-:Y:S01]  /*57f0*/  WARPGROUP.ARRIVE ;  /* 0x00000000000079c5 */ /* 0x000fe20000000000 */
        /* <DEDUP_REMOVED lines=42> */
[----:B------:R-:W-:Y:S01]  /*5aa0*/  UMOV UR19, 0x40000040 ;  /* 0x4000004000137882 */ /* 0x000fe20000000000 */
        /* <DEDUP_REMOVED lines=8> */
[----:B------:R-:W-:Y:S01]  /*5b30*/  UMOV UR10, UR52 ;  /* 0x00000034000a7c82 */ /* 0x000fe20008000000 */
[----:B------:R-:W-:Y:S01]  /*5b40*/  UMOV UR11, UR53 ;  /* 0x00000035000b7c82 */ /* 0x000fe20008000000 */
        /* <DEDUP_REMOVED lines=594> */
.L_x_2177:
[----:B------:R-:W-:Y:S02]  /*8070*/  R2UR UR7, R16 ;  /* 0x00000000100772ca */ /* 0x000fe400000e0000 */
[----:B------:R-:W-:Y:S02]  /*8080*/  R2UR UR6, R218 ;  /* 0x00000000da0672ca */ /* 0x000fe400000e0000 */
[----:B------:R-:W-:-:S11]  /*8090*/  SHF.L.U32 R0, R215, 0x1f, RZ ;  /* 0x0000001fd7007819 */ /* 0x000fd600000006ff */
[----:B------:R-:W-:-:S09]  /*80a0*/  ULEA UR7, UR6, UR7, 0x3 ;  /* 0x0000000706077291 */ /* 0x000fd2000f8e183f */
[----:B------:R0:W1:Y:S01]  /*80b0*/  SYNCS.PHASECHK.TRANS64.TRYWAIT P3, [UR7+0x38850], R0 ;  /* 0x03885000ff0075a7 */ /* 0x0000620008060147 */
[----:B------:R-:W-:Y:S05]  /*80c0*/  @!P0 BRA `(.L_x_2178) ;  /* 0x0000000000048947 */ /* 0x000fea0003800000 */
[----:B------:R-:W-:Y:S01]  /*80d0*/  BPT.TRAP 0x1 ;  /* 0x000000040000795c */ /* 0x000fe20000300000 */
.L_x_2178:
[----:B-1----:R-:W-:Y:S05]  /*80e0*/  @P3 BRA `(.L_x_2179) ;  /* 0x0000000000083947 */ /* 0x002fea0003800000 */
[----:B------:R-:W1:Y:S02]  /*80f0*/  SYNCS.PHASECHK.TRANS64.TRYWAIT P3, [UR7+0x38850], R0 ;  /* 0x03885000ff0075a7 */ /* 0x000e640008060147 */
[----:B-1----:R-:W-:Y:S05]  /*8100*/  @!P3 BRA `(.L_x_2180) ;  /* 0x000000dc0078b947 */ /* 0x002fea0003800000 */
.L_x_2179:
[----:B------:R-:W-:Y:S01]  /*8110*/  R2UR UR6, R16 ;  /* 0x00000000100672ca */ /* 0x000fe200000e0000 */
[----:B------:R-:W-:Y:S01]  /*8120*/  WARPGROUP.ARRIVE ;  /* 0x00000000000079c5 */ /* 0x000fe20000000000 */
[----:B------:R-:W-:Y:S01]  /*8130*/  R2UR UR10, R218 ;  /* 0x00000000da0a72ca */ /* 0x000fe200000e0000 */
[----:B------:R-:W-:Y:S01]  /*8140*/  UMOV UR11, 0x40000040 ;  /* 0x40000040000b7882 */ /* 0x000fe20000000000 */
[----:B------:R-:W-:Y:S01]  /*8150*/  ULDC UR14, c[0x0][0x9d8] ;  /* 0x00027600000e7ab9 */ /* 0x000fe20000000800 */
[----:B-1----:R-:W-:Y:S02]  /*8160*/  IMAD.MOV.U32 R3, RZ, RZ, R19 ;  /* 0x000000ffff037224 */ /* 0x002fe400078e0013 */
[----:B------:R-:W-:Y:S01]  /*8170*/  FMUL.FTZ R182, R182, UR14 ;  /* 0x0000000eb6b67c20 */ /* 0x000fe20008410000 */
[----:B------:R-:W-:Y:S01]  /*8180*/  FMUL.FTZ R2, R185, UR14 ;  /* 0x0000000eb9027c20 */ /* 0x000fe20008410000 */
[----:B------:R-:W-:Y:S01]  /*8190*/  FMUL.FTZ R6, R188, UR14 ;  /* 0x0000000ebc067c20 */ /* 0x000fe20008410000 */
[----:B------:R-:W-:Y:S01]  /*81a0*/  FMUL.FTZ R185, R179, UR14 ;  /* 0x0000000eb3b97c20 */ /* 0x000fe20008410000 */
[----:B------:R1:W-:Y:S01]  /*81b0*/  MUFU.TANH R188, R182 ;  /* 0x000000b600bc7308 */ /* 0x0003e20000002400 */
[----:B------:R-:W-:Y:S01]  /*81c0*/  FMUL.FTZ R179, R180, UR14 ;  /* 0x0000000eb4b37c20 */ /* 0x000fe20008410000 */
[----:B------:R-:W-:Y:S01]  /*81d0*/  FMUL.FTZ R180, R183, UR14 ;  /* 0x0000000eb7b47c20 */ /* 0x000fe20008410000 */
[----:B------:R-:W-:Y:S01]  /*81e0*/  UIADD3 UR6, UR6, 0x400, URZ ;  /* 0x0000040006067890 */ /* 0x000fe2000fffe03f */
[----:B------:R-:W-:Y:S01]  /*81f0*/  FMUL.FTZ R183, R168, UR14 ;  /* 0x0000000ea8b77c20 */ /* 0x000fe20008410000 */
[----:B------:R-:W-:Y:S01]  /*8200*/  FMUL.FTZ R168, R171, UR14 ;  /* 0x0000000eaba87c20 */ /* 0x000fe20008410000 */
[----:B------:R-:W-:Y:S01]  /*8210*/  ULDC UR18, c[0x0][0x2f0] ;  /* 0x0000bc0000127ab9 */ /* 0x000fe20000000800 */
[----:B------:R-:W-:Y:S01]  /*8220*/  USHF.R.U32.HI UR6, URZ, 0x4, UR6 ;  /* 0x000000043f067899 */ /* 0x000fe20008011606 */
[----:B0-----:R-:W-:Y:S01]  /*8230*/  FMUL.FTZ R0, R184, UR14 ;  /* 0x0000000eb8007c20 */ /* 0x001fe20008410000 */
[----:B-1----:R-:W-:-:S02]  /*8240*/  IMAD.MOV.U32 R182, RZ, RZ, -0x50 ;  /* 0xffffffb0ffb67424 */ /* 0x002fc400078e00ff */
[----:B------:R-:W-:Y:S01]  /*8250*/  FMUL.FTZ R184, R191, UR14 ;  /* 0x0000000ebfb87c20 */ /* 0x000fe20008410000 */
[----:B------:R-:W-:Y:S01]  /*8260*/  ULOP3.LUT UR6, UR6, 0x3fff, URZ, 0xc0, !UPT ;  /* 0x00003fff06067892 */ /* 0x000fe2000f8ec03f */
[----:B------:R-:W-:Y:S01]  /*8270*/  FMUL.FTZ R178, R178, UR14 ;  /* 0x0000000eb2b27c20 */ /* 0x000fe20008410000 */
[----:B------:R-:W-:Y:S01]  /*8280*/  IMAD R171, R23, R182, 0x1 ;  /* 0x0000000117ab7424 */ /* 0x000fe200078e02b6 */
[----:B------:R-:W-:Y:S01]  /*8290*/  ULDC UR15, c[0x0][0x288] ;  /* 0x0000a200000f7ab9 */ /* 0x000fe20000000800 */
[----:B------:R-:W-:Y:S01]  /*82a0*/  ULOP3.LUT UR6, UR6, 0x2800000, URZ, 0xfc, !UPT ;  /* 0x0280000006067892 */ /* 0x000fe2000f8efc3f */
[----:B------:R-:W-:Y:S01]  /*82b0*/  MUFU.TANH R184, R184 ;  /* 0x000000b800b87308 */ /* 0x000fe20000002400 */
[----:B------:R-:W-:Y:S02]  /*82c0*/  IMAD R182, R20, -0x2, R171 ;  /* 0xfffffffe14b67824 */ /* 0x000fe400078e02ab */
[----:B------:R-:W-:Y:S01]  /*82d0*/  FMUL.FTZ R170, R170, UR14 ;  /* 0x0000000eaaaa7c20 */ /* 0x000fe20008410000 */
[----:B------:R-:W-:Y:S01]  /*82e0*/  UIMAD UR6, UR10, 0xa00, UR6 ;  /* 0x00000a000a0678a4 */ /* 0x000fe2000f8e0206 */
[----:B------:R-:W-:Y:S01]  /*82f0*/  FMUL.FTZ R7, R189, UR14 ;  /* 0x0000000ebd077c20 */ /* 0x000fe20008410000 */
[----:B------:R-:W-:-:S02]  /*8300*/  IMAD R171, R17, UR18, R182 ;  /* 0x0000001211ab7c24 */ /* 0x000fc4000f8e02b6 */
[----:B------:R-:W-:Y:S01]  /*8310*/  FMUL.FTZ R182, R175, UR14 ;  /* 0x0000000eafb67c20 */ /* 0x000fe20008410000 */
[----:B------:R-:W-:Y:S01]  /*8320*/  FMUL.FTZ R162, R162, UR14 ;  /* 0x0000000ea2a27c20 */ /* 0x000fe20008410000 */
[----:B------:R-:W-:Y:S01]  /*8330*/  MUFU.TANH R178, R178 ;  /* 0x000000b200b27308 */ /* 0x000fe20000002400 */
[----:B------:R-:W-:Y:S01]  /*8340*/  FMUL.FTZ R174, R174, UR14 ;  /* 0x0000000eaeae7c20 */ /* 0x000fe20008410000 */
        /* <DEDUP_REMOVED lines=19> */
[----:B------:R-:W-:-:S03]  /*8480*/  IMAD.MOV.U32 R215, RZ, RZ, R8 ;  /* 0x000000ffffd77224 */ /* 0x000fc600078e0008 */
[----:B------:R0:W-:Y:S08]  /*8490*/  MUFU.TANH R189, R170 ;  /* 0x000000aa00bd7308 */ /* 0x0001f00000002400 */
[----:B------:R-:W-:Y:S01]  /*84a0*/  MUFU.TANH R191, R162 ;  /* 0x000000a200bf7308 */ /* 0x000fe20000002400 */
[----:B0-----:R-:W-:-:S07]  /*84b0*/  FMUL.FTZ R170, R166, UR14 ;  /* 0x0000000ea6aa7c20 */ /* 0x001fce0008410000 */
        /* <DEDUP_REMOVED lines=20> */
[----:B------:R-:W-:Y:S02]  /*8600*/  FMUL.FTZ R208, R186, UR14 ;  /* 0x0000000ebad07c20 */ /* 0x000fe40008410000 */
[----:B------:R-:W0:Y:S03]  /*8610*/  @P2 LDC R186, c[0x0][0x44c] ;  /* 0x00011300ffba2b82 */ /* 0x000e260000000800 */
[----:B------:R-:W-:Y:S01]  /*8620*/  HGMMA.64x256x16.F32 R24, R204, gdesc[UR8].tnspB, R24, gsb0 ;  /* 0x43e00008cc187df0 */ /* 0x000fe20008000818 */
[----:B------:R-:W-:Y:S01]  /*8630*/  UIADD3 UR10, UR6, 0x100, URZ ;  /* 0x00000100060a7890 */ /* 0x000fe2000fffe03f */
[----:B------:R-:W1:Y:S01]  /*8640*/  MUFU.TANH R208, R208 ;  /* 0x000000d000d07308 */ /* 0x000e620000002400 */
[----:B------:R-:W-:Y:S01]  /*8650*/  UMOV UR11, 0x40000040 ;  /* 0x40000040000b7882 */ /* 0x000fe20000000000 */
[----:B0-----:R-:W-:Y:S01]  /*8660*/  @P2 IMAD.HI.U32 R186, R19, R186, RZ ;  /* 0x000000ba13ba2227 */ /* 0x001fe200078e00ff */
[----:B------:R-:W-:-:S02]  /*8670*/  WARPGROUP.DEPBAR.LE gsb0, 0x0 ;  /* 0x00008000000079c5 */ /* 0x000fc40000010000 */
[----:B------:R-:W-:Y:S01]  /*8680*/  WARPGROUP.ARRIVE ;  /* 0x00000000000079c5 */ /* 0x000fe20000000000 */
[----:B------:R-:W-:Y:S01]  /*8690*/  FMUL.FTZ R206, R187, UR14 ;  /* 0x0000000ebbce7c20 */ /* 0x000fe20008410000 */
[----:B------:R-:W-:Y:S01]  /*86a0*/  FMUL.FTZ R204, R190, UR14 ;  /* 0x0000000ebecc7c20 */ /* 0x000fe20008410000 */
[----:B------:R-:W0:Y:S01]  /*86b0*/  @P2 LDC R187, c[0x0][0x450] ;  /* 0x00011400ffbb2b82 */ /* 0x000e220000000800 */
[----:B------:R-:W-:-:S15]  /*86c0*/  MUFU.TANH R190, R168 ;  /* 0x000000a800be7308 */ /* 0x000fde0000002400 */
[----:B------:R-:W-:-:S02]  /*86d0*/  NOP ;  /* 0x0000000000007918 */ /* 0x000fc40000000000 */
[----:B------:R-:W-:Y:S01]  /*86e0*/  HGMMA.64x256x16.F32 R24, R200, gdesc[UR8].tnspB, R24, gsb0 ;  /* 0x43e00008c8187df0 */ /* 0x000fe20008000818 */
[----:B------:R-:W-:Y:S01]  /*86f0*/  UIADD3 UR10, UR6, 0x180, URZ ;  /* 0x00000180060a7890 */ /* 0x000fe2000fffe03f */
[----:B------:R-:W-:Y:S01]  /*8700*/  UMOV UR11, 0x40000040 ;  /* 0x40000040000b7882 */ /* 0x000fe20000000000 */
[----:B------:R-:W-:Y:S01]  /*8710*/  UIADD3 UR6, UR6, 0x200, URZ ;  /* 0x0000020006067890 */ /* 0x000fe2000fffe03f */
[----:B------:R-:W2:Y:S08]  /*8720*/  MUFU.TANH R206, R206 ;  /* 0x000000ce00ce7308 */ /* 0x000eb00000002400 */
[----:B------:R-:W3:Y:S01]  /*8730*/  MUFU.TANH R204, R204 ;  /* 0x000000cc00cc7308 */ /* 0x000ee20000002400 */
[----:B0-----:R-:W-:-:S05]  /*8740*/  @P2 SHF.R.U32.HI R3, RZ, R187, R186 ;  /* 0x000000bbff032219 */ /* 0x001fca00000116ba */
[----:B------:R-:W0:Y:S04]  /*8750*/  SHFL.IDX PT, R186, R3, 0x1, 0x1c1f ;  /* 0x003c1f0003ba7f89 */ /* 0x000e2800000e0000 */
[----:B------:R4:W5:Y:S02]  /*8760*/  SHFL.IDX PT, R210, R3, RZ, 0x1c1f ;  /* 0x001c1fff03d27589 */ /* 0x00096400000e0000 */
[----:B----4-:R-:W4:Y:S01]  /*8770*/  LDC R3, c[0x0][0x988] ;  /* 0x00026200ff037b82 */ /* 0x010f220000000800 */
[----:B0-----:R-:W-:-:S04]  /*8780*/  IADD3 R175, R186, -UR15, R171 ;  /* 0x8000000fbaaf7c10 */ /* 0x001fc8000fffe0ab */
[C---:B------:R-:W-:Y:S02]  /*8790*/  ISETP.GT.AND P3, PT, R175.reuse, RZ, PT ;  /* 0x000000ffaf00720c */ /* 0x040fe40003f64270 */
[C---:B------:R-:W-:Y:S02]  /*87a0*/  ISETP.GT.AND P4, PT, R175.reuse, 0x1, PT ;  /* 0x00000001af00780c */ /* 0x040fe40003f84270 */
[----:B-1----:R-:W-:Y:S02]  /*87b0*/  FSEL R208, R208, -INF , P3 ;  /* 0xff800000d0d07808 */ /* 0x002fe40001800000 */
[----:B------:R-:W-:Y:S02]  /*87c0*/  ISETP.GT.AND P3, PT, R175, 0x8, PT ;  /* 0x00000008af00780c */ /* 0x000fe40003f64270 */
[----:B--2---:R-:W-:Y:S02]  /*87d0*/  FSEL R206, R206, -INF , P4 ;  /* 0xff800000cece7808 */ /* 0x004fe40002000000 */
[----:B------:R-:W-:-:S02]  /*87e0*/  FMNMX.FTZ R187, R208, R21, !PT ;  /* 0x00000015d0bb7209 */ /* 0x000fc40007810000 */
[C---:B------:R-:W-:Y:S02]  /*87f0*/  ISETP.GT.AND P4, PT, R175.reuse, 0x9, PT ;  /* 0x00000009af00780c */ /* 0x040fe40003f84270 */
[----:B---3--:R-:W-:Y:S02]  /*8800*/  FSEL R204, R204, -INF , P3 ;  /* 0xff800000cccc7808 */ /* 0x008fe40001800000 */
[----:B------:R-:W-:Y:S02]  /*8810*/  FMNMX.FTZ R187, R206, R187, !PT ;  /* 0x000000bbcebb7209 */ /* 0x000fe40007810000 */
[----:B------:R-:W-:Y:S02]  /*8820*/  ISETP.GT.AND P3, PT, R175, 0x10, PT ;  /* 0x00000010af00780c */ /* 0x000fe40003f64270 */
[----:B------:R-:W-:Y:S02]  /*8830*/  FMNMX.FTZ R187, R204, R187, !PT ;  /* 0x000000bbccbb7209 */ /* 0x000fe40007810000 */
[----:B------:R-:W-:-:S02]  /*8840*/  FSEL R166, R178, -INF , P3 ;  /* 0xff800000b2a67808 */ /* 0x000fc40001800000 */
[C---:B------:R-:W-:Y:S02]  /*8850*/  ISETP.GT.AND P3, PT, R175.reuse, 0x18, PT ;  /* 0x00000018af00780c */ /* 0x040fe40003f64270 */
[----:B-----5:R-:W-:Y:S02]  /*8860*/  IADD3 R171, R210, -UR15, R171 ;  /* 0x8000000fd2ab7c10 */ /* 0x020fe4000fffe0ab */
[----:B------:R-:W-:Y:S02]  /*8870*/  FSEL R186, R188, -INF , P3 ;  /* 0xff800000bcba7808 */ /* 0x000fe40001800000 */
[----:B------:R-:W-:Y:S01]  /*8880*/  ISETP.GT.AND P3, PT, R175, 0x20, PT ;  /* 0x00000020af00780c */ /* 0x000fe20003f64270 */
[----:B------:R0:W-:Y:S01]  /*8890*/  MUFU.TANH R188, R155 ;  /* 0x0000009b00bc7308 */ /* 0x0001e20000002400 */
[C---:B------:R-:W-:Y:S02]  /*88a0*/  ISETP.GT.AND P5, PT, R171.reuse, 0x20, PT ;  /* 0x00000020ab00780c */ /* 0x040fe40003fa4270 */
[----:B------:R-:W-:-:S02]  /*88b0*/  ISETP.GT.AND P6, PT, R171, 0x21, PT ;  /* 0x00000021ab00780c */ /* 0x000fc40003fc4270 */
[----:B------:R-:W-:Y:S02]  /*88c0*/  FSEL R210, R183, -INF , P5 ;  /* 0xff800000b7d27808 */ /* 0x000fe40002800000 */
[----:B------:R-:W-:Y:S01]  /*88d0*/  ISETP.GT.AND P5, PT, R171, 0x29, PT ;  /* 0x00000029ab00780c */ /* 0x000fe20003fa4270 */
[----:B0-----:R-:W-:Y:S01]  /*88e0*/  FMUL.FTZ R155, R169, UR14 ;  /* 0x0000000ea99b7c20 */ /* 0x001fe20008410000 */
[----:B------:R-:W-:-:S05]  /*88f0*/  FMUL.FTZ R169, R164, UR14 ;  /* 0x0000000ea4a97c20 */ /* 0x000fca0008410000 */
[----:B------:R-:W0:Y:S08]  /*8900*/  MUFU.TANH R155, R155 ;  /* 0x0000009b009b7308 */ /* 0x000e300000002400 */
[----:B------:R-:W-:Y:S01]  /*8910*/  MUFU.TANH R169, R169 ;  /* 0x000000a900a97308 */ /* 0x000fe20000002400 */
[----:B0-----:R-:W-:Y:S01]  /*8920*/  FSEL R218, R155, -INF , P6 ;  /* 0xff8000009bda7808 */ /* 0x001fe20003000000 */
[----:B------:R-:W-:-:S02]  /*8930*/  WARPGROUP.DEPBAR.LE gsb0, 0x0 ;  /* 0x00008000000079c5 */ /* 0x000fc40000010000 */
[----:B------:R-:W-:Y:S01]  /*8940*/  WARPGROUP.ARRIVE ;  /* 0x00000000000079c5 */ /* 0x000fe20000000000 */
[----:B------:R-:W-:-:S03]  /*8950*/  FSEL R202, R184, -INF , P4 ;  /* 0xff800000b8ca7808 */ /* 0x000fc60002000000 */
[----:B------:R0:W1:Y:S01]  /*8960*/  MUFU.TANH R200, R163 ;  /* 0x000000a300c87308 */ /* 0x0000620000002400 */
[----:B------:R-:W-:Y:S02]  /*8970*/  ISETP.GT.AND P4, PT, R175, 0x11, PT ;  /* 0x00000011af00780c */ /* 0x000fe40003f84270 */
[----:B------:R-:W-:Y:S01]  /*8980*/  FMNMX.FTZ R187, R202, R187, !PT ;  /* 0x000000bbcabb7209 */ /* 0x000fe20007810000 */
[----:B------:R-:W-:Y:S01]  /*8990*/  HGMMA.64x256x16.F32 R24, R196, gdesc[UR8].tnspB, R24, gsb0 ;  /* 0x43e00008c4187df0 */ /* 0x000fe20008000818 */
[----:B------:R-:W-:Y:S01]  /*89a0*/  FSEL R162, R185, -INF , P4 ;  /* 0xff800000b9a27808 */ /* 0x000fe20002000000 */
[----:B------:R-:W-:Y:S01]  /*89b0*/  UMOV UR10, UR6 ;  /* 0x00000006000a7c82 */ /* 0x000fe20008000000 */
[----:B------:R-:W-:Y:S01]  /*89c0*/  FMNMX.FTZ R187, R166, R187, !PT ;  /* 0x000000bba6bb7209 */ /* 0x000fe20007810000 */
[----:B------:R-:W2:Y:S01]  /*89d0*/  MUFU.TANH R184, R170 ;  /* 0x000000aa00b87308 */ /* 0x000ea20000002400 */
[----:B------:R-:W-:Y:S01]  /*89e0*/  ISETP.GT.AND P4, PT, R175, 0x19, PT ;  /* 0x00000019af00780c */ /* 0x000fe20003f84270 */
[----:B0-----:R-:W-:Y:S01]  /*89f0*/  FMUL.FTZ R163, R154, UR14 ;  /* 0x0000000e9aa37c20 */ /* 0x001fe20008410000 */
[----:B------:R-:W-:Y:S01]  /*8a00*/  FMNMX.FTZ R187, R162, R187, !PT ;  /* 0x000000bba2bb7209 */ /* 0x000fe20007810000 */
[----:B------:R-:W-:Y:S01]  /*8a10*/  UMOV UR11, 0x40000040 ;  /* 0x40000040000b7882 */ /* 0x000fe20000000000 */
[----:B------:R-:W-:-:S02]  /*8a20*/  FSEL R168, R180, -INF , P4 ;  /* 0xff800000b4a87808 */ /* 0x000fc40002000000 */
[----:B------:R-:W-:Y:S01]  /*8a30*/  FMNMX.FTZ R187, R186, R187, !PT ;  /* 0x000000bbbabb7209 */ /* 0x000fe20007810000 */
[----:B------:R0:W3:Y:S01]  /*8a40*/  MUFU.TANH R185, R163 ;  /* 0x000000a300b97308 */ /* 0x0000e20000002400 */
[----:B------:R-:W-:Y:S02]  /*8a50*/  ISETP.GT.AND P4, PT, R175, 0x21, PT ;  /* 0x00000021af00780c */ /* 0x000fe40003f84270 */
[----:B------:R-:W-:Y:S02]  /*8a60*/  FSEL R180, R189, -INF , P3 ;  /* 0xff800000bdb47808 */ /* 0x000fe40001800000 */
[----:B------:R-:W-:Y:S02]  /*8a70*/  FMNMX.FTZ R187, R168, R187, !PT ;  /* 0x000000bba8bb7209 */ /* 0x000fe40007810000 */
[----:B------:R-:W-:Y:S01]  /*8a80*/  ISETP.GT.AND P3, PT, R175, 0x28, PT ;  /* 0x00000028af00780c */ /* 0x000fe20003f64270 */
[----:B------:R5:W-:Y:S01]  /*8a90*/  MUFU.TANH R189, R159 ;  /* 0x0000009f00bd7308 */ /* 0x000be20000002400 */
[----:B------:R-:W-:Y:S01]  /*8aa0*/  FSEL R154, R190, -INF , P4 ;  /* 0xff800000be9a7808 */ /* 0x000fe20002000000 */
[----:B0-----:R-:W-:Y:S01]  /*8ab0*/  FMUL.FTZ R163, R158, UR14 ;  /* 0x0000000e9ea37c20 */ /* 0x001fe20008410000 */
[----:B------:R-:W-:-:S02]  /*8ac0*/  FMNMX.FTZ R187, R180, R187, !PT ;  /* 0x000000bbb4bb7209 */ /* 0x000fc40007810000 */
[C---:B------:R-:W-:Y:S02]  /*8ad0*/  ISETP.GT.AND P4, PT, R175.reuse, 0x29, PT ;  /* 0x00000029af00780c */ /* 0x040fe40003f84270 */
[----:B------:R-:W-:Y:S01]  /*8ae0*/  FSEL R174, R174, -INF , P3 ;  /* 0xff800000aeae7808 */ /* 0x000fe20001800000 */
[----:B------:R-:W0:Y:S01]  /*8af0*/  MUFU.TANH R163, R163 ;  /* 0x000000a300a37308 */ /* 0x000e220000002400 */
[----:B------:R-:W-:Y:S01]  /*8b00*/  FMNMX.FTZ R187, R154, R187, !PT ;  /* 0x000000bb9abb7209 */ /* 0x000fe20007810000 */
[----:B-----5:R-:W-:Y:S01]  /*8b10*/  FMUL.FTZ R159, R172, UR14 ;  /* 0x0000000eac9f7c20 */ /* 0x020fe20008410000 */
[C---:B------:R-:W-:Y:S02]  /*8b20*/  ISETP.GT.AND P3, PT, R175.reuse, 0x30, PT ;  /* 0x00000030af00780c */ /* 0x040fe40003f64270 */
[----:B------:R-:W-:Y:S02]  /*8b30*/  FSEL R170, R182, -INF , P4 ;  /* 0xff800000b6aa7808 */ /* 0x000fe40002000000 */
[----:B------:R-:W-:Y:S01]  /*8b40*/  FMNMX.FTZ R187, R174, R187, !PT ;  /* 0x000000bbaebb7209 */ /* 0x000fe20007810000 */
[----:B------:R-:W-:Y:S01]  /*8b50*/  MUFU.TANH R159, R159 ;  /* 0x0000009f009f7308 */ /* 0x000fe20000002400 */
[----:B------:R-:W-:-:S02]  /*8b60*/  ISETP.GT.AND P4, PT, R175, 0x31, PT ;  /* 0x00000031af00780c */ /* 0x000fc40003f84270 */
[----:B------:R-:W-:Y:S02]  /*8b70*/  FSEL R158, R191, -INF , P3 ;  /* 0xff800000bf9e7808 */ /* 0x000fe40001800000 */
[----:B------:R-:W-:Y:S02]  /*8b80*/  FMNMX.FTZ R187, R170, R187, !PT ;  /* 0x000000bbaabb7209 */ /* 0x000fe40007810000 */
[C---:B------:R-:W-:Y:S02]  /*8b90*/  ISETP.GT.AND P3, PT, R175.reuse, 0x38, PT ;  /* 0x00000038af00780c */ /* 0x040fe40003f64270 */
[----:B-1----:R-:W-:Y:S02]  /*8ba0*/  FSEL R178, R200, -INF , P4 ;  /* 0xff800000c8b27808 */ /* 0x002fe40002000000 */
[----:B------:R-:W-:Y:S02]  /*8bb0*/  FMNMX.FTZ R187, R158, R187, !PT ;  /* 0x000000bb9ebb7209 */ /* 0x000fe40007810000 */
[----:B------:R-:W-:-:S02]  /*8bc0*/  ISETP.GT.AND P4, PT, R175, 0x39, PT ;  /* 0x00000039af00780c */ /* 0x000fc40003f84270 */
[----:B--2---:R-:W-:Y:S02]  /*8bd0*/  FSEL R184, R184, -INF , P3 ;  /* 0xff800000b8b87808 */ /* 0x004fe40001800000 */
[----:B------:R-:W-:Y:S02]  /*8be0*/  FMNMX.FTZ R187, R178, R187, !PT ;  /* 0x000000bbb2bb7209 */ /* 0x000fe40007810000 */
[----:B------:R-:W-:Y:S02]  /*8bf0*/  ISETP.GT.AND P3, PT, R175, 0x40, PT ;  /* 0x00000040af00780c */ /* 0x000fe40003f64270 */
[----:B------:R-:W-:Y:S01]  /*8c00*/  FSEL R190, R167, -INF , P4 ;  /* 0xff800000a7be7808 */ /* 0x000fe20002000000 */
[----:B------:R-:W-:Y:S01]  /*8c10*/  FMUL.FTZ R167, R160, UR14 ;  /* 0x0000000ea0a77c20 */ /* 0x000fe20008410000 */
[----:B------:R-:W-:Y:S02]  /*8c20*/  FMNMX.FTZ R187, R184, R187, !PT ;  /* 0x000000bbb8bb7209 */ /* 0x000fe40007810000 */
[----:B------:R-:W-:-:S02]  /*8c30*/  ISETP.GT.AND P4, PT, R175, 0x41, PT ;  /* 0x00000041af00780c */ /* 0x000fc40003f84270 */
[----:B---3--:R-:W-:Y:S01]  /*8c40*/  FSEL R182, R185, -INF , P3 ;  /* 0xff800000b9b67808 */ /* 0x008fe20001800000 */
[----:B------:R-:W-:Y:S01]  /*8c50*/  MUFU.TANH R167, R167 ;  /* 0x000000a700a77308 */ /* 0x000fe20000002400 */
[----:B------:R-:W-:Y:S02]  /*8c60*/  FMNMX.FTZ R187, R190, R187, !PT ;  /* 0x000000bbbebb7209 */ /* 0x000fe40007810000 */
[C---:B------:R-:W-:Y:S02]  /*8c70*/  ISETP.GT.AND P3, PT, R175.reuse, 0x48, PT ;  /* 0x00000048af00780c */ /* 0x040fe40003f64270 */
[----:B------:R-:W-:Y:S02]  /*8c80*/  FSEL R188, R188, -INF , P4 ;  /* 0xff800000bcbc7808 */ /* 0x000fe40002000000 */
[----:B------:R-:W-:Y:S02]  /*8c90*/  FMNMX.FTZ R187, R182, R187, !PT ;  /* 0x000000bbb6bb7209 */ /* 0x000fe40007810000 */
[----:B------:R-:W-:-:S02]  /*8ca0*/  ISETP.GT.AND P4, PT, R175, 0x49, PT ;  /* 0x00000049af00780c */ /* 0x000fc40003f84270 */
[----:B0-----:R-:W-:Y:S01]  /*8cb0*/  FSEL R200, R163, -INF , P3 ;  /* 0xff800000a3c87808 */ /* 0x001fe20001800000 */
[----:B------:R-:W-:Y:S01]  /*8cc0*/  FMUL.FTZ R163, R173, UR14 ;  /* 0x0000000eada37c20 */ /* 0x000fe20008410000 */
[----:B------:R-:W-:Y:S02]  /*8cd0*/  FMNMX.FTZ R187, R188, R187, !PT ;  /* 0x000000bbbcbb7209 */ /* 0x000fe40007810000 */
[----:B------:R-:W-:Y:S02]  /*8ce0*/  FSEL R172, R189, -INF , P4 ;  /* 0xff800000bdac7808 */ /* 0x000fe40002000000 */
[----:B------:R-:W-:Y:S01]  /*8cf0*/  FMNMX.FTZ R187, R200, R187, !PT ;  /* 0x000000bbc8bb7209 */ /* 0x000fe20007810000 */
[----:B------:R-:W0:Y:S01]  /*8d00*/  MUFU.TANH R163, R163 ;  /* 0x000000a300a37308 */ /* 0x000e220000002400 */
[----:B------:R-:W-:Y:S02]  /*8d10*/  ISETP.GT.AND P3, PT, R171, RZ, PT ;  /* 0x000000ffab00720c */ /* 0x000fe40003f64270 */
[----:B------:R-:W-:-:S02]  /*8d20*/  FMNMX.FTZ R187, R172, R187, !PT ;  /* 0x000000bbacbb7209 */ /* 0x000fc40007810000 */
[C---:B------:R-:W-:Y:S02]  /*8d30*/  ISETP.GT.AND P4, PT, R171.reuse, 0x1, PT ;  /* 0x00000001ab00780c */ /* 0x040fe40003f84270 */
[----:B------:R-:W-:Y:S01]  /*8d40*/  FSEL R0, R0, -INF , P3 ;  /* 0xff80000000007808 */ /* 0x000fe20001800000 */
[----:B------:R-:W1:Y:S01]  /*8d50*/  SHFL.BFLY PT, R216, R187, 0x2, 0x1f ;  /* 0x0c401f00bbd87f89 */ /* 0x000e6200000e0000 */
[C---:B------:R-:W-:Y:S02]  /*8d60*/  ISETP.GT.AND P3, PT, R171.reuse, 0x8, PT ;  /* 0x00000008ab00780c */ /* 0x040fe40003f64270 */
[----:B------:R-:W-:Y:S02]  /*8d70*/  FSEL R2, R2, -INF , P4 ;  /* 0xff80000002027808 */ /* 0x000fe40002000000 */
[----:B------:R-:W-:Y:S02]  /*8d80*/  FMNMX.FTZ R153, R0, R212, !PT ;  /* 0x000000d400997209 */ /* 0x000fe40007810000 */
[----:B------:R-:W-:-:S02]  /*8d90*/  ISETP.GT.AND P4, PT, R171, 0x9, PT ;  /* 0x00000009ab00780c */ /* 0x000fc40003f84270 */
[----:B------:R-:W-:Y:S02]  /*8da0*/  FSEL R156, R6, -INF , P3 ;  /* 0xff800000069c7808 */ /* 0x000fe40001800000 */
[----:B------:R-:W-:Y:S02]  /*8db0*/  FMNMX.FTZ R153, R2, R153, !PT ;  /* 0x0000009902997209 */ /* 0x000fe40007810000 */
[----:B------:R-:W-:Y:S02]  /*8dc0*/  ISETP.GT.AND P3, PT, R171, 0x10, PT ;  /* 0x00000010ab00780c */ /* 0x000fe40003f64270 */
[----:B------:R-:W-:Y:S02]  /*8dd0*/  FSEL R160, R7, -INF , P4 ;  /* 0xff80000007a07808 */ /* 0x000fe40002000000 */
[----:B------:R-:W-:Y:S02]  /*8de0*/  FMNMX.FTZ R153, R156, R153, !PT ;  /* 0x000000999c997209 */ /* 0x000fe40007810000 */
[----:B------:R-:W-:-:S02]  /*8df0*/  ISETP.GT.AND P4, PT, R171, 0x11, PT ;  /* 0x00000011ab00780c */ /* 0x000fc40003f84270 */
[----:B------:R-:W-:Y:S02]  /*8e00*/  FSEL R176, R176, -INF , P3 ;  /* 0xff800000b0b07808 */ /* 0x000fe40001800000 */
[----:B------:R-:W-:Y:S02]  /*8e10*/  FMNMX.FTZ R153, R160, R153, !PT ;  /* 0x00000099a0997209 */ /* 0x000fe40007810000 */
[----:B-1----:R-:W-:Y:S02]  /*8e20*/  FMNMX.FTZ R216, R187, R216, !PT ;  /* 0x000000d8bbd87209 */ /* 0x002fe40007810000 */
[----:B------:R-:W-:Y:S02]  /*8e30*/  ISETP.GT.AND P3, PT, R171, 0x18, PT ;  /* 0x00000018ab00780c */ /* 0x000fe40003f64270 */
[----:B------:R-:W-:Y:S01]  /*8e40*/  FSEL R164, R177, -INF , P4 ;  /* 0xff800000b1a47808 */ /* 0x000fe20002000000 */
[----:B------:R-:W1:Y:S01]  /*8e50*/  SHFL.BFLY PT, R173, R216, 0x1, 0x1f ;  /* 0x0c201f00d8ad7f89 */ /* 0x000e6200000e0000 */
[----:B------:R-:W-:-:S02]  /*8e60*/  FMNMX.FTZ R153, R176, R153, !PT ;  /* 0x00000099b0997209 */ /* 0x000fc40007810000 */
[----:B------:R-:W-:Y:S02]  /*8e70*/  ISETP.GT.AND P4, PT, R171, 0x19, PT ;  /* 0x00000019ab00780c */ /* 0x000fe40003f84270 */
[----:B------:R-:W-:Y:S02]  /*8e80*/  FMNMX.FTZ R153, R164, R153, !PT ;  /* 0x00000099a4997209 */ /* 0x000fe40007810000 */
[----:B------:R-:W-:Y:S02]  /*8e90*/  R2UR UR14, R213 ;  /* 0x00000000d50e72ca */ /* 0x000fe400000e0000 */
[----:B------:R-:W-:-:S05]  /*8ea0*/  MOV R175, UR7 ;  /* 0x0000000700af7c02 */ /* 0x000fca0008000f00 */
[----:B------:R-:W-:-:S05]  /*8eb0*/  @!P1 VIADD R175, R175, 0x38860 ;  /* 0x00038860afaf9836 */ /* 0x000fca0000000000 */
[----:B------:R-:W-:Y:S02]  /*8ec0*/  @!P1 PRMT R175, RZ, 0x654, R175 ;  /* 0x00000654ffaf9816 */ /* 0x000fe400000000af */
[----:B-1----:R-:W-:Y:S02]  /*8ed0*/  FMNMX.FTZ R6, R216, R173, !PT ;  /* 0x000000add8067209 */ /* 0x002fe40007810000 */
[----:B0-----:R-:W-:Y:S02]  /*8ee0*/  FSEL R216, R163, -INF , P5 ;  /* 0xff800000a3d87808 */ /* 0x001fe40002800000 */
[----:B------:R-:W-:Y:S01]  /*8ef0*/  ISETP.GT.AND P5, PT, R171, 0x31, PT ;  /* 0x00000031ab00780c */ /* 0x000fe20003fa4270 */
[----:B----4-:R-:W-:-:S03]  /*8f00*/  FMUL.FTZ R152, R6, R3 ;  /* 0x0000000306987220 */ /* 0x010fc60000410000 */
[----:B------:R-:W-:Y:S02]  /*8f10*/  FSEL R222, R161, -INF , P5 ;  /* 0xff800000a1de7808 */ /* 0x000fe40002800000 */
[----:B------:R-:W-:-:S04]  /*8f20*/  ISETP.GT.AND P5, PT, R171, 0x39, PT ;  /* 0x00000039ab00780c */ /* 0x000fc80003fa4270 */
[----:B------:R-:W-:Y:S02]  /*8f30*/  FSEL R224, R224, -INF , P5 ;  /* 0xff800000e0e07808 */ /* 0x000fe40002800000 */
[----:B------:R-:W-:-:S04]  /*8f40*/  ISETP.GT.AND P5, PT, R171, 0x41, PT ;  /* 0x00000041ab00780c */ /* 0x000fc80003fa4270 */
[----:B------:R-:W-:Y:S02]  /*8f50*/  FSEL R226, R226, -INF , P5 ;  /* 0xff800000e2e27808 */ /* 0x000fe40002800000 */
[----:B------:R-:W-:-:S04]  /*8f60*/  ISETP.GT.AND P5, PT, R171, 0x49, PT ;  /* 0x00000049ab00780c */ /* 0x000fc80003fa4270 */
[----:B------:R-:W-:Y:S01]  /*8f70*/  FSEL R230, R157, -INF , P5 ;  /* 0xff8000009de67808 */ /* 0x000fe20002800000 */
[----:B------:R-:W-:Y:S02]  /*8f80*/  WARPGROUP.DEPBAR.LE gsb0, 0x0 ;  /* 0x00008000000079c5 */ /* 0x000fe40000010000 */
[----:B------:R-:W-:Y:S01]  /*8f90*/  WARPGROUP.ARRIVE ;  /* 0x00000000000079c5 */ /* 0x000fe20000000000 */
[----:B------:R-:W-:Y:S02]  /*8fa0*/  FSEL R196, R179, -INF , P3 ;  /* 0xff800000b3c47808 */ /* 0x000fe40001800000 */
[----:B------:R-:W-:Y:S02]  /*8fb0*/  FSEL R198, R181, -INF , P4 ;  /* 0xff800000b5c67808 */ /* 0x000fe40002000000 */
[----:B------:R-:W-:Y:S01]  /*8fc0*/  FMNMX.FTZ R153, R196, R153, !PT ;  /* 0x00000099c4997209 */ /* 0x000fe20007810000 */
[----:B------:R-:W-:Y:S01]  /*8fd0*/  HGMMA.64x256x16.F32 R24, R192, gdesc[UR8].tnspB, R24, gsb0 ;  /* 0x43e00008c0187df0 */ /* 0x000fe20008000818 */
[----:B------:R-:W-:-:S02]  /*8fe0*/  ISETP.GT.AND P3, PT, R171, 0x28, PT ;  /* 0x00000028ab00780c */ /* 0x000fc40003f64270 */
[----:B------:R-:W-:Y:S02]  /*8ff0*/  FMNMX.FTZ R153, R198, R153, !PT ;  /* 0x00000099c6997209 */ /* 0x000fe40007810000 */
[----:B------:R-:W-:Y:S02]  /*9000*/  FSETP.NEU.FTZ.AND P4, PT, R6, -INF , PT ;  /* 0xff8000000600780b */ /* 0x000fe40003f9d000 */
[----:B------:R-:W-:Y:S02]  /*9010*/  FMNMX.FTZ R7, R210, R153, !PT ;  /* 0x00000099d2077209 */ /* 0x000fe40007810000 */
[----:B------:R-:W-:Y:S02]  /*9020*/  FSEL R220, R159, -INF , P3 ;  /* 0xff8000009fdc7808 */ /* 0x000fe40001800000 */
[----:B------:R-:W-:Y:S02]  /*9030*/  FMNMX.FTZ R7, R218, R7, !PT ;  /* 0x00000007da077209 */ /* 0x000fe40007810000 */
[----:B------:R-:W-:-:S02]  /*9040*/  FSEL R153, R152, RZ, P4 ;  /* 0x000000ff98997208 */ /* 0x000fc40002000000 */
[----:B------:R-:W-:Y:S02]  /*9050*/  ISETP.GT.AND P3, PT, R171, 0x30, PT ;  /* 0x00000030ab00780c */ /* 0x000fe40003f64270 */
[----:B------:R-:W-:Y:S01]  /*9060*/  FMNMX.FTZ R7, R220, R7, !PT ;  /* 0x00000007dc077209 */ /* 0x000fe20007810000 */
[-CC-:B------:R-:W-:Y:S01]  /*9070*/  FFMA.FTZ R209, R208, R3.reuse, -R153.reuse ;  /* 0x00000003d0d17223 */ /* 0x180fe20000010899 */
[----:B------:R-:W-:Y:S01]  /*9080*/  FSEL R208, R167, -INF , P3 ;  /* 0xff800000a7d07808 */ /* 0x000fe20001800000 */
[--C-:B------:R-:W-:Y:S01]  /*9090*/  FFMA.FTZ R152, R206, R3, -R153.reuse ;  /* 0x00000003ce987223 */ /* 0x100fe20000010899 */
[----:B------:R-:W-:Y:S01]  /*90a0*/  FMNMX.FTZ R7, R216, R7, !PT ;  /* 0x00000007d8077209 */ /* 0x000fe20007810000 */
[-CC-:B------:R-:W-:Y:S01]  /*90b0*/  FFMA.FTZ R211, R204, R3.reuse, -R153.reuse ;  /* 0x00000003ccd37223 */ /* 0x180fe20000010899 */
[----:B------:R-:W-:Y:S01]  /*90c0*/  ISETP.GT.AND P3, PT, R171, 0x38, PT ;  /* 0x00000038ab00780c */ /* 0x000fe20003f64270 */
[--C-:B------:R-:W-:Y:S01]  /*90d0*/  FFMA.FTZ R205, R166, R3, -R153.reuse ;  /* 0x00000003a6cd7223 */ /* 0x100fe20000010899 */
[----:B------:R-:W-:Y:S01]  /*90e0*/  FMNMX.FTZ R7, R208, R7, !PT ;  /* 0x00000007d0077209 */ /* 0x000fe20007810000 */
[--C-:B------:R-:W-:Y:S01]  /*90f0*/  FFMA.FTZ R203, R174, R3, -R153.reuse ;  /* 0x00000003aecb7223 */ /* 0x100fe20000010899 */
[----:B------:R-:W-:Y:S01]  /*9100*/  FSEL R206, R169, -INF , P3 ;  /* 0xff800000a9ce7808 */ /* 0x000fe20001800000 */
[----:B------:R-:W-:Y:S01]  /*9110*/  MUFU.EX2 R209, R209 ;  /* 0x000000d100d17308 */ /* 0x000fe20000000800 */
        /* <DEDUP_REMOVED lines=18> */
[-CC-:B------:R-:W-:Y:S01]  /*9240*/  FFMA.FTZ R201, R180, R3.reuse, -R153.reuse ;  /* 0x00000003b4c97223 */ /* 0x180fe20000010899 */
[--C-:B------:R-:W-:Y:S01]  /*9250*/  FFMA.FTZ R154, R154, R3, -R153.reuse ;  /* 0x000000039a9a7223 */ /* 0x100fe20000010899 */
[----:B------:R-:W-:Y:S01]  /*9260*/  FMNMX.FTZ R7, R228, R7, !PT ;  /* 0x00000007e4077209 */ /* 0x000fe20007810000 */
[-CC-:B------:R-:W-:Y:S01]  /*9270*/  FFMA.FTZ R199, R184, R3.reuse, -R153.reuse ;  /* 0x00000003b8c77223 */ /* 0x180fe20000010899 */
[--C-:B------:R-:W-:Y:S01]  /*9280*/  FFMA.FTZ R168, R190, R3, -R153.reuse ;  /* 0x00000003bea87223 */ /* 0x100fe20000010899 */
[----:B------:R-:W-:Y:S01]  /*9290*/  MUFU.EX2 R202, R202 ;  /* 0x000000ca00ca7308 */ /* 0x000fe20000000800 */
[----:B------:R-:W-:Y:S01]  /*92a0*/  FMNMX.FTZ R7, R230, R7, !PT ;  /* 0x00000007e6077209 */ /* 0x000fe20007810000 */
[----:B------:R-:W-:-:S04]  /*92b0*/  FFMA.FTZ R172, R172, R3, -R153 ;  /* 0x00000003acac7223 */ /* 0x000fc80000010899 */
[----:B------:R-:W0:Y:S02]  /*92c0*/  SHFL.BFLY PT, R166, R7, 0x2, 0x1f ;  /* 0x0c401f0007a67f89 */ /* 0x000e2400000e0000 */
[----:B------:R-:W-:Y:S08]  /*92d0*/  MUFU.EX2 R205, R205 ;  /* 0x000000cd00cd7308 */ /* 0x000ff00000000800 */
[----:B------:R-:W-:Y:S08]  /*92e0*/  MUFU.EX2 R232, R232 ;  /* 0x000000e800e87308 */ /* 0x000ff00000000800 */
[----:B------:R-:W-:Y:S01]  /*92f0*/  MUFU.EX2 R207, R207 ;  /* 0x000000cf00cf7308 */ /* 0x000fe20000000800 */
[----:B0-----:R-:W-:Y:S01]  /*9300*/  FMNMX.FTZ R155, R7, R166, !PT ;  /* 0x000000a6079b7209 */ /* 0x001fe20007810000 */
[----:B------:R-:W-:-:S06]  /*9310*/  FFMA.FTZ R166, R170, R3, -R153 ;  /* 0x00000003aaa67223 */ /* 0x000fcc0000010899 */
[----:B------:R-:W-:Y:S01]  /*9320*/  MUFU.EX2 R162, R162 ;  /* 0x000000a200a27308 */ /* 0x000fe20000000800 */
[----:B------:R-:W0:Y:S07]  /*9330*/  SHFL.BFLY PT, R170, R155, 0x1, 0x1f ;  /* 0x0c201f009baa7f89 */ /* 0x000e2e00000e0000 */
[----:B------:R-:W-:Y:S08]  /*9340*/  MUFU.EX2 R201, R201 ;  /* 0x000000c900c97308 */ /* 0x000ff00000000800 */
[----:B------:R-:W-:Y:S08]  /*9350*/  MUFU.EX2 R154, R154 ;  /* 0x0000009a009a7308 */ /* 0x000ff00000000800 */
[----:B------:R-:W-:Y:S01]  /*9360*/  MUFU.EX2 R203, R203 ;  /* 0x000000cb00cb7308 */ /* 0x000fe20000000800 */
[----:B0-----:R-:W-:Y:S01]  /*9370*/  FMNMX.FTZ R7, R155, R170, !PT ;  /* 0x000000aa9b077209 */ /* 0x001fe20007810000 */
[-CC-:B------:R-:W-:Y:S01]  /*9380*/  FFMA.FTZ R155, R182, R3.reuse, -R153.reuse ;  /* 0x00000003b69b7223 */ /* 0x180fe20000010899 */
[----:B------:R-:W-:-:S02]  /*9390*/  FFMA.FTZ R170, R188, R3, -R153 ;  /* 0x00000003bcaa7223 */ /* 0x000fc40000010899 */
[C---:B------:R-:W-:Y:S01]  /*93a0*/  FSETP.NEU.FTZ.AND P3, PT, R7.reuse, -INF , PT ;  /* 0xff8000000700780b */ /* 0x040fe20003f7d000 */
[CC--:B------:R-:W-:Y:S02]  /*93b0*/  FMUL.FTZ R159, R7.reuse, R3.reuse ;  /* 0x00000003079f7220 */ /* 0x0c0fe40000410000 */
[----:B------:R-:W-:Y:S01]  /*93c0*/  MUFU.EX2 R166, R166 ;  /* 0x000000a600a67308 */ /* 0x000fe20000000800 */
[----:B------:R-:W-:Y:S02]  /*93d0*/  FSEL R171, R7, RZ, P3 ;  /* 0x000000ff07ab7208 */ /* 0x000fe40001800000 */
[----:B------:R-:W-:Y:S02]  /*93e0*/  FSEL R159, R159, RZ, P3 ;  /* 0x000000ff9f9f7208 */ /* 0x000fe40001800000 */
[C---:B------:R-:W-:Y:S01]  /*93f0*/  ISETP.GT.AND P3, PT, R23.reuse, R214, PT ;  /* 0x000000d61700720c */ /* 0x040fe20003f64270 */
[----:B------:R-:W-:Y:S02]  /*9400*/  VIADD R23, R23, 0xffffffff ;  /* 0xffffffff17177836 */ /* 0x000fe40000000000 */
[----:B------:R-:W-:Y:S01]  /*9410*/  MUFU.EX2 R197, R197 ;  /* 0x000000c500c57308 */ /* 0x000fe20000000800 */
[-CC-:B------:R-:W-:Y:S01]  /*9420*/  FFMA.FTZ R161, R0, R3.reuse, -R159.reuse ;  /* 0x0000000300a17223 */ /* 0x180fe2000001089f */
[----:B------:R-:W-:Y:S01]  /*9430*/  FSEL R0, R6, RZ, P4 ;  /* 0x000000ff06007208 */ /* 0x000fe20002000000 */
[-CC-:B------:R-:W-:Y:S01]  /*9440*/  FFMA.FTZ R174, R2, R3.reuse, -R159.reuse ;  /* 0x0000000302ae7223 */ /* 0x180fe2000001089f */
[-CC-:B------:R-:W-:Y:S01]  /*9450*/  FFMA.FTZ R156, R156, R3.reuse, -R159.reuse ;  /* 0x000000039c9c7223 */ /* 0x180fe2000001089f */
[-CC-:B------:R-:W-:Y:S01]  /*9460*/  FFMA.FTZ R163, R160, R3.reuse, -R159.reuse ;  /* 0x00000003a0a37223 */ /* 0x180fe2000001089f */
[-C--:B------:R-:W-:Y:S01]  /*9470*/  FFMA.FTZ R160, R176, R3.reuse, -R159 ;  /* 0x00000003b0a07223 */ /* 0x080fe2000001089f */
[----:B------:R-:W-:Y:S01]  /*9480*/  FADD.FTZ R0, -R0, R21 ;  /* 0x0000001500007221 */ /* 0x000fe20000010100 */
[----:B------:R-:W-:Y:S01]  /*9490*/  MUFU.EX2 R161, R161 ;  /* 0x000000a100a17308 */ /* 0x000fe20000000800 */
[-CC-:B------:R-:W-:Y:S01]  /*94a0*/  FFMA.FTZ R165, R164, R3.reuse, -R159.reuse ;  /* 0x00000003a4a57223 */ /* 0x180fe2000001089f */
[-C--:B------:R-:W-:Y:S01]  /*94b0*/  FFMA.FTZ R164, R196, R3.reuse, -R159 ;  /* 0x00000003c4a47223 */ /* 0x080fe2000001089f */
[----:B------:R-:W-:Y:S01]  /*94c0*/  FMUL.FTZ R2, R0, R3 ;  /* 0x0000000300027220 */ /* 0x000fe20000410000 */
[----:B------:R-:W-:Y:S01]  /*94d0*/  FADD.FTZ R0, -R171, R212 ;  /* 0x000000d4ab007221 */ /* 0x000fe20000010100 */
[----:B------:R-:W-:-:S02]  /*94e0*/  IMAD.U32 R171, RZ, RZ, UR14 ;  /* 0x0000000effab7e24 */ /* 0x000fc4000f8e00ff */
[-CC-:B------:R-:W-:Y:S01]  /*94f0*/  FFMA.FTZ R167, R198, R3.reuse, -R159.reuse ;  /* 0x00000003c6a77223 */ /* 0x180fe2000001089f */
[-CC-:B------:R-:W-:Y:S01]  /*9500*/  FFMA.FTZ R200, R210, R3.reuse, -R159.reuse ;  /* 0x00000003d2c87223 */ /* 0x180fe2000001089f */
[-C--:B------:R-:W-:Y:S01]  /*9510*/  FMUL.FTZ R0, R0, R3.reuse ;  /* 0x0000000300007220 */ /* 0x080fe20000410000 */
[----:B------:R-:W0:Y:S01]  /*9520*/  MUFU.EX2 R2, R2 ;  /* 0x0000000200027308 */ /* 0x000e220000000800 */
[----:B------:R-:W-:Y:S02]  /*9530*/  @!P1 VIADD R171, R171, 0x38840 ;  /* 0x00038840abab9836 */ /* 0x000fe40000000000 */
[-CC-:B------:R-:W-:Y:S01]  /*9540*/  FFMA.FTZ R169, R218, R3.reuse, -R159.reuse ;  /* 0x00000003daa97223 */ /* 0x180fe2000001089f */
[-CC-:B------:R-:W-:Y:S01]  /*9550*/  FFMA.FTZ R21, R220, R3.reuse, -R159.reuse ;  /* 0x00000003dc157223 */ /* 0x180fe2000001089f */
[-CC-:B------:R-:W-:Y:S01]  /*9560*/  FFMA.FTZ R176, R216, R3.reuse, -R159.reuse ;  /* 0x00000003d8b07223 */ /* 0x180fe2000001089f */
[-C--:B------:R-:W-:Y:S01]  /*9570*/  FFMA.FTZ R196, R208, R3.reuse, -R159 ;  /* 0x00000003d0c47223 */ /* 0x080fe2000001089f */
[----:B------:R-:W-:Y:S01]  /*9580*/  @!P1 PRMT R171, RZ, 0x654, R171 ;  /* 0x00000654ffab9816 */ /* 0x000fe200000000ab */
[-CC-:B------:R-:W-:Y:S01]  /*9590*/  FFMA.FTZ R222, R222, R3.reuse, -R159.reuse ;  /* 0x00000003dede7223 */ /* 0x180fe2000001089f */
[----:B------:R-:W-:Y:S01]  /*95a0*/  MUFU.EX2 R0, R0 ;  /* 0x0000000000007308 */ /* 0x000fe20000000800 */
[-CC-:B------:R-:W-:Y:S01]  /*95b0*/  FFMA.FTZ R198, R206, R3.reuse, -R159.reuse ;  /* 0x00000003cec67223 */ /* 0x180fe2000001089f */
[-CC-:B------:R-:W-:Y:S01]  /*95c0*/  FFMA.FTZ R153, R224, R3.reuse, -R159.reuse ;  /* 0x00000003e0997223 */ /* 0x180fe2000001089f */
[-CC-:B------:R-:W-:Y:S01]  /*95d0*/  FFMA.FTZ R204, R204, R3.reuse, -R159.reuse ;  /* 0x00000003cccc7223 */ /* 0x180fe2000001089f */
[-CC-:B------:R-:W-:Y:S01]  /*95e0*/  FFMA.FTZ R226, R226, R3.reuse, -R159.reuse ;  /* 0x00000003e2e27223 */ /* 0x180fe2000001089f */
[-CC-:B------:R-:W-:Y:S01]  /*95f0*/  FFMA.FTZ R228, R228, R3.reuse, -R159.reuse ;  /* 0x00000003e4e47223 */ /* 0x180fe2000001089f */
[----:B------:R-:W-:Y:S01]  /*9600*/  FFMA.FTZ R159, R230, R3, -R159 ;  /* 0x00000003e69f7223 */ /* 0x000fe2000001089f */
[----:B------:R-:W-:Y:S01]  /*9610*/  MOV R212, R7 ;  /* 0x0000000700d47202 */ /* 0x000fe20000000f00 */
[----:B------:R-:W1:Y:S01]  /*9620*/  MUFU.EX2 R174, R174 ;  /* 0x000000ae00ae7308 */ /* 0x000e620000000800 */
[----:B0-----:R-:W-:Y:S01]  /*9630*/  FFMA.FTZ R173, R2, R9, R209 ;  /* 0x0000000902ad7223 */ /* 0x001fe200000100d1 */
[----:B------:R-:W-:Y:S01]  /*9640*/  F2FP.F16.F32.PACK_AB R209, R152, R209 ;  /* 0x000000d198d1723e */ /* 0x000fe200000000ff */
[----:B------:R-:W-:-:S05]  /*9650*/  IMAD.U32 R218, RZ, RZ, UR61 ;  /* 0x0000003dffda7e24 */ /* 0x000fca000f8e00ff */
[----:B------:R-:W-:Y:S08]  /*9660*/  MUFU.EX2 R156, R156 ;  /* 0x0000009c009c7308 */ /* 0x000ff00000000800 */
[----:B------:R-:W0:Y:S01]  /*9670*/  MUFU.EX2 R163, R163 ;  /* 0x000000a300a37308 */ /* 0x000e220000000800 */
[----:B-1----:R-:W-:-:S07]  /*9680*/  F2FP.F16.F32.PACK_AB R208, R174, R161 ;  /* 0x000000a1aed0723e */ /* 0x002fce00000000ff */
[----:B------:R-:W-:Y:S08]  /*9690*/  MUFU.EX2 R160, R160 ;  /* 0x000000a000a07308 */ /* 0x000ff00000000800 */
[----:B------:R-:W-:Y:S01]  /*96a0*/  MUFU.EX2 R165, R165 ;  /* 0x000000a500a57308 */ /* 0x000fe20000000800 */
[----:B0-----:R-:W-:-:S07]  /*96b0*/  F2FP.F16.F32.PACK_AB R210, R163, R156 ;  /* 0x0000009ca3d2723e */ /* 0x001fce00000000ff */
[----:B------:R-:W-:Y:S08]  /*96c0*/  MUFU.EX2 R164, R164 ;  /* 0x000000a400a47308 */ /* 0x000ff00000000800 */
[----:B------:R-:W0:Y:S08]  /*96d0*/  MUFU.EX2 R167, R167 ;  /* 0x000000a700a77308 */ /* 0x000e300000000800 */
[----:B------:R-:W-:Y:S08]  /*96e0*/  MUFU.EX2 R200, R200 ;  /* 0x000000c800c87308 */ /* 0x000ff00000000800 */
[----:B------:R-:W-:Y:S01]  /*96f0*/  MUFU.EX2 R169, R169 ;  /* 0x000000a900a97308 */ /* 0x000fe20000000800 */
[----:B0-----:R-:W-:-:S07]  /*9700*/  F2FP.F16.F32.PACK_AB R206, R167, R164 ;  /* 0x000000a4a7ce723e */ /* 0x001fce00000000ff */
[----:B------:R-:W-:Y:S08]  /*9710*/  MUFU.EX2 R21, R21 ;  /* 0x0000001500157308 */ /* 0x000ff00000000800 */
[----:B------:R-:W0:Y:S08]  /*9720*/  MUFU.EX2 R176, R176 ;  /* 0x000000b000b07308 */ /* 0x000e300000000800 */
[----:B------:R-:W1:Y:S08]  /*9730*/  MUFU.EX2 R196, R196 ;  /* 0x000000c400c47308 */ /* 0x000e700000000800 */
[----:B------:R-:W-:Y:S08]  /*9740*/  MUFU.EX2 R158, R158 ;  /* 0x0000009e009e7308 */ /* 0x000ff00000000800 */
[----:B------:R-:W2:Y:S01]  /*9750*/  MUFU.EX2 R9, R222 ;  /* 0x000000de00097308 */ /* 0x000ea20000000800 */
[----:B------:R-:W-:-:S02]  /*9760*/  WARPGROUP.DEPBAR.LE gsb0, 0x0 ;  /* 0x00008000000079c5 */ /* 0x000fc40000010000 */
[----:B------:R3:W-:Y:S05]  /*9770*/  @!P1 SYNCS.ARRIVE.TRANS64.RED.A1T0 RZ, [R171+URZ], RZ ;  /* 0x000000ffabff99a7 */ /* 0x0007ea000810043f */
[----:B------:R-:W-:Y:S01]  /*9780*/  MUFU.EX2 R199, R199 ;  /* 0x000000c700c77308 */ /* 0x000fe20000000800 */
[----:B---3--:R-:W-:Y:S01]  /*9790*/  FFMA.FTZ R171, R0, R14, R161 ;  /* 0x0000000e00ab7223 */ /* 0x008fe200000100a1 */
[----:B------:R-:W-:-:S06]  /*97a0*/  FADD.FTZ R14, R152, R173 ;  /* 0x000000ad980e7221 */ /* 0x000fcc0000010000 */
[----:B------:R-:W3:Y:S01]  /*97b0*/  MUFU.EX2 R198, R198 ;  /* 0x000000c600c67308 */ /* 0x000ee20000000800 */
[----:B------:R4:W-:Y:S01]  /*97c0*/  @!P1 SYNCS.ARRIVE.TRANS64.RED.A1T0 RZ, [R175+URZ], RZ ;  /* 0x000000ffafff99a7 */ /* 0x0009e2000810043f */
[----:B------:R-:W-:-:S04]  /*97d0*/  FADD.FTZ R171, R174, R171 ;  /* 0x000000abaeab7221 */ /* 0x000fc80000010000 */
[----:B------:R-:W-:Y:S01]  /*97e0*/  FADD.FTZ R178, R156, R171 ;  /* 0x000000ab9cb27221 */ /* 0x000fe20000010000 */
[----:B------:R-:W-:Y:S01]  /*97f0*/  FADD.FTZ R171, R211, R14 ;  /* 0x0000000ed3ab7221 */ /* 0x000fe20000010000 */
[----:B------:R-:W-:Y:S01]  /*9800*/  MUFU.EX2 R168, R168 ;  /* 0x000000a800a87308 */ /* 0x000fe20000000800 */
[C---:B------:R-:W-:Y:S01]  /*9810*/  F2FP.F16.F32.PACK_AB R211, R202.reuse, R211 ;  /* 0x000000d3cad3723e */ /* 0x040fe200000000ff */
[----:B------:R-:W-:Y:S01]  /*9820*/  FADD.FTZ R173, R163, R178 ;  /* 0x000000b2a3ad7221 */ /* 0x000fe20000010000 */
[----:B------:R-:W-:Y:S01]  /*9830*/  FADD.FTZ R14, R202, R171 ;  /* 0x000000abca0e7221 */ /* 0x000fe20000010000 */
[----:B0-----:R-:W-:Y:S02]  /*9840*/  F2FP.F16.F32.PACK_AB R202, R176, R21 ;  /* 0x00000015b0ca723e */ /* 0x001fe400000000ff */
[----:B------:R-:W-:Y:S01]  /*9850*/  FADD.FTZ R178, R160, R173 ;  /* 0x000000ada0b27221 */ /* 0x000fe20000010000 */
[----:B------:R-:W-:Y:S01]  /*9860*/  FADD.FTZ R171, R205, R14 ;  /* 0x0000000ecdab7221 */ /* 0x000fe20000010000 */
[----:B------:R-:W0:Y:S01]  /*9870*/  MUFU.EX2 R153, R153 ;  /* 0x0000009900997308 */ /* 0x000e220000000800 */
[C---:B------:R-:W-:Y:S01]  /*9880*/  F2FP.F16.F32.PACK_AB R205, R232.reuse, R205 ;  /* 0x000000cde8cd723e */ /* 0x040fe200000000ff */
[----:B------:R-:W-:Y:S01]  /*9890*/  FADD.FTZ R173, R165, R178 ;  /* 0x000000b2a5ad7221 */ /* 0x000fe20000010000 */
[----:B------:R-:W-:-:S03]  /*98a0*/  FADD.FTZ R14, R232, R171 ;  /* 0x000000abe80e7221 */ /* 0x000fc60000010000 */
[----:B------:R-:W-:Y:S01]  /*98b0*/  FADD.FTZ R178, R164, R173 ;  /* 0x000000ada4b27221 */ /* 0x000fe20000010000 */
[----:B------:R-:W-:Y:S01]  /*98c0*/  FADD.FTZ R171, R207, R14 ;  /* 0x0000000ecfab7221 */ /* 0x000fe20000010000 */
[----:B------:R-:W-:Y:S01]  /*98d0*/  MUFU.EX2 R155, R155 ;  /* 0x0000009b009b7308 */ /* 0x000fe20000000800 */
[C---:B------:R-:W-:Y:S01]  /*98e0*/  F2FP.F16.F32.PACK_AB R207, R162.reuse, R207 ;  /* 0x000000cfa2cf723e */ /* 0x040fe200000000ff */
[----:B------:R-:W-:Y:S01]  /*98f0*/  FADD.FTZ R173, R167, R178 ;  /* 0x000000b2a7ad7221 */ /* 0x000fe20000010000 */
[----:B------:R-:W-:-:S03]  /*9900*/  FADD.FTZ R14, R162, R171 ;  /* 0x000000aba20e7221 */ /* 0x000fc60000010000 */
[----:B------:R-:W-:Y:S01]  /*9910*/  FADD.FTZ R178, R200, R173 ;  /* 0x000000adc8b27221 */ /* 0x000fe20000010000 */
[----:B------:R-:W-:Y:S01]  /*9920*/  FADD.FTZ R171, R201, R14 ;  /* 0x0000000ec9ab7221 */ /* 0x000fe20000010000 */
[----:B----4-:R4:W5:Y:S01]  /*9930*/  MUFU.EX2 R175, R204 ;  /* 0x000000cc00af7308 */ /* 0x0109620000000800 */
[C---:B------:R-:W-:Y:S01]  /*9940*/  F2FP.F16.F32.PACK_AB R200, R169.reuse, R200 ;  /* 0x000000c8a9c8723e */ /* 0x040fe200000000ff */
[----:B------:R-:W-:Y:S01]  /*9950*/  FADD.FTZ R178, R169, R178 ;  /* 0x000000b2a9b27221 */ /* 0x000fe20000010000 */
[C---:B------:R-:W-:Y:S01]  /*9960*/  FADD.FTZ R14, R154.reuse, R171 ;  /* 0x000000ab9a0e7221 */ /* 0x040fe20000010000 */
[----:B------:R-:W-:Y:S02]  /*9970*/  F2FP.F16.F32.PACK_AB R201, R154, R201 ;  /* 0x000000c99ac9723e */ /* 0x000fe400000000ff */
[----:B------:R-:W-:Y:S01]  /*9980*/  FADD.FTZ R171, R21, R178 ;  /* 0x000000b215ab7221 */ /* 0x000fe20000010000 */
[----:B------:R-:W-:Y:S01]  /*9990*/  FADD.FTZ R161, R203, R14 ;  /* 0x0000000ecba17221 */ /* 0x000fe20000010000 */
[----:B------:R-:W5:Y:S01]  /*99a0*/  MUFU.EX2 R170, R170 ;  /* 0x000000aa00aa7308 */ /* 0x000f620000000800 */
[----:B----4-:R-:W-:Y:S01]  /*99b0*/  F2FP.F16.F32.PACK_AB R204, R165, R160 ;  /* 0x000000a0a5cc723e */ /* 0x010fe200000000ff */
[----:B------:R-:W-:Y:S01]  /*99c0*/  FADD.FTZ R171, R176, R171 ;  /* 0x000000abb0ab7221 */ /* 0x000fe20000010000 */
[C---:B------:R-:W-:Y:S01]  /*99d0*/  FADD.FTZ R14, R166.reuse, R161 ;  /* 0x000000a1a60e7221 */ /* 0x040fe20000010000 */
[----:B------:R-:W-:-:S02]  /*99e0*/  F2FP.F16.F32.PACK_AB R203, R166, R203 ;  /* 0x000000cba6cb723e */ /* 0x000fc400000000ff */
[----:B-1----:R-:W-:Y:S01]  /*99f0*/  FADD.FTZ R152, R196, R171 ;  /* 0x000000abc4987221 */ /* 0x002fe20000010000 */
[----:B------:R-:W-:Y:S01]  /*9a00*/  FADD.FTZ R161, R197, R14 ;  /* 0x0000000ec5a17221 */ /* 0x000fe20000010000 */
[----:B------:R-:W1:Y:S01]  /*9a10*/  MUFU.EX2 R192, R226 ;  /* 0x000000e200c07308 */ /* 0x000e620000000800 */
[C---:B--2---:R-:W-:Y:S01]  /*9a20*/  F2FP.F16.F32.PACK_AB R196, R9.reuse, R196 ;  /* 0x000000c409c4723e */ /* 0x044fe200000000ff */
[----:B------:R-:W-:Y:S01]  /*9a30*/  FADD.FTZ R163, R9, R152 ;  /* 0x0000009809a37221 */ /* 0x000fe20000010000 */
[C---:B------:R-:W-:Y:S01]  /*9a40*/  FADD.FTZ R14, R158.reuse, R161 ;  /* 0x000000a19e0e7221 */ /* 0x040fe20000010000 */
[----:B------:R-:W-:Y:S02]  /*9a50*/  F2FP.F16.F32.PACK_AB R197, R158, R197 ;  /* 0x000000c59ec5723e */ /* 0x000fe400000000ff */
[----:B---3--:R-:W-:Y:S01]  /*9a60*/  FADD.FTZ R152, R198, R163 ;  /* 0x000000a3c6987221 */ /* 0x008fe20000010000 */
[----:B------:R-:W-:Y:S01]  /*9a70*/  FADD.FTZ R21, R199, R14 ;  /* 0x0000000ec7157221 */ /* 0x000fe20000010000 */
[----:B------:R-:W2:Y:S01]  /*9a80*/  MUFU.EX2 R157, R157 ;  /* 0x0000009d009d7308 */ /* 0x000ea20000000800 */
[C---:B0-----:R-:W-:Y:S01]  /*9a90*/  F2FP.F16.F32.PACK_AB R198, R153.reuse, R198 ;  /* 0x000000c699c6723e */ /* 0x041fe200000000ff */
[----:B------:R-:W-:Y:S01]  /*9aa0*/  FADD.FTZ R152, R153, R152 ;  /* 0x0000009899987221 */ /* 0x000fe20000010000 */
[C---:B------:R-:W-:Y:S01]  /*9ab0*/  FADD.FTZ R14, R168.reuse, R21 ;  /* 0x00000015a80e7221 */ /* 0x040fe20000010000 */
[----:B------:R-:W-:Y:S01]  /*9ac0*/  F2FP.F16.F32.PACK_AB R199, R168, R199 ;  /* 0x000000c7a8c7723e */ /* 0x000fe200000000ff */
[----:B------:R-:W-:-:S02]  /*9ad0*/  IMAD.MOV.U32 R21, RZ, RZ, R6 ;  /* 0x000000ffff157224 */ /* 0x000fc400078e0006 */
[----:B-----5:R-:W-:Y:S01]  /*9ae0*/  FADD.FTZ R152, R175, R152 ;  /* 0x00000098af987221 */ /* 0x020fe20000010000 */
[----:B------:R-:W-:Y:S01]  /*9af0*/  FADD.FTZ R9, R155, R14 ;  /* 0x0000000e9b097221 */ /* 0x000fe20000010000 */
[----:B------:R-:W0:Y:S01]  /*9b00*/  MUFU.EX2 R165, R228 ;  /* 0x000000e400a57308 */ /* 0x000e220000000800 */
[----:B------:R-:W-:Y:S01]  /*9b10*/  F2FP.F16.F32.PACK_AB R193, R170, R155 ;  /* 0x0000009baac1723e */ /* 0x000fe200000000ff */
[----:B-1----:R-:W-:Y:S01]  /*9b20*/  FADD.FTZ R152, R192, R152 ;  /* 0x00000098c0987221 */ /* 0x002fe20000010000 */
[----:B------:R-:W-:Y:S01]  /*9b30*/  FADD.FTZ R14, R170, R9 ;  /* 0x00000009aa0e7221 */ /* 0x000fe20000010000 */
[----:B------:R-:W-:-:S04]  /*9b40*/  F2FP.F16.F32.PACK_AB R192, R192, R175 ;  /* 0x000000afc0c0723e */ /* 0x000fc800000000ff */
[----:B------:R-:W1:Y:S01]  /*9b50*/  MUFU.EX2 R159, R159 ;  /* 0x0000009f009f7308 */ /* 0x000e620000000800 */
[----:B--2---:R-:W-:-:S07]  /*9b60*/  FADD.FTZ R9, R157, R14 ;  /* 0x0000000e9d097221 */ /* 0x004fce0000010000 */
[----:B------:R-:W2:Y:S01]  /*9b70*/  MUFU.EX2 R172, R172 ;  /* 0x000000ac00ac7308 */ /* 0x000ea20000000800 */
[----:B0-----:R-:W-:-:S04]  /*9b80*/  FADD.FTZ R152, R165, R152 ;  /* 0x00000098a5987221 */ /* 0x001fc80000010000 */
[C---:B-1----:R-:W-:Y:S01]  /*9b90*/  FADD.FTZ R14, R159.reuse, R152 ;  /* 0x000000989f0e7221 */ /* 0x042fe20000010000 */
[----:B------:R-:W-:Y:S01]  /*9ba0*/  F2FP.F16.F32.PACK_AB R194, R159, R165 ;  /* 0x000000a59fc2723e */ /* 0x000fe200000000ff */
[C---:B--2---:R-:W-:Y:S01]  /*9bb0*/  FADD.FTZ R9, R172.reuse, R9 ;  /* 0x00000009ac097221 */ /* 0x044fe20000010000 */
[----:B------:R-:W-:Y:S01]  /*9bc0*/  F2FP.F16.F32.PACK_AB R195, R172, R157 ;  /* 0x0000009dacc3723e */ /* 0x000fe200000000ff */
[----:B------:R-:W-:Y:S06]  /*9bd0*/  @P3 BRA `(.L_x_2181) ;  /* 0xffffffb800b43947 */ /* 0x000fec000383ffff */
.L_x_2172:
[----:B------:R-:W-:-:S13]  /*9be0*/  ISETP.GE.AND P2, PT, R23, R18, PT ;  /* 0x000000121700720c */ /* 0x000fda0003f46270 */
[----:B------:R-:W-:Y:S05]  /*9bf0*/  @!P2 BRA `(.L_x_2182) ;  /* 0x0000003c00cca947 */ /* 0x000fea0003800000 */
[----:B------:R-:W-:Y:S01]  /*9c00*/  IMAD.MOV.U32 R17, RZ, RZ, R6 ;  /* 0x000000ffff117224 */ /* 0x000fe200078e0006 */
[----:B------:R-:W-:Y:S01]  /*9c10*/  UMOV UR60, UR61 ;  /* 0x0000003d003c7c82 */ /* 0x000fe20008000000 */
[----:B------:R-:W-:Y:S01]  /*9c20*/  IMAD.MOV.U32 R20, RZ, RZ, R7 ;  /* 0x000000ffff147224 */ /* 0x000fe200078e0007 */
[----:B------:R-:W-:Y:S01]  /*9c30*/  ULDC UR7, c[0x0][0x9d8] ;  /* 0x0002760000077ab9 */ /* 0x000fe20000000800 */
[----:B------:R-:W-:-:S07]  /*9c40*/  IMAD.MOV.U32 R19, RZ, RZ, R8 ;  /* 0x000000ffff137224 */ /* 0x000fce00078e0008 */
.L_x_2191:
[----:B------:R-:W-:-:S04]  /*9c50*/  UIADD3 UR61, UR60, 0x1, URZ ;  /* 0x000000013c3d7890 */ /* 0x000fc8000fffe03f */
[----:B------:R-:W-:-:S04]  /*9c60*/  UISETP.NE.AND UP0, UPT, UR61, 0x2, UPT ;  /* 0x000000023d00788c */ /* 0x000fc8000bf05270 */
[----:B------:R-:W-:Y:S02]  /*9c70*/  USEL UR6, URZ, 0x1, UP0 ;  /* 0x000000013f067887 */ /* 0x000fe40008000000 */
[----:B------:R-:W-:-:S04]  /*9c80*/  USEL UR61, UR61, URZ, UP0 ;  /* 0x0000003f3d3d7287 */ /* 0x000fc80008000000 */
[----:B------:R-:W-:Y:S01]  /*9c90*/  LOP3.LUT R8, R19, UR6, RZ, 0x3c, !PT ;  /* 0x0000000613087c12 */ /* 0x000fe2000f8e3cff */
[----:B------:R-:W-:Y:S07]  /*9ca0*/  @!P0 BRA `(.L_x_2183) ;  /* 0x0000000000048947 */ /* 0x000fee0003800000 */
[----:B------:R-:W-:Y:S01]  /*9cb0*/  BPT.TRAP 0x1 ;  /* 0x000000040000795c */ /* 0x000fe20000300000 */
.L_x_2183:
[----:B------:R-:W-:Y:S02]  /*9cc0*/  R2UR UR6, R16 ;  /* 0x00000000100672ca */ /* 0x000fe400000e0000 */
[----:B------:R-:W-:-:S11]  /*9cd0*/  SHF.L.U32 R3, R8, 0x1f, RZ ;  /* 0x0000001f08037819 */ /* 0x000fd600000006ff */
[----:B------:R-:W-:-:S06]  /*9ce0*/  ULEA UR6, UR61, UR6, 0x3 ;  /* 0x000000063d067291 */ /* 0x000fcc000f8e183f */
[----:B------:R-:W-:-:S03]  /*9cf0*/  MOV R212, UR6 ;  /* 0x0000000600d47c02 */ /* 0x000fc60008000f00 */
[----:B------:R0:W1:Y:S01]  /*9d00*/  SYNCS.PHASECHK.TRANS64.TRYWAIT P2, [UR6+0x38830], R3 ;  /* 0x03883003ff0075a7 */ /* 0x0000620008040146 */
[----:B------:R-:W-:Y:S05]  /*9d10*/  @!P0 BRA `(.L_x_2184) ;  /* 0x0000000000048947 */ /* 0x000fea0003800000 */
[----:B------:R-:W-:Y:S01]  /*9d20*/  BPT.TRAP 0x1 ;  /* 0x000000040000795c */ /* 0x000fe20000300000 */
.L_x_2184:
[----:B-1----:R-:W-:Y:S05]  /*9d30*/  @P2 BRA `(.L_x_2185) ;  /* 0x00000000000c2947 */ /* 0x002fea0003800000 */
[----:B------:R-:W-:-:S13]  /*9d40*/  R2UR UR6, R212 ;  /* 0x00000000d40672ca */ /* 0x000fda00000e0000 */
[----:B------:R-:W1:Y:S02]  /*9d50*/  SYNCS.PHASECHK.TRANS64.TRYWAIT P2, [UR6+0x38830], R3 ;  /* 0x03883003ff0075a7 */ /* 0x000e640008040146 */
[----:B-1----:R-:W-:Y:S05]  /*9d60*/  @!P2 BRA `(.L_x_2186) ;  /* 0x000000c00078a947 */ /* 0x002fea0003800000 */
.L_x_2185:
        /* <DEDUP_REMOVED lines=35> */
[----:B------:R-:W-:Y:S01]  /*9fa0*/  R2UR UR14, R12 ;  /* 0x000000000c0e72ca */ /* 0x000fe200000e0000 */
[----:B------:R-:W-:Y:S01]  /*9fb0*/  UMOV UR54, UR10 ;  /* 0x0000000a00367c82 */ /* 0x000fe20008000000 */
[----:B------:R-:W-:Y:S01]  /*9fc0*/  R2UR UR15, R13 ;  /* 0x000000000d0f72ca */ /* 0x000fe200000e0000 */
        /* <DEDUP_REMOVED lines=158> */
[----:B------:R-:W-:Y:S01]  /*a9b0*/  R2UR UR53, R152 ;  /* 0x00000000983572ca */ /* 0x000fe200000e0000 */
[----:B------:R-:W-:Y:S01]  /*a9c0*/  UIADD3 UR54, UR6, 0x784, URZ ;  /* 0x0000078406367890 */ /* 0x000fe2000fffe03f */
[----:B------:R-:W-:Y:S01]  /*a9d0*/  R2UR UR52, R153 ;  /* 0x00000000993472ca */ /* 0x000fe200000e0000 */
[----:B------:R-:W-:Y:S01]  /*a9e0*/  UMOV UR55, 0x40000040 ;  /* 0x4000004000377882 */ /* 0x000fe20000000000 */
        /* <DEDUP_REMOVED lines=141> */
[----:B------:R-:W-:Y:S02]  /*b2c0*/  R2UR UR14, R10 ;  /* 0x000000000a0e72ca */ /* 0x000fe400000e0000 */
[----:B------:R-:W-:-:S11]  /*b2d0*/  R2UR UR15, R11 ;  /* 0x000000000b0f72ca */ /* 0x000fd600000e0000 */
[----:B------:R-:W-:Y:S02]  /*b2e0*/  UMOV UR56, UR14 ;  /* 0x0000000e00387c82 */ /* 0x000fe40008000000 */
[----:B------:R-:W-:Y:S01]  /*b2f0*/  UMOV UR57, UR15 ;  /* 0x0000000f00397c82 */ /* 0x000fe20008000000 */
        /* <DEDUP_REMOVED lines=306> */
.L_x_2187:
[----:B------:R-:W-:Y:S02]  /*c620*/  R2UR UR6, R16 ;  /* 0x00000000100672ca */ /* 0x000fe400000e0000 */
[----:B------:R-:W-:-:S11]  /*c630*/  SHF.L.U32 R0, R19, 0x1f, RZ ;  /* 0x0000001f13007819 */ /* 0x000fd600000006ff */
[----:B------:R-:W-:-:S09]  /*c640*/  ULEA UR11, UR60, UR6, 0x3 ;  /* 0x000000063c0b7291 */ /* 0x000fd2000f8e183f */
[----:B------:R0:W1:Y:S01]  /*c650*/  SYNCS.PHASECHK.TRANS64.TRYWAIT P2, [UR11+0x38850], R0 ;  /* 0x03885000ff0075a7 */ /* 0x000062000804014b */
[----:B------:R-:W-:Y:S05]  /*c660*/  @!P0 BRA `(.L_x_2188) ;  /* 0x0000000000048947 */ /* 0x000fea0003800000 */
[----:B------:R-:W-:Y:S01]  /*c670*/  BPT.TRAP 0x1 ;  /* 0x000000040000795c */ /* 0x000fe20000300000 */
.L_x_2188:
[----:B-1----:R-:W-:Y:S05]  /*c680*/  @P2 BRA `(.L_x_2189) ;  /* 0x0000000000082947 */ /* 0x002fea0003800000 */
[----:B------:R-:W1:Y:S02]  /*c690*/  SYNCS.PHASECHK.TRANS64.TRYWAIT P2, [UR11+0x38850], R0 ;  /* 0x03885000ff0075a7 */ /* 0x000e64000804014b */
[----:B-1----:R-:W-:Y:S05]  /*c6a0*/  @!P2 BRA `(.L_x_2190) ;  /* 0x000000980044a947 */ /* 0x002fea0003800000 */
.L_x_2189:
[----:B------:R-:W-:Y:S01]  /*c6b0*/  R2UR UR6, R16 ;  /* 0x00000000100672ca */ /* 0x000fe200000e0000 */
[----:B------:R-:W-:Y:S01]  /*c6c0*/  WARPGROUP.ARRIVE ;  /* 0x00000000000079c5 */ /* 0x000fe20000000000 */
[----:B------:R-:W-:Y:S01]  /*c6d0*/  UMOV UR15, 0x40000040 ;  /* 0x40000040000f7882 */ /* 0x000fe20000000000 */
[----:B------:R-:W-:Y:S01]  /*c6e0*/  FMUL.FTZ R2, R184, UR7 ;  /* 0x00000007b8027c20 */ /* 0x000fe20008410000 */
[----:B------:R-:W-:Y:S01]  /*c6f0*/  FMUL.FTZ R6, R185, UR7 ;  /* 0x00000007b9067c20 */ /* 0x000fe20008410000 */
[----:B------:R-:W-:Y:S01]  /*c700*/  R2UR UR18, R212 ;  /* 0x00000000d41272ca */ /* 0x000fe200000e0000 */
[----:B------:R-:W-:Y:S01]  /*c710*/  FMUL.FTZ R212, R169, UR7 ;  /* 0x00000007a9d47c20 */ /* 0x000fe20008410000 */
[----:B------:R-:W-:Y:S01]  /*c720*/  FMUL.FTZ R214, R172, UR7 ;  /* 0x00000007acd67c20 */ /* 0x000fe20008410000 */
[----:B------:R-:W-:Y:S01]  /*c730*/  FMUL.FTZ R216, R173, UR7 ;  /* 0x00000007add87c20 */ /* 0x000fe20008410000 */
[----:B------:R-:W1:Y:S01]  /*c740*/  MUFU.TANH R2, R2 ;  /* 0x0000000200027308 */ /* 0x000e620000002400 */
        /* <DEDUP_REMOVED lines=8> */
[----:B------:R-:W2:Y:S01]  /*c7d0*/  MUFU.TANH R6, R6 ;  /* 0x0000000600067308 */ /* 0x000ea20000002400 */
[----:B------:R-:W-:Y:S01]  /*c7e0*/  FMUL.FTZ R184, R186, UR7 ;  /* 0x00000007bab87c20 */ /* 0x000fe20008410000 */
[----:B------:R-:W-:Y:S01]  /*c7f0*/  FMUL.FTZ R230, R156, UR7 ;  /* 0x000000079ce67c20 */ /* 0x000fe20008410000 */
[----:B------:R-:W-:Y:S01]  /*c800*/  ULOP3.LUT UR6, UR6, 0x3fff, URZ, 0xc0, !UPT ;  /* 0x00003fff06067892 */ /* 0x000fe2000f8ec03f */
[----:B------:R-:W-:Y:S01]  /*c810*/  FMUL.FTZ R186, R187, UR7 ;  /* 0x00000007bbba7c20 */ /* 0x000fe20008410000 */
[----:B------:R-:W-:Y:S01]  /*c820*/  FMUL.FTZ R224, R157, UR7 ;  /* 0x000000079de07c20 */ /* 0x000fe20008410000 */
[----:B------:R-:W-:Y:S01]  /*c830*/  FMUL.FTZ R152, R183, UR7 ;  /* 0x00000007b7987c20 */ /* 0x000fe20008410000 */
[----:B------:R-:W-:Y:S01]  /*c840*/  ULOP3.LUT UR6, UR6, 0x2800000, URZ, 0xfc, !UPT ;  /* 0x0280000006067892 */ /* 0x000fe2000f8efc3f */
[----:B-1----:R-:W-:Y:S01]  /*c850*/  FMNMX.FTZ R3, R2, R20, !PT ;  /* 0x0000001402037209 */ /* 0x002fe20007810000 */
[----:B------:R-:W-:Y:S01]  /*c860*/  MUFU.TANH R212, R212 ;  /* 0x000000d400d47308 */ /* 0x000fe20000002400 */
[----:B------:R-:W-:Y:S01]  /*c870*/  FMUL.FTZ R156, R170, UR7 ;  /* 0x00000007aa9c7c20 */ /* 0x000fe20008410000 */
[----:B------:R-:W-:Y:S01]  /*c880*/  UIMAD UR6, UR60, 0xa00, UR6 ;  /* 0x00000a003c0678a4 */ /* 0x000fe2000f8e0206 */
[----:B------:R-:W-:Y:S01]  /*c890*/  FMUL.FTZ R160, R171, UR7 ;  /* 0x00000007aba07c20 */ /* 0x000fe20008410000 */
[----:B------:R-:W-:Y:S01]  /*c8a0*/  FMUL.FTZ R164, R174, UR7 ;  /* 0x00000007aea47c20 */ /* 0x000fe20008410000 */
[----:B------:R-:W-:Y:S01]  /*c8b0*/  FMUL.FTZ R162, R162, UR7 ;  /* 0x00000007a2a27c20 */ /* 0x000fe20008410000 */
[----:B------:R-:W-:Y:S01]  /*c8c0*/  UIADD3 UR10, UR6, 0x80, URZ ;  /* 0x00000080060a7890 */ /* 0x000fe2000fffe03f */
[----:B------:R-:W-:Y:S01]  /*c8d0*/  FMUL.FTZ R170, R163, UR7 ;  /* 0x00000007a3aa7c20 */ /* 0x000fe20008410000 */
[----:B--2---:R-:W-:Y:S01]  /*c8e0*/  FMNMX.FTZ R3, R6, R3, !PT ;  /* 0x0000000306037209 */ /* 0x004fe20007810000 */
[----:B------:R-:W-:Y:S01]  /*c8f0*/  UMOV UR14, UR6 ;  /* 0x00000006000e7c82 */ /* 0x000fe20008000000 */
[----:B------:R-:W-:Y:S01]  /*c900*/  MUFU.TANH R214, R214 ;  /* 0x000000d600d67308 */ /* 0x000fe20000002400 */
[----:B------:R-:W-:Y:S01]  /*c910*/  HGMMA.64x256x16.F32 R24, R208, gdesc[UR12].tnspB, R24, gsb0 ;  /* 0x43e0000cd0187df0 */ /* 0x000fe20008000818 */
[----:B------:R-:W-:Y:S01]  /*c920*/  UMOV UR15, 0x40000040 ;  /* 0x40000040000f7882 */ /* 0x000fe20000000000 */
[----:B------:R-:W-:Y:S01]  /*c930*/  UMOV UR14, UR10 ;  /* 0x0000000a000e7c82 */ /* 0x000fe20008000000 */
[----:B------:R-:W-:Y:S01]  /*c940*/  UIADD3 UR10, UR6, 0x100, URZ ;  /* 0x00000100060a7890 */ /* 0x000fe2000fffe03f */
[----:B------:R-:W-:Y:S01]  /*c950*/  FMUL.FTZ R174, R155, UR7 ;  /* 0x000000079bae7c20 */ /* 0x000fe20008410000 */
[----:B------:R-:W-:Y:S01]  /*c960*/  FMUL.FTZ R166, R166, UR7 ;  /* 0x00000007a6a67c20 */ /* 0x000fe20008410000 */
[----:B------:R-:W-:Y:S01]  /*c970*/  FMUL.FTZ R172, R167, UR7 ;  /* 0x00000007a7ac7c20 */ /* 0x000fe20008410000 */
[----:B------:R-:W-:Y:S01]  /*c980*/  MUFU.TANH R216, R216 ;  /* 0x000000d800d87308 */ /* 0x000fe20000002400 */
[----:B------:R-:W-:Y:S01]  /*c990*/  FMUL.FTZ R154, R154, UR7 ;  /* 0x000000079a9a7c20 */ /* 0x000fe20008410000 */
[----:B------:R-:W-:Y:S01]  /*c9a0*/  FMUL.FTZ R158, R158, UR7 ;  /* 0x000000079e9e7c20 */ /* 0x000fe20008410000 */
[C---:B------:R-:W-:Y:S01]  /*c9b0*/  ISETP.GT.AND P2, PT, R23.reuse, R18, PT ;  /* 0x000000121700720c */ /* 0x040fe20003f44270 */
[----:B------:R-:W-:Y:S01]  /*c9c0*/  UMOV UR60, UR61 ;  /* 0x0000003d003c7c82 */ /* 0x000fe20008000000 */
[----:B------:R-:W-:-:S03]  /*c9d0*/  IADD3 R23, R23, -0x1, RZ ;  /* 0xffffffff17177810 */ /* 0x000fc60007ffe0ff */
[----:B------:R-:W-:Y:S08]  /*c9e0*/  MUFU.TANH R218, R218 ;  /* 0x000000da00da7308 */ /* 0x000ff00000002400 */
[----:B------:R-:W-:Y:S08]  /*c9f0*/  MUFU.TANH R220, R220 ;  /* 0x000000dc00dc7308 */ /* 0x000ff00000002400 */
[----:B------:R-:W-:Y:S08]  /*ca00*/  MUFU.TANH R222, R222 ;  /* 0x000000de00de7308 */ /* 0x000ff00000002400 */
[----:B------:R-:W-:Y:S08]  /*ca10*/  MUFU.TANH R226, R226 ;  /* 0x000000e200e27308 */ /* 0x000ff00000002400 */
[----:B------:R-:W-:Y:S08]  /*ca20*/  MUFU.TANH R228, R228 ;  /* 0x000000e400e47308 */ /* 0x000ff00000002400 */
[----:B------:R-:W-:Y:S08]  /*ca30*/  MUFU.TANH R232, R232 ;  /* 0x000000e800e87308 */ /* 0x000ff00000002400 */
[----:B------:R-:W1:Y:S08]  /*ca40*/  MUFU.TANH R184, R184 ;  /* 0x000000b800b87308 */ /* 0x000e700000002400 */
[----:B------:R-:W-:Y:S08]  /*ca50*/  MUFU.TANH R230, R230 ;  /* 0x000000e600e67308 */ /* 0x000ff00000002400 */
[----:B------:R-:W2:Y:S01]  /*ca60*/  MUFU.TANH R186, R186 ;  /* 0x000000ba00ba7308 */ /* 0x000ea20000002400 */
[----:B-1----:R-:W-:-:S07]  /*ca70*/  FMNMX.FTZ R19, R184, R17, !PT ;  /* 0x00000011b8137209 */ /* 0x002fce0007810000 */
[----:B------:R-:W-:Y:S08]  /*ca80*/  MUFU.TANH R224, R224 ;  /* 0x000000e000e07308 */ /* 0x000ff00000002400 */
[----:B------:R-:W-:Y:S01]  /*ca90*/  MUFU.TANH R152, R152 ;  /* 0x0000009800987308 */ /* 0x000fe20000002400 */
[----:B--2---:R-:W-:-:S07]  /*caa0*/  FMNMX.FTZ R19, R186, R19, !PT ;  /* 0x00000013ba137209 */ /* 0x004fce0007810000 */
        /* <DEDUP_REMOVED lines=15> */
[----:B------:R-:W-:Y:S02]  /*cba0*/  FMUL.FTZ R178, R179, UR7 ;  /* 0x00000007b3b27c20 */ /* 0x000fe40008410000 */
[----:B------:R-:W-:Y:S01]  /*cbb0*/  HGMMA.64x256x16.F32 R24, R204, gdesc[UR12].tnspB, R24, gsb0 ;  /* 0x43e0000ccc187df0 */ /* 0x000fe20008000818 */
[----:B------:R-:W-:Y:S01]  /*cbc0*/  UMOV UR14, UR10 ;  /* 0x0000000a000e7c82 */ /* 0x000fe20008000000 */
[----:B------:R-:W-:Y:S01]  /*cbd0*/  UMOV UR15, 0x40000040 ;  /* 0x40000040000f7882 */ /* 0x000fe20000000000 */
[----:B------:R-:W-:Y:S01]  /*cbe0*/  UIADD3 UR10, UR6, 0x180, URZ ;  /* 0x00000180060a7890 */ /* 0x000fe2000fffe03f */
[----:B------:R-:W-:Y:S01]  /*cbf0*/  MUFU.TANH R208, R208 ;  /* 0x000000d000d07308 */ /* 0x000fe20000002400 */
[----:B------:R-:W-:-:S07]  /*cc00*/  UIADD3 UR6, UR6, 0x200, URZ ;  /* 0x0000020006067890 */ /* 0x000fce000fffe03f */
        /* <DEDUP_REMOVED lines=12> */
[----:B------:R-:W1:Y:S08]  /*ccd0*/  MUFU.TANH R204, R204 ;  /* 0x000000cc00cc7308 */ /* 0x000e700000002400 */
[----:B------:R-:W2:Y:S08]  /*cce0*/  MUFU.TANH R206, R206 ;  /* 0x000000ce00ce7308 */ /* 0x000eb00000002400 */
[----:B------:R-:W3:Y:S01]  /*ccf0*/  MUFU.TANH R188, R188 ;  /* 0x000000bc00bc7308 */ /* 0x000ee20000002400 */
[----:B-1----:R-:W-:-:S07]  /*cd00*/  FMNMX.FTZ R3, R204, R3, !PT ;  /* 0x00000003cc037209 */ /* 0x002fce0007810000 */
[----:B------:R-:W1:Y:S01]  /*cd10*/  MUFU.TANH R190, R190 ;  /* 0x000000be00be7308 */ /* 0x000e620000002400 */
[----:B--2---:R-:W-:-:S04]  /*cd20*/  FMNMX.FTZ R3, R206, R3, !PT ;  /* 0x00000003ce037209 */ /* 0x004fc80007810000 */
[----:B------:R-:W-:-:S04]  /*cd30*/  FMNMX.FTZ R3, R208, R3, !PT ;  /* 0x00000003d0037209 */ /* 0x000fc80007810000 */
[----:B------:R-:W-:Y:S02]  /*cd40*/  FMNMX.FTZ R3, R210, R3, !PT ;  /* 0x00000003d2037209 */ /* 0x000fe40007810000 */
[----:B---3--:R-:W-:-:S04]  /*cd50*/  FMNMX.FTZ R19, R188, R19, !PT ;  /* 0x00000013bc137209 */ /* 0x008fc80007810000 */
[----:B-1----:R-:W-:-:S04]  /*cd60*/  FMNMX.FTZ R19, R190, R19, !PT ;  /* 0x00000013be137209 */ /* 0x002fc80007810000 */
[----:B------:R-:W-:-:S04]  /*cd70*/  FMNMX.FTZ R21, R176, R19, !PT ;  /* 0x00000013b0157209 */ /* 0x000fc80007810000 */
[----:B------:R-:W-:Y:S01]  /*cd80*/  FMNMX.FTZ R21, R178, R21, !PT ;  /* 0x00000015b2157209 */ /* 0x000fe20007810000 */
[----:B------:R-:W-:Y:S02]  /*cd90*/  WARPGROUP.DEPBAR.LE gsb0, 0x0 ;  /* 0x00008000000079c5 */ /* 0x000fe40000010000 */
[----:B------:R-:W-:Y:S01]  /*cda0*/  WARPGROUP.ARRIVE ;  /* 0x00000000000079c5 */ /* 0x000fe20000000000 */
[----:B------:R-:W-:Y:S01]  /*cdb0*/  FMUL.FTZ R200, R180, UR7 ;  /* 0x00000007b4c87c20 */ /* 0x000fe20008410000 */
[----:B------:R-:W-:Y:S01]  /*cdc0*/  FMUL.FTZ R202, R181, UR7 ;  /* 0x00000007b5ca7c20 */ /* 0x000fe20008410000 */
[----:B------:R-:W-:Y:S01]  /*cdd0*/  FMUL.FTZ R180, R182, UR7 ;  /* 0x00000007b6b47c20 */ /* 0x000fe20008410000 */
[----:B------:R-:W-:Y:S01]  /*cde0*/  FMUL.FTZ R182, R168, UR7 ;  /* 0x00000007a8b67c20 */ /* 0x000fe20008410000 */
[----:B------:R-:W-:Y:S01]  /*cdf0*/  FMUL.FTZ R168, R175, UR7 ;  /* 0x00000007afa87c20 */ /* 0x000fe20008410000 */
[----:B------:R-:W-:Y:S01]  /*ce00*/  HGMMA.64x256x16.F32 R24, R196, gdesc[UR12].tnspB, R24, gsb0 ;  /* 0x43e0000cc4187df0 */ /* 0x000fe20008000818 */
[----:B------:R-:W1:Y:S01]  /*ce10*/  MUFU.TANH R200, R200 ;  /* 0x000000c800c87308 */ /* 0x000e620000002400 */
[----:B------:R-:W-:Y:S01]  /*ce20*/  UMOV UR14, UR6 ;  /* 0x00000006000e7c82 */ /* 0x000fe20008000000 */
[----:B------:R-:W-:-:S06]  /*ce30*/  UMOV UR15, 0x40000040 ;  /* 0x40000040000f7882 */ /* 0x000fcc0000000000 */
[----:B------:R-:W2:Y:S08]  /*ce40*/  MUFU.TANH R202, R202 ;  /* 0x000000ca00ca7308 */ /* 0x000eb00000002400 */
[----:B------:R-:W3:Y:S01]  /*ce50*/  MUFU.TANH R182, R182 ;  /* 0x000000b600b67308 */ /* 0x000ee20000002400 */
[----:B-1----:R-:W-:-:S07]  /*ce60*/  FMNMX.FTZ R3, R200, R3, !PT ;  /* 0x00000003c8037209 */ /* 0x002fce0007810000 */
[----:B------:R-:W1:Y:S01]  /*ce70*/  MUFU.TANH R180, R180 ;  /* 0x000000b400b47308 */ /* 0x000e620000002400 */
[----:B--2---:R-:W-:-:S07]  /*ce80*/  FMNMX.FTZ R3, R202, R3, !PT ;  /* 0x00000003ca037209 */ /* 0x004fce0007810000 */
[----:B------:R-:W2:Y:S01]  /*ce90*/  MUFU.TANH R168, R168 ;  /* 0x000000a800a87308 */ /* 0x000ea20000002400 */
[----:B---3--:R-:W-:-:S04]  /*cea0*/  FMNMX.FTZ R3, R182, R3, !PT ;  /* 0x00000003b6037209 */ /* 0x008fc80007810000 */
[----:B------:R-:W-:-:S04]  /*ceb0*/  FMNMX.FTZ R3, R212, R3, !PT ;  /* 0x00000003d4037209 */ /* 0x000fc80007810000 */
[----:B------:R-:W-:Y:S02]  /*cec0*/  FMNMX.FTZ R3, R214, R3, !PT ;  /* 0x00000003d6037209 */ /* 0x000fe40007810000 */
[----:B-1----:R-:W-:Y:S02]  /*ced0*/  FMNMX.FTZ R21, R180, R21, !PT ;  /* 0x00000015b4157209 */ /* 0x002fe40007810000 */
        /* <DEDUP_REMOVED lines=9> */
[----:B--2---:R-:W-:-:S02]  /*cf70*/  FMNMX.FTZ R155, R168, R155, !PT ;  /* 0x0000009ba89b7209 */ /* 0x004fc40007810000 */
[----:B------:R-:W-:Y:S02]  /*cf80*/  FMNMX.FTZ R3, R228, R3, !PT ;  /* 0x00000003e4037209 */ /* 0x000fe40007810000 */
[----:B------:R-:W-:Y:S02]  /*cf90*/  FMNMX.FTZ R155, R162, R155, !PT ;  /* 0x0000009ba29b7209 */ /* 0x000fe40007810000 */
[----:B------:R-:W-:Y:S02]  /*cfa0*/  FMNMX.FTZ R3, R232, R3, !PT ;  /* 0x00000003e8037209 */ /* 0x000fe40007810000 */
[----:B------:R-:W-:Y:S02]  /*cfb0*/  FMNMX.FTZ R155, R170, R155, !PT ;  /* 0x0000009baa9b7209 */ /* 0x000fe40007810000 */
[----:B------:R-:W-:Y:S02]  /*cfc0*/  FMNMX.FTZ R3, R230, R3, !PT ;  /* 0x00000003e6037209 */ /* 0x000fe40007810000 */
[----:B------:R-:W-:-:S02]  /*cfd0*/  FMNMX.FTZ R157, R166, R155, !PT ;  /* 0x0000009ba69d7209 */ /* 0x000fc40007810000 */
[----:B------:R-:W-:Y:S02]  /*cfe0*/  FMNMX.FTZ R3, R224, R3, !PT ;  /* 0x00000003e0037209 */ /* 0x000fe40007810000 */
[----:B------:R-:W-:-:S03]  /*cff0*/  FMNMX.FTZ R157, R172, R157, !PT ;  /* 0x0000009dac9d7209 */ /* 0x000fc60007810000 */
[----:B0-----:R-:W0:Y:S01]  /*d000*/  SHFL.BFLY PT, R0, R3, 0x2, 0x1f ;  /* 0x0c401f0003007f89 */ /* 0x001e2200000e0000 */
        /* <DEDUP_REMOVED lines=10> */
[-CC-:B------:R-:W-:Y:S01]  /*d0b0*/  FFMA.FTZ R6, R204, R3.reuse, -R153.reuse ;  /* 0x00000003cc067223 */ /* 0x180fe20000010899 */
[-C--:B------:R-:W-:Y:S01]  /*d0c0*/  FMUL.FTZ R0, R0, R3.reuse ;  /* 0x0000000300007220 */ /* 0x080fe20000410000 */
        /* <DEDUP_REMOVED lines=8> */
[----:B------:R0:W-:Y:S08]  /*d150*/  MUFU.EX2 R21, R6 ;  /* 0x0000000600157308 */ /* 0x0001f00000000800 */
[----:B------:R-:W-:Y:S01]  /*d160*/  MUFU.EX2 R0, R0 ;  /* 0x0000000000007308 */ /* 0x000fe20000000800 */
[-CC-:B0-----:R-:W-:Y:S01]  /*d170*/  FFMA.FTZ R6, R202, R3.reuse, -R153.reuse ;  /* 0x00000003ca067223 */ /* 0x181fe20000010899 */
[-CC-:B------:R-:W-:Y:S01]  /*d180*/  FFMA.FTZ R202, R214, R3.reuse, -R153.reuse ;  /* 0x00000003d6ca7223 */ /* 0x180fe20000010899 */
[----:B------:R-:W-:-:S05]  /*d190*/  FFMA.FTZ R214, R232, R3, -R153 ;  /* 0x00000003e8d67223 */ /* 0x000fca0000010899 */
[----:B------:R-:W0:Y:S08]  /*d1a0*/  MUFU.EX2 R20, R20 ;  /* 0x0000001400147308 */ /* 0x000e300000000800 */
[----:B------:R-:W-:Y:S08]  /*d1b0*/  MUFU.EX2 R204, R204 ;  /* 0x000000cc00cc7308 */ /* 0x000ff00000000800 */
[----:B------:R-:W-:Y:S01]  /*d1c0*/  MUFU.EX2 R155, R210 ;  /* 0x000000d2009b7308 */ /* 0x000fe20000000800 */
[----:B0-----:R-:W-:-:S07]  /*d1d0*/  F2FP.F16.F32.PACK_AB R208, R20, R19 ;  /* 0x0000001314d0723e */ /* 0x001fce00000000ff */
        /* <DEDUP_REMOVED lines=9> */
[----:B------:R-:W-:Y:S01]  /*d270*/  FMUL.FTZ R196, R159, UR7 ;  /* 0x000000079fc47c20 */ /* 0x000fe20008410000 */
[----:B------:R-:W-:Y:S01]  /*d280*/  FMNMX.FTZ R159, R158, R157, !PT ;  /* 0x0000009d9e9f7209 */ /* 0x000fe20007810000 */
[-CC-:B------:R-:W-:Y:S02]  /*d290*/  FFMA.FTZ R198, R206, R3.reuse, -R153.reuse ;  /* 0x00000003cec67223 */ /* 0x180fe40000010899 */
[----:B------:R-:W-:Y:S01]  /*d2a0*/  MUFU.EX2 R157, R6 ;  /* 0x00000006009d7308 */ /* 0x000fe20000000800 */
[-CC-:B------:R-:W-:Y:S01]  /*d2b0*/  FFMA.FTZ R206, R200, R3.reuse, -R153.reuse ;  /* 0x00000003c8ce7223 */ /* 0x180fe20000010899 */
[----:B------:R-:W-:Y:S01]  /*d2c0*/  HGMMA.64x256x16.F32 R24, R192, gdesc[UR12].tnspB, R24, gsb0 ;  /* 0x43e0000cc0187df0 */ /* 0x000fe20008000818 */
[-CC-:B------:R-:W-:Y:S01]  /*d2d0*/  FFMA.FTZ R200, R182, R3.reuse, -R153.reuse ;  /* 0x00000003b6c87223 */ /* 0x180fe20000010899 */
[----:B------:R-:W-:-:S04]  /*d2e0*/  FFMA.FTZ R182, R220, R3, -R153 ;  /* 0x00000003dcb67223 */ /* 0x000fc80000010899 */
[----:B------:R-:W0:Y:S08]  /*d2f0*/  MUFU.TANH R196, R196 ;  /* 0x000000c400c47308 */ /* 0x000e300000002400 */
[----:B------:R-:W1:Y:S08]  /*d300*/  MUFU.EX2 R198, R198 ;  /* 0x000000c600c67308 */ /* 0x000e700000000800 */
[----:B------:R-:W-:Y:S01]  /*d310*/  MUFU.EX2 R206, R206 ;  /* 0x000000ce00ce7308 */ /* 0x000fe20000000800 */
[----:B0-----:R-:W-:Y:S01]  /*d320*/  FMNMX.FTZ R2, R196, R159, !PT ;  /* 0x0000009fc4027209 */ /* 0x001fe20007810000 */
[-CC-:B------:R-:W-:Y:S01]  /*d330*/  FFMA.FTZ R159, R212, R3.reuse, -R153.reuse ;  /* 0x00000003d49f7223 */ /* 0x180fe20000010899 */
[----:B------:R-:W-:-:S03]  /*d340*/  FFMA.FTZ R212, R226, R3, -R153 ;  /* 0x00000003e2d47223 */ /* 0x000fc60000010899 */
[----:B------:R-:W0:Y:S02]  /*d350*/  SHFL.BFLY PT, R165, R2, 0x2, 0x1f ;  /* 0x0c401f0002a57f89 */ /* 0x000e2400000e0000 */
[----:B------:R-:W-:Y:S01]  /*d360*/  MUFU.EX2 R200, R200 ;  /* 0x000000c800c87308 */ /* 0x000fe20000000800 */
[----:B-1----:R-:W-:-:S07]  /*d370*/  F2FP.F16.F32.PACK_AB R210, R198, R21 ;  /* 0x00000015c6d2723e */ /* 0x002fce00000000ff */
[----:B------:R-:W-:Y:S08]  /*d380*/  MUFU.EX2 R159, R159 ;  /* 0x0000009f009f7308 */ /* 0x000ff00000000800 */
[----:B------:R-:W-:Y:S01]  /*d390*/  MUFU.EX2 R182, R182 ;  /* 0x000000b600b67308 */ /* 0x000fe20000000800 */
[----:B0-----:R-:W-:Y:S01]  /*d3a0*/  FMNMX.FTZ R171, R2, R165, !PT ;  /* 0x000000a502ab7209 */ /* 0x001fe20007810000 */
[----:B------:R-:W-:Y:S01]  /*d3b0*/  FFMA.FTZ R165, R222, R3, -R153 ;  /* 0x00000003dea57223 */ /* 0x000fe20000010899 */
[----:B------:R-:W-:-:S05]  /*d3c0*/  IMAD.U32 R153, RZ, RZ, UR18 ;  /* 0x00000012ff997e24 */ /* 0x000fca000f8e00ff */
[----:B------:R-:W-:Y:S01]  /*d3d0*/  MUFU.EX2 R212, R212 ;  /* 0x000000d400d47308 */ /* 0x000fe20000000800 */
[----:B------:R-:W0:Y:S01]  /*d3e0*/  SHFL.BFLY PT, R6, R171, 0x1, 0x1f ;  /* 0x0c201f00ab067f89 */ /* 0x000e2200000e0000 */
[----:B------:R-:W-:-:S05]  /*d3f0*/  @!P1 VIADD R153, R153, 0x38840 ;  /* 0x0003884099999836 */ /* 0x000fca0000000000 */
[----:B------:R-:W-:Y:S01]  /*d400*/  @!P1 PRMT R153, RZ, 0x654, R153 ;  /* 0x00000654ff999816 */ /* 0x000fe20000000099 */
[----:B------:R-:W-:Y:S01]  /*d410*/  MUFU.EX2 R165, R165 ;  /* 0x000000a500a57308 */ /* 0x000fe20000000800 */
[----:B0-----:R-:W-:-:S05]  /*d420*/  FMNMX.FTZ R6, R171, R6, !PT ;  /* 0x00000006ab067209 */ /* 0x001fca0007810000 */
[C---:B------:R-:W-:Y:S01]  /*d430*/  FADD.FTZ R2, -R6.reuse, R17 ;  /* 0x0000001106027221 */ /* 0x040fe20000010100 */
[----:B------:R-:W-:-:S03]  /*d440*/  FMUL.FTZ R17, R6, R3 ;  /* 0x0000000306117220 */ /* 0x000fc60000410000 */
[-C--:B------:R-:W-:Y:S01]  /*d450*/  FMUL.FTZ R2, R2, R3.reuse ;  /* 0x0000000302027220 */ /* 0x080fe20000410000 */
        /* <DEDUP_REMOVED lines=8> */
[----:B------:R-:W-:Y:S02]  /*d4e0*/  IMAD.U32 R164, RZ, RZ, UR11 ;  /* 0x0000000bffa47e24 */ /* 0x000fe4000f8e00ff */
[-CC-:B------:R-:W-:Y:S01]  /*d4f0*/  FFMA.FTZ R207, R180, R3.reuse, -R17.reuse ;  /* 0x00000003b4cf7223 */ /* 0x180fe20000010811 */
[-CC-:B------:R-:W-:Y:S01]  /*d500*/  FFMA.FTZ R197, R162, R3.reuse, -R17.reuse ;  /* 0x00000003a2c57223 */ /* 0x180fe20000010811 */
[-CC-:B------:R-:W-:Y:S01]  /*d510*/  FFMA.FTZ R152, R152, R3.reuse, -R17.reuse ;  /* 0x0000000398987223 */ /* 0x180fe20000010811 */
[-CC-:B------:R-:W-:Y:S01]  /*d520*/  FFMA.FTZ R201, R156, R3.reuse, -R17.reuse ;  /* 0x000000039cc97223 */ /* 0x180fe20000010811 */
[----:B------:R-:W0:Y:S01]  /*d530*/  MUFU.EX2 R209, R209 ;  /* 0x000000d100d17308 */ /* 0x000e220000000800 */
[-CC-:B------:R-:W-:Y:S01]  /*d540*/  FFMA.FTZ R156, R160, R3.reuse, -R17.reuse ;  /* 0x00000003a09c7223 */ /* 0x180fe20000010811 */
[-CC-:B------:R-:W-:Y:S01]  /*d550*/  FFMA.FTZ R160, R168, R3.reuse, -R17.reuse ;  /* 0x00000003a8a07223 */ /* 0x180fe20000010811 */
[-CC-:B------:R-:W-:Y:S01]  /*d560*/  FFMA.FTZ R166, R166, R3.reuse, -R17.reuse ;  /* 0x00000003a6a67223 */ /* 0x180fe20000010811 */
[-CC-:B------:R-:W-:Y:S01]  /*d570*/  FFMA.FTZ R172, R172, R3.reuse, -R17.reuse ;  /* 0x00000003acac7223 */ /* 0x180fe20000010811 */
[-CC-:B------:R-:W-:Y:S01]  /*d580*/  FFMA.FTZ R154, R154, R3.reuse, -R17.reuse ;  /* 0x000000039a9a7223 */ /* 0x180fe20000010811 */
[-CC-:B------:R-:W-:Y:S01]  /*d590*/  FFMA.FTZ R174, R174, R3.reuse, -R17.reuse ;  /* 0x00000003aeae7223 */ /* 0x180fe20000010811 */
[----:B------:R-:W-:Y:S01]  /*d5a0*/  FFMA.FTZ R158, R158, R3, -R17 ;  /* 0x000000039e9e7223 */ /* 0x000fe20000010811 */
[----:B------:R-:W1:Y:S08]  /*d5b0*/  MUFU.EX2 R184, R184 ;  /* 0x000000b800b87308 */ /* 0x000e700000000800 */
[----:B------:R-:W-:Y:S01]  /*d5c0*/  MUFU.EX2 R211, R211 ;  /* 0x000000d300d37308 */ /* 0x000fe20000000800 */
[----:B0-----:R-:W-:-:S07]  /*d5d0*/  FFMA.FTZ R9, R2, R9, R209 ;  /* 0x0000000902097223 */ /* 0x001fce00000100d1 */
[----:B------:R-:W-:Y:S01]  /*d5e0*/  MUFU.EX2 R186, R186 ;  /* 0x000000ba00ba7308 */ /* 0x000fe20000000800 */
[C---:B-1----:R-:W-:Y:S01]  /*d5f0*/  FADD.FTZ R162, R184.reuse, R9 ;  /* 0x00000009b8a27221 */ /* 0x042fe20000010000 */
[----:B------:R-:W-:-:S06]  /*d600*/  F2FP.F16.F32.PACK_AB R209, R184, R209 ;  /* 0x000000d1b8d1723e */ /* 0x000fcc00000000ff */
        /* <DEDUP_REMOVED lines=11> */
[----:B------:R-:W-:Y:S08]  /*d6c0*/  MUFU.EX2 R154, R154 ;  /* 0x0000009a009a7308 */ /* 0x000ff00000000800 */
[----:B------:R-:W1:Y:S01]  /*d6d0*/  MUFU.EX2 R174, R174 ;  /* 0x000000ae00ae7308 */ /* 0x000e620000000800 */
[----:B0-----:R-:W-:-:S07]  /*d6e0*/  F2FP.F16.F32.PACK_AB R199, R172, R166 ;  /* 0x000000a6acc7723e */ /* 0x001fce00000000ff */
[----:B------:R-:W-:Y:S01]  /*d6f0*/  MUFU.EX2 R158, R158 ;  /* 0x0000009e009e7308 */ /* 0x000fe20000000800 */
[----:B------:R-:W-:Y:S02]  /*d700*/  WARPGROUP.DEPBAR.LE gsb0, 0x0 ;  /* 0x00008000000079c5 */ /* 0x000fe40000010000 */
[----:B------:R0:W-:Y:S01]  /*d710*/  @!P1 SYNCS.ARRIVE.TRANS64.RED.A1T0 RZ, [R153+URZ], RZ ;  /* 0x000000ff99ff99a7 */ /* 0x0001e2000810043f */
[----:B------:R-:W-:Y:S02]  /*d720*/  F2FP.F16.F32.PACK_AB R192, R214, R167 ;  /* 0x000000a7d6c0723e */ /* 0x000fe400000000ff */
[----:B-1----:R-:W-:Y:S02]  /*d730*/  F2FP.F16.F32.PACK_AB R193, R174, R154 ;  /* 0x0000009aaec1723e */ /* 0x002fe400000000ff */
[----:B------:R-:W-:Y:S01]  /*d740*/  F2FP.F16.F32.PACK_AB R194, R216, R169 ;  /* 0x000000a9d8c2723e */ /* 0x000fe200000000ff */
[----:B0-----:R-:W-:-:S04]  /*d750*/  FFMA.FTZ R153, R0, R14, R19 ;  /* 0x0000000e00997223 */ /* 0x001fc80000010013 */
[----:B------:R-:W-:Y:S01]  /*d760*/  FADD.FTZ R14, R20, R153 ;  /* 0x00000099140e7221 */ /* 0x000fe20000010000 */
[----:B------:R-:W-:-:S03]  /*d770*/  @!P1 VIADD R153, R164, 0x38860 ;  /* 0x00038860a4999836 */ /* 0x000fc60000000000 */
[----:B------:R-:W-:Y:S01]  /*d780*/  FADD.FTZ R9, R21, R14 ;  /* 0x0000000e15097221 */ /* 0x000fe20000010000 */
[-C--:B------:R-:W-:Y:S01]  /*d790*/  FFMA.FTZ R14, R170, R3.reuse, -R17 ;  /* 0x00000003aa0e7223 */ /* 0x080fe20000010811 */
[----:B------:R-:W-:Y:S01]  /*d7a0*/  @!P1 PRMT R164, RZ, 0x654, R153 ;  /* 0x00000654ffa49816 */ /* 0x000fe20000000099 */
[----:B------:R-:W-:Y:S01]  /*d7b0*/  FADD.FTZ R153, R211, R162 ;  /* 0x000000a2d3997221 */ /* 0x000fe20000010000 */
[----:B------:R-:W-:Y:S01]  /*d7c0*/  FADD.FTZ R9, R198, R9 ;  /* 0x00000009c6097221 */ /* 0x000fe20000010000 */
[----:B------:R-:W-:Y:S01]  /*d7d0*/  FFMA.FTZ R17, R196, R3, -R17 ;  /* 0x00000003c4117223 */ /* 0x000fe20000010811 */
[----:B------:R0:W-:Y:S01]  /*d7e0*/  @!P1 SYNCS.ARRIVE.TRANS64.RED.A1T0 RZ, [R164+URZ], RZ ;  /* 0x000000ffa4ff99a7 */ /* 0x0001e2000810043f */
[C---:B------:R-:W-:Y:S01]  /*d7f0*/  FADD.FTZ R162, R186.reuse, R153 ;  /* 0x00000099baa27221 */ /* 0x040fe20000010000 */
[----:B------:R-:W-:Y:S01]  /*d800*/  MUFU.EX2 R14, R14 ;  /* 0x0000000e000e7308 */ /* 0x000fe20000000800 */
[----:B------:R-:W-:Y:S02]  /*d810*/  F2FP.F16.F32.PACK_AB R211, R186, R211 ;  /* 0x000000d3bad3723e */ /* 0x000fe400000000ff */
[----:B------:R-:W-:-:S02]  /*d820*/  F2FP.F16.F32.PACK_AB R196, R182, R163 ;  /* 0x000000a3b6c4723e */ /* 0x000fc400000000ff */
[----:B------:R-:W-:Y:S01]  /*d830*/  F2FP.F16.F32.PACK_AB R198, R212, R165 ;  /* 0x000000a5d4c6723e */ /* 0x000fe200000000ff */
[----:B0-----:R-:W-:Y:S01]  /*d840*/  FADD.FTZ R164, R204, R9 ;  /* 0x00000009cca47221 */ /* 0x001fe20000010000 */
[----:B------:R-:W-:Y:S01]  /*d850*/  FADD.FTZ R9, R205, R162 ;  /* 0x000000a2cd097221 */ /* 0x000fe20000010000 */
[----:B------:R-:W0:Y:S01]  /*d860*/  MUFU.EX2 R17, R17 ;  /* 0x0000001100117308 */ /* 0x000e220000000800 */
[C---:B------:R-:W-:Y:S01]  /*d870*/  F2FP.F16.F32.PACK_AB R204, R155.reuse, R204 ;  /* 0x000000cc9bcc723e */ /* 0x040fe200000000ff */
[----:B------:R-:W-:Y:S01]  /*d880*/  FADD.FTZ R153, R155, R164 ;  /* 0x000000a49b997221 */ /* 0x000fe20000010000 */
[C---:B------:R-:W-:Y:S01]  /*d890*/  FADD.FTZ R162, R176.reuse, R9 ;  /* 0x00000009b0a27221 */ /* 0x040fe20000010000 */
[----:B------:R-:W-:Y:S02]  /*d8a0*/  F2FP.F16.F32.PACK_AB R205, R176, R205 ;  /* 0x000000cdb0cd723e */ /* 0x000fe400000000ff */
[----:B------:R-:W-:Y:S01]  /*d8b0*/  FADD.FTZ R164, R206, R153 ;  /* 0x00000099cea47221 */ /* 0x000fe20000010000 */
[----:B------:R-:W-:Y:S01]  /*d8c0*/  FADD.FTZ R9, R207, R162 ;  /* 0x000000a2cf097221 */ /* 0x000fe20000010000 */
[----:B------:R-:W-:-:S02]  /*d8d0*/  F2FP.F16.F32.PACK_AB R206, R157, R206 ;  /* 0x000000ce9dce723e */ /* 0x000fc400000000ff */
[----:B------:R-:W-:Y:S01]  /*d8e0*/  FADD.FTZ R153, R157, R164 ;  /* 0x000000a49d997221 */ /* 0x000fe20000010000 */
[C---:B------:R-:W-:Y:S01]  /*d8f0*/  FADD.FTZ R162, R152.reuse, R9 ;  /* 0x0000000998a27221 */ /* 0x040fe20000010000 */
[----:B------:R-:W-:Y:S02]  /*d900*/  F2FP.F16.F32.PACK_AB R207, R152, R207 ;  /* 0x000000cf98cf723e */ /* 0x000fe400000000ff */
[----:B------:R-:W-:Y:S01]  /*d910*/  FADD.FTZ R164, R200, R153 ;  /* 0x00000099c8a47221 */ /* 0x000fe20000010000 */
[----:B------:R-:W-:Y:S01]  /*d920*/  FADD.FTZ R9, R201, R162 ;  /* 0x000000a2c9097221 */ /* 0x000fe20000010000 */
[C---:B------:R-:W-:Y:S02]  /*d930*/  F2FP.F16.F32.PACK_AB R200, R159.reuse, R200 ;  /* 0x000000c89fc8723e */ /* 0x040fe400000000ff */
[----:B------:R-:W-:Y:S01]  /*d940*/  FADD.FTZ R19, R159, R164 ;  /* 0x000000a49f137221 */ /* 0x000fe20000010000 */
[----:B------:R-:W-:Y:S01]  /*d950*/  FADD.FTZ R20, R156, R9 ;  /* 0x000000099c147221 */ /* 0x000fe20000010000 */
[----:B0-----:R-:W-:-:S02]  /*d960*/  F2FP.F16.F32.PACK_AB R195, R17, R158 ;  /* 0x0000009e11c3723e */ /* 0x001fc400000000ff */
[----:B------:R-:W-:Y:S01]  /*d970*/  FADD.FTZ R162, R202, R19 ;  /* 0x00000013caa27221 */ /* 0x000fe20000010000 */
[----:B------:R-:W-:Y:S01]  /*d980*/  FADD.FTZ R9, R203, R20 ;  /* 0x00000014cb097221 */ /* 0x000fe20000010000 */
[----:B------:R-:W-:Y:S02]  /*d990*/  F2FP.F16.F32.PACK_AB R201, R156, R201 ;  /* 0x000000c99cc9723e */ /* 0x000fe400000000ff */
[C---:B------:R-:W-:Y:S01]  /*d9a0*/  FADD.FTZ R162, R161.reuse, R162 ;  /* 0x000000a2a1a27221 */ /* 0x040fe20000010000 */
[----:B------:R-:W-:Y:S01]  /*d9b0*/  FADD.FTZ R20, R160, R9 ;  /* 0x00000009a0147221 */ /* 0x000fe20000010000 */
[----:B------:R-:W-:Y:S02]  /*d9c0*/  F2FP.F16.F32.PACK_AB R202, R161, R202 ;  /* 0x000000caa1ca723e */ /* 0x000fe400000000ff */
[----:B------:R-:W-:Y:S01]  /*d9d0*/  FADD.FTZ R9, R163, R162 ;  /* 0x000000a2a3097221 */ /* 0x000fe20000010000 */
[----:B------:R-:W-:Y:S01]  /*d9e0*/  FADD.FTZ R19, R197, R20 ;  /* 0x00000014c5137221 */ /* 0x000fe20000010000 */
[----:B------:R-:W-:-:S02]  /*d9f0*/  F2FP.F16.F32.PACK_AB R197, R14, R197 ;  /* 0x000000c50ec5723e */ /* 0x000fc400000000ff */
[----:B------:R-:W-:Y:S01]  /*da00*/  FADD.FTZ R20, R182, R9 ;  /* 0x00000009b6147221 */ /* 0x000fe20000010000 */
[----:B------:R-:W-:Y:S01]  /*da10*/  FADD.FTZ R19, R14, R19 ;  /* 0x000000130e137221 */ /* 0x000fe20000010000 */
[----:B------:R-:W-:Y:S02]  /*da20*/  F2FP.F16.F32.PACK_AB R203, R160, R203 ;  /* 0x000000cba0cb723e */ /* 0x000fe400000000ff */
[----:B------:R-:W-:Y:S01]  /*da30*/  FADD.FTZ R9, R165, R20 ;  /* 0x00000014a5097221 */ /* 0x000fe20000010000 */
[----:B------:R-:W-:-:S03]  /*da40*/  FADD.FTZ R19, R166, R19 ;  /* 0x00000013a6137221 */ /* 0x000fc60000010000 */
        /* <DEDUP_REMOVED lines=10> */
[----:B------:R-:W-:Y:S01]  /*daf0*/  FADD.FTZ R9, R17, R19 ;  /* 0x0000001311097221 */ /* 0x000fe20000010000 */
[----:B------:R-:W-:Y:S02]  /*db00*/  IMAD.MOV.U32 R19, RZ, RZ, R8 ;  /* 0x000000ffff137224 */ /* 0x000fe400078e0008 */
[----:B------:R-:W-:Y:S01]  /*db10*/  IMAD.MOV.U32 R17, RZ, RZ, R6 ;  /* 0x000000ffff117224 */ /* 0x000fe200078e0006 */
[----:B------:R-:W-:Y:S06]  /*db20*/  @P2 BRA `(.L_x_2191) ;  /* 0xffffffc000482947 */ /* 0x000fec000383ffff */
.L_x_2182:
        /* <DEDUP_REMOVED lines=131> */
.L_x_2192:
[----:B------:R-:W-:Y:S02]  /*e360*/  R2UR UR4, R16 ;  /* 0x00000000100472ca */ /* 0x000fe400000e0000 */
[----:B------:R-:W-:-:S11]  /*e370*/  SHF.L.U32 R8, R8, 0x1f, RZ ;  /* 0x0000001f08087819 */ /* 0x000fd600000006ff */
[----:B------:R-:W-:-:S09]  /*e380*/  ULEA UR5, UR61, UR4, 0x3 ;  /* 0x000000043d057291 */ /* 0x000fd2000f8e183f */
[----:B------:R0:W1:Y:S01]  /*e390*/  SYNCS.PHASECHK.TRANS64.TRYWAIT P2, [UR5+0x38850], R8 ;  /* 0x03885008ff0075a7 */ /* 0x0000620008040145 */
[----:B------:R-:W-:Y:S05]  /*e3a0*/  @!P0 BRA `(.L_x_2193) ;  /* 0x0000000000048947 */ /* 0x000fea0003800000 */
[----:B------:R-:W-:Y:S01]  /*e3b0*/  BPT.TRAP 0x1 ;  /* 0x000000040000795c */ /* 0x000fe20000300000 */
.L_x_2193:
[----:B-1----:R-:W-:Y:S05]  /*e3c0*/  @P2 BRA `(.L_x_2194) ;  /* 0x0000000000082947 */ /* 0x002fea0003800000 */
[----:B------:R-:W1:Y:S02]  /*e3d0*/  SYNCS.PHASECHK.TRANS64.TRYWAIT P0, [UR5+0x38850], R8 ;  /* 0x03885008ff0075a7 */ /* 0x000e640008000145 */
[----:B-1----:R-:W-:Y:S05]  /*e3e0*/  @!P0 BRA `(.L_x_2195) ;  /* 0x0000007c000c8947 */ /* 0x002fea0003800000 */
.L_x_2194:
[----:B------:R-:W-:Y:S01]  /*e3f0*/  R2UR UR4, R16 ;  /* 0x00000000100472ca */ /* 0x000fe200000e0000 */
[----:B------:R-:W-:Y:S01]  /*e400*/  WARPGROUP.ARRIVE ;  /* 0x00000000000079c5 */ /* 0x000fe20000000000 */
[----:B------:R-:W-:Y:S01]  /*e410*/  UMOV UR7, 0x40000040 ;  /* 0x4000004000077882 */ /* 0x000fe20000000000 */
[----:B-1----:R-:W1:Y:S01]  /*e420*/  SHFL.BFLY PT, R5, R14, 0x2, 0x1f ;  /* 0x0c401f000e057f89 */ /* 0x002e6200000e0000 */
[----:B0-----:R-:W-:Y:S02]  /*e430*/  IMAD.MOV.U32 R8, RZ, RZ, RZ ;  /* 0x000000ffff087224 */ /* 0x001fe400078e00ff */
[----:B------:R-:W-:Y:S01]  /*e440*/  IMAD.MOV.U32 R4, RZ, RZ, RZ ;  /* 0x000000ffff047224 */ /* 0x000fe200078e00ff */
[----:B------:R-:W0:Y:S06]  /*e450*/  SHFL.BFLY PT, R0, R9, 0x2, 0x1f ;  /* 0x0c401f0009007f89 */ /* 0x000e2c00000e0000 */
[----:B------:R-:W-:-:S04]  /*e460*/  UIADD3 UR4, UR4, 0x400, URZ ;  /* 0x0000040004047890 */ /* 0x000fc8000fffe03f */
[----:B------:R-:W-:-:S04]  /*e470*/  USHF.R.U32.HI UR4, URZ, 0x4, UR4 ;  /* 0x000000043f047899 */ /* 0x000fc80008011604 */
[----:B------:R-:W-:-:S04]  /*e480*/  ULOP3.LUT UR4, UR4, 0x3fff, URZ, 0xc0, !UPT ;  /* 0x00003fff04047892 */ /* 0x000fc8000f8ec03f */
[----:B------:R-:W-:Y:S01]  /*e490*/  ULOP3.LUT UR4, UR4, 0x2800000, URZ, 0xfc, !UPT ;  /* 0x0280000004047892 */ /* 0x000fe2000f8efc3f */
[----:B-1----:R-:W-:-:S03]  /*e4a0*/  FADD.FTZ R5, R5, R14 ;  /* 0x0000000e05057221 */ /* 0x002fc60000010000 */
[----:B------:R-:W-:Y:S01]  /*e4b0*/  UIMAD UR4, UR61, 0xa00, UR4 ;  /* 0x00000a003d0478a4 */ /* 0x000fe2000f8e0204 */
[----:B0-----:R-:W-:Y:S01]  /*e4c0*/  FADD.FTZ R2, R0, R9 ;  /* 0x0000000900027221 */ /* 0x001fe20000010000 */
[----:B------:R-:W-:Y:S01]  /*e4d0*/  MOV R9, UR5 ;  /* 0x0000000500097c02 */ /* 0x000fe20008000f00 */
[----:B------:R-:W0:Y:S04]  /*e4e0*/  SHFL.BFLY PT, R0, R5, 0x1, 0x1f ;  /* 0x0c201f0005007f89 */ /* 0x000e2800000e0000 */
[----:B------:R-:W-:Y:S01]  /*e4f0*/  UMOV UR6, UR4 ;  /* 0x0000000400067c82 */ /* 0x000fe20008000000 */
[----:B------:R-:W1:Y:S01]  /*e500*/  SHFL.BFLY PT, R11, R2, 0x1, 0x1f ;  /* 0x0c201f00020b7f89 */ /* 0x000e6200000e0000 */
[----:B------:R-:W-:Y:S01]  /*e510*/  HGMMA.64x256x16.F32 R24, R208, gdesc[UR4].tnspB, R24, gsb0 ;  /* 0x43e00004d0187df0 */ /* 0x000fe20008000818 */
[----:B------:R-:W-:Y:S01]  /*e520*/  UIADD3 UR6, UR4, 0x80, URZ ;  /* 0x0000008004067890 */ /* 0x000fe2000fffe03f */
[----:B------:R-:W-:Y:S01]  /*e530*/  UMOV UR7, 0x40000040 ;  /* 0x4000004000077882 */ /* 0x000fe20000000000 */
[----:B0-----:R-:W-:Y:S01]  /*e540*/  FADD.FTZ R13, R5, R0 ;  /* 0x00000000050d7221 */ /* 0x001fe20000010000 */
[----:B------:R-:W-:-:S02]  /*e550*/  @!P1 VIADD R5, R9, 0x38860 ;  /* 0x0003886009059836 */ /* 0x000fc40000000000 */
[----:B------:R-:W-:Y:S02]  /*e560*/  IMAD.MOV.U32 R0, RZ, RZ, -0x800000 ;  /* 0xff800000ff007424 */ /* 0x000fe400078e00ff */
[----:B-1----:R-:W-:Y:S01]  /*e570*/  FADD.FTZ R15, R2, R11 ;  /* 0x0000000b020f7221 */ /* 0x002fe20000010000 */
[----:B------:R-:W-:Y:S01]  /*e580*/  FSETP.NE.FTZ.AND P0, PT, R13, RZ, PT ;  /* 0x000000ff0d00720b */ /* 0x000fe20003f15000 */
[----:B------:R-:W-:Y:S01]  /*e590*/  IMAD.MOV.U32 R2, RZ, RZ, -0x800000 ;  /* 0xff800000ff027424 */ /* 0x000fe200078e00ff */
[----:B------:R-:W-:Y:S02]  /*e5a0*/  @!P1 PRMT R5, RZ, 0x654, R5 ;  /* 0x00000654ff059816 */ /* 0x000fe40000000005 */
        /* <DEDUP_REMOVED lines=164> */
.L_x_2165:
[----:B------:R-:W-:Y:S05]  /*eff0*/  @P0 BRA `(.L_x_2196) ;  /* 0x0000002000440947 */ /* 0x000fea0003800000 */
[----:B------:R-:W0:Y:S01]  /*f000*/  S2R R3, SR_TID.X ;  /* 0x0000000000037919 */ /* 0x000e220000002100 */
[----:B------:R-:W1:Y:S01]  /*f010*/  LDC R8, c[0x0][0xbe8] ;  /* 0x0002fa00ff087b82 */ /* 0x000e620000000800 */
[----:B------:R-:W-:Y:S01]  /*f020*/  SHF.R.S32.HI R13, RZ, 0x1f, R22 ;  /* 0x0000001fff0d7819 */ /* 0x000fe20000011416 */
[----:B------:R-:W-:Y:S01]  /*f030*/  ULDC.64 UR4, c[0x0][0xbd0] ;  /* 0x0002f40000047ab9 */ /* 0x000fe20000000a00 */
[----:B------:R-:W-:Y:S01]  /*f040*/  ULDC.64 UR6, c[0x0][0xb38] ;  /* 0x0002ce0000067ab9 */ /* 0x000fe20000000a00 */
[----:B------:R-:W-:Y:S01]  /*f050*/  ULDC.64 UR10, c[0x0][0x208] ;  /* 0x00008200000a7ab9 */ /* 0x000fe20000000a00 */
[----:B------:R-:W-:Y:S03]  /*f060*/  BSSY B0, `(.L_x_2197) ;  /* 0x0000144000007945 */ /* 0x000fe60003800000 */
[----:B------:R-:W2:Y:S08]  /*f070*/  S2UR UR9, SR_CTAID.Z ;  /* 0x00000000000979c3 */ /* 0x000eb00000002700 */
[----:B------:R-:W3:Y:S08]  /*f080*/  LDC.64 R20, c[0x0][0xbd8] ;  /* 0x0002f600ff147b82 */ /* 0x000ef00000000a00 */
[----:B------:R-:W-:Y:S01]  /*f090*/  BAR.SYNC.DEFER_BLOCKING 0x1, 0x100 ;  /* 0x0044000000007b1d */ /* 0x000fe20000010000 */
[----:B-1----:R-:W-:-:S07]  /*f0a0*/  ISETP.NE.AND P0, PT, R8, 0x1, PT ;  /* 0x000000010800780c */ /* 0x002fce0003f05270 */
[----:B------:R-:W1:Y:S01]  /*f0b0*/  S2UR UR8, SR_CTAID.Y ;  /* 0x00000000000879c3 */ /* 0x000e620000002600 */
[----:B0-----:R-:W-:-:S07]  /*f0c0*/  IADD3 R4, R3, -0x80, RZ ;  /* 0xffffff8003047810 */ /* 0x001fce0007ffe0ff */
[----:B------:R-:W1:Y:S01]  /*f0d0*/  LDC R19, c[0x0][0xc50] ;  /* 0x00031400ff137b82 */ /* 0x000e620000000800 */
[----:B------:R-:W-:-:S04]  /*f0e0*/  SHF.R.S32.HI R5, RZ, 0x1f, R4 ;  /* 0x0000001fff057819 */ /* 0x000fc80000011404 */
[CC--:B------:R-:W-:Y:S02]  /*f0f0*/  LEA.HI R6, R5.reuse, R4.reuse, RZ, 0x7 ;  /* 0x0000000405067211 */ /* 0x0c0fe400078f38ff */
[----:B------:R-:W-:Y:S01]  /*f100*/  LEA.HI R5, R5, R4, RZ, 0x2 ;  /* 0x0000000405057211 */ /* 0x000fe200078f10ff */
[----:B------:R-:W0:Y:S01]  /*f110*/  @P0 LDC R18, c[0x0][0xbec] ;  /* 0x0002fb00ff120b82 */ /* 0x000e220000000800 */
[----:B------:R-:W-:Y:S02]  /*f120*/  LOP3.LUT R3, R6, 0xffffff80, RZ, 0xc0, !PT ;  /* 0xffffff8006037812 */ /* 0x000fe400078ec0ff */
[----:B------:R-:W-:Y:S02]  /*f130*/  LOP3.LUT R5, R5, 0xfffffffc, RZ, 0xc0, !PT ;  /* 0xfffffffc05057812 */ /* 0x000fe400078ec0ff */
[----:B------:R-:W-:Y:S01]  /*f140*/  SHF.R.S32.HI R7, RZ, 0x7, R6 ;  /* 0x00000007ff077819 */ /* 0x000fe20000011406 */
[C---:B------:R-:W-:Y:S02]  /*f150*/  IMAD.IADD R3, R4.reuse, 0x1, -R3 ;  /* 0x0000000104037824 */ /* 0x040fe400078e0a03 */
[----:B------:R-:W-:Y:S01]  /*f160*/  IMAD.IADD R11, R4, 0x1, -R5 ;  /* 0x00000001040b7824 */ /* 0x000fe200078e0a05 */
[----:B------:R-:W-:Y:S01]  /*f170*/  LEA.HI R4, R6, R7, RZ, 0x1 ;  /* 0x0000000706047211 */ /* 0x000fe200078f08ff */
[----:B------:R-:W4:Y:S01]  /*f180*/  LDC.64 R152, c[0x0][0xb40] ;  /* 0x0002d000ff987b82 */ /* 0x000f220000000a00 */
[----:B------:R-:W-:-:S02]  /*f190*/  SHF.R.S32.HI R12, RZ, 0x1f, R3 ;  /* 0x0000001fff0c7819 */ /* 0x000fc40000011403 */
[----:B------:R-:W-:Y:S02]  /*f1a0*/  LOP3.LUT R4, R4, 0x3fffffe, RZ, 0xc0, !PT ;  /* 0x03fffffe04047812 */ /* 0x000fe400078ec0ff */
[CC--:B------:R-:W-:Y:S02]  /*f1b0*/  LEA.HI R10, R12.reuse, R3.reuse, RZ, 0x2 ;  /* 0x000000030c0a7211 */ /* 0x0c0fe400078f10ff */
[----:B------:R-:W-:Y:S01]  /*f1c0*/  LEA.HI R12, R12, R3, RZ, 0x5 ;  /* 0x000000030c0c7211 */ /* 0x000fe200078f28ff */
[----:B------:R-:W5:Y:S01]  /*f1d0*/  @P0 LDC R17, c[0x0][0xbf0] ;  /* 0x0002fc00ff110b82 */ /* 0x000f620000000800 */
[----:B------:R-:W-:Y:S01]  /*f1e0*/  SHF.R.S32.HI R9, RZ, 0x2, R10 ;  /* 0x00000002ff097819 */ /* 0x000fe2000001140a */
[----:B------:R-:W-:Y:S01]  /*f1f0*/  IMAD.IADD R4, R7, 0x1, -R4 ;  /* 0x0000000107047824 */ /* 0x000fe200078e0a04 */
[----:B------:R-:W-:Y:S01]  /*f200*/  SHF.R.S32.HI R14, RZ, 0x1f, R10 ;  /* 0x0000001fff0e7819 */ /* 0x000fe2000001140a */
[----:B------:R-:W-:Y:S01]  /*f210*/  IMAD R7, R13, UR4, RZ ;  /* 0x000000040d077c24 */ /* 0x000fe2000f8e02ff */
[----:B------:R-:W-:Y:S01]  /*f220*/  LEA.HI R6, R11, R11, RZ, 0x1 ;  /* 0x0000000b0b067211 */ /* 0x000fe200078f08ff */
[----:B------:R-:W-:Y:S01]  /*f230*/  IMAD R13, R13, UR6, RZ ;  /* 0x000000060d0d7c24 */ /* 0x000fe2000f8e02ff */
[----:B------:R-:W-:Y:S01]  /*f240*/  LEA.HI R14, R14, R9, RZ, 0x3 ;  /* 0x000000090e0e7211 */ /* 0x000fe200078f18ff */
[----:B------:R-:W5:Y:S01]  /*f250*/  @P0 LDC R154, c[0x0][0xbec] ;  /* 0x0002fb00ff9a0b82 */ /* 0x000f620000000800 */
[----:B------:R-:W-:Y:S01]  /*f260*/  SHF.R.S32.HI R12, RZ, 0x5, R12 ;  /* 0x00000005ff0c7819 */ /* 0x000fe2000001140c */
[----:B------:R-:W-:Y:S01]  /*f270*/  IMAD R13, R22, UR7, R13 ;  /* 0x00000007160d7c24 */ /* 0x000fe2000f8e020d */
[----:B------:R-:W-:-:S02]  /*f280*/  LOP3.LUT R14, R14, 0xfffffff8, RZ, 0xc0, !PT ;  /* 0xfffffff80e0e7812 */ /* 0x000fc400078ec0ff */
[----:B------:R-:W-:Y:S02]  /*f290*/  LOP3.LUT R6, R6, 0x1ffffffe, RZ, 0xc0, !PT ;  /* 0x1ffffffe06067812 */ /* 0x000fe400078ec0ff */
[----:B------:R-:W-:Y:S01]  /*f2a0*/  LOP3.LUT R10, R10, 0x7ffffffc, RZ, 0xc0, !PT ;  /* 0x7ffffffc0a0a7812 */ /* 0x000fe200078ec0ff */
[----:B------:R-:W-:Y:S01]  /*f2b0*/  IMAD.IADD R5, R9, 0x1, -R14 ;  /* 0x0000000109057824 */ /* 0x000fe200078e0a0e */
[----:B------:R-:W5:Y:S01]  /*f2c0*/  @P0 LDC R23, c[0x0][0xbf0] ;  /* 0x0002fc00ff170b82 */ /* 0x000f620000000800 */
[----:B------:R-:W0:Y:S01]  /*f2d0*/  S2R R9, SR_CTAID.X ;  /* 0x0000000000097919 */ /* 0x000e220000002500 */
[----:B------:R-:W-:Y:S02]  /*f2e0*/  IMAD.IADD R15, R11, 0x1, -R6 ;  /* 0x000000010b0f7824 */ /* 0x000fe400078e0a06 */
[----:B------:R-:W-:Y:S01]  /*f2f0*/  LEA R5, R12, R5, 0x4 ;  /* 0x000000050c057211 */ /* 0x000fe200078e20ff */
[C---:B------:R-:W-:Y:S02]  /*f300*/  IMAD R11, R22.reuse, UR5, R7 ;  /* 0x00000005160b7c24 */ /* 0x040fe4000f8e0207 */
[----:B------:R-:W-:Y:S01]  /*f310*/  IMAD.WIDE.U32 R6, R22, UR6, RZ ;  /* 0x0000000616067c25 */ /* 0x000fe2000f8e00ff */
[----:B------:R-:W-:-:S03]  /*f320*/  ULDC.64 UR6, c[0x0][0xb48] ;  /* 0x0002d20000067ab9 */ /* 0x000fc60000000a00 */
[----:B------:R-:W-:Y:S02]  /*f330*/  IMAD R16, R4, 0x40, R5 ;  /* 0x0000004004107824 */ /* 0x000fe400078e0205 */
[----:B------:R-:W-:Y:S01]  /*f340*/  IMAD.WIDE.U32 R4, R22, UR4, RZ ;  /* 0x0000000416047c25 */ /* 0x000fe2000f8e00ff */
[----:B--2---:R-:W-:-:S03]  /*f350*/  USHF.R.S32.HI UR4, URZ, 0x1f, UR9 ;  /* 0x0000001f3f047899 */ /* 0x004fc60008011409 */
[----:B------:R-:W-:Y:S02]  /*f360*/  IMAD R12, R15, 0x8, R16 ;  /* 0x000000080f0c7824 */ /* 0x000fe400078e0210 */
[----:B------:R-:W-:Y:S02]  /*f370*/  IMAD.IADD R5, R5, 0x1, R11 ;  /* 0x0000000105057824 */ /* 0x000fe400078e020b */
[----:B---3--:R-:W-:Y:S02]  /*f380*/  IMAD R14, R20, UR4, RZ ;  /* 0x00000004140e7c24 */ /* 0x008fe4000f8e02ff */
[----:B------:R-:W-:Y:S02]  /*f390*/  IMAD.MOV R22, RZ, RZ, -R22 ;  /* 0x000000ffff167224 */ /* 0x000fe400078e0a16 */
[----:B------:R-:W-:Y:S02]  /*f3a0*/  IMAD R15, R21, UR9, R14 ;  /* 0x00000009150f7c24 */ /* 0x000fe4000f8e020e */
[----:B----4-:R-:W-:Y:S01]  /*f3b0*/  IMAD R14, R152, UR4, RZ ;  /* 0x00000004980e7c24 */ /* 0x010fe2000f8e02ff */
[----:B------:R-:W-:Y:S01]  /*f3c0*/  ULDC.64 UR4, c[0x0][0xbe0] ;  /* 0x0002f80000047ab9 */ /* 0x000fe20000000a00 */
[----:B-1----:R-:W-:-:S02]  /*f3d0*/  IMAD R21, R19, R22, UR8 ;  /* 0x0000000813157e24 */ /* 0x002fc4000f8e0216 */
[----:B------:R-:W-:Y:S01]  /*f3e0*/  IMAD.IADD R7, R7, 0x1, R13 ;  /* 0x0000000107077824 */ /* 0x000fe200078e020d */
[----:B0-----:R-:W-:Y:S01]  /*f3f0*/  LEA R11, R9, R12, 0x7 ;  /* 0x0000000c090b7211 */ /* 0x001fe200078e38ff */
[----:B------:R-:W-:-:S04]  /*f400*/  IMAD.WIDE.U32 R4, R20, UR9, R4 ;  /* 0x0000000914047c25 */ /* 0x000fc8000f8e0004 */
[----:B------:R-:W-:-:S04]  /*f410*/  @P0 IMAD.HI.U32 R12, R11, R18, RZ ;  /* 0x000000120b0c0227 */ /* 0x000fc800078e00ff */
        /* <DEDUP_REMOVED lines=24> */
[----:B------:R-:W-:-:S02]  /*f5a0*/  IMAD.MOV R18, RZ, RZ, -R15 ;  /* 0x000000ffff127224 */ /* 0x000fc400078e0a0f */
[----:B------:R-:W-:Y:S02]  /*f5b0*/  IMAD R12, R12, UR4, RZ ;  /* 0x000000040c0c7c24 */ /* 0x000fe4000f8e02ff */
[C---:B------:R-:W-:Y:S02]  /*f5c0*/  IMAD R13, R8.reuse, R13, R11 ;  /* 0x0000000d080d7224 */ /* 0x040fe400078e020b */
[----:B------:R-:W-:Y:S02]  /*f5d0*/  IMAD.IADD R7, R7, 0x1, R19 ;  /* 0x0000000107077824 */ /* 0x000fe400078e0213 */
[----:B------:R-:W-:Y:S02]  /*f5e0*/  IMAD R11, R8, R18, R11 ;  /* 0x00000012080b7224 */ /* 0x000fe400078e020b */
[C---:B------:R-:W-:Y:S01]  /*f5f0*/  IMAD R17, R15.reuse, UR5, R12 ;  /* 0x000000050f117c24 */ /* 0x040fe2000f8e020c */
[----:B------:R-:W-:Y:S01]  /*f600*/  SHF.R.S32.HI R12, RZ, 0x1f, R13 ;  /* 0x0000001fff0c7819 */ /* 0x000fe2000001140d */
[----:B------:R-:W-:Y:S01]  /*f610*/  IMAD.WIDE.U32 R6, R15, UR4, R6 ;  /* 0x000000040f067c25 */ /* 0x000fe2000f8e0006 */
[----:B------:R-:W-:Y:S01]  /*f620*/  SHF.R.S32.HI R14, RZ, 0x1f, R11 ;  /* 0x0000001fff0e7819 */ /* 0x000fe2000001140b */
[----:B------:R-:W0:Y:S01]  /*f630*/  S2UR UR5, SR_CgaCtaId ;  /* 0x00000000000579c3 */ /* 0x000e220000008800 */
[----:B------:R-:W-:Y:S01]  /*f640*/  UMOV UR4, 0x400 ;  /* 0x0000040000047882 */ /* 0x000fe20000000000 */
[----:B------:R-:W-:Y:S01]  /*f650*/  IMAD R12, R12, UR6, RZ ;  /* 0x000000060c0c7c24 */ /* 0x000fe2000f8e02ff */
[----:B------:R-:W-:Y:S01]  /*f660*/  IADD3 R7, R7, R17, RZ ;  /* 0x0000001107077210 */ /* 0x000fe20007ffe0ff */
[----:B------:R-:W-:-:S02]  /*f670*/  IMAD R14, R14, UR8, RZ ;  /* 0x000000080e0e7c24 */ /* 0x000fc4000f8e02ff */
        /* <DEDUP_REMOVED lines=47> */
[----:B------:R-:W-:Y:S01]  /*f970*/  VIADD R22, R3, 0x50 ;  /* 0x0000005003167836 */ /* 0x000fe20000000000 */
[----:B------:R-:W-:-:S02]  /*f980*/  ISETP.GE.AND P1, PT, R19, UR4, PT ;  /* 0x0000000413007c0c */ /* 0x000fc4000bf26270 */
[----:B------:R-:W-:Y:S02]  /*f990*/  ISETP.GE.AND P0, PT, R18, UR4, PT ;  /* 0x0000000412007c0c */ /* 0x000fe4000bf06270 */
[C---:B------:R-:W-:Y:S02]  /*f9a0*/  IADD3 R21, R3.reuse, 0x48, RZ ;  /* 0x0000004803157810 */ /* 0x040fe40007ffe0ff */
        /* <DEDUP_REMOVED lines=23> */
[C---:B0-----:R-:W-:Y:S01]  /*fb20*/  VIADD R24, R3.reuse, 0x58 ;  /* 0x0000005803187836 */ /* 0x041fe20000000000 */
[----:B------:R-:W-:Y:S01]  /*fb30*/  @!P0 LOP3.LUT R11, R18, 0xfffffffe, RZ, 0xc0, !PT ;  /* 0xfffffffe120b8812 */ /* 0x000fe200078ec0ff */
[----:B------:R-:W-:Y:S01]  /*fb40*/  VIADD R25, R3, 0x60 ;  /* 0x0000006003197836 */ /* 0x000fe20000000000 */
        /* <DEDUP_REMOVED lines=15> */
[----:B------:R-:W-:-:S02]  /*fc40*/  @!P5 LOP3.LUT R21, R21, 0xfffffffe, RZ, 0xc0, !PT ;  /* 0xfffffffe1515d812 */ /* 0x000fc400078ec0ff */
[----:B------:R-:W-:Y:S01]  /*fc50*/  @!P6 LOP3.LUT R23, R22, 0xfffffffe, RZ, 0xc0, !PT ;  /* 0xfffffffe1617e812 */ /* 0x000fe200078ec0ff */
[----:B------:R-:W-:Y:S01]  /*fc60*/  VIADD R22, R3, 0x88 ;  /* 0x0000008803167836 */ /* 0x000fe20000000000 */
[----:B------:R-:W-:Y:S01]  /*fc70*/  ISETP.GE.AND P1, PT, R24, UR4, PT ;  /* 0x0000000418007c0c */ /* 0x000fe2000bf26270 */
[--C-:B0-----:R-:W-:Y:S01]  /*fc80*/  @!P2 IMAD.WIDE R10, R15, 0x4, R4.reuse ;  /* 0x000000040f0aa825 */ /* 0x101fe200078e0204 */
[----:B------:R-:W-:Y:S02]  /*fc90*/  ISETP.GE.AND P0, PT, R25, UR4, PT ;  /* 0x0000000419007c0c */ /* 0x000fe4000bf06270 */
[----:B------:R-:W-:Y:S01]  /*fca0*/  IADD3 R2, R3, 0x70, RZ ;  /* 0x0000007003027810 */ /* 0x000fe20007ffe0ff */
[--C-:B-1----:R-:W-:Y:S01]  /*fcb0*/  @!P3 IMAD.WIDE R12, R17, 0x4, R4.reuse ;  /* 0x00000004110cb825 */ /* 0x102fe200078e0204 */
[----:B------:R0:W-:Y:S01]  /*fcc0*/  @!P2 ST.E.64 desc[UR6][R10.64], R48 ;  /* 0x000000300a00a985 */ /* 0x0001e2000c101b06 */
[----:B------:R-:W-:Y:S02]  /*fcd0*/  ISETP.GE.AND P2, PT, R0, UR4, PT ;  /* 0x0000000400007c0c */ /* 0x000fe4000bf46270 */
[----:B------:R-:W-:Y:S01]  /*fce0*/  @!P4 IMAD.WIDE R14, R19, 0x4, R4 ;  /* 0x00000004130ec825 */ /* 0x000fe200078e0204 */
[----:B------:R1:W-:Y:S01]  /*fcf0*/  @!P3 ST.E.64 desc[UR6][R12.64], R52 ;  /* 0x000000340c00b985 */ /* 0x0003e2000c101b06 */
[----:B------:R-:W-:-:S02]  /*fd00*/  ISETP.GE.AND P3, PT, R22, UR4, PT ;  /* 0x0000000416007c0c */ /* 0x000fc4000bf66270 */
[--C-:B------:R-:W-:Y:S01]  /*fd10*/  @!P5 IMAD.WIDE R16, R21, 0x4, R4.reuse ;  /* 0x000000041510d825 */ /* 0x100fe200078e0204 */
[----:B------:R2:W-:Y:S01]  /*fd20*/  @!P4 ST.E.64 desc[UR6][R14.64], R56 ;  /* 0x000000380e00c985 */ /* 0x0005e2000c101b06 */
[----:B------:R-:W-:Y:S02]  /*fd30*/  @!P1 LEA.HI R24, R24, R24, RZ, 0x1 ;  /* 0x0000001818189211 */ /* 0x000fe400078f08ff */
        /* <DEDUP_REMOVED lines=8> */
[----:B0-----:R-:W-:Y:S01]  /*fdc0*/  @!P1 LOP3.LUT R11, R24, 0xfffffffe, RZ, 0xc0, !PT ;  /* 0xfffffffe180b9812 */ /* 0x001fe200078ec0ff */
[----:B------:R-:W-:Y:S01]  /*fdd0*/  VIADD R24, R3, 0x90 ;  /* 0x0000009003187836 */ /* 0x000fe20000000000 */
[----:B-1----:R-:W-:Y:S02]  /*fde0*/  @!P0 LOP3.LUT R13, R25, 0xfffffffe, RZ, 0xc0, !PT ;  /* 0xfffffffe190d8812 */ /* 0x002fe400078ec0ff */
[----:B------:R-:W-:Y:S01]  /*fdf0*/  @!P2 LEA.HI R0, R0, R0, RZ, 0x1 ;  /* 0x000000000000a211 */ /* 0x000fe200078f08ff */
        /* <DEDUP_REMOVED lines=14> */
[----:B------:R-:W-:Y:S01]  /*fee0*/  VIADD R20, R3, 0xb0 ;  /* 0x000000b003147836 */ /* 0x000fe20000000000 */
[----:B------:R-:W-:-:S02]  /*fef0*/  @!P3 LOP3.LUT R23, R22, 0xfffffffe, RZ, 0xc0, !PT ;  /* 0xfffffffe1617b812 */ /* 0x000fc400078ec0ff */
[----:B------:R-:W-:Y:S01]  /*ff00*/  IADD3 R25, R3, 0x98, RZ ;  /* 0x0000009803197810 */ /* 0x000fe20007ffe0ff */
[--C-:B0-----:R-:W-:Y:S01]  /*ff10*/  @!P2 IMAD.WIDE R10, R15, 0x4, R4.reuse ;  /* 0x000000040f0aa825 */ /* 0x101fe200078e0204 */
[----:B------:R-:W-:Y:S02]  /*ff20*/  ISETP.GE.AND P0, PT, R24, UR4, PT ;  /* 0x0000000418007c0c */ /* 0x000fe4000bf06270 */
        /* <DEDUP_REMOVED lines=19> */
[----:B0-----:R-:W-:Y:S02]  /*10060*/  @!P0 LOP3.LUT R11, R24, 0xfffffffe, RZ, 0xc0, !PT ;  /* 0xfffffffe180b8812 */ /* 0x001fe400078ec0ff */
[----:B------:R-:W-:Y:S02]  /*10070*/  @!P2 LEA.HI R0, R0, R0, RZ, 0x1 ;  /* 0x000000000000a211 */ /* 0x000fe400078f08ff */
[----:B-1----:R-:W-:Y:S01]  /*10080*/  @!P1 LOP3.LUT R13, R25, 0xfffffffe, RZ, 0xc0, !PT ;  /* 0xfffffffe190d9812 */ /* 0x002fe200078ec0ff */
[----:B------:R-:W-:Y:S01]  /*10090*/  @!P0 IMAD.WIDE R10, R11, 0x4, R4 ;  /* 0x000000040b0a8825 */ /* 0x000fe200078e0204 */
[----:B------:R-:W-:-:S02]  /*100a0*/  @!P3 LEA.HI R2, R2, R2, RZ, 0x1 ;  /* 0x000000020202b211 */ /* 0x000fc400078f08ff */
        /* <DEDUP_REMOVED lines=63> */
.L_x_2198:
[----:B------:R-:W-:Y:S05]  /*104a0*/  BSYNC B0 ;  /* 0x0000000000007941 */ /* 0x000fea0003800000 */
.L_x_2197:
[----:B------:R-:W-:Y:S01]  /*104b0*/  ISETP.GE.AND P0, PT, R9, R8, PT ;  /* 0x000000080900720c */ /* 0x000fe20003f06270 */
[----:B0---4-:R4:W0:Y:S04]  /*104c0*/  SHFL.IDX PT, R5, R7, 0x1, 0x1c1f ;  /* 0x003c1f0007057f89 */ /* 0x01182800000e0000 */
[----:B---3--:R4:W3:Y:S08]  /*104d0*/  SHFL.IDX PT, R4, R6, 0x1, 0x1c1f ;  /* 0x003c1f0006047f89 */ /* 0x0088f000000e0000 */
[----:B----4-:R-:W-:Y:S05]  /*104e0*/  @P0 BRA `(.L_x_2163) ;  /* 0x0000005800240947 */ /* 0x010fea0003800000 */
        /* <DEDUP_REMOVED lines=10> */
[----:B------:R-:W-:Y:S01]  /*10590*/  VIADD R16, R3, 0x48 ;  /* 0x0000004803107836 */ /* 0x000fe20000000000 */
[----:B------:R-:W-:Y:S01]  /*105a0*/  ISETP.GE.AND P6, PT, R13, UR4, PT ;  /* 0x000000040d007c0c */ /* 0x000fe2000bfc6270 */
[C---:B------:R-:W-:Y:S01]  /*105b0*/  VIADD R18, R3.reuse, 0x50 ;  /* 0x0000005003127836 */ /* 0x040fe20000000000 */
[----:B------:R-:W-:Y:S01]  /*105c0*/  ISETP.GE.AND P5, PT, R12, UR4, PT ;  /* 0x000000040c007c0c */ /* 0x000fe2000bfa6270 */
[C---:B------:R-:W-:Y:S01]  /*105d0*/  VIADD R20, R3.reuse, 0x58 ;  /* 0x0000005803147836 */ /* 0x040fe20000000000 */
[C---:B------:R-:W-:Y:S01]  /*105e0*/  IADD3 R15, R3.reuse, 0x40, RZ ;  /* 0x00000040030f7810 */ /* 0x040fe20007ffe0ff */
[----:B0--3--:R-:W-:Y:S01]  /*105f0*/  @!P0 IMAD.WIDE R6, R3, 0x4, R4 ;  /* 0x0000000403068825 */ /* 0x009fe200078e0204 */
        /* <DEDUP_REMOVED lines=8> */
[----:B------:R-:W-:Y:S01]  /*10680*/  ISETP.GE.AND P3, PT, R15, UR4, PT ;  /* 0x000000040f007c0c */ /* 0x000fe2000bf66270 */
[----:B------:R-:W-:Y:S01]  /*10690*/  @!P1 IMAD.WIDE R8, R9, 0x4, R4 ;  /* 0x0000000409089825 */ /* 0x000fe200078e0204 */
[----:B------:R-:W-:-:S02]  /*106a0*/  ISETP.GE.AND P0, PT, R0, UR4, PT ;  /* 0x0000000400007c0c */ /* 0x000fc4000bf06270 */
[----:B------:R-:W-:Y:S01]  /*106b0*/  @!P5 LEA.HI R12, R12, R12, RZ, 0x1 ;  /* 0x0000000c0c0cd211 */ /* 0x000fe200078f08ff */
[----:B------:R-:W-:Y:S01]  /*106c0*/  @!P2 IMAD.WIDE R10, R11, 0x4, R4 ;  /* 0x000000040b0aa825 */ /* 0x000fe200078e0204 */
[----:B------:R1:W-:Y:S01]  /*106d0*/  @!P1 ST.E.64 desc[UR6][R8.64], R30 ;  /* 0x0000001e08009985 */ /* 0x0003e2000c101b06 */
[----:B------:R-:W-:Y:S02]  /*106e0*/  ISETP.GE.AND P1, PT, R2, UR4, PT ;  /* 0x0000000402007c0c */ /* 0x000fe4000bf26270 */
[----:B------:R-:W-:Y:S01]  /*106f0*/  @!P6 LEA.HI R13, R13, R13, RZ, 0x1 ;  /* 0x0000000d0d0de211 */ /* 0x000fe200078f08ff */
[----:B------:R2:W-:Y:S01]  /*10700*/  @!P2 ST.E.64 desc[UR6][R10.64], R34 ;  /* 0x000000220a00a985 */ /* 0x0005e2000c101b06 */
[----:B------:R-:W-:Y:S02]  /*10710*/  ISETP.GE.AND P2, PT, R14, UR4, PT ;  /* 0x000000040e007c0c */ /* 0x000fe4000bf46270 */
[----:B0-----:R-:W-:Y:S02]  /*10720*/  @!P5 LOP3.LUT R7, R12, 0xfffffffe, RZ, 0xc0, !PT ;  /* 0xfffffffe0c07d812 */ /* 0x001fe400078ec0ff */
[----:B------:R-:W-:-:S02]  /*10730*/  @!P0 LEA.HI R0, R0, R0, RZ, 0x1 ;  /* 0x0000000000008211 */ /* 0x000fc400078f08ff */
[----:B------:R-:W-:Y:S01]  /*10740*/  @!P4 LEA.HI R16, R16, R16, RZ, 0x1 ;  /* 0x000000101010c211 */ /* 0x000fe200078f08ff */
[--C-:B------:R-:W-:Y:S01]  /*10750*/  @!P5 IMAD.WIDE R6, R7, 0x4, R4.reuse ;  /* 0x000000040706d825 */ /* 0x100fe200078e0204 */
[----:B-1----:R-:W-:Y:S02]  /*10760*/  @!P6 LOP3.LUT R9, R13, 0xfffffffe, RZ, 0xc0, !PT ;  /* 0xfffffffe0d09e812 */ /* 0x002fe400078ec0ff */
[----:B------:R-:W-:Y:S02]  /*10770*/  @!P1 LEA.HI R2, R2, R2, RZ, 0x1 ;  /* 0x0000000202029211 */ /* 0x000fe400078f08ff */
[----:B------:R0:W-:Y:S01]  /*10780*/  @!P5 ST.E.64 desc[UR6][R6.64], R38 ;  /* 0x000000260600d985 */ /* 0x0001e2000c101b06 */
[----:B------:R-:W-:Y:S01]  /*10790*/  @!P2 LEA.HI R14, R14, R14, RZ, 0x1 ;  /* 0x0000000e0e0ea211 */ /* 0x000fe200078f08ff */
[----:B------:R-:W-:Y:S01]  /*107a0*/  @!P6 IMAD.WIDE R8, R9, 0x4, R4 ;  /* 0x000000040908e825 */ /* 0x000fe200078e0204 */
[----:B--2---:R-:W-:Y:S02]  /*107b0*/  @!P3 LEA.HI R10, R15, R15, RZ, 0x1 ;  /* 0x0000000f0f0ab211 */ /* 0x004fe400078f08ff */
[----:B------:R-:W-:Y:S01]  /*107c0*/  @!P0 LOP3.LUT R11, R0, 0xfffffffe, RZ, 0xc0, !PT ;  /* 0xfffffffe000b8812 */ /* 0x000fe200078ec0ff */
[----:B------:R-:W-:Y:S01]  /*107d0*/  VIADD R0, R3, 0x60 ;  /* 0x0000006003007836 */ /* 0x000fe20000000000 */
[----:B------:R-:W-:Y:S01]  /*107e0*/  @!P1 LOP3.LUT R13, R2, 0xfffffffe, RZ, 0xc0, !PT ;  /* 0xfffffffe020d9812 */ /* 0x000fe200078ec0ff */
[----:B------:R1:W-:Y:S01]  /*107f0*/  @!P6 ST.E.64 desc[UR6][R8.64], R42 ;  /* 0x0000002a0800e985 */ /* 0x0003e2000c101b06 */
[----:B------:R-:W-:-:S02]  /*10800*/  @!P2 LOP3.LUT R15, R14, 0xfffffffe, RZ, 0xc0, !PT ;  /* 0xfffffffe0e0fa812 */ /* 0x000fc400078ec0ff */
[----:B------:R-:W-:Y:S02]  /*10810*/  @!P3 LOP3.LUT R17, R10, 0xfffffffe, RZ, 0xc0, !PT ;  /* 0xfffffffe0a11b812 */ /* 0x000fe400078ec0ff */
[----:B------:R-:W-:Y:S01]  /*10820*/  @!P4 LOP3.LUT R19, R16, 0xfffffffe, RZ, 0xc0, !PT ;  /* 0xfffffffe1013c812 */ /* 0x000fe200078ec0ff */
[--C-:B0-----:R-:W-:Y:S01]  /*10830*/  @!P0 IMAD.WIDE R6, R11, 0x4, R4.reuse ;  /* 0x000000040b068825 */ /* 0x101fe200078e0204 */
[----:B------:R-:W-:Y:S02]  /*10840*/  ISETP.GE.AND P5, PT, R18, UR4, PT ;  /* 0x0000000412007c0c */ /* 0x000fe4000bfa6270 */
[----:B------:R-:W-:Y:S01]  /*10850*/  ISETP.GE.AND P6, PT, R20, UR4, PT ;  /* 0x0000000414007c0c */ /* 0x000fe2000bfc6270 */
[--C-:B------:R-:W-:Y:S01]  /*10860*/  @!P2 IMAD.WIDE R10, R15, 0x4, R4.reuse ;  /* 0x000000040f0aa825 */ /* 0x100fe200078e0204 */
[----:B------:R0:W-:Y:S01]  /*10870*/  @!P0 ST.E.64 desc[UR6][R6.64], R46 ;  /* 0x0000002e06008985 */ /* 0x0001e2000c101b06 */
[----:B------:R-:W-:Y:S02]  /*10880*/  IADD3 R2, R3, 0x68, RZ ;  /* 0x0000006803027810 */ /* 0x000fe40007ffe0ff */
[----:B-1----:R-:W-:-:S04]  /*10890*/  @!P1 IMAD.WIDE R8, R13, 0x4, R4 ;  /* 0x000000040d089825 */ /* 0x002fc800078e0204 */
[--C-:B------:R-:W-:Y:S01]  /*108a0*/  @!P3 IMAD.WIDE R12, R17, 0x4, R4.reuse ;  /* 0x00000004110cb825 */ /* 0x100fe200078e0204 */
[----:B------:R1:W-:Y:S01]  /*108b0*/  @!P1 ST.E.64 desc[UR6][R8.64], R50 ;  /* 0x0000003208009985 */ /* 0x0003e2000c101b06 */
[----:B------:R-:W-:Y:S02]  /*108c0*/  @!P5 LEA.HI R18, R18, R18, RZ, 0x1 ;  /* 0x000000121212d211 */ /* 0x000fe400078f08ff */
[----:B------:R-:W-:Y:S01]  /*108d0*/  @!P4 IMAD.WIDE R14, R19, 0x4, R4 ;  /* 0x00000004130ec825 */ /* 0x000fe200078e0204 */
[----:B------:R2:W-:Y:S01]  /*108e0*/  @!P2 ST.E.64 desc[UR6][R10.64], R54 ;  /* 0x000000360a00a985 */ /* 0x0005e2000c101b06 */
[----:B------:R-:W-:Y:S02]  /*108f0*/  @!P6 LEA.HI R20, R20, R20, RZ, 0x1 ;  /* 0x000000141414e211 */ /* 0x000fe400078f08ff */
[C---:B------:R-:W-:Y:S01]  /*10900*/  VIADD R16, R3.reuse, 0x70 ;  /* 0x0000007003107836 */ /* 0x040fe20000000000 */
[----:B------:R3:W-:Y:S01]  /*10910*/  @!P3 ST.E.64 desc[UR6][R12.64], R58 ;  /* 0x0000003a0c00b985 */ /* 0x0007e2000c101b06 */
[C---:B------:R-:W-:Y:S01]  /*10920*/  VIADD R17, R3.reuse, 0x78 ;  /* 0x0000007803117836 */ /* 0x040fe20000000000 */
[----:B------:R-:W-:Y:S01]  /*10930*/  ISETP.GE.AND P3, PT, R2, UR4, PT ;  /* 0x0000000402007c0c */ /* 0x000fe2000bf66270 */
[----:B------:R-:W-:Y:S01]  /*10940*/  VIADD R19, R3, 0x80 ;  /* 0x0000008003137836 */ /* 0x000fe20000000000 */
[----:B------:R4:W-:Y:S01]  /*10950*/  @!P4 ST.E.64 desc[UR6][R14.64], R62 ;  /* 0x0000003e0e00c985 */ /* 0x0009e2000c101b06 */
[----:B------:R-:W-:-:S02]  /*10960*/  ISETP.GE.AND P4, PT, R0, UR4, PT ;  /* 0x0000000400007c0c */ /* 0x000fc4000bf86270 */
[----:B------:R-:W-:Y:S02]  /*10970*/  ISETP.GE.AND P2, PT, R16, UR4, PT ;  /* 0x0000000410007c0c */ /* 0x000fe4000bf46270 */
[----:B------:R-:W-:Y:S02]  /*10980*/  ISETP.GE.AND P1, PT, R17, UR4, PT ;  /* 0x0000000411007c0c */ /* 0x000fe4000bf26270 */
        /* <DEDUP_REMOVED lines=36> */
[C---:B------:R-:W-:Y:S02]  /*10bd0*/  IADD3 R19, R3.reuse, 0xb8, RZ ;  /* 0x000000b803137810 */ /* 0x040fe40007ffe0ff */
[----:B------:R-:W-:Y:S01]  /*10be0*/  VIADD R17, R3, 0xb0 ;  /* 0x000000b003117836 */ /* 0x000fe20000000000 */
[----:B------:R4:W-:Y:S01]  /*10bf0*/  @!P0 ST.E.64 desc[UR6][R14.64], R90 ;  /* 0x0000005a0e008985 */ /* 0x0009e2000c101b06 */
[----:B------:R-:W-:-:S02]  /*10c00*/  ISETP.GE.AND P0, PT, R0, UR4, PT ;  /* 0x0000000400007c0c */ /* 0x000fc4000bf06270 */
[----:B------:R-:W-:Y:S02]  /*10c10*/  @!P5 LEA.HI R20, R20, R20, RZ, 0x1 ;  /* 0x000000141414d211 */ /* 0x000fe400078f08ff */
[----:B------:R-:W-:Y:S02]  /*10c20*/  ISETP.GE.AND P2, PT, R17, UR4, PT ;  /* 0x0000000411007c0c */ /* 0x000fe4000bf46270 */
[----:B0-----:R-:W-:Y:S01]  /*10c30*/  @!P6 LOP3.LUT R7, R18, 0xfffffffe, RZ, 0xc0, !PT ;  /* 0xfffffffe1207e812 */ /* 0x001fe200078ec0ff */
[----:B------:R-:W-:Y:S01]  /*10c40*/  VIADD R18, R3, 0xc0 ;  /* 0x000000c003127836 */ /* 0x000fe20000000000 */
[----:B------:R-:W-:Y:S02]  /*10c50*/  ISETP.GE.AND P1, PT, R19, UR4, PT ;  /* 0x0000000413007c0c */ /* 0x000fe4000bf26270 */
[----:B-1----:R-:W-:Y:S01]  /*10c60*/  @!P5 LOP3.LUT R9, R20, 0xfffffffe, RZ, 0xc0, !PT ;  /* 0xfffffffe1409d812 */ /* 0x002fe200078ec0ff */
[----:B------:R-:W-:Y:S01]  /*10c70*/  @!P6 IMAD.WIDE R6, R7, 0x4, R4 ;  /* 0x000000040706e825 */ /* 0x000fe200078e0204 */
[----:B------:R-:W-:-:S02]  /*10c80*/  @!P4 LEA.HI R2, R2, R2, RZ, 0x1 ;  /* 0x000000020202c211 */ /* 0x000fc400078f08ff */
[----:B------:R-:W-:Y:S01]  /*10c90*/  @!P0 LEA.HI R0, R0, R0, RZ, 0x1 ;  /* 0x0000000000008211 */ /* 0x000fe200078f08ff */
[----:B------:R-:W-:Y:S01]  /*10ca0*/  @!P5 IMAD.WIDE R8, R9, 0x4, R4 ;  /* 0x000000040908d825 */ /* 0x000fe200078e0204 */
[----:B------:R0:W-:Y:S01]  /*10cb0*/  @!P6 ST.E.64 desc[UR6][R6.64], R94 ;  /* 0x0000005e0600e985 */ /* 0x0001e2000c101b06 */
[----:B------:R-:W-:Y:S02]  /*10cc0*/  @!P3 LEA.HI R16, R16, R16, RZ, 0x1 ;  /* 0x000000101010b211 */ /* 0x000fe400078f08ff */
[----:B--2---:R-:W-:Y:S01]  /*10cd0*/  @!P0 LOP3.LUT R11, R0, 0xfffffffe, RZ, 0xc0, !PT ;  /* 0xfffffffe000b8812 */ /* 0x004fe200078ec0ff */
[----:B------:R1:W-:Y:S01]  /*10ce0*/  @!P5 ST.E.64 desc[UR6][R8.64], R98 ;  /* 0x000000620800d985 */ /* 0x0003e2000c101b06 */
[C---:B------:R-:W-:Y:S01]  /*10cf0*/  VIADD R20, R3.reuse, 0xc8 ;  /* 0x000000c803147836 */ /* 0x040fe20000000000 */
[----:B------:R-:W-:Y:S01]  /*10d00*/  ISETP.GE.AND P5, PT, R18, UR4, PT ;  /* 0x0000000412007c0c */ /* 0x000fe2000bfa6270 */
[----:B------:R-:W-:Y:S01]  /*10d10*/  VIADD R0, R3, 0xd0 ;  /* 0x000000d003007836 */ /* 0x000fe20000000000 */
[----:B------:R-:W-:-:S02]  /*10d20*/  @!P2 LEA.HI R17, R17, R17, RZ, 0x1 ;  /* 0x000000111111a211 */ /* 0x000fc400078f08ff */
[----:B------:R-:W-:Y:S02]  /*10d30*/  @!P1 LEA.HI R19, R19, R19, RZ, 0x1 ;  /* 0x0000001313139211 */ /* 0x000fe400078f08ff */
[----:B---3--:R-:W-:Y:S01]  /*10d40*/  @!P4 LOP3.LUT R13, R2, 0xfffffffe, RZ, 0xc0, !PT ;  /* 0xfffffffe020dc812 */ /* 0x008fe200078ec0ff */
[----:B------:R-:W-:Y:S01]  /*10d50*/  VIADD R2, R3, 0xd8 ;  /* 0x000000d803027836 */ /* 0x000fe20000000000 */
[----:B----4-:R-:W-:Y:S01]  /*10d60*/  @!P3 LOP3.LUT R15, R16, 0xfffffffe, RZ, 0xc0, !PT ;  /* 0xfffffffe100fb812 */ /* 0x010fe200078ec0ff */
[--C-:B0-----:R-:W-:Y:S01]  /*10d70*/  @!P0 IMAD.WIDE R6, R11, 0x4, R4.reuse ;  /* 0x000000040b068825 */ /* 0x101fe200078e0204 */
[----:B------:R-:W-:Y:S02]  /*10d80*/  @!P2 LOP3.LUT R17, R17, 0xfffffffe, RZ, 0xc0, !PT ;  /* 0xfffffffe1111a812 */ /* 0x000fe400078ec0ff */
        /* <DEDUP_REMOVED lines=9> */
[----:B------:R-:W-:-:S02]  /*10e20*/  @!P2 IMAD.WIDE R12, R17, 0x4, R4 ;  /* 0x00000004110ca825 */ /* 0x000fc400078e0204 */
        /* <DEDUP_REMOVED lines=46> */
.L_x_2196:
[----:B------:R-:W1:Y:S02]  /*11110*/  S2R R0, SR_TID.X ;  /* 0x0000000000007919 */ /* 0x000e640000002100 */
[----:B-1----:R-:W-:-:S05]  /*11120*/  VIADD R2, R0, 0xffffff80 ;  /* 0xffffff8000027836 */ /* 0x002fca0000000000 */
[----:B------:R-:W-:-:S13]  /*11130*/  ISETP.GT.AND P0, PT, R2, 0x7f, PT ;  /* 0x0000007f0200780c */ /* 0x000fda0003f04270 */
[----:B------:R-:W-:Y:S05]  /*11140*/  @P0 BRA `(.L_x_2163) ;  /* 0x0000004c000c0947 */ /* 0x000fea0003800000 */
[----:B------:R-:W1:Y:S01]  /*11150*/  S2R R3, SR_CTAID.X ;  /* 0x0000000000037919 */ /* 0x000e620000002500 */
[----:B------:R-:W2:Y:S01]  /*11160*/  LDC R6, c[0x0][0xbe8] ;  /* 0x0002fa00ff067b82 */ /* 0x000ea20000000800 */
[----:B------:R-:W-:Y:S01]  /*11170*/  ULDC UR4, c[0x0][0xa88] ;  /* 0x0002a20000047ab9 */ /* 0x000fe20000000800 */
[----:B-1----:R-:W-:Y:S01]  /*11180*/  LEA R0, R3, R0, 0x7 ;  /* 0x0000000003007211 */ /* 0x002fe200078e38ff */
[----:B--2---:R-:W-:-:S04]  /*11190*/  IMAD R3, R6, UR4, RZ ;  /* 0x0000000406037c24 */ /* 0x004fc8000f8e02ff */
[----:B------:R-:W-:-:S05]  /*111a0*/  VIADD R0, R0, 0xffffff80 ;  /* 0xffffff8000007836 */ /* 0x000fca0000000000 */
[----:B------:R-:W-:-:S13]  /*111b0*/  ISETP.GE.AND P0, PT, R0, R3, PT ;  /* 0x000000030000720c */ /* 0x000fda0003f06270 */
[----:B------:R-:W-:Y:S05]  /*111c0*/  @P0 BRA `(.L_x_2163) ;  /* 0x0000004800ec0947 */ /* 0x000fea0003800000 */
[----:B------:R-:W-:Y:S01]  /*111d0*/  ISETP.NE.AND P0, PT, R6, 0x1, PT ;  /* 0x000000010600780c */ /* 0x000fe20003f05270 */
[----:B------:R-:W1:Y:S01]  /*111e0*/  S2UR UR4, SR_CTAID.Z ;  /* 0x00000000000479c3 */ /* 0x000e620000002700 */
[----:B------:R-:W-:Y:S01]  /*111f0*/  SHF.R.S32.HI R5, RZ, 0x1f, R22 ;  /* 0x0000001fff057819 */ /* 0x000fe20000011416 */
[----:B------:R-:W-:Y:S01]  /*11200*/  ULDC.64 UR6, c[0x0][0xbd0] ;  /* 0x0002f40000067ab9 */ /* 0x000fe20000000a00 */
[----:B------:R-:W-:Y:S01]  /*11210*/  ULDC.64 UR10, c[0x0][0x208] ;  /* 0x00008200000a7ab9 */ /* 0x000fe20000000a00 */
[----:B------:R-:W-:-:S04]  /*11220*/  IMAD.WIDE.U32 R2, R22, UR6, RZ ;  /* 0x0000000616027c25 */ /* 0x000fc8000f8e00ff */
[----:B------:R-:W2:Y:S01]  /*11230*/  LDC.64 R12, c[0x0][0xbd8] ;  /* 0x0002f600ff0c7b82 */ /* 0x000ea20000000a00 */
[----:B------:R-:W-:-:S04]  /*11240*/  IMAD R5, R5, UR6, RZ ;  /* 0x0000000605057c24 */ /* 0x000fc8000f8e02ff */
[----:B------:R-:W-:Y:S02]  /*11250*/  IMAD R5, R22, UR7, R5 ;  /* 0x0000000716057c24 */ /* 0x000fe4000f8e0205 */
[----:B------:R-:W-:Y:S01]  /*11260*/  IMAD.MOV R22, RZ, RZ, -R22 ;  /* 0x000000ffff167224 */ /* 0x000fe200078e0a16 */
[----:B------:R-:W0:Y:S01]  /*11270*/  @P0 LDC R9, c[0x0][0xbec] ;  /* 0x0002fb00ff090b82 */ /* 0x000e220000000800 */
[----:B------:R-:W-:Y:S02]  /*11280*/  IMAD.IADD R3, R3, 0x1, R5 ;  /* 0x0000000103037824 */ /* 0x000fe400078e0205 */
[----:B------:R-:W-:-:S05]  /*11290*/  IMAD.MOV.U32 R5, RZ, RZ, R0 ;  /* 0x000000ffff057224 */ /* 0x000fca00078e0000 */
[----:B------:R-:W3:Y:S01]  /*112a0*/  S2UR UR8, SR_CTAID.Y ;  /* 0x00000000000879c3 */ /* 0x000ee20000002600 */
[----:B-1----:R-:W-:-:S07]  /*112b0*/  USHF.R.S32.HI UR5, URZ, 0x1f, UR4 ;  /* 0x0000001f3f057899 */ /* 0x002fce0008011404 */
[----:B------:R-:W3:Y:S01]  /*112c0*/  LDC R7, c[0x0][0xc50] ;  /* 0x00031400ff077b82 */ /* 0x000ee20000000800 */
[C---:B--2---:R-:W-:Y:S02]  /*112d0*/  IMAD R8, R12.reuse, UR5, RZ ;  /* 0x000000050c087c24 */ /* 0x044fe4000f8e02ff */
[----:B------:R-:W-:-:S04]  /*112e0*/  IMAD.WIDE.U32 R2, R12, UR4, R2 ;  /* 0x000000040c027c25 */ /* 0x000fc8000f8e0002 */
[----:B------:R-:W-:Y:S01]  /*112f0*/  IMAD R13, R13, UR4, R8 ;  /* 0x000000040d0d7c24 */ /* 0x000fe2000f8e0208 */
[----:B------:R-:W1:Y:S01]  /*11300*/  @P0 LDC R11, c[0x0][0xbf0] ;  /* 0x0002fc00ff0b0b82 */ /* 0x000e620000000800 */
[----:B0-----:R-:W-:Y:S01]  /*11310*/  @P0 IMAD.HI.U32 R4, R0, R9, RZ ;  /* 0x0000000900040227 */ /* 0x001fe200078e00ff */
[----:B------:R-:W-:-:S03]  /*11320*/  ULDC.64 UR4, c[0x0][0xbe0] ;  /* 0x0002f80000047ab9 */ /* 0x000fc60000000a00 */
[----:B------:R-:W-:Y:S02]  /*11330*/  IMAD.IADD R3, R13, 0x1, R3 ;  /* 0x000000010d037824 */ /* 0x000fe400078e0203 */
[----:B---3--:R-:W-:-:S04]  /*11340*/  IMAD R9, R7, R22, UR8 ;  /* 0x0000000807097e24 */ /* 0x008fc8000f8e0216 */
[----:B------:R-:W-:Y:S01]  /*11350*/  IMAD.WIDE.U32 R2, R9, UR4, R2 ;  /* 0x0000000409027c25 */ /* 0x000fe2000f8e0002 */
[----:B-1----:R-:W-:Y:S02]  /*11360*/  @P0 SHF.R.U32.HI R5, RZ, R11, R4 ;  /* 0x0000000bff050219 */ /* 0x002fe40000011604 */
[----:B------:R-:W-:Y:S02]  /*11370*/  SHF.R.S32.HI R4, RZ, 0x1f, R9 ;  /* 0x0000001fff047819 */ /* 0x000fe40000011409 */
[C---:B------:R-:W-:Y:S02]  /*11380*/  IADD3 R7, -R5.reuse, RZ, RZ ;  /* 0x000000ff05077210 */ /* 0x040fe40007ffe1ff */
[----:B------:R-:W-:Y:S01]  /*11390*/  IADD3 R2, P0, R5, R2, RZ ;  /* 0x0000000205027210 */ /* 0x000fe20007f1e0ff */
[----:B------:R-:W-:Y:S02]  /*113a0*/  IMAD R4, R4, UR4, RZ ;  /* 0x0000000404047c24 */ /* 0x000fe4000f8e02ff */
[----:B------:R-:W-:-:S02]  /*113b0*/  IMAD R7, R6, R7, R0 ;  /* 0x0000000706077224 */ /* 0x000fc400078e0200 */
[----:B------:R-:W-:Y:S01]  /*113c0*/  IMAD R4, R9, UR5, R4 ;  /* 0x0000000509047c24 */ /* 0x000fe2000f8e0204 */
[----:B------:R-:W-:Y:S01]  /*113d0*/  SHF.R.S32.HI R9, RZ, 0x1f, R5 ;  /* 0x0000001fff097819 */ /* 0x000fe20000011405 */
[----:B------:R-:W-:Y:S01]  /*113e0*/  ULDC.64 UR4, c[0x0][0xbc8] ;  /* 0x0002f20000047ab9 */ /* 0x000fe20000000a00 */
        /* <DEDUP_REMOVED lines=12> */
.L_x_2161:
        /* <DEDUP_REMOVED lines=18> */
.L_x_2199:
[----:B------:R-:W-:Y:S01]  /*115d0*/  ULDC UR40, c[0x0][0xc50] ;  /* 0x0003140000287ab9 */ /* 0x000fe20000000800 */
[----:B------:R-:W-:Y:S01]  /*115e0*/  UMOV UR36, UR6 ;  /* 0x0000000600247c82 */ /* 0x000fe20008000000 */
[----:B------:R-:W-:-:S11]  /*115f0*/  UISETP.NE.AND UP0, UPT, UR40, 0x1, UPT ;  /* 0x000000012800788c */ /* 0x000fd6000bf05270 */
[----:B------:R-:W-:Y:S01]  /*11600*/  @UP0 ULDC UR4, c[0x0][0xc54] ;  /* 0x0003150000040ab9 */ /* 0x000fe20000000800 */
[----:B------:R-:W-:Y:S01]  /*11610*/  @UP0 ULDC UR7, c[0x0][0xc58] ;  /* 0x0003160000070ab9 */ /* 0x000fe20000000800 */
[----:B------:R-:W-:-:S04]  /*11620*/  UIMAD.WIDE.U32 UR4, UR6, UR4, URZ ;  /* 0x00000004060472a5 */ /* 0x000fc8000f8e003f */
[----:B------:R-:W-:-:S12]  /*11630*/  @UP0 USHF.R.U32.HI UR36, URZ, UR7, UR5 ;  /* 0x000000073f240299 */ /* 0x000fd80008011605 */
.L_x_2200:
[----:B------:R-:W-:Y:S01]  /*11640*/  ISETP.GE.AND P0, PT, R18, RZ, PT ;  /* 0x000000ff1200720c */ /* 0x000fe20003f06270 */
[----:B------:R-:W-:Y:S01]  /*11650*/  UIADD3 UR4, -UR36, URZ, URZ ;  /* 0x0000003f24047290 */ /* 0x000fe2000fffe13f */
[----:B------:R-:W-:Y:S01]  /*11660*/  IMAD.MOV.U32 R9, RZ, RZ, 0x1 ;  /* 0x00000001ff097424 */ /* 0x000fe200078e00ff */
[----:B------:R-:W-:Y:S01]  /*11670*/  MOV R0, RZ ;  /* 0x000000ff00007202 */ /* 0x000fe20000000f00 */
[----:B------:R-:W-:Y:S01]  /*11680*/  IMAD.MOV.U32 R3, RZ, RZ, 0x1 ;  /* 0x00000001ff037424 */ /* 0x000fe200078e00ff */
[----:B------:R-:W-:-:S08]  /*11690*/  UIMAD UR40, UR40, UR4, UR6 ;  /* 0x00000004282872a4 */ /* 0x000fd0000f8e0206 */
[----:B------:R-:W-:Y:S05]  /*116a0*/  @!P0 BRA `(.L_x_2201) ;  /* 0x0000004000f48947 */ /* 0x000fea0003800000 */
[----:B------:R-:W0:Y:S01]  /*116b0*/  S2UR UR4, SR_CTAID.X ;  /* 0x00000000000479c3 */ /* 0x000e220000002500 */
[----:B------:R-:W-:Y:S01]  /*116c0*/  ULDC UR5, c[0x0][0x448] ;  /* 0x0001120000057ab9 */ /* 0x000fe20000000800 */
[----:B------:R-:W-:Y:S01]  /*116d0*/  ULDC.64 UR6, c[0x0][0x418] ;  /* 0x0001060000067ab9 */ /* 0x000fe20000000a00 */
[----:B------:R-:W-:Y:S01]  /*116e0*/  UISETP.NE.AND UP1, UPT, UR5, 0x1, UPT ;  /* 0x000000010500788c */ /* 0x000fe2000bf25270 */
[----:B------:R1:W-:Y:S01]  /*116f0*/  STL [R1+0xc], RZ ;  /* 0x00000cff01007387 */ /* 0x0003e20000100800 */
[----:B------:R-:W-:Y:S01]  /*11700*/  UISETP.NE.U32.AND UP0, UPT, UR6, URZ, UPT ;  /* 0x0000003f0600728c */ /* 0x000fe2000bf05070 */
[----:B------:R-:W-:Y:S02]  /*11710*/  ULDC UR5, c[0x0][0x288] ;  /* 0x0000a20000057ab9 */ /* 0x000fe40000000800 */
[----:B------:R-:W-:Y:S01]  /*11720*/  ULDC UR6, c[0x0][0x424] ;  /* 0x0001090000067ab9 */ /* 0x000fe20000000800 */
[----:B------:R-:W-:Y:S02]  /*11730*/  UISETP.NE.AND.EX UP0, UPT, UR7, URZ, UPT, UP0 ;  /* 0x0000003f0700728c */ /* 0x000fe4000bf05300 */
[----:B------:R-:W-:-:S02]  /*11740*/  UIADD3 UR10, -UR5, 0x50, URZ ;  /* 0x00000050050a7890 */ /* 0x000fc4000fffe13f */
[----:B------:R-:W-:Y:S01]  /*11750*/  USEL UR7, UR6, 0x1, UP0 ;  /* 0x0000000106077887 */ /* 0x000fe20008000000 */
[----:B------:R-:W-:-:S03]  /*11760*/  ULDC UR9, c[0x0][0x2f0] ;  /* 0x0000bc0000097ab9 */ /* 0x000fc60000000800 */
[----:B------:R-:W-:Y:S02]  /*11770*/  UIMAD UR10, UR7, UR9, UR10 ;  /* 0x00000009070a72a4 */ /* 0x000fe4000f8e020a */
[----:B0-----:R-:W-:-:S03]  /*11780*/  ULEA UR8, UR4, 0x7f, 0x7 ;  /* 0x0000007f04087891 */ /* 0x001fc6000f8e383f */
[----:B------:R-:W-:Y:S02]  /*11790*/  @UP1 ULDC UR4, c[0x0][0x44c] ;  /* 0x0001130000041ab9 */ /* 0x000fe40000000800 */
[----:B------:R-:W-:Y:S02]  /*117a0*/  UIMAD.WIDE.U32 UR4, UR8, UR4, URZ ;  /* 0x00000004080472a5 */ /* 0x000fe4000f8e003f */
[----:B------:R-:W-:Y:S01]  /*117b0*/  UMOV UR6, UR8 ;  /* 0x0000000800067c82 */ /* 0x000fe20008000000 */
[----:B------:R-:W-:Y:S01]  /*117c0*/  @UP1 ULDC UR8, c[0x0][0x450] ;  /* 0x0001140000081ab9 */ /* 0x000fe20000000800 */
[----:B------:R-:W-:Y:S02]  /*117d0*/  UIMAD UR4, UR7, UR9, 0x4f ;  /* 0x0000004f070474a4 */ /* 0x000fe4000f8e0209 */
[----:B------:R-:W-:Y:S02]  /*117e0*/  @UP1 USHF.R.U32.HI UR6, URZ, UR8, UR5 ;  /* 0x000000083f061299 */ /* 0x000fe40008011605 */
[----:B------:R-:W-:-:S02]  /*117f0*/  UIMAD.WIDE UR4, UR4, 0x66666667, URZ ;  /* 0x66666667040478a5 */ /* 0x000fc4000f8e023f */
[----:B------:R-:W-:Y:S02]  /*11800*/  UIADD3 UR6, UR10, UR6, URZ ;  /* 0x000000060a067290 */ /* 0x000fe4000fffe03f */
[----:B------:R-:W-:Y:S02]  /*11810*/  USHF.R.U32.HI UR8, URZ, 0x1f, UR5 ;  /* 0x0000001f3f087899 */ /* 0x000fe40008011605 */
[----:B------:R-:W-:Y:S02]  /*11820*/  UIMAD.WIDE UR6, UR6, 0x66666667, URZ ;  /* 0x66666667060678a5 */ /* 0x000fe4000f8e023f */
[----:B------:R-:W-:Y:S02]  /*11830*/  ULEA.HI.SX32 UR8, UR5, UR8, 0x1b ;  /* 0x0000000805087291 */ /* 0x000fe4000f8fda3f */
[----:B------:R-:W-:Y:S02]  /*11840*/  USHF.R.U32.HI UR4, URZ, 0x1f, UR7 ;  /* 0x0000001f3f047899 */ /* 0x000fe40008011607 */
[----:B------:R-:W-:-:S02]  /*11850*/  USHF.R.U32.HI UR5, URZ, 0x10, UR40 ;  /* 0x000000103f057899 */ /* 0x000fc40008011628 */
[----:B------:R-:W-:Y:S02]  /*11860*/  ULEA.HI.SX32 UR4, UR7, UR4, 0x1b ;  /* 0x0000000407047291 */ /* 0x000fe4000f8fda3f */
[----:B------:R-:W-:Y:S02]  /*11870*/  ULOP3.LUT UR40, UR40, 0xffff, URZ, 0xc0, !UPT ;  /* 0x0000ffff28287892 */ /* 0x000fe4000f8ec03f */
[----:B------:R-:W-:-:S04]  /*11880*/  UISETP.LT.AND UP0, UPT, UR8, UR4, UPT ;  /* 0x000000040800728c */ /* 0x000fc8000bf01270 */
[----:B------:R-:W-:Y:S02]  /*11890*/  USEL UR39, UR8, UR4, UP0 ;  /* 0x0000000408277287 */ /* 0x000fe40008000000 */
[----:B------:R-:W-:Y:S02]  /*118a0*/  UISETP.NE.AND UP0, UPT, UR5, URZ, UPT ;  /* 0x0000003f0500728c */ /* 0x000fe4000bf05270 */
[----:B------:R-:W-:-:S06]  /*118b0*/  UISETP.GE.AND UP1, UPT, UR39, 0x1, UPT ;  /* 0x000000012700788c */ /* 0x000fcc000bf26270 */
[----:B------:R-:W-:-:S03]  /*118c0*/  PLOP3.LUT P0, PT, PT, PT, UP1, 0x80, 0x0 ;  /* 0x000000000000781c */ /* 0x000fc60003f0f018 */
[----:B------:R-:W-:-:S10]  /*118d0*/  @!UP0 ULDC UR5, c[0x0][0x9f0] ;  /* 0x00027c0000058ab9 */ /* 0x000fd40000000800 */
[----:B-1----:R-:W-:Y:S05]  /*118e0*/  @!P0 BRA `(.L_x_2202) ;  /* 0x0000000000708947 */ /* 0x002fea0003800000 */
[----:B------:R-:W-:Y:S01]  /*118f0*/  IMAD.U32 R6, RZ, RZ, UR5 ;  /* 0x00000005ff067e24 */ /* 0x000fe2000f8e00ff */
[----:B------:R-:W-:-:S04]  /*11900*/  UIADD3 UR4, UR5, -0x1, UR39 ;  /* 0xffffffff05047890 */ /* 0x000fc8000fffe027 */
[-C--:B------:R-:W-:Y:S02]  /*11910*/  IABS R0, R6.reuse ;  /* 0x0000000600007213 */ /* 0x080fe40000000000 */
[----:B------:R-:W-:Y:S02]  /*11920*/  IABS R6, R6 ;  /* 0x0000000600067213 */ /* 0x000fe40000000000 */
[----:B------:R-:W0:Y:S08]  /*11930*/  I2F.RP R4, R0 ;  /* 0x0000000000047306 */ /* 0x000e300000209400 */
[----:B0-----:R-:W0:Y:S02]  /*11940*/  MUFU.RCP R4, R4 ;  /* 0x0000000400047308 */ /* 0x001e240000001000 */
[----:B0-----:R-:W-:-:S06]  /*11950*/  VIADD R2, R4, 0xffffffe ;  /* 0x0ffffffe04027836 */ /* 0x001fcc0000000000 */
[----:B------:R0:W1:Y:S02]  /*11960*/  F2I.FTZ.U32.TRUNC.NTZ R3, R2 ;  /* 0x0000000200037305 */ /* 0x000064000021f000 */
[----:B0-----:R-:W-:Y:S01]  /*11970*/  MOV R2, RZ ;  /* 0x000000ff00027202 */ /* 0x001fe20000000f00 */
[----:B-1----:R-:W-:-:S04]  /*11980*/  IMAD.MOV R5, RZ, RZ, -R3 ;  /* 0x000000ffff057224 */ /* 0x002fc800078e0a03 */
[----:B------:R-:W-:-:S04]  /*11990*/  IMAD R5, R5, R0, RZ ;  /* 0x0000000005057224 */ /* 0x000fc800078e02ff */
[----:B------:R-:W-:-:S04]  /*119a0*/  IMAD.HI.U32 R3, R3, R5, R2 ;  /* 0x0000000503037227 */ /* 0x000fc800078e0002 */
[----:B------:R-:W-:Y:S01]  /*119b0*/  IMAD.U32 R5, RZ, RZ, UR4 ;  /* 0x00000004ff057e24 */ /* 0x000fe2000f8e00ff */
[----:B------:R-:W-:-:S04]  /*119c0*/  ULOP3.LUT UR4, UR4, UR5, URZ, 0x3c, !UPT ;  /* 0x0000000504047292 */ /* 0x000fc8000f8e3c3f */
[----:B------:R-:W-:Y:S01]  /*119d0*/  IABS R2, R5 ;  /* 0x0000000500027213 */ /* 0x000fe20000000000 */
[----:B------:R-:W-:Y:S01]  /*119e0*/  IMAD.MOV R5, RZ, RZ, -R6 ;  /* 0x000000ffff057224 */ /* 0x000fe200078e0a06 */
[----:B------:R-:W-:-:S03]  /*119f0*/  ISETP.LE.AND P2, PT, RZ, UR4, PT ;  /* 0x00000004ff007c0c */ /* 0x000fc6000bf43270 */
[----:B------:R-:W-:-:S04]  /*11a00*/  IMAD.HI.U32 R3, R3, R2, RZ ;  /* 0x0000000203037227 */ /* 0x000fc800078e00ff */
[----:B------:R-:W-:-:S05]  /*11a10*/  IMAD R5, R3, R5, R2 ;  /* 0x0000000503057224 */ /* 0x000fca00078e0202 */
[----:B------:R-:W-:-:S13]  /*11a20*/  ISETP.GT.U32.AND P1, PT, R0, R5, PT ;  /* 0x000000050000720c */ /* 0x000fda0003f24070 */
[----:B------:R-:W-:Y:S02]  /*11a30*/  @!P1 IMAD.IADD R5, R5, 0x1, -R0 ;  /* 0x0000000105059824 */ /* 0x000fe400078e0a00 */
[----:B------:R-:W-:Y:S01]  /*11a40*/  @!P1 VIADD R3, R3, 0x1 ;  /* 0x0000000103039836 */ /* 0x000fe20000000000 */
[----:B------:R-:W-:Y:S02]  /*11a50*/  ISETP.NE.AND P1, PT, RZ, UR5, PT ;  /* 0x00000005ff007c0c */ /* 0x000fe4000bf25270 */
[----:B------:R-:W-:-:S13]  /*11a60*/  ISETP.GE.U32.AND P0, PT, R5, R0, PT ;  /* 0x000000000500720c */ /* 0x000fda0003f06070 */
[----:B------:R-:W-:-:S05]  /*11a70*/  @P0 IADD3 R3, R3, 0x1, RZ ;  /* 0x0000000103030810 */ /* 0x000fca0007ffe0ff */
[----:B------:R-:W-:Y:S01]  /*11a80*/  @!P2 IMAD.MOV R3, RZ, RZ, -R3 ;  /* 0x000000ffff03a224 */ /* 0x000fe200078e0a03 */
[----:B------:R-:W-:-:S05]  /*11a90*/  @!P1 LOP3.LUT R3, RZ, UR5, RZ, 0x33, !PT ;  /* 0x00000005ff039c12 */ /* 0x000fca000f8e33ff */
[----:B------:R0:W-:Y:S02]  /*11aa0*/  STL [R1+0xc], R3 ;  /* 0x00000c0301007387 */ /* 0x0001e40000100800 */
.L_x_2202:
        /* <DEDUP_REMOVED lines=31> */
[----:B0-----:R-:W-:Y:S05]  /*11ca0*/  CALL.ABS.NOINC R2 ;  /* 0x0000000002007343 */ /* 0x001fea0003c00000 */
.L_x_2203:
        /* <DEDUP_REMOVED lines=20> */
.L_x_2205:
[----:B------:R0:W1:Y:S01]  /*11df0*/  LDC.64 R2, c[0x4][R16] ;  /* 0x0100000010027b82 */ /* 0x0000620000000a00 */
[----:B------:R-:W-:Y:S01]  /*11e00*/  ULDC.64 UR6, c[0x4][0xa8] ;  /* 0x01002a0000067ab9 */ /* 0x000fe20000000a00 */
[----:B------:R-:W-:Y:S01]  /*11e10*/  ULDC.64 UR8, c[0x4][0xb0] ;  /* 0x01002c0000087ab9 */ /* 0x000fe20000000a00 */
[----:B------:R-:W-:Y:S01]  /*11e20*/  ULDC.64 UR4, c[0x4][0x18] ;  /* 0x0100060000047ab9 */ /* 0x000fe20000000a00 */
[----:B------:R-:W-:Y:S01]  /*11e30*/  IMAD.U32 R4, RZ, RZ, UR6 ;  /* 0x00000006ff047e24 */ /* 0x000fe2000f8e00ff */
[----:B------:R-:W-:Y:S01]  /*11e40*/  MOV R7, UR9 ;  /* 0x0000000900077c02 */ /* 0x000fe20008000f00 */
[----:B------:R-:W-:Y:S01]  /*11e50*/  IMAD.U32 R5, RZ, RZ, UR7 ;  /* 0x00000007ff057e24 */ /* 0x000fe2000f8e00ff */
[----:B------:R-:W-:Y:S01]  /*11e60*/  MOV R13, RZ ;  /* 0x000000ff000d7202 */ /* 0x000fe20000000f00 */
[----:B------:R-:W-:Y:S02]  /*11e70*/  IMAD.U32 R6, RZ, RZ, UR8 ;  /* 0x00000008ff067e24 */ /* 0x000fe4000f8e00ff */
[----:B------:R-:W-:-:S02]  /*11e80*/  IMAD.U32 R10, RZ, RZ, UR4 ;  /* 0x00000004ff0a7e24 */ /* 0x000fc4000f8e00ff */
[----:B------:R-:W-:Y:S02]  /*11e90*/  IMAD.U32 R11, RZ, RZ, UR5 ;  /* 0x00000005ff0b7e24 */ /* 0x000fe4000f8e00ff */
[----:B------:R-:W-:Y:S02]  /*11ea0*/  IMAD.MOV.U32 R8, RZ, RZ, 0x70 ;  /* 0x00000070ff087424 */ /* 0x000fe400078e00ff */
[----:B0-----:R-:W-:-:S07]  /*11eb0*/  IMAD.MOV.U32 R12, RZ, RZ, 0x1 ;  /* 0x00000001ff0c7424 */ /* 0x001fce00078e00ff */
[----:B------:R-:W-:-:S07]  /*11ec0*/  LEPC R20, `(.L_x_2204) ;  /* 0x000000001014794e */ /* 0x000fce0000000000 */
[----:B-1----:R-:W-:Y:S05]  /*11ed0*/  CALL.ABS.NOINC R2 ;  /* 0x0000000002007343 */ /* 0x002fea0003c00000 */
.L_x_2204:
        /* <DEDUP_REMOVED lines=21> */
.L_x_2297:
        /* <DEDUP_REMOVED lines=8> */
.L_x_2300:
        /* <DEDUP_REMOVED lines=15> */
[----:B------:R-:W-:-:S03]  /*121a0*/  IMAD.WIDE.U32 R4, R18, UR4, R4 ;  /* 0x0000000412047c25 */ /* 0x000fc6000f8e0004 */
[----:B------:R-:W-:Y:S02]  /*121b0*/  LEA R2, P0, R4, R2, 0x2 ;  /* 0x0000000204027211 */ /* 0x000fe400078010ff */
[----:B------:R-:W-:-:S04]  /*121c0*/  IADD3 R5, R5, R7, RZ ;  /* 0x0000000705057210 */ /* 0x000fc80007ffe0ff */
[----:B------:R-:W-:-:S05]  /*121d0*/  LEA.HI.X R3, R4, R3, R5, 0x2, P0 ;  /* 0x0000000304037211 */ /* 0x000fca00000f1405 */
[----:B------:R1:W5:Y:S01]  /*121e0*/  LDG.E R16, desc[UR6][R2.64] ;  /* 0x0000000602107981 */ /* 0x000362000c1e1900 */
[----:B------:R-:W-:-:S04]  /*121f0*/  IMAD.MOV R0, RZ, RZ, -R0 ;  /* 0x000000ffff007224 */ /* 0x000fc800078e0a00 */
[----:B------:R-:W-:-:S07]  /*12200*/  IMAD R17, R6, R0, R17 ;  /* 0x0000000006117224 */ /* 0x000fce00078e0211 */
.L_x_2209:
[----:B0-----:R-:W-:Y:S01]  /*12210*/  IMAD.MOV.U32 R0, RZ, RZ, 0x1 ;  /* 0x00000001ff007424 */ /* 0x001fe200078e00ff */
[----:B------:R-:W1:Y:S04]  /*12220*/  S2R R8, SR_TID.X ;  /* 0x0000000000087919 */ /* 0x000e680000002100 */
[----:B------:R-:W-:-:S04]  /*12230*/  SHF.L.U32 R0, R0, 0x1f, RZ ;  /* 0x0000001f00007819 */ /* 0x000fc800000006ff */
[----:B------:R-:W0:Y:S01]  /*12240*/  SYNCS.PHASECHK.TRANS64.TRYWAIT P0, [UR38+0x38840], R0 ;  /* 0x03884000ff0075a7 */ /* 0x000e220008000166 */
[----:B-1----:R-:W-:-:S04]  /*12250*/  LOP3.LUT R2, R8, 0x7f, RZ, 0xc0, !PT ;  /* 0x0000007f08027812 */ /* 0x002fc800078ec0ff */
[----:B------:R-:W-:Y:S01]  /*12260*/  ISETP.NE.AND P1, PT, R2, RZ, PT ;  /* 0x000000ff0200720c */ /* 0x000fe20003f25270 */
[----:B0-----:R-:W-:-:S12]  /*12270*/  @!P0 BRA `(.L_x_2210) ;  /* 0x0000003c00c08947 */ /* 0x001fd80003800000 */
.L_x_2301:
[----:B------:R-:W-:Y:S05]  /*12280*/  @P1 BRA `(.L_x_2211) ;  /* 0x0000000000181947 */ /* 0x000fea0003800000 */
[----:B------:R-:W1:Y:S01]  /*12290*/  S2R R2, SR_TID.X ;  /* 0x0000000000027919 */ /* 0x000e620000002100 */
[----:B0-----:R-:W-:-:S04]  /*122a0*/  IMAD.MOV.U32 R0, RZ, RZ, 0xa000 ;  /* 0x0000a000ff007424 */ /* 0x001fc800078e00ff */
[----:B------:R2:W-:Y:S01]  /*122b0*/  SYNCS.ARRIVE.TRANS64 RZ, [UR38+0x38830], R0 ;  /* 0x03883000ffff79a7 */ /* 0x0005e20008000026 */
[----:B-1----:R-:W-:-:S13]  /*122c0*/  LOP3.LUT P0, RZ, R2, 0x1f, RZ, 0xc0, !PT ;  /* 0x0000001f02ff7812 */ /* 0x002fda000780c0ff */
[----:B--2---:R-:W-:Y:S05]  /*122d0*/  @!P0 BRA `(.L_x_2211) ;  /* 0x0000000000048947 */ /* 0x004fea0003800000 */
[----:B------:R-:W-:Y:S01]  /*122e0*/  BPT.TRAP 0x1 ;  /* 0x000000040000795c */ /* 0x000fe20000300000 */
.L_x_2211:
        /* <DEDUP_REMOVED lines=37> */
.L_x_2207:
        /* <DEDUP_REMOVED lines=22> */
.L_x_2212:
        /* <DEDUP_REMOVED lines=41> */
[----:B------:R-:W-:Y:S01]  /*12930*/  SHF.L.U32 R0, R12, 0x3, RZ ;  /* 0x000000030c007819 */ /* 0x000fe200000006ff */
[----:B------:R-:W-:Y:S02]  /*12940*/  ULDC.64 UR4, c[0x0][0x280] ;  /* 0x0000a00000047ab9 */ /* 0x000fe40000000a00 */
[----:B------:R-:W-:Y:S01]  /*12950*/  IMAD.IADD R3, R3, 0x1, R4 ;  /* 0x0000000103037824 */ /* 0x000fe200078e0204 */
[----:B------:R-:W-:Y:S01]  /*12960*/  LEA R7, P0, R2, UR4, 0x1 ;  /* 0x0000000402077c11 */ /* 0x000fe2000f8008ff */
[----:B------:R-:W-:Y:S01]  /*12970*/  ULDC UR4, c[0x0][0x2b8] ;  /* 0x0000ae0000047ab9 */ /* 0x000fe20000000800 */
        /* <DEDUP_REMOVED lines=15> */
[----:B------:R-:W-:Y:S01]  /*12a70*/  SHFL.IDX PT, R2, R6, RZ, 0x181f ;  /* 0x00181fff06027589 */ /* 0x000fe200000e0000 */
[----:B------:R-:W-:Y:S01]  /*12a80*/  ULDC UR4, c[0x0][0x288] ;  /* 0x0000a20000047ab9 */ /* 0x000fe20000000800 */
[----:B------:R-:W-:Y:S01]  /*12a90*/  IMAD R8, R11, 0x80, R8 ;  /* 0x000000800b087824 */ /* 0x000fe200078e0208 */
[----:B------:R-:W-:Y:S01]  /*12aa0*/  ULDC.64 UR6, c[0x0][0x208] ;  /* 0x0000820000067ab9 */ /* 0x000fe20000000a00 */
[----:B------:R-:W0:Y:S01]  /*12ab0*/  SHFL.IDX PT, R3, R7, RZ, 0x181f ;  /* 0x00181fff07037589 */ /* 0x000e2200000e0000 */
[----:B------:R-:W-:Y:S02]  /*12ac0*/  IMAD R0, R20, UR4, RZ ;  /* 0x0000000414007c24 */ /* 0x000fe4000f8e02ff */
[C---:B------:R-:W-:Y:S01]  /*12ad0*/  VIADD R5, R8.reuse, 0x10 ;  /* 0x0000001008057836 */ /* 0x040fe20000000000 */
[----:B------:R-:W-:Y:S02]  /*12ae0*/  SHFL.IDX PT, R4, R7, 0x1, 0x181f ;  /* 0x00381f0007047f89 */ /* 0x000fe400000e0000 */
[----:B------:R-:W-:-:S02]  /*12af0*/  ISETP.GE.AND P3, PT, R8, R0, PT ;  /* 0x000000000800720c */ /* 0x000fc40003f66270 */
[----:B------:R-:W-:Y:S11]  /*12b00*/  SHFL.IDX PT, R14, R7, 0x7, 0x181f ;  /* 0x00f81f00070e7f89 */ /* 0x000ff600000e0000 */
[----:B------:R-:W-:-:S02]  /*12b10*/  @!P3 LEA R21, R9, UR38, 0x1 ;  /* 0x000000260915bc11 */ /* 0x000fc4000f8e08ff */
        /* <DEDUP_REMOVED lines=67> */
.L_x_2318:
[----:B0-----:R-:W-:Y:S01]  /*12f50*/  VIADD R3, R8, 0x70 ;  /* 0x0000007008037836 */ /* 0x001fe20000000000 */
[----:B------:R-:W-:Y:S01]  /*12f60*/  BSSY B0, `(.L_x_2214) ;  /* 0x000000f000007945 */ /* 0x000fe20003800000 */
[----:B------:R-:W-:-:S03]  /*12f70*/  MOV R2, R14 ;  /* 0x0000000e00027202 */ /* 0x000fc60000000f00 */
[----:B------:R-:W-:Y:S01]  /*12f80*/  ISETP.GE.AND P3, PT, R3, R0, PT ;  /* 0x000000000300720c */ /* 0x000fe20003f66270 */
[----:B------:R-:W-:-:S12]  /*12f90*/  IMAD.MOV.U32 R3, RZ, RZ, R4 ;  /* 0x000000ffff037224 */ /* 0x000fd800078e0004 */
        /* <DEDUP_REMOVED lines=11> */
.L_x_2215:
[----:B------:R-:W-:Y:S05]  /*13050*/  BSYNC B0 ;  /* 0x0000000000007941 */ /* 0x000fea0003800000 */
.L_x_2214:
        /* <DEDUP_REMOVED lines=13> */
.L_x_2319:
[----:B0-----:R-:W-:Y:S01]  /*13130*/  IMAD.MOV.U32 R9, RZ, RZ, 0x1 ;  /* 0x00000001ff097424 */ /* 0x001fe200078e00ff */
[----:B------:R-:W-:Y:S01]  /*13140*/  MOV R8, RZ ;  /* 0x000000ff00087202 */ /* 0x000fe20000000f00 */
[----:B------:R-:W-:Y:S06]  /*13150*/  @!P1 BRA `(.L_x_2217) ;  /* 0x0000002000e49947 */ /* 0x000fec0003800000 */
[----:B------:R-:W2:Y:S04]  /*13160*/  LDL.LU R4, [R1+0xc] ;  /* 0x00000c0001047983 */ /* 0x000ea80000300800 */
[----:B-1----:R-:W3:Y:S01]  /*13170*/  LDL.LU R3, [R1+0x8] ;  /* 0x0000080001037983 */ /* 0x002ee20000300800 */
[----:B------:R-:W-:Y:S01]  /*13180*/  UIADD3 UR4, UR40, 0x1, URZ ;  /* 0x0000000128047890 */ /* 0x000fe2000fffe03f */
[----:B------:R-:W-:Y:S01]  /*13190*/  IMAD.MOV.U32 R9, RZ, RZ, 0x1 ;  /* 0x00000001ff097424 */ /* 0x000fe200078e00ff */
        /* <DEDUP_REMOVED lines=10> */
[----:B------:R-:W-:Y:S02]  /*13240*/  ISETP.NE.AND P0, PT, R4, R3, PT ;  /* 0x000000030400720c */ /* 0x000fe40003f05270 */
[----:B------:R-:W-:Y:S02]  /*13250*/  MOV R4, R16 ;  /* 0x0000001000047202 */ /* 0x000fe40000000f00 */
[----:B------:R-:W-:-:S09]  /*13260*/  LOP3.LUT R12, R5, 0x1, RZ, 0xc0, !PT ;  /* 0x00000001050c7812 */ /* 0x000fd200078ec0ff */
[----:B------:R-:W-:Y:S05]  /*13270*/  @!P0 BRA `(.L_x_2218) ;  /* 0x0000001400c88947 */ /* 0x000fea0003800000 */
[----:B------:R-:W-:Y:S01]  /*13280*/  BSSY B0, `(.L_x_2218) ;  /* 0x0000171000007945 */ /* 0x000fe20003800000 */
[----:B------:R-:W-:Y:S02]  /*13290*/  IMAD.IADD R6, R5, 0x1, -R12 ;  /* 0x0000000105067824 */ /* 0x000fe400078e0a0c */
[----:B------:R-:W-:Y:S02]  /*132a0*/  IMAD.MOV.U32 R7, RZ, RZ, 0x1 ;  /* 0x00000001ff077424 */ /* 0x000fe400078e00ff */
[----:B------:R-:W-:-:S07]  /*132b0*/  IMAD.MOV.U32 R4, RZ, RZ, R16 ;  /* 0x000000ffff047224 */ /* 0x000fce00078e0010 */
.L_x_2257:
        /* <DEDUP_REMOVED lines=19> */
[----:B------:R-:W-:-:S04]  /*133f0*/  IMAD R4, R18, UR5, R5 ;  /* 0x0000000512047c24 */ /* 0x000fc8000f8e0205 */
[----:B------:R-:W-:-:S04]  /*13400*/  IMAD.MOV R3, RZ, RZ, -R2 ;  /* 0x000000ffff037224 */ /* 0x000fc800078e0a02 */
        /* <DEDUP_REMOVED lines=8> */
.L_x_2221:
[----:B------:R-:W1:Y:S01]  /*13490*/  S2R R2, SR_TID.X ;  /* 0x0000000000027919 */ /* 0x000e620000002100 */
[----:B------:R-:W-:Y:S01]  /*134a0*/  BSSY B2, `(.L_x_2222) ;  /* 0x0000006000027945 */ /* 0x000fe20003800000 */
[----:B-1----:R-:W-:Y:S02]  /*134b0*/  LOP3.LUT R3, R2, 0x7f, RZ, 0xc0, !PT ;  /* 0x0000007f02037812 */ /* 0x002fe400078ec0ff */
[----:B------:R-:W-:Y:S02]  /*134c0*/  SHF.L.U32 R2, R7, 0x1f, RZ ;  /* 0x0000001f07027819 */ /* 0x000fe400000006ff */
[----:B------:R-:W-:Y:S02]  /*134d0*/  ISETP.NE.AND P1, PT, R3, RZ, PT ;  /* 0x000000ff0300720c */ /* 0x000fe40003f25270 */
[----:B------:R-:W1:Y:S02]  /*134e0*/  SYNCS.PHASECHK.TRANS64.TRYWAIT P0, [UR38+0x38848], R2 ;  /* 0x03884802ff0075a7 */ /* 0x000e640008000166 */
[----:B-1----:R-:W-:Y:S09]  /*134f0*/  @!P0 BRA `(.L_x_2223) ;  /* 0x00000038001c8947 */ /* 0x002ff20003800000 */
.L_x_2320:
[----:B------:R-:W-:Y:S05]  /*13500*/  BSYNC B2 ;  /* 0x0000000000027941 */ /* 0x000fea0003800000 */
.L_x_2222:
[----:B------:R-:W-:Y:S04]  /*13510*/  BSSY B2, `(.L_x_2224) ;  /* 0x0000007000027945 */ /* 0x000fe80003800000 */
[----:B------:R-:W-:Y:S05]  /*13520*/  @P1 BRA `(.L_x_2225) ;  /* 0x0000000000141947 */ /* 0x000fea0003800000 */
[----:B------:R-:W-:Y:S01]  /*13530*/  ISETP.NE.AND P0, PT, R10, RZ, PT ;  /* 0x000000ff0a00720c */ /* 0x000fe20003f05270 */
[----:B-1----:R-:W-:-:S04]  /*13540*/  IMAD.MOV.U32 R3, RZ, RZ, 0xa000 ;  /* 0x0000a000ff037424 */ /* 0x002fc800078e00ff */
[----:B------:R2:W-:Y:S08]  /*13550*/  SYNCS.ARRIVE.TRANS64 RZ, [UR38+0x38838], R3 ;  /* 0x03883803ffff79a7 */ /* 0x0005f00008000026 */
[----:B--2---:R-:W-:Y:S05]  /*13560*/  @!P0 BRA `(.L_x_2225) ;  /* 0x0000000000048947 */ /* 0x004fea0003800000 */
[----:B------:R-:W-:Y:S01]  /*13570*/  BPT.TRAP 0x1 ;  /* 0x000000040000795c */ /* 0x000fe20000300000 */
.L_x_2225:
[----:B------:R-:W-:Y:S05]  /*13580*/  BSYNC B2 ;  /* 0x0000000000027941 */ /* 0x000fea0003800000 */
.L_x_2224:
[----:B------:R-:W-:Y:S01]  /*13590*/  MOV R14, RZ ;  /* 0x000000ff000e7202 */ /* 0x000fe20000000f00 */
[----:B------:R-:W-:Y:S01]  /*135a0*/  ULDC.64 UR4, c[0x0][0x198] ;  /* 0x0000660000047ab9 */ /* 0x000fe20000000a00 */
[----:B------:R-:W-:Y:S01]  /*135b0*/  PLOP3.LUT P0, PT, PT, PT, PT, 0x80, 0x0 ;  /* 0x000000000000781c */ /* 0x000fe20003f0f070 */
[----:B------:R-:W-:Y:S01]  /*135c0*/  UIADD3 UR4, UP0, UR4, 0x370, URZ ;  /* 0x0000037004047890 */ /* 0x000fe2000ff1e03f */
[----:B------:R-:W-:Y:S01]  /*135d0*/  R2UR UR34, R14 ;  /* 0x000000000e2272ca */ /* 0x000fe200000e0000 */
[----:B-1----:R-:W-:Y:S01]  /*135e0*/  IMAD R3, R9, 0x50, RZ ;  /* 0x0000005009037824 */ /* 0x002fe200078e02ff */
[----:B------:R-:W-:Y:S02]  /*135f0*/  UIADD3 UR32, UR38, 0x2e400, URZ ;  /* 0x0002e40026207890 */ /* 0x000fe4000fffe03f */
[----:B------:R-:W-:Y:S02]  /*13600*/  UIADD3 UR33, UR38, 0x38838, URZ ;  /* 0x0003883826217890 */ /* 0x000fe4000fffe03f */
[----:B------:R-:W-:Y:S01]  /*13610*/  UIADD3.X UR5, URZ, UR5, URZ, UP0, !UPT ;  /* 0x000000053f057290 */ /* 0x000fe200087fe43f */
[----:B------:R-:W-:Y:S01]  /*13620*/  UMOV UR6, 0x0 ;  /* 0x0000000000067882 */ /* 0x000fe20000000000 */
[----:B------:R-:W-:-:S10]  /*13630*/  UMOV UR7, 0x14f00000 ;  /* 0x14f0000000077882 */ /* 0x000fd40000000000 */
.L_x_2226:
        /* <DEDUP_REMOVED lines=13> */
.L_x_2227:
        /* <DEDUP_REMOVED lines=15> */
.L_x_2228:
        /* <DEDUP_REMOVED lines=15> */
.L_x_2229:
        /* <DEDUP_REMOVED lines=12> */
.L_x_2321:
[----:B------:R-:W-:Y:S05]  /*139b0*/  BSYNC B2 ;  /* 0x0000000000027941 */ /* 0x000fea0003800000 */
.L_x_2230:
        /* <DEDUP_REMOVED lines=9> */
.L_x_2233:
[----:B------:R-:W-:Y:S05]  /*13a50*/  BSYNC B2 ;  /* 0x0000000000027941 */ /* 0x000fea0003800000 */
.L_x_2232:
        /* <DEDUP_REMOVED lines=10> */
.L_x_2234:
        /* <DEDUP_REMOVED lines=13> */
.L_x_2235:
        /* <DEDUP_REMOVED lines=13> */
.L_x_2236:
        /* <DEDUP_REMOVED lines=13> */
.L_x_2237:
        /* <DEDUP_REMOVED lines=10> */
.L_x_2220:
[----:B------:R-:W-:Y:S05]  /*13e10*/  BSYNC B1 ;  /* 0x0000000000017941 */ /* 0x000fea0003800000 */
.L_x_2219:
        /* <DEDUP_REMOVED lines=14> */
[----:B0-----:R-:W-:Y:S01]  /*13f00*/  @P0 IMAD.HI.U32 R5, R11, R2, RZ ;  /* 0x000000020b050227 */ /* 0x001fe200078e00ff */
[----:B------:R-:W-:-:S04]  /*13f10*/  MOV R2, R11 ;  /* 0x0000000b00027202 */ /* 0x000fc80000000f00 */
        /* <DEDUP_REMOVED lines=12> */
.L_x_2240:
[----:B------:R-:W1:Y:S01]  /*13fe0*/  S2R R2, SR_TID.X ;  /* 0x0000000000027919 */ /* 0x000e620000002100 */
[----:B------:R-:W-:Y:S01]  /*13ff0*/  BSSY B2, `(.L_x_2241) ;  /* 0x0000006000027945 */ /* 0x000fe20003800000 */
[----:B-1----:R-:W-:Y:S02]  /*14000*/  LOP3.LUT R3, R2, 0x7f, RZ, 0xc0, !PT ;  /* 0x0000007f02037812 */ /* 0x002fe400078ec0ff */
[----:B------:R-:W-:Y:S02]  /*14010*/  SHF.L.U32 R2, R9, 0x1f, RZ ;  /* 0x0000001f09027819 */ /* 0x000fe400000006ff */
[----:B------:R-:W-:Y:S02]  /*14020*/  ISETP.NE.AND P1, PT, R3, RZ, PT ;  /* 0x000000ff0300720c */ /* 0x000fe40003f25270 */
[----:B------:R-:W1:Y:S02]  /*14030*/  SYNCS.PHASECHK.TRANS64.TRYWAIT P0, [UR38+0x38840], R2 ;  /* 0x03884002ff0075a7 */ /* 0x000e640008000166 */
[----:B-1----:R-:W-:Y:S09]  /*14040*/  @!P0 BRA `(.L_x_2242) ;  /* 0x0000002c00788947 */ /* 0x002ff20003800000 */
.L_x_2322:
[----:B------:R-:W-:Y:S05]  /*14050*/  BSYNC B2 ;  /* 0x0000000000027941 */ /* 0x000fea0003800000 */
.L_x_2241:
[----:B------:R-:W-:Y:S04]  /*14060*/  BSSY B2, `(.L_x_2243) ;  /* 0x0000007000027945 */ /* 0x000fe80003800000 */
[----:B------:R-:W-:Y:S05]  /*14070*/  @P1 BRA `(.L_x_2244) ;  /* 0x0000000000141947 */ /* 0x000fea0003800000 */
[----:B------:R-:W-:Y:S01]  /*14080*/  ISETP.NE.AND P0, PT, R10, RZ, PT ;  /* 0x000000ff0a00720c */ /* 0x000fe20003f05270 */
[----:B-1----:R-:W-:-:S04]  /*14090*/  IMAD.MOV.U32 R2, RZ, RZ, 0xa000 ;  /* 0x0000a000ff027424 */ /* 0x002fc800078e00ff */
[----:B------:R2:W-:Y:S08]  /*140a0*/  SYNCS.ARRIVE.TRANS64 RZ, [UR38+0x38830], R2 ;  /* 0x03883002ffff79a7 */ /* 0x0005f00008000026 */
[----:B--2---:R-:W-:Y:S05]  /*140b0*/  @!P0 BRA `(.L_x_2244) ;  /* 0x0000000000048947 */ /* 0x004fea0003800000 */
[----:B------:R-:W-:Y:S01]  /*140c0*/  BPT.TRAP 0x1 ;  /* 0x000000040000795c */ /* 0x000fe20000300000 */
.L_x_2244:
[----:B------:R-:W-:Y:S05]  /*140d0*/  BSYNC B2 ;  /* 0x0000000000027941 */ /* 0x000fea0003800000 */
.L_x_2243:
        /* <DEDUP_REMOVED lines=11> */
.L_x_2245:
        /* <DEDUP_REMOVED lines=8> */
[----:B------:R-:W-:Y:S01]  /*14210*/  MOV R14, 0x40 ;  /* 0x00000040000e7802 */ /* 0x000fe20000000f00 */
[----:B------:R-:W-:Y:S01]  /*14220*/  UIADD3 UR8, UR38, 0x26c00, URZ ;  /* 0x00026c0026087890 */ /* 0x000fe2000fffe03f */
[----:B------:R-:W-:Y:S01]  /*14230*/  PLOP3.LUT P0, PT, PT, PT, PT, 0x80, 0x0 ;  /* 0x000000000000781c */ /* 0x000fe20003f0f070 */
[----:B------:R-:W-:Y:S01]  /*14240*/  UMOV UR6, 0x0 ;  /* 0x0000000000067882 */ /* 0x000fe20000000000 */
[----:B------:R-:W-:Y:S01]  /*14250*/  R2UR UR10, R14 ;  /* 0x000000000e0a72ca */ /* 0x000fe200000e0000 */
[----:B------:R-:W-:-:S14]  /*14260*/  UMOV UR7, 0x14f00000 ;  /* 0x14f0000000077882 */ /* 0x000fdc0000000000 */
.L_x_2246:
        /* <DEDUP_REMOVED lines=14> */
.L_x_2247:
        /* <DEDUP_REMOVED lines=14> */
.L_x_2248:
        /* <DEDUP_REMOVED lines=12> */
.L_x_2323:
[----:B------:R-:W-:Y:S05]  /*144f0*/  BSYNC B2 ;  /* 0x0000000000027941 */ /* 0x000fea0003800000 */
.L_x_2249:
        /* <DEDUP_REMOVED lines=9> */
.L_x_2252:
[----:B------:R-:W-:Y:S05]  /*14590*/  BSYNC B2 ;  /* 0x0000000000027941 */ /* 0x000fea0003800000 */
.L_x_2251:
[----:B------:R-:W-:Y:S01]  /*145a0*/  R2UR UR10, R15 ;  /* 0x000000000f0a72ca */ /* 0x000fe200000e0000 */
[----:B------:R-:W-:Y:S01]  /*145b0*/  ULDC.64 UR4, c[0x0][0x198] ;  /* 0x0000660000047ab9 */ /* 0x000fe20000000a00 */
[----:B------:R-:W-:Y:S01]  /*145c0*/  R2UR UR6, R2 ;  /* 0x00000000020672ca */ /* 0x000fe200000e0000 */
[----:B------:R-:W-:Y:S01]  /*145d0*/  UIADD3 UR4, UP0, UR4, 0x470, URZ ;  /* 0x0000047004047890 */ /* 0x000fe2000ff1e03f */
[----:B------:R-:W-:Y:S01]  /*145e0*/  R2UR UR7, R3 ;  /* 0x00000000030772ca */ /* 0x000fe200000e0000 */
[----:B0-----:R-:W-:Y:S01]  /*145f0*/  IMAD R7, R17, 0x50, RZ ;  /* 0x0000005011077824 */ /* 0x001fe200078e02ff */
[----:B------:R-:W-:Y:S01]  /*14600*/  PLOP3.LUT P0, PT, PT, PT, PT, 0x80, 0x0 ;  /* 0x000000000000781c */ /* 0x000fe20003f0f070 */
[----:B------:R-:W-:Y:S02]  /*14610*/  UIADD3 UR8, UR38, 0xa400, URZ ;  /* 0x0000a40026087890 */ /* 0x000fe4000fffe03f */
[----:B------:R-:W-:Y:S02]  /*14620*/  UIADD3 UR9, UR38, 0x38858, URZ ;  /* 0x0003885826097890 */ /* 0x000fe4000fffe03f */
[----:B------:R-:W-:-:S12]  /*14630*/  UIADD3.X UR5, URZ, UR5, URZ, UP0, !UPT ;  /* 0x000000053f057290 */ /* 0x000fd800087fe43f */
.L_x_2253:
        /* <DEDUP_REMOVED lines=13> */
.L_x_2254:
        /* <DEDUP_REMOVED lines=13> */
.L_x_2255:
        /* <DEDUP_REMOVED lines=13> */
.L_x_2256:
        /* <DEDUP_REMOVED lines=10> */
.L_x_2239:
[----:B------:R-:W-:Y:S05]  /*14950*/  BSYNC B1 ;  /* 0x0000000000017941 */ /* 0x000fea0003800000 */
.L_x_2238:
[----:B------:R-:W-:Y:S02]  /*14960*/  VIADD R0, R0, 0xfffffffe ;  /* 0xfffffffe00007836 */ /* 0x000fe40000000000 */
[----:B------:R-:W-:Y:S01]  /*14970*/  IMAD.MOV.U32 R7, RZ, RZ, R9 ;  /* 0x000000ffff077224 */ /* 0x000fe200078e0009 */
[----:B------:R-:W-:Y:S06]  /*14980*/  @P2 BRA `(.L_x_2257) ;  /* 0xffffffe8004c2947 */ /* 0x000fec000383ffff */
[----:B------:R-:W-:Y:S05]  /*14990*/  BSYNC B0 ;  /* 0x0000000000007941 */ /* 0x000fea0003800000 */
.L_x_2218:
        /* <DEDUP_REMOVED lines=30> */
.L_x_2259:
[----:B------:R-:W1:Y:S01]  /*14b80*/  S2R R2, SR_TID.X ;  /* 0x0000000000027919 */ /* 0x000e620000002100 */
[----:B------:R-:W-:Y:S01]  /*14b90*/  BSSY B1, `(.L_x_2260) ;  /* 0x0000006000017945 */ /* 0x000fe20003800000 */
[----:B-1----:R-:W-:Y:S02]  /*14ba0*/  LOP3.LUT R3, R2, 0x7f, RZ, 0xc0, !PT ;  /* 0x0000007f02037812 */ /* 0x002fe400078ec0ff */
[----:B------:R-:W-:Y:S02]  /*14bb0*/  SHF.L.U32 R2, R9, 0x1f, RZ ;  /* 0x0000001f09027819 */ /* 0x000fe400000006ff */
[----:B------:R-:W-:Y:S02]  /*14bc0*/  ISETP.NE.AND P1, PT, R3, RZ, PT ;  /* 0x000000ff0300720c */ /* 0x000fe40003f25270 */
[----:B------:R-:W1:Y:S02]  /*14bd0*/  SYNCS.PHASECHK.TRANS64.TRYWAIT P0, [UR38+0x38848], R2 ;  /* 0x03884802ff0075a7 */ /* 0x000e640008000166 */
[----:B-1----:R-:W-:Y:S09]  /*14be0*/  @!P0 BRA `(.L_x_2261) ;  /* 0x0000002000c08947 */ /* 0x002ff20003800000 */
.L_x_2324:
[----:B------:R-:W-:Y:S05]  /*14bf0*/  BSYNC B1 ;  /* 0x0000000000017941 */ /* 0x000fea0003800000 */
.L_x_2260:
[----:B------:R-:W-:Y:S04]  /*14c00*/  BSSY B1, `(.L_x_2262) ;  /* 0x0000007000017945 */ /* 0x000fe80003800000 */
[----:B------:R-:W-:Y:S05]  /*14c10*/  @P1 BRA `(.L_x_2263) ;  /* 0x0000000000141947 */ /* 0x000fea0003800000 */
[----:B------:R-:W-:Y:S02]  /*14c20*/  ISETP.NE.AND P0, PT, R10, RZ, PT ;  /* 0x000000ff0a00720c */ /* 0x000fe40003f05270 */
[----:B-1----:R-:W-:-:S04]  /*14c30*/  MOV R3, 0xa000 ;  /* 0x0000a00000037802 */ /* 0x002fc80000000f00 */
[----:B------:R2:W-:Y:S07]  /*14c40*/  SYNCS.ARRIVE.TRANS64 RZ, [UR38+0x38838], R3 ;  /* 0x03883803ffff79a7 */ /* 0x0005ee0008000026 */
[----:B------:R-:W-:Y:S05]  /*14c50*/  @!P0 BRA `(.L_x_2263) ;  /* 0x0000000000048947 */ /* 0x000fea0003800000 */
[----:B------:R-:W-:Y:S01]  /*14c60*/  BPT.TRAP 0x1 ;  /* 0x000000040000795c */ /* 0x000fe20000300000 */
.L_x_2263:
[----:B------:R-:W-:Y:S05]  /*14c70*/  BSYNC B1 ;  /* 0x0000000000017941 */ /* 0x000fea0003800000 */
.L_x_2262:
[----:B0-----:R-:W-:Y:S01]  /*14c80*/  IMAD.MOV.U32 R5, RZ, RZ, RZ ;  /* 0x000000ffff057224 */ /* 0x001fe200078e00ff */
        /* <DEDUP_REMOVED lines=10> */
.L_x_2264:
        /* <DEDUP_REMOVED lines=14> */
.L_x_2265:
        /* <DEDUP_REMOVED lines=14> */
.L_x_2266:
        /* <DEDUP_REMOVED lines=14> */
.L_x_2267:
        /* <DEDUP_REMOVED lines=11> */
.L_x_2325:
[----:B------:R-:W-:Y:S05]  /*15080*/  BSYNC B1 ;  /* 0x0000000000017941 */ /* 0x000fea0003800000 */
.L_x_2268:
        /* <DEDUP_REMOVED lines=9> */
.L_x_2271:
[----:B------:R-:W-:Y:S05]  /*15120*/  BSYNC B1 ;  /* 0x0000000000017941 */ /* 0x000fea0003800000 */
.L_x_2270:
        /* <DEDUP_REMOVED lines=10> */
.L_x_2272:
        /* <DEDUP_REMOVED lines=13> */
.L_x_2273:
        /* <DEDUP_REMOVED lines=13> */
.L_x_2274:
        /* <DEDUP_REMOVED lines=13> */
.L_x_2275:
        /* <DEDUP_REMOVED lines=10> */
.L_x_2258:
[----:B------:R-:W-:Y:S05]  /*154e0*/  BSYNC B0 ;  /* 0x0000000000007941 */ /* 0x000fea0003800000 */
.L_x_2217:
        /* <DEDUP_REMOVED lines=12> */
.L_x_2326:
[----:B------:R-:W-:Y:S05]  /*155b0*/  BSYNC B1 ;  /* 0x0000000000017941 */ /* 0x000fea0003800000 */
.L_x_2278:
[----:B------:R-:W-:Y:S04]  /*155c0*/  BSSY B1, `(.L_x_2280) ;  /* 0x0000008000017945 */ /* 0x000fe80003800000 */
[----:B------:R-:W-:Y:S05]  /*155d0*/  @P1 BRA `(.L_x_2281) ;  /* 0x0000000000181947 */ /* 0x000fea0003800000 */
[----:B------:R-:W1:Y:S01]  /*155e0*/  S2R R2, SR_TID.X ;  /* 0x0000000000027919 */ /* 0x000e620000002100 */
[----:B0-----:R-:W-:-:S04]  /*155f0*/  MOV R0, 0xa000 ;  /* 0x0000a00000007802 */ /* 0x001fc80000000f00 */
[----:B------:R2:W-:Y:S01]  /*15600*/  SYNCS.ARRIVE.TRANS64 RZ, [R3+URZ+0x38850], R0 ;  /* 0x0388500003ff79a7 */ /* 0x0005e2000800003f */
[----:B-1----:R-:W-:-:S13]  /*15610*/  LOP3.LUT P0, RZ, R2, 0x1f, RZ, 0xc0, !PT ;  /* 0x0000001f02ff7812 */ /* 0x002fda000780c0ff */
[----:B--2---:R-:W-:Y:S05]  /*15620*/  @!P0 BRA `(.L_x_2281) ;  /* 0x0000000000048947 */ /* 0x004fea0003800000 */
[----:B------:R-:W-:Y:S01]  /*15630*/  BPT.TRAP 0x1 ;  /* 0x000000040000795c */ /* 0x000fe20000300000 */
.L_x_2281:
[----:B------:R-:W-:Y:S05]  /*15640*/  BSYNC B1 ;  /* 0x0000000000017941 */ /* 0x000fea0003800000 */
.L_x_2280:
        /* <DEDUP_REMOVED lines=13> */
.L_x_2282:
        /* <DEDUP_REMOVED lines=13> */
.L_x_2283:
        /* <DEDUP_REMOVED lines=13> */
.L_x_2284:
        /* <DEDUP_REMOVED lines=13> */
.L_x_2285:
        /* <DEDUP_REMOVED lines=8> */
.L_x_2277:
[----:B------:R-:W-:Y:S05]  /*15a10*/  BSYNC B0 ;  /* 0x0000000000007941 */ /* 0x000fea0003800000 */
.L_x_2276:
[----:B0-----:R-:W-:Y:S02]  /*15a20*/  VIADD R0, R8, 0x1 ;  /* 0x0000000108007836 */ /* 0x001fe40000000000 */
[----:B-1----:R-:W-:-:S03]  /*15a30*/  IMAD.MOV.U32 R3, RZ, RZ, RZ ;  /* 0x000000ffff037224 */ /* 0x002fc600078e00ff */
[----:B------:R-:W-:-:S04]  /*15a40*/  ISETP.NE.AND P0, PT, R0, 0x2, PT ;  /* 0x000000020000780c */ /* 0x000fc80003f05270 */
[----:B------:R-:W-:Y:S02]  /*15a50*/  SEL R2, RZ, 0x1, P0 ;  /* 0x00000001ff027807 */ /* 0x000fe40000000000 */
[----:B------:R-:W-:Y:S02]  /*15a60*/  SEL R0, R0, RZ, P0 ;  /* 0x000000ff00007207 */ /* 0x000fe40000000000 */
[----:B------:R-:W-:-:S07]  /*15a70*/  LOP3.LUT R9, R9, R2, RZ, 0x3c, !PT ;  /* 0x0000000209097212 */ /* 0x000fce00078e3cff */
.L_x_2201:
[----:B------:R-:W0:Y:S01]  /*15a80*/  S2R R5, SR_CgaCtaId ;  /* 0x0000000000057919 */ /* 0x000e220000008800 */
[----:B------:R-:W-:Y:S02]  /*15a90*/  MOV R2, 0x400 ;  /* 0x0000040000027802 */ /* 0x000fe40000000f00 */
[----:B------:R-:W-:Y:S02]  /*15aa0*/  SHF.L.U32 R3, R3, 0x1f, RZ ;  /* 0x0000001f03037819 */ /* 0x000fe400000006ff */
[----:B0-----:R-:W-:-:S04]  /*15ab0*/  LEA R2, R5, R2, 0x18 ;  /* 0x0000000205027211 */ /* 0x001fc800078ec0ff */
[----:B------:R-:W0:Y:S02]  /*15ac0*/  SYNCS.PHASECHK.TRANS64.TRYWAIT P0, [R2+URZ+0x38820], R3 ;  /* 0x03882003020075a7 */ /* 0x000e24000800017f */
[----:B0-----:R-:W-:Y:S05]  /*15ad0*/  @!P0 BRA `(.L_x_2286) ;  /* 0x0000001400488947 */ /* 0x001fea0003800000 */
.L_x_2327:
[----:B------:R-:W-:-:S03]  /*15ae0*/  UMOV UR4, 0xffffffff ;  /* 0xffffffff00047882 */ /* 0x000fc60000000000 */
[----:B------:R-:W-:Y:S05]  /*15af0*/  BRA.DIV UR4, `(.L_x_2287) ;  /* 0x0000001604547947 */ /* 0x000fea000b800000 */
[----:B0-----:R-:W0:Y:S02]  /*15b00*/  S2R R3, SR_TID.X ;  /* 0x0000000000037919 */ /* 0x001e240000002100 */
[----:B0-----:R-:W-:-:S04]  /*15b10*/  SHF.R.U32.HI R3, RZ, 0x5, R3 ;  /* 0x00000005ff037819 */ /* 0x001fc80000011603 */
[----:B------:R-:W-:-:S05]  /*15b20*/  LOP3.LUT R3, R3, 0x3, RZ, 0xc0, !PT ;  /* 0x0000000303037812 */ /* 0x000fca00078ec0ff */
[----:B------:R0:W1:Y:S02]  /*15b30*/  SHFL.IDX PT, R14, R3, RZ, 0x1f ;  /* 0x00001fff030e7589 */ /* 0x00006400000e0000 */
.L_x_2330:
[----:B-1----:R-:W-:-:S13]  /*15b40*/  ISETP.NE.AND P0, PT, R14, RZ, PT ;  /* 0x000000ff0e00720c */ /* 0x002fda0003f05270 */
[----:B------:R-:W-:Y:S05]  /*15b50*/  @P0 BRA `(.L_x_2163) ;  /* 0x0000000000880947 */ /* 0x000fea0003800000 */
[----:B------:R-:W-:-:S03]  /*15b60*/  UMOV UR4, 0xffffffff ;  /* 0xffffffff00047882 */ /* 0x000fc60000000000 */
[----:B------:R-:W-:Y:S05]  /*15b70*/  BRA.DIV UR4, `(.L_x_2288) ;  /* 0x0000001604687947 */ /* 0x000fea000b800000 */
[----:B------:R-:W-:-:S13]  /*15b80*/  ELECT P6, URZ, PT ;  /* 0x00000000003f782f */ /* 0x000fda00038c0000 */
.L_x_2333:
[----:B------:R-:W-:Y:S05]  /*15b90*/  @!P6 BRA `(.L_x_2163) ;  /* 0x000000000078e947 */ /* 0x000fea0003800000 */
[----:B0-----:R-:W2:Y:S02]  /*15ba0*/  LDL.LU R3, [R1+0x14] ;  /* 0x0000140001037983 */ /* 0x001ea40000300800 */
[----:B--2---:R-:W-:-:S04]  /*15bb0*/  LOP3.LUT R3, R3, 0x2, RZ, 0xfc, !PT ;  /* 0x0000000203037812 */ /* 0x004fc800078efcff */
[----:B------:R-:W-:-:S13]  /*15bc0*/  ISETP.NE.AND P2, PT, R3, 0x3, PT ;  /* 0x000000030300780c */ /* 0x000fda0003f45270 */
[----:B------:R-:W-:Y:S05]  /*15bd0*/  @!P2 BRA `(.L_x_2289) ;  /* 0x000000000004a947 */ /* 0x000fea0003800000 */
[----:B------:R-:W-:Y:S01]  /*15be0*/  BPT.TRAP 0x1 ;  /* 0x000000040000795c */ /* 0x000fe20000300000 */
.L_x_2289:
[----:B------:R-:W-:Y:S01]  /*15bf0*/  VIADD R7, R2, 0x38840 ;  /* 0x0003884002077836 */ /* 0x000fe20000000000 */
[----:B------:R-:W-:Y:S02]  /*15c00*/  SHF.L.U32 R5, R9, 0x1f, RZ ;  /* 0x0000001f09057819 */ /* 0x000fe400000006ff */
[C---:B------:R-:W-:Y:S01]  /*15c10*/  IADD3 R3, R0.reuse, 0x1, RZ ;  /* 0x0000000100037810 */ /* 0x040fe20007ffe0ff */
        /* <DEDUP_REMOVED lines=9> */
.L_x_2334:
[----:B------:R-:W1:Y:S02]  /*15cb0*/  SYNCS.PHASECHK.TRANS64.TRYWAIT P0, [R3+URZ], R4 ;  /* 0x00000004030075a7 */ /* 0x000e64000800017f */
[----:B-1----:R-:W-:Y:S05]  /*15cc0*/  @!P0 BRA `(.L_x_2291) ;  /* 0x0000001400488947 */ /* 0x002fea0003800000 */
.L_x_2335:
[----:B------:R-:W-:Y:S05]  /*15cd0*/  @!P2 BRA `(.L_x_2292) ;  /* 0x000000000004a947 */ /* 0x000fea0003800000 */
[----:B------:R-:W-:Y:S01]  /*15ce0*/  BPT.TRAP 0x1 ;  /* 0x000000040000795c */ /* 0x000fe20000300000 */
.L_x_2292:
[----:B-1----:R-:W-:-:S04]  /*15cf0*/  VIADD R3, R2, 0x38860 ;  /* 0x0003886002037836 */ /* 0x002fc80000000000 */
[----:B------:R-:W-:-:S04]  /*15d00*/  IMAD R0, R0, 0x8, R3 ;  /* 0x0000000800007824 */ /* 0x000fc800078e0203 */
[----:B------:R-:W1:Y:S02]  /*15d10*/  SYNCS.PHASECHK.TRANS64.TRYWAIT P0, [R0+URZ], R5 ;  /* 0x00000005000075a7 */ /* 0x000e64000800017f */
[----:B-1----:R-:W-:Y:S05]  /*15d20*/  @!P0 BRA `(.L_x_2293) ;  /* 0x0000001400448947 */ /* 0x002fea0003800000 */
.L_x_2336:
[----:B------:R-:W-:-:S07]  /*15d30*/  IMAD R3, R8, 0x8, R3 ;  /* 0x0000000808037824 */ /* 0x000fce00078e0203 */
.L_x_2294:
[----:B--2---:R2:W3:Y:S02]  /*15d40*/  SYNCS.PHASECHK.TRANS64.TRYWAIT P0, [R3+URZ], R4 ;  /* 0x00000004030075a7 */ /* 0x0044e4000800017f */
[----:B---3--:R-:W-:Y:S05]  /*15d50*/  @!P0 NANOSLEEP.SYNCS 0x989680 ;  /* 0x009896800000895d */ /* 0x008fea0003900000 */
[----:B------:R-:W3:Y:S02]  /*15d60*/  @!P0 SYNCS.PHASECHK.TRANS64 P0, [R3+URZ], R4 ;  /* 0x00000004030085a7 */ /* 0x000ee4000800007f */
[----:B---3--:R-:W-:Y:S05]  /*15d70*/  @!P0 BRA `(.L_x_2294) ;  /* 0xfffffffc00f08947 */ /* 0x008fea000383ffff */
.L_x_2163:
[----:B------:R-:W-:Y:S05]  /*15d80*/  BSYNC B6 ;  /* 0x0000000000067941 */ /* 0x000fea0003800000 */
.L_x_2160:
[----:B------:R-:W-:Y:S05]  /*15d90*/  EXIT ;  /* 0x000000000000794d */ /* 0x000fea0003800000 */
.L_x_2167:
[----:B------:R-:W-:-:S13]  /*15da0*/  R2UR UR4, R16 ;  /* 0x00000000100472ca */ /* 0x000fda00000e0000 */
[----:B-1----:R-:W-:-:S04]  /*15db0*/  MOV R3, UR4 ;  /* 0x0000000400037c02 */ /* 0x002fc80008000f00 */
[----:B------:R1:W2:Y:S03]  /*15dc0*/  SYNCS.PHASECHK.TRANS64.TRYWAIT P1, [R3+URZ+0x38800], R2 ;  /* 0x03880002030075a7 */ /* 0x0002a6000802017f */
[----:B--2---:R-:W-:Y:S05]  /*15dd0*/  @!P1 NANOSLEEP.SYNCS 0x989680 ;  /* 0x009896800000995d */ /* 0x004fea0003900000 */
[----:B------:R-:W2:Y:S02]  /*15de0*/  @!P1 SYNCS.PHASECHK.TRANS64 P1, [R3+URZ+0x38800], R2 ;  /* 0x03880002030095a7 */ /* 0x000ea4000802007f */
[----:B--2---:R-:W-:Y:S05]  /*15df0*/  @!P1 BRA `(.L_x_2167) ;  /* 0xfffffffc00e89947 */ /* 0x004fea000383ffff */
[----:B------:R-:W-:Y:S05]  /*15e00*/  BRA `(.L_x_2295) ;  /* 0xfffffeb400e47947 */ /* 0x000fea000383ffff */
.L_x_2171:
[----:B------:R-:W-:-:S13]  /*15e10*/  R2UR UR4, R16 ;  /* 0x00000000100472ca */ /* 0x000fda00000e0000 */
[----:B01----:R-:W-:-:S04]  /*15e20*/  IMAD.U32 R3, RZ, RZ, UR4 ;  /* 0x00000004ff037e24 */ /* 0x003fc8000f8e00ff */
[----:B------:R0:W1:Y:S03]  /*15e30*/  SYNCS.PHASECHK.TRANS64.TRYWAIT P2, [R3+URZ+0x38830], R2 ;  /* 0x03883002030075a7 */ /* 0x000066000804017f */
[----:B-1----:R-:W-:Y:S05]  /*15e40*/  @!P2 NANOSLEEP.SYNCS 0x989680 ;  /* 0x009896800000a95d */ /* 0x002fea0003900000 */
[----:B------:R-:W1:Y:S02]  /*15e50*/  @!P2 SYNCS.PHASECHK.TRANS64 P2, [R3+URZ+0x38830], R2 ;  /* 0x038830020300a5a7 */ /* 0x000e64000804007f */
[----:B-1----:R-:W-:Y:S05]  /*15e60*/  @!P2 BRA `(.L_x_2171) ;  /* 0xfffffffc00e8a947 */ /* 0x002fea000383ffff */
[----:B------:R-:W-:Y:S05]  /*15e70*/  BRA `(.L_x_2170) ;  /* 0xfffffeb800047947 */ /* 0x000fea000383ffff */
.L_x_2176:
[----:B------:R-:W-:-:S13]  /*15e80*/  R2UR UR6, R213 ;  /* 0x00000000d50672ca */ /* 0x000fda00000e0000 */
[----:B-1----:R-:W-:-:S04]  /*15e90*/  IMAD.U32 R6, RZ, RZ, UR6 ;  /* 0x00000006ff067e24 */ /* 0x002fc8000f8e00ff */
[----:B------:R1:W2:Y:S03]  /*15ea0*/  SYNCS.PHASECHK.TRANS64.TRYWAIT P3, [R6+URZ+0x38830], R3 ;  /* 0x03883003060075a7 */ /* 0x0002a6000806017f */
[----:B--2---:R-:W-:Y:S05]  /*15eb0*/  @!P3 NANOSLEEP.SYNCS 0x989680 ;  /* 0x009896800000b95d */ /* 0x004fea0003900000 */
[----:B------:R-:W2:Y:S02]  /*15ec0*/  @!P3 SYNCS.PHASECHK.TRANS64 P3, [R6+URZ+0x38830], R3 ;  /* 0x038830030600b5a7 */ /* 0x000ea4000806007f */
[----:B--2---:R-:W-:Y:S05]  /*15ed0*/  @!P3 BRA `(.L_x_2176) ;  /* 0xfffffffc00e8b947 */ /* 0x004fea000383ffff */
[----:B------:R-:W-:Y:S05]  /*15ee0*/  BRA `(.L_x_2175) ;  /* 0xfffffef8003c7947 */ /* 0x000fea000383ffff */
.L_x_2180:
[----:B-1----:R-:W-:-:S04]  /*15ef0*/  IMAD.U32 R3, RZ, RZ, UR7 ;  /* 0x00000007ff037e24 */ /* 0x002fc8000f8e00ff */
[----:B------:R1:W2:Y:S03]  /*15f00*/  SYNCS.PHASECHK.TRANS64.TRYWAIT P3, [R3+URZ+0x38850], R0 ;  /* 0x03885000030075a7 */ /* 0x0002a6000806017f */
[----:B--2---:R-:W-:Y:S05]  /*15f10*/  @!P3 NANOSLEEP.SYNCS 0x989680 ;  /* 0x009896800000b95d */ /* 0x004fea0003900000 */
[----:B------:R-:W2:Y:S02]  /*15f20*/  @!P3 SYNCS.PHASECHK.TRANS64 P3, [R3+URZ+0x38850], R0 ;  /* 0x038850000300b5a7 */ /* 0x000ea4000806007f */
[----:B--2---:R-:W-:Y:S05]  /*15f30*/  @!P3 BRA `(.L_x_2180) ;  /* 0xfffffffc00ecb947 */ /* 0x004fea000383ffff */
[----:B------:R-:W-:Y:S05]  /*15f40*/  BRA `(.L_x_2179) ;  /* 0xffffff2000707947 */ /* 0x000fea000383ffff */
.L_x_2186:
[----:B------:R-:W-:-:S13]  /*15f50*/  R2UR UR6, R212 ;  /* 0x00000000d40672ca */ /* 0x000fda00000e0000 */
[----:B-1----:R-:W-:-:S04]  /*15f60*/  IMAD.U32 R6, RZ, RZ, UR6 ;  /* 0x00000006ff067e24 */ /* 0x002fc8000f8e00ff */
[----:B------:R1:W2:Y:S03]  /*15f70*/  SYNCS.PHASECHK.TRANS64.TRYWAIT P2, [R6+URZ+0x38830], R3 ;  /* 0x03883003060075a7 */ /* 0x0002a6000804017f */
[----:B--2---:R-:W-:Y:S05]  /*15f80*/  @!P2 NANOSLEEP.SYNCS 0x989680 ;  /* 0x009896800000a95d */ /* 0x004fea0003900000 */
[----:B------:R-:W2:Y:S02]  /*15f90*/  @!P2 SYNCS.PHASECHK.TRANS64 P2, [R6+URZ+0x38830], R3 ;  /* 0x038830030600a5a7 */ /* 0x000ea4000804007f */
[----:B--2---:R-:W-:Y:S05]  /*15fa0*/  @!P2 BRA `(.L_x_2186) ;  /* 0xfffffffc00e8a947 */ /* 0x004fea000383ffff */
[----:B------:R-:W-:Y:S05]  /*15fb0*/  BRA `(.L_x_2185) ;  /* 0xffffff3c006c7947 */ /* 0x000fea000383ffff */
.L_x_2190:
[----:B-1----:R-:W-:-:S04]  /*15fc0*/  MOV R3, UR11 ;  /* 0x0000000b00037c02 */ /* 0x002fc80008000f00 */
[----:B------:R1:W2:Y:S03]  /*15fd0*/  SYNCS.PHASECHK.TRANS64.TRYWAIT P2, [R3+URZ+0x38850], R0 ;  /* 0x03885000030075a7 */ /* 0x0002a6000804017f */
[----:B--2---:R-:W-:Y:S05]  /*15fe0*/  @!P2 NANOSLEEP.SYNCS 0x989680 ;  /* 0x009896800000a95d */ /* 0x004fea0003900000 */
[----:B------:R-:W2:Y:S02]  /*15ff0*/  @!P2 SYNCS.PHASECHK.TRANS64 P2, [R3+URZ+0x38850], R0 ;  /* 0x038850000300a5a7 */ /* 0x000ea4000804007f */
[----:B--2---:R-:W-:Y:S05]  /*16000*/  @!P2 BRA `(.L_x_2190) ;  /* 0xfffffffc00eca947 */ /* 0x004fea000383ffff */
[----:B------:R-:W-:Y:S05]  /*16010*/  BRA `(.L_x_2189) ;  /* 0xffffff6400a47947 */ /* 0x000fea000383ffff */
.L_x_2195:
[----:B-1----:R-:W-:-:S04]  /*16020*/  IMAD.U32 R5, RZ, RZ, UR5 ;  /* 0x00000005ff057e24 */ /* 0x002fc8000f8e00ff */
[----:B------:R1:W2:Y:S03]  /*16030*/  SYNCS.PHASECHK.TRANS64.TRYWAIT P0, [R5+URZ+0x38850], R8 ;  /* 0x03885008050075a7 */ /* 0x0002a6000800017f */
[----:B--2---:R-:W-:Y:S05]  /*16040*/  @!P0 NANOSLEEP.SYNCS 0x989680 ;  /* 0x009896800000895d */ /* 0x004fea0003900000 */
[----:B------:R-:W2:Y:S02]  /*16050*/  @!P0 SYNCS.PHASECHK.TRANS64 P0, [R5+URZ+0x38850], R8 ;  /* 0x03885008050085a7 */ /* 0x000ea4000800007f */
[----:B--2---:R-:W-:Y:S05]  /*16060*/  @!P0 BRA `(.L_x_2195) ;  /* 0xfffffffc00ec8947 */ /* 0x004fea000383ffff */
[----:B------:R-:W-:Y:S05]  /*16070*/  BRA `(.L_x_2194) ;  /* 0xffffff8000dc7947 */ /* 0x000fea000383ffff */
.L_x_2206:
[----:B------:R-:W-:Y:S01]  /*16080*/  IMAD.MOV.U32 R13, RZ, RZ, R0 ;  /* 0x000000ffff0d7224 */ /* 0x000fe200078e0000 */
[----:B------:R-:W-:Y:S01]  /*16090*/  MOV R15, 0xffffffff ;  /* 0xffffffff000f7802 */ /* 0x000fe20000000f00 */
[----:B------:R-:W-:Y:S02]  /*160a0*/  IMAD.MOV.U32 R12, RZ, RZ, RZ ;  /* 0x000000ffff0c7224 */ /* 0x000fe400078e00ff */
[----:B------:R-:W-:-:S07]  /*160b0*/  IMAD.MOV.U32 R11, RZ, RZ, 0x1f ;  /* 0x0000001fff0b7424 */ /* 0x000fce00078e00ff */
[----:B------:R-:W-:Y:S05]  /*160c0*/  WARPSYNC.COLLECTIVE R15, `(.L_x_2296) ;  /* 0x000000000f087348 */ /* 0x000fea0003c00000 */
[----:B------:R0:W1:Y:S02]  /*160d0*/  SHFL.IDX P6, R14, R13, R12, R11 ;  /* 0x0000000c0d0e7389 */ /* 0x00006400000c000b */
[----:B01----:R-:W-:Y:S01]  /*160e0*/  ENDCOLLECTIVE ;  /* 0x000000000000791b */ /* 0x003fe20003800000 */
.L_x_2296:
[----:B------:R-:W-:Y:S05]  /*160f0*/  BRA `(.L_x_2297) ;  /* 0xffffffbc00cc7947 */ /* 0x000fea000383ffff */
.L_x_2208:
[----:B------:R-:W-:Y:S01]  /*16100*/  BSSY B0, `(.L_x_2298) ;  /* 0x0000006000007945 */ /* 0x000fe20003800000 */
[----:B------:R-:W-:-:S07]  /*16110*/  IMAD.MOV.U32 R15, RZ, RZ, -0x1 ;  /* 0xffffffffff0f7424 */ /* 0x000fce00078e00ff */
[----:B0-----:R-:W-:Y:S05]  /*16120*/  WARPSYNC.COLLECTIVE R15, `(.L_x_2299) ;  /* 0x000000000f0c7348 */ /* 0x001fea0003c00000 */
[----:B------:R-:W-:Y:S02]  /*16130*/  ELECT P6, UR62, PT ;  /* 0x00000000003e782f */ /* 0x000fe400038c0000 */
[----:B------:R-:W-:Y:S01]  /*16140*/  MOV R14, UR62 ;  /* 0x0000003e000e7c02 */ /* 0x000fe20008000f00 */
[----:B0-----:R-:W-:Y:S10]  /*16150*/  ENDCOLLECTIVE ;  /* 0x000000000000791b */ /* 0x001ff40003800000 */
.L_x_2299:
[----:B------:R-:W-:Y:S05]  /*16160*/  BSYNC B0 ;  /* 0x0000000000007941 */ /* 0x000fea0003800000 */
.L_x_2298:
[----:B------:R-:W-:Y:S05]  /*16170*/  BRA `(.L_x_2300) ;  /* 0xffffffbc00cc7947 */ /* 0x000fea000383ffff */
.L_x_2210:
[----:B0-----:R-:W-:-:S04]  /*16180*/  IMAD.U32 R3, RZ, RZ, UR38 ;  /* 0x00000026ff037e24 */ /* 0x001fc8000f8e00ff */
[----:B------:R0:W1:Y:S03]  /*16190*/  SYNCS.PHASECHK.TRANS64.TRYWAIT P0, [R3+URZ+0x38840], R0 ;  /* 0x03884000030075a7 */ /* 0x000066000800017f */
[----:B-1----:R-:W-:Y:S05]  /*161a0*/  @!P0 NANOSLEEP.SYNCS 0x989680 ;  /* 0x009896800000895d */ /* 0x002fea0003900000 */
[----:B------:R-:W1:Y:S02]  /*161b0*/  @!P0 SYNCS.PHASECHK.TRANS64 P0, [R3+URZ+0x38840], R0 ;  /* 0x03884000030085a7 */ /* 0x000e64000800007f */
[----:B-1----:R-:W-:Y:S05]  /*161c0*/  @!P0 BRA `(.L_x_2210) ;  /* 0xfffffffc00ec8947 */ /* 0x002fea000383ffff */
[----:B------:R-:W-:Y:S05]  /*161d0*/  BRA `(.L_x_2301) ;  /* 0xffffffc000287947 */ /* 0x000fea000383ffff */
.L_x_2213:
[----:B------:R-:W-:Y:S01]  /*161e0*/  IMAD R8, R11, 0x80, R8 ;  /* 0x000000800b087824 */ /* 0x000fe200078e0208 */
[----:B------:R-:W-:Y:S01]  /*161f0*/  MOV R12, RZ ;  /* 0x000000ff000c7202 */ /* 0x000fe20000000f00 */
[----:B------:R-:W-:Y:S02]  /*16200*/  IMAD.MOV.U32 R13, RZ, RZ, R6 ;  /* 0x000000ffff0d7224 */ /* 0x000fe400078e0006 */
[----:B------:R-:W-:Y:S02]  /*16210*/  IMAD.MOV.U32 R11, RZ, RZ, 0x181f ;  /* 0x0000181fff0b7424 */ /* 0x000fe400078e00ff */
[----:B------:R-:W-:Y:S02]  /*16220*/  IMAD.MOV.U32 R15, RZ, RZ, -0x1 ;  /* 0xffffffffff0f7424 */ /* 0x000fe400078e00ff */
[----:B------:R-:W-:-:S07]  /*16230*/  VIADD R5, R8, 0x10 ;  /* 0x0000001008057836 */ /* 0x000fce0000000000 */
[----:B------:R-:W-:Y:S05]  /*16240*/  WARPSYNC.COLLECTIVE R15, `(.L_x_2302) ;  /* 0x000000000f087348 */ /* 0x000fea0003c00000 */
[----:B------:R0:W1:Y:S02]  /*16250*/  SHFL.IDX P6, R14, R13, R12, R11 ;  /* 0x0000000c0d0e7389 */ /* 0x00006400000c000b */
[----:B01----:R-:W-:Y:S01]  /*16260*/  ENDCOLLECTIVE ;  /* 0x000000000000791b */ /* 0x003fe20003800000 */
.L_x_2302:
[----:B------:R-:W-:Y:S02]  /*16270*/  IMAD.MOV.U32 R13, RZ, RZ, R7 ;  /* 0x000000ffff0d7224 */ /* 0x000fe400078e0007 */
[----:B------:R-:W-:-:S07]  /*16280*/  IMAD.MOV.U32 R2, RZ, RZ, R14 ;  /* 0x000000ffff027224 */ /* 0x000fce00078e000e */
[----:B------:R-:W-:Y:S05]  /*16290*/  WARPSYNC.COLLECTIVE R15, `(.L_x_2303) ;  /* 0x000000000f087348 */ /* 0x000fea0003c00000 */
[----:B------:R0:W1:Y:S02]  /*162a0*/  SHFL.IDX P6, R14, R13, R12, R11 ;  /* 0x0000000c0d0e7389 */ /* 0x00006400000c000b */
[----:B01----:R-:W-:Y:S01]  /*162b0*/  ENDCOLLECTIVE ;  /* 0x000000000000791b */ /* 0x003fe20003800000 */
.L_x_2303:
[----:B------:R-:W-:Y:S01]  /*162c0*/  ULDC UR4, c[0x0][0x288] ;  /* 0x0000a20000047ab9 */ /* 0x000fe20000000800 */
[----:B------:R-:W-:Y:S01]  /*162d0*/  ULDC.64 UR6, c[0x0][0x208] ;  /* 0x0000820000067ab9 */ /* 0x000fe20000000a00 */
[----:B------:R-:W-:-:S05]  /*162e0*/  IMAD R0, R20, UR4, RZ ;  /* 0x0000000414007c24 */ /* 0x000fca000f8e02ff */
[----:B------:R-:W-:Y:S01]  /*162f0*/  ISETP.GE.AND P3, PT, R8, R0, PT ;  /* 0x000000000800720c */ /* 0x000fe20003f66270 */
[----:B------:R-:W-:Y:S02]  /*16300*/  IMAD.MOV.U32 R13, RZ, RZ, R6 ;  /* 0x000000ffff0d7224 */ /* 0x000fe400078e0006 */
[----:B------:R-:W-:-:S10]  /*16310*/  IMAD.MOV.U32 R12, RZ, RZ, 0x1 ;  /* 0x00000001ff0c7424 */ /* 0x000fd400078e00ff */
[----:B------:R-:W-:Y:S02]  /*16320*/  @!P3 LEA R21, R9, UR38, 0x1 ;  /* 0x000000260915bc11 */ /* 0x000fe4000f8e08ff */
[----:B------:R-:W-:-:S04]  /*16330*/  MOV R3, R14 ;  /* 0x0000000e00037202 */ /* 0x000fc80000000f00 */
        /* <DEDUP_REMOVED lines=15> */
.L_x_2304:
[----:B------:R-:W-:Y:S01]  /*16430*/  VIADD R3, R8, 0x20 ;  /* 0x0000002008037836 */ /* 0x000fe20000000000 */
[----:B------:R-:W-:Y:S02]  /*16440*/  @!P3 LEA R20, R9, UR38, 0x1 ;  /* 0x000000260914bc11 */ /* 0x000fe4000f8e08ff */
[----:B------:R-:W-:Y:S01]  /*16450*/  MOV R13, R7 ;  /* 0x00000007000d7202 */ /* 0x000fe20000000f00 */
[----:B------:R-:W-:-:S07]  /*16460*/  IMAD.MOV.U32 R5, RZ, RZ, R14 ;  /* 0x000000ffff057224 */ /* 0x000fce00078e000e */
[----:B------:R-:W-:Y:S05]  /*16470*/  WARPSYNC.COLLECTIVE R15, `(.L_x_2305) ;  /* 0x000000000f087348 */ /* 0x000fea0003c00000 */
[----:B------:R0:W1:Y:S02]  /*16480*/  SHFL.IDX P6, R14, R13, R12, R11 ;  /* 0x0000000c0d0e7389 */ /* 0x00006400000c000b */
[----:B01----:R-:W-:Y:S01]  /*16490*/  ENDCOLLECTIVE ;  /* 0x000000000000791b */ /* 0x003fe20003800000 */
.L_x_2305:
        /* <DEDUP_REMOVED lines=16> */
.L_x_2306:
[----:B------:R-:W-:Y:S01]  /*165a0*/  VIADD R5, R8, 0x30 ;  /* 0x0000003008057836 */ /* 0x000fe20000000000 */
[----:B------:R-:W-:Y:S01]  /*165b0*/  @!P3 LEA R21, R9, UR38, 0x1 ;  /* 0x000000260915bc11 */ /* 0x000fe2000f8e08ff */
[----:B------:R-:W-:Y:S01]  /*165c0*/  IMAD.MOV.U32 R13, RZ, RZ, R7 ;  /* 0x000000ffff0d7224 */ /* 0x000fe200078e0007 */
[----:B------:R-:W-:-:S07]  /*165d0*/  MOV R3, R14 ;  /* 0x0000000e00037202 */ /* 0x000fce0000000f00 */
[----:B------:R-:W-:Y:S05]  /*165e0*/  WARPSYNC.COLLECTIVE R15, `(.L_x_2307) ;  /* 0x000000000f087348 */ /* 0x000fea0003c00000 */
[----:B------:R0:W1:Y:S02]  /*165f0*/  SHFL.IDX P6, R14, R13, R12, R11 ;  /* 0x0000000c0d0e7389 */ /* 0x00006400000c000b */
[----:B01----:R-:W-:Y:S01]  /*16600*/  ENDCOLLECTIVE ;  /* 0x000000000000791b */ /* 0x003fe20003800000 */
.L_x_2307:
        /* <DEDUP_REMOVED lines=16> */
.L_x_2308:
[----:B------:R-:W-:Y:S01]  /*16710*/  VIADD R3, R8, 0x40 ;  /* 0x0000004008037836 */ /* 0x000fe20000000000 */
[----:B------:R-:W-:Y:S01]  /*16720*/  @!P3 LEA R20, R9, UR38, 0x1 ;  /* 0x000000260914bc11 */ /* 0x000fe2000f8e08ff */
[----:B------:R-:W-:Y:S02]  /*16730*/  IMAD.MOV.U32 R13, RZ, RZ, R7 ;  /* 0x000000ffff0d7224 */ /* 0x000fe400078e0007 */
[----:B------:R-:W-:-:S07]  /*16740*/  IMAD.MOV.U32 R5, RZ, RZ, R14 ;  /* 0x000000ffff057224 */ /* 0x000fce00078e000e */
[----:B------:R-:W-:Y:S05]  /*16750*/  WARPSYNC.COLLECTIVE R15, `(.L_x_2309) ;  /* 0x000000000f087348 */ /* 0x000fea0003c00000 */
[----:B------:R0:W1:Y:S02]  /*16760*/  SHFL.IDX P6, R14, R13, R12, R11 ;  /* 0x0000000c0d0e7389 */ /* 0x00006400000c000b */
[----:B01----:R-:W-:Y:S01]  /*16770*/  ENDCOLLECTIVE ;  /* 0x000000000000791b */ /* 0x003fe20003800000 */
.L_x_2309:
        /* <DEDUP_REMOVED lines=16> */
.L_x_2310:
[----:B------:R-:W-:Y:S01]  /*16880*/  VIADD R5, R8, 0x50 ;  /* 0x0000005008057836 */ /* 0x000fe20000000000 */
[----:B------:R-:W-:Y:S01]  /*16890*/  @!P3 LEA R21, R9, UR38, 0x1 ;  /* 0x000000260915bc11 */ /* 0x000fe2000f8e08ff */
[----:B------:R-:W-:Y:S01]  /*168a0*/  IMAD.MOV.U32 R13, RZ, RZ, R7 ;  /* 0x000000ffff0d7224 */ /* 0x000fe200078e0007 */
[----:B------:R-:W-:-:S07]  /*168b0*/  MOV R3, R14 ;  /* 0x0000000e00037202 */ /* 0x000fce0000000f00 */
[----:B------:R-:W-:Y:S05]  /*168c0*/  WARPSYNC.COLLECTIVE R15, `(.L_x_2311) ;  /* 0x000000000f087348 */ /* 0x000fea0003c00000 */
[----:B------:R0:W1:Y:S02]  /*168d0*/  SHFL.IDX P6, R14, R13, R12, R11 ;  /* 0x0000000c0d0e7389 */ /* 0x00006400000c000b */
[----:B01----:R-:W-:Y:S01]  /*168e0*/  ENDCOLLECTIVE ;  /* 0x000000000000791b */ /* 0x003fe20003800000 */
.L_x_2311:
        /* <DEDUP_REMOVED lines=16> */
.L_x_2312:
[----:B------:R-:W-:Y:S01]  /*169f0*/  VIADD R3, R8, 0x60 ;  /* 0x0000006008037836 */ /* 0x000fe20000000000 */
[----:B------:R-:W-:Y:S01]  /*16a00*/  @!P3 LEA R20, R9, UR38, 0x1 ;  /* 0x000000260914bc11 */ /* 0x000fe2000f8e08ff */
[----:B------:R-:W-:Y:S02]  /*16a10*/  IMAD.MOV.U32 R13, RZ, RZ, R7 ;  /* 0x000000ffff0d7224 */ /* 0x000fe400078e0007 */
[----:B------:R-:W-:-:S07]  /*16a20*/  IMAD.MOV.U32 R5, RZ, RZ, R14 ;  /* 0x000000ffff057224 */ /* 0x000fce00078e000e */
[----:B------:R-:W-:Y:S05]  /*16a30*/  WARPSYNC.COLLECTIVE R15, `(.L_x_2313) ;  /* 0x000000000f087348 */ /* 0x000fea0003c00000 */
[----:B------:R0:W1:Y:S02]  /*16a40*/  SHFL.IDX P6, R14, R13, R12, R11 ;  /* 0x0000000c0d0e7389 */ /* 0x00006400000c000b */
[----:B01----:R-:W-:Y:S01]  /*16a50*/  ENDCOLLECTIVE ;  /* 0x000000000000791b */ /* 0x003fe20003800000 */
.L_x_2313:
        /* <DEDUP_REMOVED lines=16> */
.L_x_2314:
[----:B------:R-:W-:Y:S01]  /*16b60*/  @!P3 LEA R21, R9, UR38, 0x1 ;  /* 0x000000260915bc11 */ /* 0x000fe2000f8e08ff */
[----:B------:R-:W-:Y:S01]  /*16b70*/  IMAD.MOV.U32 R13, RZ, RZ, R7 ;  /* 0x000000ffff0d7224 */ /* 0x000fe200078e0007 */
[----:B------:R-:W-:-:S07]  /*16b80*/  MOV R3, R14 ;  /* 0x0000000e00037202 */ /* 0x000fce0000000f00 */
[----:B------:R-:W-:Y:S05]  /*16b90*/  WARPSYNC.COLLECTIVE R15, `(.L_x_2315) ;  /* 0x000000000f087348 */ /* 0x000fea0003c00000 */
[----:B------:R0:W1:Y:S02]  /*16ba0*/  SHFL.IDX P6, R14, R13, R12, R11 ;  /* 0x0000000c0d0e7389 */ /* 0x00006400000c000b */
[----:B01----:R-:W-:Y:S01]  /*16bb0*/  ENDCOLLECTIVE ;  /* 0x000000000000791b */ /* 0x003fe20003800000 */
.L_x_2315:
        /* <DEDUP_REMOVED lines=15> */
.L_x_2316:
[----:B------:R-:W-:Y:S02]  /*16cb0*/  IMAD.MOV.U32 R13, RZ, RZ, R7 ;  /* 0x000000ffff0d7224 */ /* 0x000fe400078e0007 */
[----:B------:R-:W-:-:S07]  /*16cc0*/  IMAD.MOV.U32 R4, RZ, RZ, R14 ;  /* 0x000000ffff047224 */ /* 0x000fce00078e000e */
[----:B------:R-:W-:Y:S05]  /*16cd0*/  WARPSYNC.COLLECTIVE R15, `(.L_x_2317) ;  /* 0x000000000f087348 */ /* 0x000fea0003c00000 */
[----:B------:R0:W1:Y:S02]  /*16ce0*/  SHFL.IDX P6, R14, R13, R12, R11 ;  /* 0x0000000c0d0e7389 */ /* 0x00006400000c000b */
[----:B01----:R-:W-:Y:S01]  /*16cf0*/  ENDCOLLECTIVE ;  /* 0x000000000000791b */ /* 0x003fe20003800000 */
.L_x_2317:
[----:B------:R-:W-:Y:S05]  /*16d00*/  BRA `(.L_x_2318) ;  /* 0xffffffc000907947 */ /* 0x000fea000383ffff */
.L_x_2216:
[----:B-1----:R-:W-:-:S04]  /*16d10*/  IMAD.U32 R3, RZ, RZ, UR38 ;  /* 0x00000026ff037e24 */ /* 0x002fc8000f8e00ff */
[----:B------:R1:W2:Y:S03]  /*16d20*/  SYNCS.PHASECHK.TRANS64.TRYWAIT P0, [R3+URZ+0x38820], R2 ;  /* 0x03882002030075a7 */ /* 0x0002a6000800017f */
[----:B--2---:R-:W-:Y:S05]  /*16d30*/  @!P0 NANOSLEEP.SYNCS 0x989680 ;  /* 0x009896800000895d */ /* 0x004fea0003900000 */
[----:B------:R-:W2:Y:S02]  /*16d40*/  @!P0 SYNCS.PHASECHK.TRANS64 P0, [R3+URZ+0x38820], R2 ;  /* 0x03882002030085a7 */ /* 0x000ea4000800007f */
[----:B--2---:R-:W-:Y:S05]  /*16d50*/  @!P0 BRA `(.L_x_2216) ;  /* 0xfffffffc00ec8947 */ /* 0x004fea000383ffff */
[----:B------:R-:W-:Y:S05]  /*16d60*/  BRA `(.L_x_2319) ;  /* 0xffffffc000f07947 */ /* 0x000fea000383ffff */
.L_x_2223:
[----:B-1----:R-:W-:-:S04]  /*16d70*/  MOV R3, UR38 ;  /* 0x0000002600037c02 */ /* 0x002fc80008000f00 */
[----:B------:R1:W2:Y:S03]  /*16d80*/  SYNCS.PHASECHK.TRANS64.TRYWAIT P0, [R3+URZ+0x38848], R2 ;  /* 0x03884802030075a7 */ /* 0x0002a6000800017f */
[----:B--2---:R-:W-:Y:S05]  /*16d90*/  @!P0 NANOSLEEP.SYNCS 0x989680 ;  /* 0x009896800000895d */ /* 0x004fea0003900000 */
[----:B------:R-:W2:Y:S02]  /*16da0*/  @!P0 SYNCS.PHASECHK.TRANS64 P0, [R3+URZ+0x38848], R2 ;  /* 0x03884802030085a7 */ /* 0x000ea4000800007f */
[----:B--2---:R-:W-:Y:S05]  /*16db0*/  @!P0 BRA `(.L_x_2223) ;  /* 0xfffffffc00ec8947 */ /* 0x004fea000383ffff */
[----:B------:R-:W-:Y:S05]  /*16dc0*/  BRA `(.L_x_2320) ;  /* 0xffffffc400cc7947 */ /* 0x000fea000383ffff */
.L_x_2231:
[----:B0-----:R-:W-:-:S04]  /*16dd0*/  IMAD.U32 R3, RZ, RZ, UR38 ;  /* 0x00000026ff037e24 */ /* 0x001fc8000f8e00ff */
[----:B------:R0:W1:Y:S03]  /*16de0*/  SYNCS.PHASECHK.TRANS64.TRYWAIT P0, [R3+URZ+0x38860], R2 ;  /* 0x03886002030075a7 */ /* 0x000066000800017f */
[----:B-1----:R-:W-:Y:S05]  /*16df0*/  @!P0 NANOSLEEP.SYNCS 0x989680 ;  /* 0x009896800000895d */ /* 0x002fea0003900000 */
[----:B------:R-:W1:Y:S02]  /*16e00*/  @!P0 SYNCS.PHASECHK.TRANS64 P0, [R3+URZ+0x38860], R2 ;  /* 0x03886002030085a7 */ /* 0x000e64000800007f */
[----:B-1----:R-:W-:Y:S05]  /*16e10*/  @!P0 BRA `(.L_x_2231) ;  /* 0xfffffffc00ec8947 */ /* 0x002fea000383ffff */
[----:B------:R-:W-:Y:S05]  /*16e20*/  BRA `(.L_x_2321) ;  /* 0xffffffc800e07947 */ /* 0x000fea000383ffff */
.L_x_2242:
[----:B-1----:R-:W-:-:S04]  /*16e30*/  IMAD.U32 R3, RZ, RZ, UR38 ;  /* 0x00000026ff037e24 */ /* 0x002fc8000f8e00ff */
[----:B------:R1:W2:Y:S03]  /*16e40*/  SYNCS.PHASECHK.TRANS64.TRYWAIT P0, [R3+URZ+0x38840], R2 ;  /* 0x03884002030075a7 */ /* 0x0002a6000800017f */
[----:B--2---:R-:W-:Y:S05]  /*16e50*/  @!P0 NANOSLEEP.SYNCS 0x989680 ;  /* 0x009896800000895d */ /* 0x004fea0003900000 */
[----:B------:R-:W2:Y:S02]  /*16e60*/  @!P0 SYNCS.PHASECHK.TRANS64 P0, [R3+URZ+0x38840], R2 ;  /* 0x03884002030085a7 */ /* 0x000ea4000800007f */
[----:B--2---:R-:W-:Y:S05]  /*16e70*/  @!P0 BRA `(.L_x_2242) ;  /* 0xfffffffc00ec8947 */ /* 0x004fea000383ffff */
[----:B------:R-:W-:Y:S05]  /*16e80*/  BRA `(.L_x_2322) ;  /* 0xffffffd000707947 */ /* 0x000fea000383ffff */
.L_x_2250:
[----:B0-----:R-:W-:-:S04]  /*16e90*/  IMAD.U32 R3, RZ, RZ, UR38 ;  /* 0x00000026ff037e24 */ /* 0x001fc8000f8e00ff */
[----:B------:R0:W1:Y:S03]  /*16ea0*/  SYNCS.PHASECHK.TRANS64.TRYWAIT P0, [R3+URZ+0x38868], R2 ;  /* 0x03886802030075a7 */ /* 0x000066000800017f */
[----:B-1----:R-:W-:Y:S05]  /*16eb0*/  @!P0 NANOSLEEP.SYNCS 0x989680 ;  /* 0x009896800000895d */ /* 0x002fea0003900000 */
[----:B------:R-:W1:Y:S02]  /*16ec0*/  @!P0 SYNCS.PHASECHK.TRANS64 P0, [R3+URZ+0x38868], R2 ;  /* 0x03886802030085a7 */ /* 0x000e64000800007f */
[----:B-1----:R-:W-:Y:S05]  /*16ed0*/  @!P0 BRA `(.L_x_2250) ;  /* 0xfffffffc00ec8947 */ /* 0x002fea000383ffff */
[----:B------:R-:W-:Y:S05]  /*16ee0*/  BRA `(.L_x_2323) ;  /* 0xffffffd400807947 */ /* 0x000fea000383ffff */
.L_x_2261:
[----:B-1----:R-:W-:-:S04]  /*16ef0*/  MOV R3, UR38 ;  /* 0x0000002600037c02 */ /* 0x002fc80008000f00 */
[----:B------:R1:W2:Y:S03]  /*16f00*/  SYNCS.PHASECHK.TRANS64.TRYWAIT P0, [R3+URZ+0x38848], R2 ;  /* 0x03884802030075a7 */ /* 0x0002a6000800017f */
[----:B--2---:R-:W-:Y:S05]  /*16f10*/  @!P0 NANOSLEEP.SYNCS 0x989680 ;  /* 0x009896800000895d */ /* 0x004fea0003900000 */
[----:B------:R-:W2:Y:S02]  /*16f20*/  @!P0 SYNCS.PHASECHK.TRANS64 P0, [R3+URZ+0x38848], R2 ;  /* 0x03884802030085a7 */ /* 0x000ea4000800007f */
[----:B--2---:R-:W-:Y:S05]  /*16f30*/  @!P0 BRA `(.L_x_2261) ;  /* 0xfffffffc00ec8947 */ /* 0x004fea000383ffff */
[----:B------:R-:W-:Y:S05]  /*16f40*/  BRA `(.L_x_2324) ;  /* 0xffffffdc00287947 */ /* 0x000fea000383ffff */
.L_x_2269:
[----:B0-----:R-:W-:-:S04]  /*16f50*/  IMAD.U32 R3, RZ, RZ, UR38 ;  /* 0x00000026ff037e24 */ /* 0x001fc8000f8e00ff */
[----:B------:R0:W1:Y:S03]  /*16f60*/  SYNCS.PHASECHK.TRANS64.TRYWAIT P0, [R3+URZ+0x38860], R2 ;  /* 0x03886002030075a7 */ /* 0x000066000800017f */
[----:B-1----:R-:W-:Y:S05]  /*16f70*/  @!P0 NANOSLEEP.SYNCS 0x989680 ;  /* 0x009896800000895d */ /* 0x002fea0003900000 */
[----:B------:R-:W1:Y:S02]  /*16f80*/  @!P0 SYNCS.PHASECHK.TRANS64 P0, [R3+URZ+0x38860], R2 ;  /* 0x03886002030085a7 */ /* 0x000e64000800007f */
[----:B-1----:R-:W-:Y:S05]  /*16f90*/  @!P0 BRA `(.L_x_2269) ;  /* 0xfffffffc00ec8947 */ /* 0x002fea000383ffff */
[----:B------:R-:W-:Y:S05]  /*16fa0*/  BRA `(.L_x_2325) ;  /* 0xffffffe000347947 */ /* 0x000fea000383ffff */
.L_x_2279:
[----:B0-----:R0:W1:Y:S02]  /*16fb0*/  SYNCS.PHASECHK.TRANS64.TRYWAIT P0, [R3+URZ+0x38860], R0 ;  /* 0x03886000030075a7 */ /* 0x001064000800017f */
[----:B-1----:R-:W-:Y:S05]  /*16fc0*/  @!P0 NANOSLEEP.SYNCS 0x989680 ;  /* 0x009896800000895d */ /* 0x002fea0003900000 */
[----:B------:R-:W1:Y:S02]  /*16fd0*/  @!P0 SYNCS.PHASECHK.TRANS64 P0, [R3+URZ+0x38860], R0 ;  /* 0x03886000030085a7 */ /* 0x000e64000800007f */
[----:B-1----:R-:W-:Y:S05]  /*16fe0*/  @!P0 BRA `(.L_x_2279) ;  /* 0xfffffffc00f08947 */ /* 0x002fea000383ffff */
[----:B------:R-:W-:Y:S05]  /*16ff0*/  BRA `(.L_x_2326) ;  /* 0xffffffe4006c7947 */ /* 0x000fea000383ffff */
.L_x_2286:
[----:B0-----:R0:W1:Y:S02]  /*17000*/  SYNCS.PHASECHK.TRANS64.TRYWAIT P0, [R2+URZ+0x38820], R3 ;  /* 0x03882003020075a7 */ /* 0x001064000800017f */
[----:B-1----:R-:W-:Y:S05]  /*17010*/  @!P0 NANOSLEEP.SYNCS 0x989680 ;  /* 0x009896800000895d */ /* 0x002fea0003900000 */
[----:B------:R-:W1:Y:S02]  /*17020*/  @!P0 SYNCS.PHASECHK.TRANS64 P0, [R2+URZ+0x38820], R3 ;  /* 0x03882003020085a7 */ /* 0x000e64000800007f */
[----:B-1----:R-:W-:Y:S05]  /*17030*/  @!P0 BRA `(.L_x_2286) ;  /* 0xfffffffc00f08947 */ /* 0x002fea000383ffff */
[----:B------:R-:W-:Y:S05]  /*17040*/  BRA `(.L_x_2327) ;  /* 0xffffffe800a47947 */ /* 0x000fea000383ffff */
.L_x_2287:
[----:B------:R-:W1:Y:S01]  /*17050*/  S2R R4, SR_TID.X ;  /* 0x0000000000047919 */ /* 0x000e620000002100 */
[----:B------:R-:W-:Y:S01]  /*17060*/  BSSY B0, `(.L_x_2328) ;  /* 0x000000a000007945 */ /* 0x000fe20003800000 */
[----:B------:R-:W-:Y:S01]  /*17070*/  IMAD.MOV.U32 R12, RZ, RZ, RZ ;  /* 0x000000ffff0c7224 */ /* 0x000fe200078e00ff */
[----:B------:R-:W-:Y:S01]  /*17080*/  MOV R11, 0x1f ;  /* 0x0000001f000b7802 */ /* 0x000fe20000000f00 */
[----:B------:R-:W-:Y:S01]  /*17090*/  IMAD.MOV.U32 R15, RZ, RZ, -0x1 ;  /* 0xffffffffff0f7424 */ /* 0x000fe200078e00ff */
[----:B-1----:R-:W-:-:S04]  /*170a0*/  SHF.R.U32.HI R4, RZ, 0x5, R4 ;  /* 0x00000005ff047819 */ /* 0x002fc80000011604 */
[----:B------:R-:W-:-:S05]  /*170b0*/  LOP3.LUT R4, R4, 0x3, RZ, 0xc0, !PT ;  /* 0x0000000304047812 */ /* 0x000fca00078ec0ff */
[----:B------:R-:W-:-:S07]  /*170c0*/  IMAD.MOV.U32 R13, RZ, RZ, R4 ;  /* 0x000000ffff0d7224 */ /* 0x000fce00078e0004 */
[----:B0-----:R-:W-:Y:S05]  /*170d0*/  WARPSYNC.COLLECTIVE R15, `(.L_x_2329) ;  /* 0x000000000f087348 */ /* 0x001fea0003c00000 */
[----:B------:R1:W2:Y:S02]  /*170e0*/  SHFL.IDX P6, R14, R13, R12, R11 ;  /* 0x0000000c0d0e7389 */ /* 0x0002a400000c000b */
[----:B012---:R-:W-:Y:S01]  /*170f0*/  ENDCOLLECTIVE ;  /* 0x000000000000791b */ /* 0x007fe20003800000 */
.L_x_2329:
[----:B------:R-:W-:Y:S05]  /*17100*/  BSYNC B0 ;  /* 0x0000000000007941 */ /* 0x000fea0003800000 */
.L_x_2328:
[----:B------:R-:W-:Y:S05]  /*17110*/  BRA `(.L_x_2330) ;  /* 0xffffffe800887947 */ /* 0x000fea000383ffff */
.L_x_2288:
[----:B------:R-:W-:Y:S01]  /*17120*/  BSSY B0, `(.L_x_2331) ;  /* 0x0000006000007945 */ /* 0x000fe20003800000 */
[----:B------:R-:W-:-:S07]  /*17130*/  IMAD.MOV.U32 R15, RZ, RZ, -0x1 ;  /* 0xffffffffff0f7424 */ /* 0x000fce00078e00ff */
[----:B0-----:R-:W-:Y:S05]  /*17140*/  WARPSYNC.COLLECTIVE R15, `(.L_x_2332) ;  /* 0x000000000f0c7348 */ /* 0x001fea0003c00000 */
[----:B------:R-:W-:Y:S02]  /*17150*/  ELECT P6, UR62, PT ;  /* 0x00000000003e782f */ /* 0x000fe400038c0000 */
[----:B------:R-:W-:Y:S01]  /*17160*/  MOV R14, UR62 ;  /* 0x0000003e000e7c02 */ /* 0x000fe20008000f00 */
[----:B0-----:R-:W-:Y:S10]  /*17170*/  ENDCOLLECTIVE ;  /* 0x000000000000791b */ /* 0x001ff40003800000 */
.L_x_2332:
[----:B------:R-:W-:Y:S05]  /*17180*/  BSYNC B0 ;  /* 0x0000000000007941 */ /* 0x000fea0003800000 */
.L_x_2331:
[----:B------:R-:W-:Y:S05]  /*17190*/  BRA `(.L_x_2333) ;  /* 0xffffffe8007c7947 */ /* 0x000fea000383ffff */
.L_x_2290:
[----:B0-----:R0:W1:Y:S02]  /*171a0*/  SYNCS.PHASECHK.TRANS64.TRYWAIT P0, [R6+URZ], R5 ;  /* 0x00000005060075a7 */ /* 0x001064000800017f */
[----:B-1----:R-:W-:Y:S05]  /*171b0*/  @!P0 NANOSLEEP.SYNCS 0x989680 ;  /* 0x009896800000895d */ /* 0x002fea0003900000 */
[----:B------:R-:W1:Y:S02]  /*171c0*/  @!P0 SYNCS.PHASECHK.TRANS64 P0, [R6+URZ], R5 ;  /* 0x00000005060085a7 */ /* 0x000e64000800007f */
[----:B-1----:R-:W-:Y:S05]  /*171d0*/  @!P0 BRA `(.L_x_2290) ;  /* 0xfffffffc00f08947 */ /* 0x002fea000383ffff */
[----:B------:R-:W-:Y:S05]  /*171e0*/  BRA `(.L_x_2334) ;  /* 0xffffffe800b07947 */ /* 0x000fea000383ffff */
.L_x_2291:
[----:B-1----:R1:W2:Y:S02]  /*171f0*/  SYNCS.PHASECHK.TRANS64.TRYWAIT P0, [R3+URZ], R4 ;  /* 0x00000004030075a7 */ /* 0x0022a4000800017f */
[----:B--2---:R-:W-:Y:S05]  /*17200*/  @!P0 NANOSLEEP.SYNCS 0x989680 ;  /* 0x009896800000895d */ /* 0x004fea0003900000 */
[----:B------:R-:W2:Y:S02]  /*17210*/  @!P0 SYNCS.PHASECHK.TRANS64 P0, [R3+URZ], R4 ;  /* 0x00000004030085a7 */ /* 0x000ea4000800007f */
[----:B--2---:R-:W-:Y:S05]  /*17220*/  @!P0 BRA `(.L_x_2291) ;  /* 0xfffffffc00f08947 */ /* 0x004fea000383ffff */
[----:B------:R-:W-:Y:S05]  /*17230*/  BRA `(.L_x_2335) ;  /* 0xffffffe800a47947 */ /* 0x000fea000383ffff */
.L_x_2293:
[----:B-1----:R1:W2:Y:S02]  /*17240*/  SYNCS.PHASECHK.TRANS64.TRYWAIT P0, [R0+URZ], R5 ;  /* 0x00000005000075a7 */ /* 0x0022a4000800017f */
[----:B--2---:R-:W-:Y:S05]  /*17250*/  @!P0 NANOSLEEP.SYNCS 0x989680 ;  /* 0x009896800000895d */ /* 0x004fea0003900000 */
[----:B------:R-:W2:Y:S02]  /*17260*/  @!P0 SYNCS.PHASECHK.TRANS64 P0, [R0+URZ], R5 ;  /* 0x00000005000085a7 */ /* 0x000ea4000800007f */
[----:B--2---:R-:W-:Y:S05]  /*17270*/  @!P0 BRA `(.L_x_2293) ;  /* 0xfffffffc00f08947 */ /* 0x004fea000383ffff */
[----:B------:R-:W-:Y:S05]  /*17280*/  BRA `(.L_x_2336) ;  /* 0xffffffe800a87947 */ /* 0x000fea000383ffff */
.L_x_2337:
        /* <DEDUP_REMOVED lines=15> */
.L_x_3206:


//--------------------- .text._ZN7cutlass13device_kernelIN5flash11enable_sm90INS1_16FlashAttnFwdSm90INS1_25CollectiveMainloopFwdSm90ILi2EN4cute5tupleIJNS5_1CILi1EEES8_S8_EEENS6_IJNS7_ILi128EEENS7_ILi80EEENS7_ILi256EEEEEELi256ENS_6half_tEfNS_4arch4Sm90ELb1ELb0ELb1ELb1ELb0ELb0ELb0ELb1ELb1ELb1ELb1ELb0EEENS1_21CollectiveEpilogueFwdINS6_IJSA_SC_SB_EEES9_SE_SG_Li256ELb1ELb1ELb1ELb0EEENS1_36VarlenDynamicPersistentTileSchedulerILi128ELi80ELi256ELi128ELb1ELb1ELb1ELb1ELb1ELb1EEEEEEEEEvNT_6ParamsE --------------------------
	.section	.text._ZN7cutlass13device_kernelIN5flash11enable_sm90INS1_16FlashAttnFwdSm90INS1_25CollectiveMainloopFwdSm90ILi2EN4cute5tupleIJNS5_1CILi1EEES8_S8_EEENS6_IJNS7_ILi128EEENS7_ILi80EEENS7_ILi256EEEEEELi256ENS_6half_tEfNS_4arch4Sm90ELb1ELb0ELb1ELb1ELb0ELb0ELb0ELb1ELb1ELb1ELb1ELb0EEENS1_21CollectiveEpilogueFwdINS6_IJSA_SC_SB_EEES9_SE_SG_Li256ELb1ELb1ELb1ELb0EEENS1_36VarlenDynamicPersistentTileSchedulerILi128ELi80ELi256ELi128ELb1ELb1ELb1ELb1ELb1ELb1EEEEEEEEEvNT_6ParamsE,"ax",@progbits
	.align	128
.text._ZN7cutlass13device_kernelIN5flash11enable_sm90INS1_16FlashAttnFwdSm90INS1_25CollectiveMainloopFwdSm90ILi2EN4cute5tupleIJNS5_1CILi1EEES8_S8_EEENS6_IJNS7_ILi128EEENS7_ILi80EEENS7_ILi256EEEEEELi256ENS_6half_tEfNS_4arch4Sm90ELb1ELb0ELb1ELb1ELb0ELb0ELb0ELb1ELb1ELb1ELb1ELb0EEENS1_21CollectiveEpilogueFwdINS6_IJSA_SC_SB_EEES9_SE_SG_Li256ELb1ELb1ELb1ELb0EEENS1_36VarlenDynamicPersistentTileSchedulerILi128ELi80ELi256ELi128ELb1ELb1ELb1ELb1ELb1ELb1EEEEEEEEEvNT_6ParamsE:
        .type           _ZN7cutlass13device_kernelIN5flash11enable_sm90INS1_16FlashAttnFwdSm90INS1_25CollectiveMainloopFwdSm90ILi2EN4cute5tupleIJNS5_1CILi1EEES8_S8_EEENS6_IJNS7_ILi128EEENS7_ILi80EEENS7_ILi256EEEEEELi256ENS_6half_tEfNS_4arch4Sm90ELb1ELb0ELb1ELb1ELb0ELb0ELb0ELb1ELb1ELb1ELb1ELb0EEENS1_21CollectiveEpilogueFwdINS6_IJSA_SC_SB_EEES9_SE_SG_Li256ELb1ELb1ELb1ELb0EEENS1_36VarlenDynamicPersistentTileSchedulerILi128ELi80ELi256ELi128ELb1ELb1ELb1ELb1ELb1ELb1EEEEEEEEEvNT_6ParamsE,@function
        .size           _ZN7cutlass13device_kernelIN5flash11enable_sm90INS1_16FlashAttnFwdSm90INS1_25CollectiveMainloopFwdSm90ILi2EN4cute5tupleIJNS5_1CILi1EEES8_S8_EEENS6_IJNS7_ILi128EEENS7_ILi80EEENS7_ILi256EEEEEELi256ENS_6half_tEfNS_4arch4Sm90ELb1ELb0ELb1ELb1ELb0ELb0ELb0ELb1ELb1ELb1ELb1ELb0EEENS1_21CollectiveEpilogueFwdINS6_IJSA_SC_SB_EEES9_SE_SG_Li256ELb1ELb1ELb1ELb0EEENS1_36VarlenDynamicPersistentTileSchedulerILi128ELi80ELi256ELi128ELb1ELb1ELb1ELb1ELb1ELb1EEEEEEEEEvNT_6ParamsE,(.L_x_3207 - _ZN7cutlass13device_kernelIN5flash11enable_sm90INS1_16FlashAttnFwdSm90INS1_25CollectiveMainloopFwdSm90ILi2EN4cute5tupleIJNS5_1CILi1EEES8_S8_EEENS6_IJNS7_ILi128EEENS7_ILi80EEENS7_ILi256EEEEEELi256ENS_6half_tEfNS_4arch4Sm90ELb1ELb0ELb1ELb1ELb0ELb0ELb0ELb1ELb1ELb1ELb1ELb0EEENS1_21CollectiveEpilogueFwdINS6_IJSA_SC_SB_EEES9_SE_SG_Li256ELb1ELb1ELb1ELb0EEENS1_36VarlenDynamicPersistentTileSchedulerILi128ELi80ELi256ELi128ELb1ELb1ELb1ELb1ELb1ELb1EEEEEEEEEvNT_6ParamsE)
        .other          _ZN7cutlass13device_kernelIN5flash11enable_sm90INS1_16FlashAttnFwdSm90INS1_25CollectiveMainloopFwdSm90ILi2EN4cute5tupleIJNS5_1CILi1EEES8_S8_EEENS6_IJNS7_ILi128EEENS7_ILi80EEENS7_ILi256EEEEEELi256ENS_6half_tEfNS_4arch4Sm90ELb1ELb0ELb1ELb1ELb0ELb0ELb0ELb1ELb1ELb1ELb1ELb0EEENS1_21CollectiveEpilogueFwdINS6_IJSA_SC_SB_EEES9_SE_SG_Li256ELb1ELb1ELb1ELb0EEENS1_36VarlenDynamicPersistentTileSchedulerILi128ELi80ELi256ELi128ELb1ELb1ELb1ELb1ELb1ELb1EEEEEEEEEvNT_6ParamsE,@"STO_CUDA_ENTRY STV_DEFAULT"
_ZN7cutlass13device_kernelIN5flash11enable_sm90INS1_16FlashAttnFwdSm90INS1_25CollectiveMainloopFwdSm90ILi2EN4cute5tupleIJNS5_1CILi1EEES8_S8_EEENS6_IJNS7_ILi128EEENS7_ILi80EEENS7_ILi256EEEEEELi256ENS_6half_tEfNS_4arch4Sm90ELb1ELb0ELb1ELb1ELb0ELb0ELb0ELb1ELb1ELb1ELb1ELb0EEENS1_21CollectiveEpilogueFwdINS6_IJSA_SC_SB_EEES9_SE_SG_Li256ELb1ELb1ELb1ELb0EEENS1_36VarlenDynamicPersistentTileSchedulerILi128ELi80ELi256ELi128ELb1ELb1ELb1ELb1ELb1ELb1EEEEEEEEEvNT_6ParamsE:
        /* <DEDUP_REMOVED lines=18> */
.L_x_2339:
[----:B------:R-:W-:Y:S05]  /*0120*/  BSYNC B0 ;  /* 0x0000000000007941 */ /* 0x000fea0003800000 */
.L_x_2338:
        /* <DEDUP_REMOVED lines=41> */
.L_x_2340:
        /* <DEDUP_REMOVED lines=22> */
.L_x_2341:
        /* <DEDUP_REMOVED lines=18> */
.L_x_2342:
        /* <DEDUP_REMOVED lines=22> */
.L_x_2343:
        /* <DEDUP_REMOVED lines=22> */
.L_x_2344:
        /* <DEDUP_REMOVED lines=8> */
.L_x_2346:
        /* <DEDUP_REMOVED lines=18> */
[----:B------:R-:W-:Y:S02]  /*0aa0*/  R2UR UR6, R10 ;  /* 0x000000000a0672ca */ /* 0x000fe400000e0000 */
        /* <DEDUP_REMOVED lines=11> */
[----:B------:R-:W-:-:S03]  /*0b60*/  SHF.R.S32.HI R2, RZ, 0x4, R3 ;  /* 0x00000004ff027819 */ /* 0x000fc60000011403 */
[C---:B------:R-:W-:Y:S01]  /*0b70*/  IMAD.IADD R12, R6.reuse, 0x1, -R5 ;  /* 0x00000001060c7824 */ /* 0x040fe200078e0a05 */
[C---:B------:R-:W-:Y:S01]  /*0b80*/  LOP3.LUT R5, R3.reuse, 0x3fffff0, RZ, 0xc0, !PT ;  /* 0x03fffff003057812 */ /* 0x040fe200078ec0ff */
[----:B------:R-:W-:Y:S01]  /*0b90*/  ULOP3.LUT UR8, UR4, 0x1, URZ, 0xfc, !UPT ;  /* 0x0000000104087892 */ /* 0x000fe2000f8efc3f */
[----:B------:R-:W-:Y:S02]  /*0ba0*/  LEA.HI R4, R3, R2, RZ, 0x1 ;  /* 0x0000000203047211 */ /* 0x000fe400078f08ff */
[----:B------:R-:W-:Y:S01]  /*0bb0*/  SHF.R.S32.HI R8, RZ, 0x1f, R12 ;  /* 0x0000001fff087819 */ /* 0x000fe2000001140c */
[----:B------:R-:W-:Y:S01]  /*0bc0*/  IMAD.IADD R5, R6, 0x1, -R5 ;  /* 0x0000000106057824 */ /* 0x000fe200078e0a05 */
[----:B------:R-:W-:Y:S01]  /*0bd0*/  SHF.R.S32.HI R3, RZ, 0x7, R0 ;  /* 0x00000007ff037819 */ /* 0x000fe20000011400 */
[----:B------:R0:W-:Y:S01]  /*0be0*/  STL [R1+0x34], R12 ;  /* 0x0000340c01007387 */ /* 0x0001e20000100800 */
[----:B------:R-:W-:Y:S01]  /*0bf0*/  LEA.HI R9, R8, R12, RZ, 0x2 ;  /* 0x0000000c08097211 */ /* 0x000fe200078f10ff */
[----:B------:R-:W-:Y:S01]  /*0c00*/  UMOV UR4, URZ ;  /* 0x0000003f00047c82 */ /* 0x000fe20008000000 */
[----:B------:R-:W-:Y:S01]  /*0c10*/  LOP3.LUT R6, R7, 0xfffffc00, RZ, 0xc0, !PT ;  /* 0xfffffc0007067812 */ /* 0x000fe200078ec0ff */
[----:B------:R-:W-:Y:S01]  /*0c20*/  IMAD.U32 R16, RZ, RZ, UR4 ;  /* 0x00000004ff107e24 */ /* 0x000fe2000f8e00ff */
[----:B------:R-:W-:-:S02]  /*0c30*/  SHF.R.S32.HI R10, RZ, 0x2, R9 ;  /* 0x00000002ff0a7819 */ /* 0x000fc40000011409 */
[----:B------:R-:W-:Y:S01]  /*0c40*/  SHF.R.S32.HI R11, RZ, 0x1f, R9 ;  /* 0x0000001fff0b7819 */ /* 0x000fe20000011409 */
[----:B------:R-:W-:Y:S01]  /*0c50*/  IMAD R6, R5, 0x40, R6 ;  /* 0x0000004005067824 */ /* 0x000fe200078e0206 */
[----:B------:R-:W-:Y:S02]  /*0c60*/  LEA.HI R0, R0, R3, RZ, 0x1 ;  /* 0x0000000300007211 */ /* 0x000fe400078f08ff */
[----:B------:R-:W-:Y:S02]  /*0c70*/  LEA.HI R11, R11, R10, RZ, 0x3 ;  /* 0x0000000a0b0b7211 */ /* 0x000fe400078f18ff */
[----:B------:R-:W-:Y:S02]  /*0c80*/  LOP3.LUT R7, R4, 0x1ffffffe, RZ, 0xc0, !PT ;  /* 0x1ffffffe04077812 */ /* 0x000fe400078ec0ff */
[----:B------:R-:W-:Y:S02]  /*0c90*/  LOP3.LUT R11, R11, 0xfffffff8, RZ, 0xc0, !PT ;  /* 0xfffffff80b0b7812 */ /* 0x000fe400078ec0ff */
[----:B------:R-:W-:Y:S01]  /*0ca0*/  LEA.HI R8, R8, R12, RZ, 0x5 ;  /* 0x0000000c08087211 */ /* 0x000fe200078f28ff */
[----:B------:R-:W-:Y:S01]  /*0cb0*/  IMAD.IADD R7, R2, 0x1, -R7 ;  /* 0x0000000102077824 */ /* 0x000fe200078e0a07 */
[----:B------:R-:W-:Y:S01]  /*0cc0*/  LOP3.LUT R0, R0, 0x3fffffe, RZ, 0xc0, !PT ;  /* 0x03fffffe00007812 */ /* 0x000fe200078ec0ff */
[----:B------:R-:W-:Y:S01]  /*0cd0*/  IMAD.IADD R11, R10, 0x1, -R11 ;  /* 0x000000010a0b7824 */ /* 0x000fe200078e0a0b */
[----:B------:R-:W-:-:S02]  /*0ce0*/  LOP3.LUT R9, R9, 0x7ffffffc, RZ, 0xc0, !PT ;  /* 0x7ffffffc09097812 */ /* 0x000fc400078ec0ff */
[----:B------:R-:W-:Y:S01]  /*0cf0*/  SHF.R.S32.HI R8, RZ, 0x5, R8 ;  /* 0x00000005ff087819 */ /* 0x000fe20000011408 */
[----:B------:R-:W-:Y:S01]  /*0d00*/  IMAD.IADD R0, R3, 0x1, -R0 ;  /* 0x0000000103007824 */ /* 0x000fe200078e0a00 */
[----:B------:R-:W-:Y:S01]  /*0d10*/  LEA.HI R2, R13, R13, RZ, 0x1 ;  /* 0x0000000d0d027211 */ /* 0x000fe200078f08ff */
[----:B------:R-:W-:Y:S02]  /*0d20*/  IMAD R3, R7, 0x8, R6 ;  /* 0x0000000807037824 */ /* 0x000fe400078e0206 */
[----:B------:R-:W-:Y:S01]  /*0d30*/  IMAD.IADD R9, R12, 0x1, -R9 ;  /* 0x000000010c097824 */ /* 0x000fe200078e0a09 */
[----:B------:R-:W-:Y:S01]  /*0d40*/  LOP3.LUT R2, R2, 0x1ffffffe, RZ, 0xc0, !PT ;  /* 0x1ffffffe02027812 */ /* 0x000fe200078ec0ff */
[----:B------:R-:W-:Y:S01]  /*0d50*/  IMAD R11, R8, 0x10, R11 ;  /* 0x00000010080b7824 */ /* 0x000fe200078e020b */
[----:B------:R1:W-:Y:S01]  /*0d60*/  STL [R1+0x64], R3 ;  /* 0x0000640301007387 */ /* 0x0003e20000100800 */
[----:B------:R-:W-:Y:S02]  /*0d70*/  IMAD.SHL.U32 R19, R9, 0x2, RZ ;  /* 0x0000000209137824 */ /* 0x000fe400078e00ff */
[----:B------:R-:W-:-:S02]  /*0d80*/  IMAD R0, R0, 0x40, R11 ;  /* 0x0000004000007824 */ /* 0x000fc400078e020b */
[C---:B0-----:R-:W-:Y:S02]  /*0d90*/  VIADD R12, R19.reuse, 0x10 ;  /* 0x00000010130c7836 */ /* 0x041fe40000000000 */
[C---:B------:R-:W-:Y:S01]  /*0da0*/  VIADD R11, R19.reuse, 0x18 ;  /* 0x00000018130b7836 */ /* 0x040fe20000000000 */
[----:B------:R-:W-:Y:S01]  /*0db0*/  STL [R1+0x60], R0 ;  /* 0x0000600001007387 */ /* 0x000fe20000100800 */
[C---:B------:R-:W-:Y:S02]  /*0dc0*/  VIADD R10, R19.reuse, 0x20 ;  /* 0x00000020130a7836 */ /* 0x040fe40000000000 */
[----:B-1----:R-:W-:Y:S02]  /*0dd0*/  IMAD.U32 R3, RZ, RZ, UR8 ;  /* 0x00000008ff037e24 */ /* 0x002fe4000f8e00ff */
[----:B------:R-:W-:Y:S02]  /*0de0*/  VIADD R9, R19, 0x28 ;  /* 0x0000002813097836 */ /* 0x000fe40000000000 */
[----:B------:R-:W-:Y:S01]  /*0df0*/  IMAD.IADD R2, R13, 0x1, -R2 ;  /* 0x000000010d027824 */ /* 0x000fe200078e0a02 */
[----:B------:R0:W-:Y:S01]  /*0e00*/  STL [R1+0x68], R3 ;  /* 0x0000680301007387 */ /* 0x0001e20000100800 */
        /* <DEDUP_REMOVED lines=10> */
[----:B0-----:R-:W-:Y:S01]  /*0eb0*/  IMAD.U32 R3, RZ, RZ, UR4 ;  /* 0x00000004ff037e24 */ /* 0x001fe2000f8e00ff */
[----:B------:R-:W-:Y:S01]  /*0ec0*/  SHF.R.S32.HI R8, RZ, 0x1f, R7 ;  /* 0x0000001fff087819 */ /* 0x000fe20000011407 */
[C---:B------:R-:W-:Y:S01]  /*0ed0*/  VIADD R234, R19.reuse, 0x60 ;  /* 0x0000006013ea7836 */ /* 0x040fe20000000000 */
[----:B------:R-:W-:Y:S01]  /*0ee0*/  SHF.R.S32.HI R7, RZ, 0x1f, R6 ;  /* 0x0000001fff077819 */ /* 0x000fe20000011406 */
[C---:B------:R-:W-:Y:S01]  /*0ef0*/  VIADD R233, R19.reuse, 0x68 ;  /* 0x0000006813e97836 */ /* 0x040fe20000000000 */
[----:B------:R0:W-:Y:S01]  /*0f00*/  STL [R1+0x30], R3 ;  /* 0x0000300301007387 */ /* 0x0001e20000100800 */
[C---:B------:R-:W-:Y:S01]  /*0f10*/  VIADD R232, R19.reuse, 0x70 ;  /* 0x0000007013e87836 */ /* 0x040fe20000000000 */
[----:B------:R-:W-:Y:S01]  /*0f20*/  SHF.R.S32.HI R6, RZ, 0x1f, R5 ;  /* 0x0000001fff067819 */ /* 0x000fe20000011405 */
[C---:B------:R-:W-:Y:S01]  /*0f30*/  VIADD R231, R19.reuse, 0x78 ;  /* 0x0000007813e77836 */ /* 0x040fe20000000000 */
[----:B------:R-:W-:Y:S01]  /*0f40*/  SHF.R.S32.HI R5, RZ, 0x1f, R4 ;  /* 0x0000001fff057819 */ /* 0x000fe20000011404 */
[C---:B------:R-:W-:Y:S01]  /*0f50*/  VIADD R230, R19.reuse, 0x80 ;  /* 0x0000008013e67836 */ /* 0x040fe20000000000 */
[----:B------:R-:W-:Y:S01]  /*0f60*/  SHF.R.S32.HI R5, RZ, 0x1f, R233 ;  /* 0x0000001fff057819 */ /* 0x000fe200000114e9 */
[----:B------:R-:W-:-:S02]  /*0f70*/  VIADD R229, R19, 0x88 ;  /* 0x0000008813e57836 */ /* 0x000fc40000000000 */
[C---:B------:R-:W-:Y:S01]  /*0f80*/  VIADD R228, R19.reuse, 0x90 ;  /* 0x0000009013e47836 */ /* 0x040fe20000000000 */
[----:B------:R-:W-:Y:S01]  /*0f90*/  SHF.R.S32.HI R5, RZ, 0x1f, R230 ;  /* 0x0000001fff057819 */ /* 0x000fe200000114e6 */
[C---:B0-----:R-:W-:Y:S02]  /*0fa0*/  VIADD R3, R19.reuse, 0x58 ;  /* 0x0000005813037836 */ /* 0x041fe40000000000 */
[C---:B------:R-:W-:Y:S02]  /*0fb0*/  VIADD R227, R19.reuse, 0x98 ;  /* 0x0000009813e37836 */ /* 0x040fe40000000000 */
        /* <DEDUP_REMOVED lines=20> */
[----:B------:R-:W-:Y:S01]  /*1100*/  IMAD R213, R2, 0x8, R0 ;  /* 0x0000000802d57824 */ /* 0x000fe200078e0200 */
[----:B------:R-:W-:-:S02]  /*1110*/  SHF.R.S32.HI R4, RZ, 0x1f, R223 ;  /* 0x0000001fff047819 */ /* 0x000fc400000114df */
[----:B------:R-:W-:Y:S02]  /*1120*/  SHF.R.S32.HI R3, RZ, 0x1f, R222 ;  /* 0x0000001fff037819 */ /* 0x000fe400000114de */
[----:B------:R-:W-:Y:S02]  /*1130*/  SHF.R.S32.HI R14, RZ, 0x1f, R14 ;  /* 0x0000001fff0e7819 */ /* 0x000fe4000001140e */
[----:B------:R-:W-:Y:S02]  /*1140*/  SHF.R.S32.HI R5, RZ, 0x1f, R221 ;  /* 0x0000001fff057819 */ /* 0x000fe400000114dd */
[----:B------:R-:W-:Y:S02]  /*1150*/  SHF.R.S32.HI R4, RZ, 0x1f, R220 ;  /* 0x0000001fff047819 */ /* 0x000fe400000114dc */
[----:B------:R-:W-:-:S07]  /*1160*/  SHF.R.S32.HI R3, RZ, 0x1f, R219 ;  /* 0x0000001fff037819 */ /* 0x000fce00000114db */
.L_x_2404:
[----:B------:R-:W-:Y:S01]  /*1170*/  ULDC.64 UR8, c[0x0][0xc88] ;  /* 0x0003220000087ab9 */ /* 0x000fe20000000a00 */
[----:B------:R-:W-:Y:S01]  /*1180*/  ULDC.64 UR12, c[0x0][0x208] ;  /* 0x00008200000c7ab9 */ /* 0x000fe20000000a00 */
[----:B------:R-:W-:Y:S01]  /*1190*/  UIMAD.WIDE UR8, UR7, 0x4, UR8 ;  /* 0x00000004070878a5 */ /* 0x000fe2000f8e0208 */
[----:B------:R-:W-:-:S05]  /*11a0*/  ULDC.64 UR10, c[0x0][0xa18] ;  /* 0x00028600000a7ab9 */ /* 0x000fca0000000a00 */
[----:B0123--:R-:W-:Y:S02]  /*11b0*/  IMAD.U32 R2, RZ, RZ, UR8 ;  /* 0x00000008ff027e24 */ /* 0x00ffe4000f8e00ff */
[----:B------:R-:W-:Y:S01]  /*11c0*/  IMAD.U32 R3, RZ, RZ, UR9 ;  /* 0x00000009ff037e24 */ /* 0x000fe2000f8e00ff */
        /* <DEDUP_REMOVED lines=10> */
[----:B------:R-:W-:Y:S01]  /*1270*/  IMAD.U32 R217, RZ, RZ, UR4 ;  /* 0x00000004ffd97e24 */ /* 0x000fe2000f8e00ff */
[----:B------:R-:W-:-:S04]  /*1280*/  @UP0 ULEA UR8, UP2, UR4, UR8, 0x2 ;  /* 0x0000000804080291 */ /* 0x000fc8000f84103f */
[----:B------:R-:W-:Y:S02]  /*1290*/  @UP0 ULEA.HI.X UR9, UR4, UR9, UR14, 0x2, UP2 ;  /* 0x0000000904090291 */ /* 0x000fe400090f140e */
[----:B------:R-:W-:Y:S01]  /*12a0*/  IMAD.U32 R6, RZ, RZ, UR14 ;  /* 0x0000000eff067e24 */ /* 0x000fe2000f8e00ff */
[----:B------:R-:W-:Y:S01]  /*12b0*/  @UP1 ULEA UR10, UP0, UR4, UR10, 0x2 ;  /* 0x0000000a040a1291 */ /* 0x000fe2000f80103f */
[----:B------:R-:W-:-:S03]  /*12c0*/  IMAD.U32 R2, RZ, RZ, UR8 ;  /* 0x00000008ff027e24 */ /* 0x000fc6000f8e00ff */
[----:B------:R-:W-:Y:S01]  /*12d0*/  @UP1 ULEA.HI.X UR11, UR4, UR11, UR14, 0x2, UP0 ;  /* 0x0000000b040b1291 */ /* 0x000fe200080f140e */
[----:B------:R-:W-:Y:S01]  /*12e0*/  IMAD.U32 R3, RZ, RZ, UR9 ;  /* 0x00000009ff037e24 */ /* 0x000fe2000f8e00ff */
[----:B------:R0:W-:Y:S01]  /*12f0*/  STL [R1+0x2c], R6 ;  /* 0x00002c0601007387 */ /* 0x0001e20000100800 */
[----:B------:R-:W-:Y:S01]  /*1300*/  IMAD.U32 R4, RZ, RZ, UR10 ;  /* 0x0000000aff047e24 */ /* 0x000fe2000f8e00ff */
[----:B------:R-:W-:Y:S01]  /*1310*/  ULDC.64 UR8, c[0x0][0x418] ;  /* 0x0001060000087ab9 */ /* 0x000fe20000000a00 */
[----:B------:R-:W-:Y:S01]  /*1320*/  ULOP3.LUT UR7, UR6, 0xff0000, URZ, 0xc0, !UPT ;  /* 0x00ff000006077892 */ /* 0x000fe2000f8ec03f */
[----:B------:R-:W-:Y:S01]  /*1330*/  IMAD.U32 R5, RZ, RZ, UR11 ;  /* 0x0000000bff057e24 */ /* 0x000fe2000f8e00ff */
[----:B------:R-:W2:Y:S01]  /*1340*/  @P0 LDG.E R2, desc[UR12][R2.64] ;  /* 0x0000000c02020981 */ /* 0x000ea2000c1e1900 */
[----:B------:R-:W-:-:S03]  /*1350*/  ULDC UR10, c[0x0][0x2f0] ;  /* 0x0000bc00000a7ab9 */ /* 0x000fc60000000800 */
[----:B------:R-:W3:Y:S01]  /*1360*/  @P2 LDG.E R4, desc[UR12][R4.64] ;  /* 0x0000000c04042981 */ /* 0x000ee2000c1e1900 */
[----:B------:R-:W-:Y:S01]  /*1370*/  ULDC UR11, c[0x0][0x288] ;  /* 0x0000a200000b7ab9 */ /* 0x000fe20000000800 */
        /* <DEDUP_REMOVED lines=11> */
[----:B------:R-:W-:Y:S01]  /*1430*/  ULEA.HI UR7, UR7, UR8, URZ, 0x10 ;  /* 0x0000000807077291 */ /* 0x000fe2000f8f803f */
[----:B------:R-:W-:Y:S01]  /*1440*/  IMAD.U32 R218, RZ, RZ, UR6 ;  /* 0x00000006ffda7e24 */ /* 0x000fe2000f8e00ff */
[----:B------:R-:W-:Y:S01]  /*1450*/  UIMAD UR10, UR9, UR10, URZ ;  /* 0x0000000a090a72a4 */ /* 0x000fe2000f8e023f */
[----:B--2---:R-:W-:Y:S02]  /*1460*/  @P0 R2UR UR4, R2 ;  /* 0x00000000020402ca */ /* 0x004fe400000e0000 */
[----:B---3--:R-:W-:-:S13]  /*1470*/  @P2 R2UR UR11, R4 ;  /* 0x00000000040b22ca */ /* 0x008fda00000e0000 */
[----:B------:R-:W-:Y:S01]  /*1480*/  IMAD.U32 R18, RZ, RZ, UR11 ;  /* 0x0000000bff127e24 */ /* 0x000fe2000f8e00ff */
[----:B0---45:R-:W-:Y:S06]  /*1490*/  @P2 BRA `(.L_x_2347) ;  /* 0x0000000000402947 */ /* 0x031fec0003800000 */
        /* <DEDUP_REMOVED lines=14> */
[----:B------:R-:W-:-:S06]  /*1580*/  UIADD3 UR6, -UR6, UR8, URZ ;  /* 0x0000000806067290 */ /* 0x000fcc000fffe13f */
[----:B------:R-:W-:-:S07]  /*1590*/  IMAD.U32 R18, RZ, RZ, UR6 ;  /* 0x00000006ff127e24 */ /* 0x000fce000f8e00ff */
.L_x_2347:
[----:B------:R-:W-:Y:S05]  /*15a0*/  @!P1 BRA `(.L_x_2348) ;  /* 0x0000000000289947 */ /* 0x000fea0003800000 */
[----:B------:R-:W-:Y:S01]  /*15b0*/  R2UR UR8, R217 ;  /* 0x00000000d90872ca */ /* 0x000fe200000e0000 */
[----:B------:R-:W-:Y:S01]  /*15c0*/  ULDC.64 UR10, c[0x0][0x208] ;  /* 0x00008200000a7ab9 */ /* 0x000fe20000000a00 */
[----:B------:R-:W-:-:S11]  /*15d0*/  R2UR UR9, R6 ;  /* 0x00000000060972ca */ /* 0x000fd600000e0000 */
[----:B------:R-:W-:-:S04]  /*15e0*/  ULEA UR6, UP0, UR8, UR12, 0x2 ;  /* 0x0000000c08067291 */ /* 0x000fc8000f80103f */
[----:B------:R-:W-:Y:S02]  /*15f0*/  ULEA.HI.X UR8, UR8, UR13, UR9, 0x2, UP0 ;  /* 0x0000000d08087291 */ /* 0x000fe400080f1409 */
[----:B------:R-:W-:-:S04]  /*1600*/  IMAD.U32 R2, RZ, RZ, UR6 ;  /* 0x00000006ff027e24 */ /* 0x000fc8000f8e00ff */
[----:B------:R-:W-:-:S05]  /*1610*/  IMAD.U32 R3, RZ, RZ, UR8 ;  /* 0x00000008ff037e24 */ /* 0x000fca000f8e00ff */
[----:B------:R-:W2:Y:S02]  /*1620*/  LDG.E R2, desc[UR10][R2.64] ;  /* 0x0000000a02027981 */ /* 0x000ea4000c1e1900 */
[----:B--2---:R-:W-:Y:S01]  /*1630*/  R2UR UR10, R2 ;  /* 0x00000000020a72ca */ /* 0x004fe200000e0000 */
[----:B------:R-:W-:-:S14]  /*1640*/  BRA `(.L_x_2349) ;  /* 0x00000000003c7947 */ /* 0x000fdc0003800000 */
.L_x_2348:
        /* <DEDUP_REMOVED lines=15> */
.L_x_2349:
[----:B------:R-:W-:Y:S01]  /*1740*/  ULDC UR6, c[0x0][0x448] ;  /* 0x0001120000067ab9 */ /* 0x000fe20000000800 */
[----:B------:R-:W-:Y:S01]  /*1750*/  R2UR UR8, R18 ;  /* 0x00000000120872ca */ /* 0x000fe200000e0000 */
[----:B------:R-:W-:Y:S02]  /*1760*/  UISETP.NE.AND UP0, UPT, UR6, 0x1, UPT ;  /* 0x000000010600788c */ /* 0x000fe4000bf05270 */
[----:B------:R-:W-:Y:S02]  /*1770*/  USHF.L.U32 UR5, UR5, 0x7, URZ ;  /* 0x0000000705057899 */ /* 0x000fe4000800063f */
[----:B------:R-:W-:Y:S02]  /*1780*/  UIADD3 UR10, -UR4, UR10, URZ ;  /* 0x0000000a040a7290 */ /* 0x000fe4000fffe13f */
[----:B------:R-:W-:Y:S02]  /*1790*/  UIADD3 UR6, UR5, 0x7f, URZ ;  /* 0x0000007f05067890 */ /* 0x000fe4000fffe03f */
[----:B------:R-:W-:-:S02]  /*17a0*/  IMAD.U32 R212, RZ, RZ, UR5 ;  /* 0x00000005ffd47e24 */ /* 0x000fc4000f8e00ff */
[----:B------:R-:W-:Y:S01]  /*17b0*/  IMAD.U32 R22, RZ, RZ, UR10 ;  /* 0x0000000aff167e24 */ /* 0x000fe2000f8e00ff */
[----:B------:R-:W-:Y:S01]  /*17c0*/  @UP0 ULDC UR4, c[0x0][0x44c] ;  /* 0x0001130000040ab9 */ /* 0x000fe20000000800 */
[----:B------:R-:W-:Y:S01]  /*17d0*/  @UP0 ULDC UR9, c[0x0][0x450] ;  /* 0x0001140000090ab9 */ /* 0x000fe20000000800 */
[----:B------:R-:W-:Y:S02]  /*17e0*/  UIMAD.WIDE.U32 UR4, UR6, UR4, URZ ;  /* 0x00000004060472a5 */ /* 0x000fe4000f8e003f */
[----:B------:R-:W-:Y:S02]  /*17f0*/  UIADD3 UR8, UR10, 0x50, -UR8 ;  /* 0x000000500a087890 */ /* 0x000fe4000fffe808 */
[----:B------:R-:W-:Y:S02]  /*1800*/  @UP0 USHF.R.U32.HI UR6, URZ, UR9, UR5 ;  /* 0x000000093f060299 */ /* 0x000fe40008011605 */
[----:B------:R-:W-:Y:S02]  /*1810*/  UIADD3 UR4, UR10, 0x4f, URZ ;  /* 0x0000004f0a047890 */ /* 0x000fe4000fffe03f */
[----:B------:R-:W-:-:S02]  /*1820*/  UIADD3 UR8, UR8, UR6, URZ ;  /* 0x0000000608087290 */ /* 0x000fc4000fffe03f */
[----:B------:R-:W-:Y:S02]  /*1830*/  UIMAD.WIDE UR4, UR4, 0x66666667, URZ ;  /* 0x66666667040478a5 */ /* 0x000fe4000f8e023f */
[----:B------:R-:W-:Y:S02]  /*1840*/  UIMAD.WIDE UR8, UR8, 0x66666667, URZ ;  /* 0x66666667080878a5 */ /* 0x000fe4000f8e023f */
[----:B------:R-:W-:Y:S02]  /*1850*/  USHF.R.U32.HI UR4, URZ, 0x1f, UR5 ;  /* 0x0000001f3f047899 */ /* 0x000fe40008011605 */
[----:B------:R-:W-:Y:S02]  /*1860*/  USHF.R.U32.HI UR6, URZ, 0x1f, UR9 ;  /* 0x0000001f3f067899 */ /* 0x000fe40008011609 */
[----:B------:R-:W-:Y:S02]  /*1870*/  ULEA.HI.SX32 UR4, UR5, UR4, 0x1b ;  /* 0x0000000405047291 */ /* 0x000fe4000f8fda3f */
[----:B------:R-:W-:-:S02]  /*1880*/  ULEA.HI.SX32 UR6, UR9, UR6, 0x1b ;  /* 0x0000000609067291 */ /* 0x000fc4000f8fda3f */
[----:B------:R-:W-:Y:S02]  /*1890*/  USHF.R.U32.HI UR5, URZ, 0x10, UR7 ;  /* 0x000000103f057899 */ /* 0x000fe40008011607 */
[----:B------:R-:W-:-:S04]  /*18a0*/  UISETP.LT.AND UP0, UPT, UR4, UR6, UPT ;  /* 0x000000060400728c */ /* 0x000fc8000bf01270 */
[----:B------:R-:W-:Y:S01]  /*18b0*/  USEL UR9, UR4, UR6, UP0 ;  /* 0x0000000604097287 */ /* 0x000fe20008000000 */
[----:B------:R-:W-:Y:S01]  /*18c0*/  IMAD.U32 R214, RZ, RZ, UR5 ;  /* 0x00000005ffd67e24 */ /* 0x000fe2000f8e00ff */
[----:B------:R-:W-:Y:S02]  /*18d0*/  ULOP3.LUT UR6, UR7, 0xff, URZ, 0xc0, !UPT ;  /* 0x000000ff07067892 */ /* 0x000fe4000f8ec03f */
[----:B------:R-:W-:Y:S01]  /*18e0*/  UISETP.GE.AND UP0, UPT, UR9, 0x1, UPT ;  /* 0x000000010900788c */ /* 0x000fe2000bf06270 */
[----:B------:R-:W-:-:S03]  /*18f0*/  UMOV UR4, URZ ;  /* 0x0000003f00047c82 */ /* 0x000fc60008000000 */
[----:B------:R-:W-:Y:S02]  /*1900*/  IMAD.U32 R216, RZ, RZ, UR6 ;  /* 0x00000006ffd87e24 */ /* 0x000fe4000f8e00ff */
[----:B------:R-:W-:-:S13]  /*1910*/  PLOP3.LUT P0, PT, PT, PT, UP0, 0x80, 0x0 ;  /* 0x000000000000781c */ /* 0x000fda0003f0f008 */
[----:B------:R-:W-:Y:S05]  /*1920*/  @!P0 BRA `(.L_x_2350) ;  /* 0x0000000000948947 */ /* 0x000fea0003800000 */
        /* <DEDUP_REMOVED lines=37> */
.L_x_2350:
        /* <DEDUP_REMOVED lines=81> */
[----:B------:R-:W-:Y:S02]  /*2090*/  UIADD3 UR6, UR8, 0x14400, URZ ;  /* 0x0001440008067890 */ /* 0x000fe4000fffe03f */
[----:B------:R-:W-:Y:S02]  /*20a0*/  IMAD.U32 R17, RZ, RZ, UR8 ;  /* 0x00000008ff117e24 */ /* 0x000fe4000f8e00ff */
[----:B0-----:R-:W-:Y:S01]  /*20b0*/  VIADD R0, R0, 0xffffff80 ;  /* 0xffffff8000007836 */ /* 0x001fe20000000000 */
[----:B------:R-:W-:-:S04]  /*20c0*/  ULOP3.LUT UP0, URZ, UR6, 0x9f, URZ, 0xc0, !UPT ;  /* 0x0000009f063f7892 */ /* 0x000fc8000f80c03f */
[----:B------:R-:W-:Y:S02]  /*20d0*/  SHF.R.S32.HI R3, RZ, 0x1f, R0 ;  /* 0x0000001fff037819 */ /* 0x000fe40000011400 */
        /* <DEDUP_REMOVED lines=28> */
.L_x_2352:
[----:B------:R-:W2:Y:S04]  /*22a0*/  LDL R20, [R1+0x30] ;  /* 0x0000300001147983 */ /* 0x000ea80000100800 */
[----:B------:R-:W3:Y:S01]  /*22b0*/  LDL R2, [R1+0x68] ;  /* 0x0000680001027983 */ /* 0x000ee20000100800 */
[----:B------:R-:W-:Y:S02]  /*22c0*/  R2UR UR6, R17 ;  /* 0x00000000110672ca */ /* 0x000fe400000e0000 */
[----:B--2---:R-:W-:Y:S02]  /*22d0*/  R2UR UR7, R20 ;  /* 0x00000000140772ca */ /* 0x004fe400000e0000 */
[----:B---3--:R-:W-:-:S11]  /*22e0*/  R2UR UR5, R2 ;  /* 0x00000000020572ca */ /* 0x008fd600000e0000 */
[----:B------:R-:W-:-:S04]  /*22f0*/  ULEA.HI UR4, UR7, UR7, URZ, 0x1 ;  /* 0x0000000707047291 */ /* 0x000fc8000f8f083f */
[----:B------:R-:W-:Y:S01]  /*2300*/  ULOP3.LUT UR4, UR4, 0xfffffffe, URZ, 0xc0, !UPT ;  /* 0xfffffffe04047892 */ /* 0x000fe2000f8ec03f */
[----:B------:R-:W-:-:S03]  /*2310*/  IMAD.U32 R2, RZ, RZ, UR5 ;  /* 0x00000005ff027e24 */ /* 0x000fc6000f8e00ff */
[----:B------:R-:W-:Y:S02]  /*2320*/  UIADD3 UR4, UR7, -UR4, URZ ;  /* 0x8000000407047290 */ /* 0x000fe4000fffe03f */
[----:B------:R-:W-:-:S04]  /*2330*/  ISETP.NE.AND P0, PT, R2, 0x3, PT ;  /* 0x000000030200780c */ /* 0x000fc80003f05270 */
[----:B------:R-:W-:-:S05]  /*2340*/  IMAD.U32 R0, RZ, RZ, UR4 ;  /* 0x00000004ff007e24 */ /* 0x000fca000f8e00ff */
[----:B------:R-:W-:-:S04]  /*2350*/  SHF.L.U32 R0, R0, 0x1f, RZ ;  /* 0x0000001f00007819 */ /* 0x000fc800000006ff */
[----:B------:R-:W0:Y:S02]  /*2360*/  SYNCS.PHASECHK.TRANS64.TRYWAIT P1, [UR6+0x38800], R0 ;  /* 0x03880000ff0075a7 */ /* 0x000e240008020146 */
[----:B0-----:R-:W-:Y:S05]  /*2370*/  @!P1 BRA `(.L_x_2353) ;  /* 0x0000019c00ac9947 */ /* 0x001fea0003800000 */
.L_x_2542:
[----:B------:R-:W-:Y:S05]  /*2380*/  @!P0 BRA `(.L_x_2354) ;  /* 0x0000000000048947 */ /* 0x000fea0003800000 */
[----:B------:R-:W-:Y:S01]  /*2390*/  BPT.TRAP 0x1 ;  /* 0x000000040000795c */ /* 0x000fe20000300000 */
.L_x_2354:
[----:B------:R-:W-:Y:S01]  /*23a0*/  R2UR UR5, R16 ;  /* 0x00000000100572ca */ /* 0x000fe200000e0000 */
[----:B0-----:R-:W-:Y:S01]  /*23b0*/  IMAD.U32 R0, RZ, RZ, UR60 ;  /* 0x0000003cff007e24 */ /* 0x001fe2000f8e00ff */
[----:B------:R-:W-:-:S11]  /*23c0*/  R2UR UR4, R17 ;  /* 0x00000000110472ca */ /* 0x000fd600000e0000 */
[----:B------:R-:W-:Y:S02]  /*23d0*/  IMAD.U32 R3, RZ, RZ, UR5 ;  /* 0x00000005ff037e24 */ /* 0x000fe4000f8e00ff */
[----:B------:R-:W-:-:S03]  /*23e0*/  LEA R0, R0, UR4, 0x3 ;  /* 0x0000000400007c11 */ /* 0x000fc6000f8e18ff */
[----:B------:R-:W-:-:S04]  /*23f0*/  SHF.L.U32 R3, R3, 0x1f, RZ ;  /* 0x0000001f03037819 */ /* 0x000fc800000006ff */
[----:B------:R0:W1:Y:S01]  /*2400*/  SYNCS.PHASECHK.TRANS64.TRYWAIT P2, [R0+URZ+0x38830], R3 ;  /* 0x03883003000075a7 */ /* 0x000062000804017f */
[----:B------:R-:W-:Y:S05]  /*2410*/  @!P0 BRA `(.L_x_2355) ;  /* 0x0000000000048947 */ /* 0x000fea0003800000 */
[----:B------:R-:W-:Y:S01]  /*2420*/  BPT.TRAP 0x1 ;  /* 0x000000040000795c */ /* 0x000fe20000300000 */
.L_x_2355:
[----:B------:R-:W2:Y:S02]  /*2430*/  S2R R2, SR_TID.X ;  /* 0x0000000000027919 */ /* 0x000ea40000002100 */
[----:B--2---:R-:W-:-:S04]  /*2440*/  LOP3.LUT R2, R2, 0x7f, RZ, 0xc0, !PT ;  /* 0x0000007f02027812 */ /* 0x004fc800078ec0ff */
[----:B------:R-:W-:Y:S01]  /*2450*/  ISETP.NE.AND P1, PT, R2, RZ, PT ;  /* 0x000000ff0200720c */ /* 0x000fe20003f25270 */
[----:B-1----:R-:W-:-:S12]  /*2460*/  @P2 BRA `(.L_x_2356) ;  /* 0x0000000000082947 */ /* 0x002fd80003800000 */
[----:B------:R-:W1:Y:S02]  /*2470*/  SYNCS.PHASECHK.TRANS64.TRYWAIT P2, [R0+URZ+0x38830], R3 ;  /* 0x03883003000075a7 */ /* 0x000e64000804017f */
[----:B-1----:R-:W-:Y:S05]  /*2480*/  @!P2 BRA `(.L_x_2357) ;  /* 0x0000019c0084a947 */ /* 0x002fea0003800000 */
.L_x_2356:
[----:B------:R-:W-:Y:S05]  /*2490*/  WARPSYNC.ALL ;  /* 0x0000000000007948 */ /* 0x000fea0003800000 */
[----:B------:R-:W-:Y:S01]  /*24a0*/  R2UR UR4, R17 ;  /* 0x00000000110472ca */ /* 0x000fe200000e0000 */
[----:B------:R-:W-:Y:S01]  /*24b0*/  ULOP3.LUT UR5, UR36, 0x10000, URZ, 0xfc, !UPT ;  /* 0x0001000024057892 */ /* 0x000fe2000f8efc3f */
[----:B------:R-:W-:Y:S01]  /*24c0*/  WARPGROUP.ARRIVE ;  /* 0x00000000000079c5 */ /* 0x000fe20000000000 */
[----:B------:R-:W-:Y:S01]  /*24d0*/  UMOV UR9, 0x40000040 ;  /* 0x4000004000097882 */ /* 0x000fe20000000000 */
[----:B------:R-:W-:Y:S01]  /*24e0*/  UMOV UR11, 0x40000040 ;  /* 0x40000040000b7882 */ /* 0x000fe20000000000 */
[----:B------:R-:W-:Y:S01]  /*24f0*/  UMOV UR21, UR9 ;  /* 0x0000000900157c82 */ /* 0x000fe20008000000 */
[----:B------:R-:W-:Y:S01]  /*2500*/  IMAD.U32 R13, RZ, RZ, UR9 ;  /* 0x00000009ff0d7e24 */ /* 0x000fe2000f8e00ff */
[----:B------:R-:W-:Y:S01]  /*2510*/  UMOV UR13, UR21 ;  /* 0x00000015000d7c82 */ /* 0x000fe20008000000 */
[----:B------:R-:W-:Y:S01]  /*2520*/  UMOV UR8, UR5 ;  /* 0x0000000500087c82 */ /* 0x000fe20008000000 */
[----:B------:R-:W-:Y:S01]  /*2530*/  UMOV UR15, 0x40000040 ;  /* 0x40000040000f7882 */ /* 0x000fe20000000000 */
[----:B------:R-:W-:Y:S01]  /*2540*/  UMOV UR20, UR8 ;  /* 0x0000000800147c82 */ /* 0x000fe20008000000 */
[----:B------:R-:W-:Y:S01]  /*2550*/  IMAD.U32 R12, RZ, RZ, UR8 ;  /* 0x00000008ff0c7e24 */ /* 0x000fe2000f8e00ff */
[----:B------:R-:W-:Y:S01]  /*2560*/  UMOV UR12, UR20 ;  /* 0x00000014000c7c82 */ /* 0x000fe20008000000 */
[----:B------:R-:W-:Y:S01]  /*2570*/  UIADD3 UR4, UR4, 0x24400, URZ ;  /* 0x0002440004047890 */ /* 0x000fe2000fffe03f */
[----:B01----:R-:W-:Y:S01]  /*2580*/  @!P1 VIADD R0, R0, 0x38840 ;  /* 0x0003884000009836 */ /* 0x003fe20000000000 */
[----:B------:R-:W-:Y:S01]  /*2590*/  UMOV UR16, UR20 ;  /* 0x0000001400107c82 */ /* 0x000fe20008000000 */
[----:B------:R-:W-:Y:S01]  /*25a0*/  UMOV UR17, UR21 ;  /* 0x0000001500117c82 */ /* 0x000fe20008000000 */
[----:B------:R-:W-:Y:S01]  /*25b0*/  USHF.R.U32.HI UR4, URZ, 0x4, UR4 ;  /* 0x000000043f047899 */ /* 0x000fe20008011604 */
[----:B------:R-:W-:Y:S01]  /*25c0*/  CS2R R150, SRZ ;  /* 0x0000000000967805 */ /* 0x000fe2000001ff00 */
[----:B------:R-:W-:Y:S01]  /*25d0*/  UMOV UR19, 0x40000040 ;  /* 0x4000004000137882 */ /* 0x000fe20000000000 */
[----:B------:R-:W-:Y:S01]  /*25e0*/  UMOV UR23, 0x40000040 ;  /* 0x4000004000177882 */ /* 0x000fe20000000000 */
[----:B------:R-:W-:Y:S01]  /*25f0*/  ULOP3.LUT UR4, UR4, 0x3fff, URZ, 0xc0, !UPT ;  /* 0x00003fff04047892 */ /* 0x000fe2000f8ec03f */
[----:B------:R-:W-:Y:S01]  /*2600*/  @!P1 PRMT R0, RZ, 0x654, R0 ;  /* 0x00000654ff009816 */ /* 0x000fe20000000000 */
[----:B------:R-:W-:Y:S01]  /*2610*/  UMOV UR27, 0x40000040 ;  /* 0x40000040001b7882 */ /* 0x000fe20000000000 */
[----:B------:R-:W-:Y:S01]  /*2620*/  UMOV UR31, 0x40000040 ;  /* 0x40000040001f7882 */ /* 0x000fe20000000000 */
[----:B------:R-:W-:Y:S01]  /*2630*/  ULOP3.LUT UR6, UR4, 0x10000, URZ, 0xfc, !UPT ;  /* 0x0001000004067892 */ /* 0x000fe2000f8efc3f */
[----:B------:R-:W-:Y:S01]  /*2640*/  CS2R R148, SRZ ;  /* 0x0000000000947805 */ /* 0x000fe2000001ff00 */
[----:B------:R-:W-:Y:S01]  /*2650*/  UMOV UR35, 0x40000040 ;  /* 0x4000004000237882 */ /* 0x000fe20000000000 */
[----:B------:R-:W-:Y:S01]  /*2660*/  UMOV UR39, 0x40000040 ;  /* 0x4000004000277882 */ /* 0x000fe20000000000 */
[----:B------:R-:W-:Y:S01]  /*2670*/  UIMAD UR4, UR60, 0xa00, UR6 ;  /* 0x00000a003c0478a4 */ /* 0x000fe2000f8e0206 */
[----:B------:R-:W-:Y:S01]  /*2680*/  CS2R R146, SRZ ;  /* 0x0000000000927805 */ /* 0x000fe2000001ff00 */
[----:B------:R-:W-:Y:S01]  /*2690*/  IMAD.U32 R15, RZ, RZ, UR6 ;  /* 0x00000006ff0f7e24 */ /* 0x000fe2000f8e00ff */
[----:B------:R-:W-:Y:S01]  /*26a0*/  UIADD3 UR6, UR5, 0x2, URZ ;  /* 0x0000000205067890 */ /* 0x000fe2000fffe03f */
[----:B------:R-:W-:Y:S01]  /*26b0*/  CS2R R144, SRZ ;  /* 0x0000000000907805 */ /* 0x000fe2000001ff00 */
[----:B------:R-:W-:Y:S01]  /*26c0*/  UIADD3 UR14, UR4, 0x100, URZ ;  /* 0x00000100040e7890 */ /* 0x000fe2000fffe03f */
[----:B------:R-:W-:Y:S01]  /*26d0*/  CS2R R142, SRZ ;  /* 0x00000000008e7805 */ /* 0x000fe2000001ff00 */
[----:B------:R-:W-:Y:S01]  /*26e0*/  UMOV UR10, UR4 ;  /* 0x00000004000a7c82 */ /* 0x000fe20008000000 */
[----:B------:R-:W-:Y:S01]  /*26f0*/  UIADD3 UR18, UR4, 0x180, URZ ;  /* 0x0000018004127890 */ /* 0x000fe2000fffe03f */
[----:B------:R-:W-:Y:S01]  /*2700*/  HGMMA.64x16x16.F32 R56, gdesc[UR8], RZ, !UPT, gsb0 ;  /* 0x00200000083879f0 */ /* 0x000fe2000c0008ff */
[----:B------:R-:W-:Y:S01]  /*2710*/  UIADD3 UR10, UR4, 0x80, URZ ;  /* 0x00000080040a7890 */ /* 0x000fe2000fffe03f */
[----:B------:R-:W-:Y:S01]  /*2720*/  CS2R R140, SRZ ;  /* 0x00000000008c7805 */ /* 0x000fe2000001ff00 */
[----:B------:R-:W-:Y:S01]  /*2730*/  UMOV UR8, UR20 ;  /* 0x0000001400087c82 */ /* 0x000fe20008000000 */
[----:B------:R-:W-:Y:S01]  /*2740*/  UMOV UR9, UR21 ;  /* 0x0000001500097c82 */ /* 0x000fe20008000000 */
[----:B------:R-:W-:Y:S01]  /*2750*/  UMOV UR11, 0x40000040 ;  /* 0x40000040000b7882 */ /* 0x000fe20000000000 */
[----:B------:R-:W-:Y:S01]  /*2760*/  UIADD3 UR7, UR4, 0x2, URZ ;  /* 0x0000000204077890 */ /* 0x000fe2000fffe03f */
[----:B------:R-:W-:Y:S01]  /*2770*/  CS2R R138, SRZ ;  /* 0x00000000008a7805 */ /* 0x000fe2000001ff00 */
        /* <DEDUP_REMOVED lines=12> */
[----:B------:R-:W-:Y:S01]  /*2840*/  UMOV UR43, 0x40000040 ;  /* 0x40000040002b7882 */ /* 0x000fe20000000000 */
        /* <DEDUP_REMOVED lines=33> */
[----:B------:R-:W-:Y:S02]  /*2a60*/  CS2R R78, SRZ ;  /* 0x00000000004e7805 */ /* 0x000fe4000001ff00 */
[----:B------:R-:W-:Y:S02]  /*2a70*/  CS2R R76, SRZ ;  /* 0x00000000004c7805 */ /* 0x000fe4000001ff00 */
[----:B------:R-:W-:Y:S02]  /*2a80*/  CS2R R74, SRZ ;  /* 0x00000000004a7805 */ /* 0x000fe4000001ff00 */
[----:B------:R-:W-:Y:S01]  /*2a90*/  CS2R R72, SRZ ;  /* 0x0000000000487805 */ /* 0x000fe2000001ff00 */
[----:B------:R-:W-:Y:S01]  /*2aa0*/  HGMMA.64x16x16.F32 R48, gdesc[UR8], RZ, !UPT, gsb0 ;  /* 0x00200000083079f0 */ /* 0x000fe2000c0008ff */
[----:B------:R-:W-:Y:S01]  /*2ab0*/  UIADD3 UR10, UR4, 0x200, URZ ;  /* 0x00000200040a7890 */ /* 0x000fe2000fffe03f */
[----:B------:R-:W-:Y:S01]  /*2ac0*/  UMOV UR8, UR20 ;  /* 0x0000001400087c82 */ /* 0x000fe20008000000 */
[----:B------:R-:W-:Y:S01]  /*2ad0*/  UMOV UR9, UR21 ;  /* 0x0000001500097c82 */ /* 0x000fe20008000000 */
[----:B------:R-:W-:Y:S01]  /*2ae0*/  UMOV UR11, 0x40000040 ;  /* 0x40000040000b7882 */ /* 0x000fe20000000000 */
[----:B------:R-:W-:-:S02]  /*2af0*/  WARPGROUP.DEPBAR.LE gsb0, 0x0 ;  /* 0x00008000000079c5 */ /* 0x000fc40000010000 */
[----:B------:R-:W-:-:S06]  /*2b00*/  WARPGROUP.ARRIVE ;  /* 0x00000000000079c5 */ /* 0x000fcc0000000000 */
[----:B------:R-:W-:Y:S01]  /*2b10*/  HGMMA.64x16x16.F32 R40, gdesc[UR12], RZ, !UPT, gsb0 ;  /* 0x002000000c2879f0 */ /* 0x000fe2000c0008ff */
[----:B------:R-:W-:Y:S01]  /*2b20*/  UMOV UR12, UR6 ;  /* 0x00000006000c7c82 */ /* 0x000fe20008000000 */
[----:B------:R-:W-:Y:S01]  /*2b30*/  UMOV UR13, 0x40000040 ;  /* 0x40000040000d7882 */ /* 0x000fe20000000000 */
[----:B------:R-:W-:Y:S01]  /*2b40*/  UMOV UR14, UR7 ;  /* 0x00000007000e7c82 */ /* 0x000fe20008000000 */
[----:B------:R-:W-:Y:S01]  /*2b50*/  UMOV UR15, 0x40000040 ;  /* 0x40000040000f7882 */ /* 0x000fe20000000000 */
[----:B------:R-:W-:Y:S01]  /*2b60*/  UMOV UR20, UR12 ;  /* 0x0000000c00147c82 */ /* 0x000fe20008000000 */
[----:B------:R-:W-:Y:S01]  /*2b70*/  UMOV UR21, UR13 ;  /* 0x0000000d00157c82 */ /* 0x000fe20008000000 */
[----:B------:R-:W-:Y:S01]  /*2b80*/  IMAD.U32 R10, RZ, RZ, UR12 ;  /* 0x0000000cff0a7e24 */ /* 0x000fe2000f8e00ff */
[----:B------:R-:W-:Y:S01]  /*2b90*/  UIADD3 UR6, UR5, 0x4, URZ ;  /* 0x0000000405067890 */ /* 0x000fe2000fffe03f */
[----:B------:R-:W-:Y:S01]  /*2ba0*/  IMAD.U32 R11, RZ, RZ, UR13 ;  /* 0x0000000dff0b7e24 */ /* 0x000fe2000f8e00ff */
[----:B------:R-:W-:Y:S01]  /*2bb0*/  UIADD3 UR7, UR4, 0x4, URZ ;  /* 0x0000000404077890 */ /* 0x000fe2000fffe03f */
        /* <DEDUP_REMOVED lines=122> */
[----:B------:R-:W-:Y:S01]  /*3360*/  ULDC UR10, c[0x0][0x9d8] ;  /* 0x00027600000a7ab9 */ /* 0x000fe20000000800 */
[----:B------:R-:W-:Y:S01]  /*3370*/  UIMAD UR11, UR61, -0x50, URZ ;  /* 0xffffffb03d0b78a4 */ /* 0x000fe2000f8e023f */
        /* <DEDUP_REMOVED lines=31> */
[----:B------:R-:W-:-:S06]  /*3570*/  UIADD3 UR14, UR61, -0x2, URZ ;  /* 0xfffffffe3d0e7890 */ /* 0x000fcc000fffe03f */
        /* <DEDUP_REMOVED lines=234> */
[----:B------:R-:W-:Y:S02]  /*4420*/  UIADD3 UR6, UR5, 0xc04, URZ ;  /* 0x00000c0405067890 */ /* 0x000fe4000fffe03f */
        /* <DEDUP_REMOVED lines=59> */
[----:B------:R-:W-:Y:S01]  /*47e0*/  ULDC UR5, c[0x0][0x448] ;  /* 0x0001120000057ab9 */ /* 0x000fe20000000800 */
[----:B------:R-:W-:Y:S01]  /*47f0*/  IMAD.U32 R7, RZ, RZ, UR57 ;  /* 0x00000039ff077e24 */ /* 0x000fe2000f8e00ff */
[----:B------:R-:W-:-:S02]  /*4800*/  UISETP.NE.AND UP0, UPT, UR5, 0x1, UPT ;  /* 0x000000010500788c */ /* 0x000fc4000bf05270 */
[----:B------:R-:W-:-:S04]  /*4810*/  UIADD3 UR6, UR4, 0x986, URZ ;  /* 0x0000098604067890 */ /* 0x000fc8000fffe03f */
[----:B------:R-:W-:-:S05]  /*4820*/  PLOP3.LUT P2, PT, PT, PT, UP0, 0x80, 0x0 ;  /* 0x000000000000781c */ /* 0x000fca0003f4f008 */
[----:B------:R-:W-:Y:S01]  /*4830*/  @UP0 ULDC UR5, c[0x0][0x44c] ;  /* 0x0001130000050ab9 */ /* 0x000fe20000000800 */
        /* <DEDUP_REMOVED lines=30> */
[----:B------:R2:W3:Y:S01]  /*4a20*/  MUFU.TANH R20, R59 ;  /* 0x0000003b00147308 */ /* 0x0004e20000002400 */
[----:B0-----:R-:W-:-:S02]  /*4a30*/  VIADD R3, R213, UR18 ;  /* 0x00000012d5037c36 */ /* 0x001fc40008000000 */
[----:B------:R-:W-:Y:S01]  /*4a40*/  FMUL.FTZ R63, R63, UR10 ;  /* 0x0000000a3f3f7c20 */ /* 0x000fe20008410000 */
[----:B------:R-:W-:Y:S02]  /*4a50*/  IMAD.U32 R60, RZ, RZ, UR19 ;  /* 0x00000013ff3c7e24 */ /* 0x000fe4000f8e00ff */
[----:B------:R-:W-:Y:S01]  /*4a60*/  FMUL.FTZ R58, R61, UR10 ;  /* 0x0000000a3d3a7c20 */ /* 0x000fe20008410000 */
[----:B------:R-:W-:Y:S01]  /*4a70*/  @P2 IMAD.HI.U32 R4, R3, UR5, RZ ;  /* 0x0000000503042c27 */ /* 0x000fe2000f8e00ff */
[----:B------:R-:W-:Y:S01]  /*4a80*/  @UP0 ULDC UR5, c[0x0][0x450] ;  /* 0x0001140000050ab9 */ /* 0x000fe20000000800 */
[----:B------:R-:W0:Y:S02]  /*4a90*/  MUFU.TANH R62, R62 ;  /* 0x0000003e003e7308 */ /* 0x000e240000002400 */
[----:B--2---:R-:W-:Y:S01]  /*4aa0*/  IMAD.MOV.U32 R59, RZ, RZ, R3 ;  /* 0x000000ffff3b7224 */ /* 0x004fe200078e0003 */
[----:B------:R-:W-:Y:S01]  /*4ab0*/  @P2 SHF.R.U32.HI R59, RZ, UR5, R4 ;  /* 0x00000005ff3b2c19 */ /* 0x000fe20008011604 */
[----:B------:R-:W-:-:S04]  /*4ac0*/  UMOV UR5, UR23 ;  /* 0x0000001700057c82 */ /* 0x000fc80008000000 */
[----:B------:R-:W2:Y:S01]  /*4ad0*/  SHFL.IDX PT, R4, R59, 0x1, 0x1c1f ;  /* 0x003c1f003b047f89 */ /* 0x000ea200000e0000 */
[----:B------:R-:W4:Y:S03]  /*4ae0*/  MUFU.TANH R63, R63 ;  /* 0x0000003f003f7308 */ /* 0x000f260000002400 */
[----:B------:R-:W5:Y:S05]  /*4af0*/  SHFL.IDX PT, R59, R59, RZ, 0x1c1f ;  /* 0x001c1fff3b3b7589 */ /* 0x000f6a00000e0000 */
        /* <DEDUP_REMOVED lines=16> */
[----:B------:R-:W-:Y:S01]  /*4c00*/  UMOV UR4, UR22 ;  /* 0x0000001600047c82 */ /* 0x000fe20008000000 */
[----:B------:R3:W-:Y:S01]  /*4c10*/  MUFU.TANH R67, R55 ;  /* 0x0000003700437308 */ /* 0x0007e20000002400 */
[----:B-1----:R-:W-:-:S02]  /*4c20*/  IMAD.U32 R50, RZ, RZ, UR11 ;  /* 0x0000000bff327e24 */ /* 0x002fc4000f8e00ff */
[----:B------:R-:W-:Y:S01]  /*4c30*/  FMUL.FTZ R49, R49, UR10 ;  /* 0x0000000a31317c20 */ /* 0x000fe20008410000 */
[----:B------:R-:W-:Y:S01]  /*4c40*/  FMUL.FTZ R52, R52, UR10 ;  /* 0x0000000a34347c20 */ /* 0x000fe20008410000 */
[----:B------:R-:W-:Y:S01]  /*4c50*/  FMUL.FTZ R53, R53, UR10 ;  /* 0x0000000a35357c20 */ /* 0x000fe20008410000 */
[----:B------:R-:W-:Y:S02]  /*4c60*/  R2UR UR11, R23 ;  /* 0x00000000170b72ca */ /* 0x000fe400000e0000 */
[----:B------:R-:W-:Y:S01]  /*4c70*/  IADD3 R3, -R19, 0x51, R50 ;  /* 0x0000005113037810 */ /* 0x000fe20007ffe132 */
[----:B------:R-:W1:Y:S03]  /*4c80*/  MUFU.TANH R65, R51 ;  /* 0x0000003300417308 */ /* 0x000e660000002400 */
[----:B------:R-:W-:-:S05]  /*4c90*/  IADD3 R60, -R60, UR15, R3 ;  /* 0x0000000f3c3c7c10 */ /* 0x000fca000fffe103 */
[----:B------:R0:W1:Y:S08]  /*4ca0*/  MUFU.TANH R66, R54 ;  /* 0x0000003600427308 */ /* 0x0000700000002400 */
        /* <DEDUP_REMOVED lines=9> */
[----:B------:R-:W-:Y:S01]  /*4d40*/  MUFU.TANH R52, R52 ;  /* 0x0000003400347308 */ /* 0x000fe20000002400 */
[----:B------:R-:W-:Y:S01]  /*4d50*/  HGMMA.64x16x16.F32 R32, gdesc[UR56], R32, gsb0 ;  /* 0x00200000382079f0 */ /* 0x000fe20008000820 */
[----:B------:R-:W-:Y:S01]  /*4d60*/  FMUL.FTZ R40, R40, UR10 ;  /* 0x0000000a28287c20 */ /* 0x000fe20008410000 */
[----:B------:R-:W-:Y:S01]  /*4d70*/  FMUL.FTZ R41, R41, UR10 ;  /* 0x0000000a29297c20 */ /* 0x000fe20008410000 */
[----:B------:R-:W-:Y:S01]  /*4d80*/  FMUL.FTZ R44, R44, UR10 ;  /* 0x0000000a2c2c7c20 */ /* 0x000fe20008410000 */
[----:B------:R-:W-:-:S03]  /*4d90*/  FMUL.FTZ R45, R45, UR10 ;  /* 0x0000000a2d2d7c20 */ /* 0x000fc60008410000 */
[----:B------:R-:W1:Y:S08]  /*4da0*/  MUFU.TANH R42, R42 ;  /* 0x0000002a002a7308 */ /* 0x000e700000002400 */
[----:B------:R1:W-:Y:S08]  /*4db0*/  MUFU.TANH R69, R47 ;  /* 0x0000002f00457308 */ /* 0x0003f00000002400 */
[----:B------:R-:W1:Y:S08]  /*4dc0*/  MUFU.TANH R43, R43 ;  /* 0x0000002b002b7308 */ /* 0x000e700000002400 */
[----:B------:R1:W1:Y:S08]  /*4dd0*/  MUFU.TANH R68, R46 ;  /* 0x0000002e00447308 */ /* 0x0002700000002400 */
        /* <DEDUP_REMOVED lines=8> */
[----:B------:R-:W-:Y:S01]  /*4e60*/  FMUL.FTZ R33, R33, UR10 ;  /* 0x0000000a21217c20 */ /* 0x000fe20008410000 */
[----:B------:R-:W-:Y:S01]  /*4e70*/  HGMMA.64x16x16.F32 R24, gdesc[UR4], R24, gsb0 ;  /* 0x00200000041879f0 */ /* 0x000fe20008000818 */
[----:B------:R-:W-:Y:S01]  /*4e80*/  UIMAD UR4, UR61, -0x50, UR15 ;  /* 0xffffffb03d0478a4 */ /* 0x000fe2000f8e020f */
[----:B------:R-:W1:Y:S01]  /*4e90*/  MUFU.TANH R70, R34 ;  /* 0x0000002200467308 */ /* 0x000e620000002400 */
[----:B------:R-:W-:Y:S01]  /*4ea0*/  FMUL.FTZ R32, R32, UR10 ;  /* 0x0000000a20207c20 */ /* 0x000fe20008410000 */
[----:B------:R-:W-:Y:S01]  /*4eb0*/  FMUL.FTZ R37, R37, UR10 ;  /* 0x0000000a25257c20 */ /* 0x000fe20008410000 */
[----:B------:R-:W-:Y:S01]  /*4ec0*/  FMUL.FTZ R36, R36, UR10 ;  /* 0x0000000a24247c20 */ /* 0x000fe20008410000 */
[----:B------:R-:W-:Y:S01]  /*4ed0*/  ULDC UR5, c[0x0][0x988] ;  /* 0x0002620000057ab9 */ /* 0x000fe20000000800 */
[----:B------:R-:W-:Y:S01]  /*4ee0*/  IMAD.U32 R50, RZ, RZ, UR4 ;  /* 0x00000004ff327e24 */ /* 0x000fe2000f8e00ff */
[----:B------:R-:W-:Y:S01]  /*4ef0*/  @UP0 ULDC UR6, c[0x0][0x44c] ;  /* 0x0001130000060ab9 */ /* 0x000fe20000000800 */
[----:B------:R-:W-:Y:S01]  /*4f00*/  UMOV UR4, UR18 ;  /* 0x0000001200047c82 */ /* 0x000fe20008000000 */
[----:B------:R-:W-:Y:S01]  /*4f10*/  MUFU.TANH R44, R44 ;  /* 0x0000002c002c7308 */ /* 0x000fe20000002400 */
[----:B------:R-:W-:Y:S01]  /*4f20*/  UIMAD.WIDE.U32 UR6, UR18, UR6, URZ ;  /* 0x00000006120672a5 */ /* 0x000fe2000f8e003f */
[----:B---3--:R-:W-:-:S04]  /*4f30*/  IADD3 R55, -R19, 0x50, R50 ;  /* 0x0000005013377810 */ /* 0x008fc80007ffe132 */
[-CC-:B--2---:R-:W-:Y:S02]  /*4f40*/  VIADDMNMX R5, R4, R60.reuse, R55.reuse, PT ;  /* 0x0000003c04057246 */ /* 0x184fe40003800137 */
[----:B-----5:R-:W-:Y:S01]  /*4f50*/  VIADDMNMX R59, R59, R60, R55, PT ;  /* 0x0000003c3b3b7246 */ /* 0x020fe20003800137 */
[----:B------:R-:W-:Y:S01]  /*4f60*/  MUFU.TANH R45, R45 ;  /* 0x0000002d002d7308 */ /* 0x000fe20000002400 */
[C---:B------:R-:W-:Y:S02]  /*4f70*/  ISETP.GT.AND P3, PT, R5.reuse, RZ, PT ;  /* 0x000000ff0500720c */ /* 0x040fe40003f64270 */
[C---:B------:R-:W-:Y:S02]  /*4f80*/  ISETP.GT.AND P4, PT, R5.reuse, 0x1, PT ;  /* 0x000000010500780c */ /* 0x040fe40003f84270 */
[----:B------:R-:W-:Y:S02]  /*4f90*/  ISETP.GT.AND P5, PT, R5, 0x8, PT ;  /* 0x000000080500780c */ /* 0x000fe40003fa4270 */
[----:B------:R-:W-:Y:S01]  /*4fa0*/  FSEL R61, R14, -INF , P3 ;  /* 0xff8000000e3d7808 */ /* 0x000fe20001800000 */
[----:B------:R-:W-:Y:S01]  /*4fb0*/  MUFU.TANH R55, R37 ;  /* 0x0000002500377308 */ /* 0x000fe20000002400 */
[----:B0-----:R-:W-:-:S02]  /*4fc0*/  FSEL R54, R20, -INF , P4 ;  /* 0xff80000014367808 */ /* 0x001fc40002000000 */
[----:B------:R-:W-:Y:S02]  /*4fd0*/  ISETP.GT.AND P3, PT, R5, 0x9, PT ;  /* 0x000000090500780c */ /* 0x000fe40003f64270 */
[----:B------:R-:W-:Y:S02]  /*4fe0*/  FSEL R51, R62, -INF , P5 ;  /* 0xff8000003e337808 */ /* 0x000fe40002800000 */
[----:B------:R-:W-:Y:S01]  /*4ff0*/  FMNMX.FTZ R4, R61, R54, !PT ;  /* 0x000000363d047209 */ /* 0x000fe20007810000 */
[----:B------:R0:W2:Y:S01]  /*5000*/  MUFU.TANH R14, R35 ;  /* 0x00000023000e7308 */ /* 0x0000a20000002400 */
[----:B------:R-:W-:Y:S02]  /*5010*/  ISETP.GT.AND P4, PT, R5, 0x10, PT ;  /* 0x000000100500780c */ /* 0x000fe40003f84270 */
[----:B----4-:R-:W-:Y:S02]  /*5020*/  FSEL R50, R63, -INF , P3 ;  /* 0xff8000003f327808 */ /* 0x010fe40001800000 */
[----:B------:R-:W-:-:S02]  /*5030*/  FMNMX.FTZ R21, R51, R4, !PT ;  /* 0x0000000433157209 */ /* 0x000fc40007810000 */
[C---:B------:R-:W-:Y:S01]  /*5040*/  ISETP.GT.AND P3, PT, R5.reuse, 0x11, PT ;  /* 0x000000110500780c */ /* 0x040fe20003f64270 */
[----:B------:R-:W3:Y:S01]  /*5050*/  MUFU.TANH R62, R3 ;  /* 0x00000003003e7308 */ /* 0x000ee20000002400 */
[----:B-1----:R-:W-:Y:S02]  /*5060*/  FSEL R47, R64, -INF , P4 ;  /* 0xff800000402f7808 */ /* 0x002fe40002000000 */
[----:B------:R-:W-:Y:S02]  /*5070*/  FMNMX.FTZ R4, R50, R21, !PT ;  /* 0x0000001532047209 */ /* 0x000fe40007810000 */
[----:B------:R-:W-:Y:S02]  /*5080*/  ISETP.GT.AND P4, PT, R5, 0x18, PT ;  /* 0x000000180500780c */ /* 0x000fe40003f84270 */
[----:B------:R-:W-:Y:S01]  /*5090*/  FSEL R46, R65, -INF , P3 ;  /* 0xff800000412e7808 */ /* 0x000fe20001800000 */
[----:B------:R1:W4:Y:S01]  /*50a0*/  MUFU.TANH R63, R39 ;  /* 0x00000027003f7308 */ /* 0x0003220000002400 */
[----:B------:R-:W-:Y:S01]  /*50b0*/  FMNMX.FTZ R21, R47, R4, !PT ;  /* 0x000000042f157209 */ /* 0x000fe20007810000 */
[----:B------:R-:W-:-:S02]  /*50c0*/  WARPGROUP.DEPBAR.LE gsb0, 0x0 ;  /* 0x00008000000079c5 */ /* 0x000fc40000010000 */
[----:B------:R-:W-:Y:S01]  /*50d0*/  ISETP.GT.AND P3, PT, R5, 0x19, PT ;  /* 0x000000190500780c */ /* 0x000fe20003f64270 */
[----:B------:R-:W-:Y:S01]  /*50e0*/  FMUL.FTZ R26, R26, UR10 ;  /* 0x0000000a1a1a7c20 */ /* 0x000fe20008410000 */
[----:B0-----:R-:W-:Y:S01]  /*50f0*/  FSEL R35, R66, -INF , P4 ;  /* 0xff80000042237808 */ /* 0x001fe20002000000 */
[----:B------:R-:W-:Y:S01]  /*5100*/  FMUL.FTZ R27, R27, UR10 ;  /* 0x0000000a1b1b7c20 */ /* 0x000fe20008410000 */
[----:B------:R-:W-:Y:S01]  /*5110*/  FMNMX.FTZ R4, R46, R21, !PT ;  /* 0x000000152e047209 */ /* 0x000fe20007810000 */
[----:B------:R-:W-:Y:S01]  /*5120*/  FMUL.FTZ R31, R31, UR10 ;  /* 0x0000000a1f1f7c20 */ /* 0x000fe20008410000 */
[----:B------:R-:W-:Y:S01]  /*5130*/  ISETP.GT.AND P4, PT, R5, 0x20, PT ;  /* 0x000000200500780c */ /* 0x000fe20003f84270 */
[----:B------:R-:W0:Y:S01]  /*5140*/  MUFU.TANH R26, R26 ;  /* 0x0000001a001a7308 */ /* 0x000e220000002400 */
[----:B------:R-:W-:Y:S01]  /*5150*/  FSEL R38, R67, -INF , P3 ;  /* 0xff80000043267808 */ /* 0x000fe20001800000 */
[----:B------:R-:W-:Y:S01]  /*5160*/  FMUL.FTZ R25, R25, UR10 ;  /* 0x0000000a19197c20 */ /* 0x000fe20008410000 */
[----:B------:R-:W-:Y:S01]  /*5170*/  FMNMX.FTZ R21, R35, R4, !PT ;  /* 0x0000000423157209 */ /* 0x000fe20007810000 */
[----:B------:R-:W-:Y:S01]  /*5180*/  FMUL.FTZ R28, R28, UR10 ;  /* 0x0000000a1c1c7c20 */ /* 0x000fe20008410000 */
[----:B------:R-:W-:Y:S01]  /*5190*/  ISETP.GT.AND P3, PT, R5, 0x21, PT ;  /* 0x000000210500780c */ /* 0x000fe20003f64270 */
[----:B------:R-:W-:Y:S01]  /*51a0*/  FMUL.FTZ R24, R24, UR10 ;  /* 0x0000000a18187c20 */ /* 0x000fe20008410000 */
[----:B------:R-:W-:Y:S01]  /*51b0*/  FSEL R34, R42, -INF , P4 ;  /* 0xff8000002a227808 */ /* 0x000fe20002000000 */
[----:B------:R4:W5:Y:S01]  /*51c0*/  MUFU.TANH R64, R27 ;  /* 0x0000001b00407308 */ /* 0x0009620000002400 */
[----:B------:R-:W-:Y:S01]  /*51d0*/  FMNMX.FTZ R21, R38, R21, !PT ;  /* 0x0000001526157209 */ /* 0x000fe20007810000 */
[----:B------:R-:W-:Y:S01]  /*51e0*/  FMUL.FTZ R29, R29, UR10 ;  /* 0x0000000a1d1d7c20 */ /* 0x000fe20008410000 */
[----:B------:R-:W-:Y:S01]  /*51f0*/  ISETP.GT.AND P4, PT, R5, 0x28, PT ;  /* 0x000000280500780c */ /* 0x000fe20003f84270 */
[----:B------:R5:W-:Y:S01]  /*5200*/  @!P1 SYNCS.ARRIVE.TRANS64.RED.A1T0 RZ, [R0+URZ], RZ ;  /* 0x000000ff00ff99a7 */ /* 0x000be2000810043f */
[----:B------:R-:W-:-:S02]  /*5210*/  FSEL R43, R43, -INF , P3 ;  /* 0xff8000002b2b7808 */ /* 0x000fc40001800000 */
[----:B------:R-:W-:Y:S01]  /*5220*/  FMNMX.FTZ R4, R34, R21, !PT ;  /* 0x0000001522047209 */ /* 0x000fe20007810000 */
[----:B------:R-:W-:Y:S01]  /*5230*/  MUFU.TANH R31, R31 ;  /* 0x0000001f001f7308 */ /* 0x000fe20000002400 */
[----:B------:R-:W-:Y:S02]  /*5240*/  ISETP.GT.AND P3, PT, R5, 0x29, PT ;  /* 0x000000290500780c */ /* 0x000fe40003f64270 */
[----:B-1----:R-:W-:Y:S02]  /*5250*/  FSEL R39, R68, -INF , P4 ;  /* 0xff80000044277808 */ /* 0x002fe40002000000 */
[----:B------:R-:W-:Y:S02]  /*5260*/  FMNMX.FTZ R4, R43, R4, !PT ;  /* 0x000000042b047209 */ /* 0x000fe40007810000 */
[----:B------:R-:W-:Y:S01]  /*5270*/  ISETP.GT.AND P4, PT, R5, 0x30, PT ;  /* 0x000000300500780c */ /* 0x000fe20003f84270 */
[----:B------:R-:W-:Y:S01]  /*5280*/  MUFU.TANH R66, R25 ;  /* 0x0000001900427308 */ /* 0x000fe20000002400 */
[----:B------:R-:W-:-:S02]  /*5290*/  FSEL R42, R69, -INF , P3 ;  /* 0xff800000452a7808 */ /* 0x000fc40001800000 */
[----:B------:R-:W-:Y:S01]  /*52a0*/  FMNMX.FTZ R3, R39, R4, !PT ;  /* 0x0000000427037209 */ /* 0x000fe20007810000 */
[----:B------:R-:W-:Y:S01]  /*52b0*/  FMUL.FTZ R4, R30, UR10 ;  /* 0x0000000a1e047c20 */ /* 0x000fe20008410000 */
[C---:B------:R-:W-:Y:S01]  /*52c0*/  ISETP.GT.AND P3, PT, R5.reuse, 0x31, PT ;  /* 0x000000310500780c */ /* 0x040fe20003f64270 */
[----:B------:R-:W-:Y:S01]  /*52d0*/  @UP0 ULDC UR10, c[0x0][0x450] ;  /* 0x00011400000a0ab9 */ /* 0x000fe20000000800 */
[----:B------:R-:W-:Y:S01]  /*52e0*/  FSEL R30, R70, -INF , P4 ;  /* 0xff800000461e7808 */ /* 0x000fe20002000000 */
[----:B------:R-:W-:Y:S01]  /*52f0*/  MUFU.TANH R65, R36 ;  /* 0x0000002400417308 */ /* 0x000fe20000002400 */
[----:B------:R-:W-:Y:S01]  /*5300*/  FMNMX.FTZ R21, R42, R3, !PT ;  /* 0x000000032a157209 */ /* 0x000fe20007810000 */
[----:B------:R-:W-:Y:S01]  /*5310*/  @UP0 USHF.R.U32.HI UR4, URZ, UR10, UR7 ;  /* 0x0000000a3f040299 */ /* 0x000fe20008011607 */
[----:B------:R-:W-:Y:S02]  /*5320*/  ISETP.GT.AND P4, PT, R5, 0x38, PT ;  /* 0x000000380500780c */ /* 0x000fe40003f84270 */
[----:B------:R-:W-:-:S02]  /*5330*/  CS2R R70, SRZ ;  /* 0x0000000000467805 */ /* 0x000fc4000001ff00 */
[----:B--2---:R-:W-:Y:S01]  /*5340*/  FSEL R3, R14, -INF , P3 ;  /* 0xff8000000e037808 */ /* 0x004fe20001800000 */
[----:B------:R-:W-:Y:S01]  /*5350*/  UIADD3 UR6, UR4, UR15, -UR19 ;  /* 0x0000000f04067290 */ /* 0x000fe2000fffe813 */
[----:B------:R-:W-:Y:S01]  /*5360*/  FMNMX.FTZ R20, R30, R21, !PT ;  /* 0x000000151e147209 */ /* 0x000fe20007810000 */
[----:B------:R-:W1:Y:S01]  /*5370*/  MUFU.TANH R4, R4 ;  /* 0x0000000400047308 */ /* 0x000e620000002400 */
[----:B------:R-:W-:Y:S01]  /*5380*/  ISETP.GT.AND P3, PT, R5, 0x39, PT ;  /* 0x000000390500780c */ /* 0x000fe20003f64270 */
[----:B------:R-:W-:Y:S01]  /*5390*/  UIMAD.WIDE UR6, UR6, 0x66666667, URZ ;  /* 0x66666667060678a5 */ /* 0x000fe2000f8e023f */
[----:B---3--:R-:W-:Y:S02]  /*53a0*/  FSEL R14, R62, -INF , P4 ;  /* 0xff8000003e0e7808 */ /* 0x008fe40002000000 */
[----:B------:R-:W-:Y:S01]  /*53b0*/  FMNMX.FTZ R21, R3, R20, !PT ;  /* 0x0000001403157209 */ /* 0x000fe20007810000 */
[----:B------:R-:W-:Y:S01]  /*53c0*/  USHF.R.U32.HI UR4, URZ, 0x1f, UR7 ;  /* 0x0000001f3f047899 */ /* 0x000fe20008011607 */
[----:B------:R-:W-:Y:S01]  /*53d0*/  ISETP.GT.AND P4, PT, R5, 0x40, PT ;  /* 0x000000400500780c */ /* 0x000fe20003f84270 */
[----:B------:R-:W2:Y:S01]  /*53e0*/  MUFU.TANH R62, R41 ;  /* 0x00000029003e7308 */ /* 0x000ea20000002400 */
[----:B----4-:R-:W-:Y:S01]  /*53f0*/  FSEL R27, R63, -INF , P3 ;  /* 0xff8000003f1b7808 */ /* 0x010fe20001800000 */
[----:B------:R-:W-:Y:S01]  /*5400*/  ULEA.HI.SX32 UR4, UR7, UR4, 0x1b ;  /* 0x0000000407047291 */ /* 0x000fe2000f8fda3f */
[----:B------:R-:W-:-:S02]  /*5410*/  FMNMX.FTZ R20, R14, R21, !PT ;  /* 0x000000150e147209 */ /* 0x000fc40007810000 */
[----:B------:R-:W-:Y:S01]  /*5420*/  ISETP.GT.AND P3, PT, R5, 0x41, PT ;  /* 0x000000410500780c */ /* 0x000fe20003f64270 */
[----:B------:R-:W-:Y:S01]  /*5430*/  UISETP.LT.AND UP1, UPT, UR11, UR4, UPT ;  /* 0x000000040b00728c */ /* 0x000fe2000bf21270 */
[----:B0-----:R-:W-:Y:S01]  /*5440*/  FSEL R21, R26, -INF , P4 ;  /* 0xff8000001a157808 */ /* 0x001fe20002000000 */
[----:B------:R-:W-:Y:S01]  /*5450*/  MUFU.TANH R67, R28 ;  /* 0x0000001c00437308 */ /* 0x000fe20000002400 */
[----:B------:R-:W-:Y:S01]  /*5460*/  FMNMX.FTZ R20, R27, R20, !PT ;  /* 0x000000141b147209 */ /* 0x000fe20007810000 */
[----:B------:R-:W-:Y:S01]  /*5470*/  USEL UR6, UR11, UR4, !UP1 ;  /* 0x000000040b067287 */ /* 0x000fe2000c800000 */
[----:B------:R-:W-:Y:S02]  /*5480*/  ISETP.GT.AND P4, PT, R5, 0x48, PT ;  /* 0x000000480500780c */ /* 0x000fe40003f84270 */
[----:B-----5:R-:W-:Y:S01]  /*5490*/  FSEL R26, R64, -INF , P3 ;  /* 0xff800000401a7808 */ /* 0x020fe20001800000 */
[----:B------:R-:W-:Y:S01]  /*54a0*/  UISETP.GE.AND UP1, UPT, UR14, UR6, UPT ;  /* 0x000000060e00728c */ /* 0x000fe2000bf26270 */
[----:B------:R-:W-:Y:S01]  /*54b0*/  FMNMX.FTZ R63, R21, R20, !PT ;  /* 0x00000014153f7209 */ /* 0x000fe20007810000 */
[----:B------:R-:W-:Y:S01]  /*54c0*/  MUFU.TANH R64, R33 ;  /* 0x0000002100407308 */ /* 0x000fe20000002400 */
[----:B------:R-:W-:-:S02]  /*54d0*/  ISETP.GT.AND P3, PT, R5, 0x49, PT ;  /* 0x000000490500780c */ /* 0x000fc40003f64270 */
[----:B-1----:R-:W-:Y:S02]  /*54e0*/  FSEL R20, R4, -INF , P4 ;  /* 0xff80000004147808 */ /* 0x002fe40002000000 */
[----:B------:R-:W-:Y:S02]  /*54f0*/  FMNMX.FTZ R63, R26, R63, !PT ;  /* 0x0000003f1a3f7209 */ /* 0x000fe40007810000 */
[----:B------:R-:W-:Y:S01]  /*5500*/  FSEL R5, R31, -INF , P3 ;  /* 0xff8000001f057808 */ /* 0x000fe20001800000 */
[----:B------:R0:W-:Y:S01]  /*5510*/  MUFU.TANH R60, R24 ;  /* 0x00000018003c7308 */ /* 0x0001e20000002400 */
[----:B------:R-:W-:Y:S02]  /*5520*/  FMNMX.FTZ R4, R20, R63, !PT ;  /* 0x0000003f14047209 */ /* 0x000fe40007810000 */
[----:B------:R-:W-:Y:S02]  /*5530*/  ISETP.GT.AND P3, PT, R59, RZ, PT ;  /* 0x000000ff3b00720c */ /* 0x000fe40003f64270 */
[----:B------:R-:W-:-:S02]  /*5540*/  FMNMX.FTZ R4, R5, R4, !PT ;  /* 0x0000000405047209 */ /* 0x000fc40007810000 */
[C---:B------:R-:W-:Y:S01]  /*5550*/  ISETP.GT.AND P5, PT, R59.reuse, 0x1, PT ;  /* 0x000000013b00780c */ /* 0x040fe20003fa4270 */
[----:B------:R1:W3:Y:S01]  /*5560*/  MUFU.TANH R63, R32 ;  /* 0x00000020003f7308 */ /* 0x0002e20000002400 */
[C---:B------:R-:W-:Y:S01]  /*5570*/  ISETP.GT.AND P4, PT, R59.reuse, 0x8, PT ;  /* 0x000000083b00780c */ /* 0x040fe20003f84270 */
[----:B------:R-:W4:Y:S01]  /*5580*/  SHFL.BFLY PT, R31, R4, 0x2, 0x1f ;  /* 0x0c401f00041f7f89 */ /* 0x000f2200000e0000 */
[----:B------:R-:W-:Y:S02]  /*5590*/  FSEL R56, R56, -INF , P5 ;  /* 0xff80000038387808 */ /* 0x000fe40002800000 */
[----:B------:R-:W-:Y:S02]  /*55a0*/  ISETP.GT.AND P5, PT, R59, 0x9, PT ;  /* 0x000000093b00780c */ /* 0x000fe40003fa4270 */
[----:B------:R-:W-:Y:S01]  /*55b0*/  FSEL R57, R57, -INF , P4 ;  /* 0xff80000039397808 */ /* 0x000fe20002000000 */
[----:B------:R5:W3:Y:S01]  /*55c0*/  MUFU.TANH R68, R29 ;  /* 0x0000001d00447308 */ /* 0x000ae20000002400 */
[----:B------:R-:W-:-:S02]  /*55d0*/  FSEL R58, R58, -INF , P5 ;  /* 0xff8000003a3a7808 */ /* 0x000fc40002800000 */
[C---:B------:R-:W-:Y:S02]  /*55e0*/  ISETP.GT.AND P6, PT, R59.reuse, 0x11, PT ;  /* 0x000000113b00780c */ /* 0x040fe40003fc4270 */
[C---:B------:R-:W-:Y:S02]  /*55f0*/  ISETP.GT.AND P4, PT, R59.reuse, 0x18, PT ;  /* 0x000000183b00780c */ /* 0x040fe40003f84270 */
[----:B------:R-:W-:Y:S02]  /*5600*/  ISETP.GT.AND P5, PT, R59, 0x19, PT ;  /* 0x000000193b00780c */ /* 0x000fe40003fa4270 */
[----:B------:R-:W-:Y:S02]  /*5610*/  FSEL R25, R52, -INF , P4 ;  /* 0xff80000034197808 */ /* 0x000fe40002000000 */
[----:B------:R-:W-:Y:S02]  /*5620*/  FSEL R36, R53, -INF , P5 ;  /* 0xff80000035247808 */ /* 0x000fe40002800000 */
[----:B------:R-:W-:-:S02]  /*5630*/  ISETP.GT.AND P4, PT, R59, 0x21, PT ;  /* 0x000000213b00780c */ /* 0x000fc40003f84270 */
[----:B----4-:R-:W-:-:S05]  /*5640*/  FMNMX.FTZ R4, R4, R31, !PT ;  /* 0x0000001f04047209 */ /* 0x010fca0007810000 */
[----:B------:R-:W4:Y:S02]  /*5650*/  SHFL.BFLY PT, R31, R4, 0x1, 0x1f ;  /* 0x0c201f00041f7f89 */ /* 0x000f2400000e0000 */
[----:B----4-:R-:W-:Y:S02]  /*5660*/  FMNMX.FTZ R4, R4, R31, !PT ;  /* 0x0000001f04047209 */ /* 0x010fe40007810000 */
[----:B------:R-:W-:Y:S02]  /*5670*/  FSEL R31, R2, -INF , P3 ;  /* 0xff800000021f7808 */ /* 0x000fe40001800000 */
[----:B------:R-:W-:Y:S01]  /*5680*/  ISETP.GT.AND P3, PT, R59, 0x10, PT ;  /* 0x000000103b00780c */ /* 0x000fe20003f64270 */
[----:B0-----:R-:W-:Y:S01]  /*5690*/  FMUL.FTZ R24, R4, UR5 ;  /* 0x0000000504187c20 */ /* 0x001fe20008410000 */
[----:B------:R-:W-:Y:S02]  /*56a0*/  FMNMX.FTZ R2, R31, R56, !PT ;  /* 0x000000381f027209 */ /* 0x000fe40007810000 */
[----:B-1----:R-:W-:-:S02]  /*56b0*/  FSEL R32, R48, -INF , P3 ;  /* 0xff80000030207808 */ /* 0x002fc40001800000 */
[----:B------:R-:W-:Y:S02]  /*56c0*/  FMNMX.FTZ R33, R57, R2, !PT ;  /* 0x0000000239217209 */ /* 0x000fe40007810000 */
[----:B------:R-:W-:Y:S02]  /*56d0*/  ISETP.GT.AND P3, PT, R59, 0x20, PT ;  /* 0x000000203b00780c */ /* 0x000fe40003f64270 */
[----:B------:R-:W-:Y:S02]  /*56e0*/  FMNMX.FTZ R37, R58, R33, !PT ;  /* 0x000000213a257209 */ /* 0x000fe40007810000 */
[----:B------:R-:W-:Y:S02]  /*56f0*/  FSEL R33, R49, -INF , P6 ;  /* 0xff80000031217808 */ /* 0x000fe40003000000 */
[----:B------:R-:W-:Y:S02]  /*5700*/  FMNMX.FTZ R2, R32, R37, !PT ;  /* 0x0000002520027209 */ /* 0x000fe40007810000 */
[----:B------:R-:W-:-:S02]  /*5710*/  FSEL R28, R40, -INF , P3 ;  /* 0xff800000281c7808 */ /* 0x000fc40001800000 */
[----:B------:R-:W-:Y:S02]  /*5720*/  FMNMX.FTZ R2, R33, R2, !PT ;  /* 0x0000000221027209 */ /* 0x000fe40007810000 */
[----:B------:R-:W-:Y:S02]  /*5730*/  FSETP.NEU.FTZ.AND P6, PT, R4, -INF , PT ;  /* 0xff8000000400780b */ /* 0x000fe40003fdd000 */
[----:B------:R-:W-:Y:S02]  /*5740*/  FMNMX.FTZ R37, R25, R2, !PT ;  /* 0x0000000219257209 */ /* 0x000fe40007810000 */
[----:B------:R-:W-:Y:S02]  /*5750*/  ISETP.GT.AND P3, PT, R59, 0x28, PT ;  /* 0x000000283b00780c */ /* 0x000fe40003f64270 */
[----:B------:R-:W-:Y:S02]  /*5760*/  FMNMX.FTZ R41, R36, R37, !PT ;  /* 0x0000002524297209 */ /* 0x000fe40007810000 */
[----:B--2---:R-:W-:-:S02]  /*5770*/  FSEL R37, R62, -INF , P4 ;  /* 0xff8000003e257808 */ /* 0x004fc40002000000 */
[----:B------:R-:W-:Y:S02]  /*5780*/  FMNMX.FTZ R2, R28, R41, !PT ;  /* 0x000000291c027209 */ /* 0x000fe40007810000 */
[----:B------:R-:W-:Y:S02]  /*5790*/  FSEL R53, R24, RZ, P6 ;  /* 0x000000ff18357208 */ /* 0x000fe40003000000 */
[----:B------:R-:W-:Y:S02]  /*57a0*/  ISETP.GT.AND P4, PT, R59, 0x29, PT ;  /* 0x000000293b00780c */ /* 0x000fe40003f84270 */
[----:B-----5:R-:W-:Y:S01]  /*57b0*/  FSEL R29, R44, -INF , P3 ;  /* 0xff8000002c1d7808 */ /* 0x020fe20001800000 */
[--C-:B------:R-:W-:Y:S01]  /*57c0*/  FFMA.FTZ R211, R51, UR5, -R53.reuse ;  /* 0x0000000533d37c23 */ /* 0x100fe20008010835 */
[----:B------:R-:W-:Y:S01]  /*57d0*/  FMNMX.FTZ R24, R37, R2, !PT ;  /* 0x0000000225187209 */ /* 0x000fe20007810000 */
[--C-:B------:R-:W-:Y:S01]  /*57e0*/  FFMA.FTZ R205, R47, UR5, -R53.reuse ;  /* 0x000000052fcd7c23 */ /* 0x100fe20008010835 */
[----:B------:R-:W-:Y:S01]  /*57f0*/  FSEL R40, R45, -INF , P4 ;  /* 0xff8000002d287808 */ /* 0x000fe20002000000 */
[--C-:B------:R-:W-:Y:S01]  /*5800*/  FFMA.FTZ R54, R54, UR5, -R53.reuse ;  /* 0x0000000536367c23 */ /* 0x100fe20008010835 */
[----:B------:R-:W-:Y:S01]  /*5810*/  ISETP.GT.AND P3, PT, R59, 0x30, PT ;  /* 0x000000303b00780c */ /* 0x000fe20003f64270 */
[--C-:B------:R-:W-:Y:S01]  /*5820*/  FFMA.FTZ R35, R35, UR5, -R53.reuse ;  /* 0x0000000523237c23 */ /* 0x100fe20008010835 */
[----:B------:R-:W-:Y:S01]  /*5830*/  FMNMX.FTZ R45, R29, R24, !PT ;  /* 0x000000181d2d7209 */ /* 0x000fe20007810000 */
[----:B------:R0:W-:Y:S01]  /*5840*/  MUFU.EX2 R2, R54 ;  /* 0x0000003600027308 */ /* 0x0001e20000000800 */
[----:B------:R-:W-:Y:S01]  /*5850*/  ISETP.GT.AND P4, PT, R59, 0x31, PT ;  /* 0x000000313b00780c */ /* 0x000fe20003f84270 */
[--C-:B------:R-:W-:Y:S01]  /*5860*/  FFMA.FTZ R209, R61, UR5, -R53.reuse ;  /* 0x000000053dd17c23 */ /* 0x100fe20008010835 */
[----:B---3--:R-:W-:Y:S01]  /*5870*/  FSEL R41, R63, -INF , P3 ;  /* 0xff8000003f297808 */ /* 0x008fe20001800000 */
[--C-:B------:R-:W-:Y:S01]  /*5880*/  FFMA.FTZ R5, R5, UR5, -R53.reuse ;  /* 0x0000000505057c23 */ /* 0x100fe20008010835 */
[----:B------:R-:W-:Y:S01]  /*5890*/  FMNMX.FTZ R24, R40, R45, !PT ;  /* 0x0000002d28187209 */ /* 0x000fe20007810000 */
[--C-:B------:R-:W-:Y:S01]  /*58a0*/  FFMA.FTZ R34, R34, UR5, -R53.reuse ;  /* 0x0000000522227c23 */ /* 0x100fe20008010835 */
[----:B------:R-:W-:Y:S01]  /*58b0*/  ISETP.GT.AND P3, PT, R59, 0x38, PT ;  /* 0x000000383b00780c */ /* 0x000fe20003f64270 */
[----:B------:R1:W-:Y:S01]  /*58c0*/  MUFU.EX2 R207, R35 ;  /* 0x0000002300cf7308 */ /* 0x0003e20000000800 */
[----:B------:R-:W-:Y:S01]  /*58d0*/  FSEL R44, R64, -INF , P4 ;  /* 0xff800000402c7808 */ /* 0x000fe20002000000 */
[--C-:B0-----:R-:W-:Y:S01]  /*58e0*/  FFMA.FTZ R54, R46, UR5, -R53.reuse ;  /* 0x000000052e367c23 */ /* 0x101fe20008010835 */
[----:B------:R-:W-:Y:S01]  /*58f0*/  FMNMX.FTZ R49, R41, R24, !PT ;  /* 0x0000001829317209 */ /* 0x000fe20007810000 */
[--C-:B------:R-:W-:Y:S01]  /*5900*/  FFMA.FTZ R24, R50, UR5, -R53.reuse ;  /* 0x0000000532187c23 */ /* 0x100fe20008010835 */
[----:B------:R-:W-:Y:S01]  /*5910*/  ISETP.GT.AND P4, PT, R59, 0x39, PT ;  /* 0x000000393b00780c */ /* 0x000fe20003f84270 */
[--C-:B------:R-:W-:Y:S01]  /*5920*/  FFMA.FTZ R43, R43, UR5, -R53.reuse ;  /* 0x000000052b2b7c23 */ /* 0x100fe20008010835 */
[----:B------:R-:W-:Y:S01]  /*5930*/  FSEL R45, R65, -INF , P3 ;  /* 0xff800000412d7808 */ /* 0x000fe20001800000 */
[----:B------:R-:W-:Y:S01]  /*5940*/  MUFU.EX2 R209, R209 ;  /* 0x000000d100d17308 */ /* 0x000fe20000000800 */
[----:B------:R-:W-:Y:S01]  /*5950*/  FMNMX.FTZ R50, R44, R49, !PT ;  /* 0x000000312c327209 */ /* 0x000fe20007810000 */
[--C-:B------:R-:W-:Y:S01]  /*5960*/  FFMA.FTZ R39, R39, UR5, -R53.reuse ;  /* 0x0000000527277c23 */ /* 0x100fe20008010835 */
[----:B------:R-:W-:Y:S01]  /*5970*/  ISETP.GT.AND P3, PT, R59, 0x40, PT ;  /* 0x000000403b00780c */ /* 0x000fe20003f64270 */
[--C-:B------:R-:W-:Y:S01]  /*5980*/  FFMA.FTZ R21, R21, UR5, -R53.reuse ;  /* 0x0000000515157c23 */ /* 0x100fe20008010835 */
[----:B------:R-:W-:Y:S01]  /*5990*/  FSEL R48, R55, -INF , P4 ;  /* 0xff80000037307808 */ /* 0x000fe20002000000 */
[--C-:B------:R-:W-:Y:S01]  /*59a0*/  FFMA.FTZ R55, R14, UR5, -R53.reuse ;  /* 0x000000050e377c23 */ /* 0x100fe20008010835 */
[----:B------:R-:W-:Y:S01]  /*59b0*/  FMNMX.FTZ R51, R45, R50, !PT ;  /* 0x000000322d337209 */ /* 0x000fe20007810000 */
[----:B------:R-:W-:Y:S01]  /*59c0*/  MUFU.EX2 R211, R211 ;  /* 0x000000d300d37308 */ /* 0x000fe20000000800 */
[----:B------:R-:W-:Y:S01]  /*59d0*/  ISETP.GT.AND P4, PT, R59, 0x41, PT ;  /* 0x000000413b00780c */ /* 0x000fe20003f84270 */
[--C-:B------:R-:W-:Y:S01]  /*59e0*/  FFMA.FTZ R42, R42, UR5, -R53.reuse ;  /* 0x000000052a2a7c23 */ /* 0x100fe20008010835 */
[----:B------:R-:W-:Y:S01]  /*59f0*/  FSEL R49, R60, -INF , P3 ;  /* 0xff8000003c317808 */ /* 0x000fe20001800000 */
[--C-:B------:R-:W-:Y:S01]  /*5a00*/  FFMA.FTZ R30, R30, UR5, -R53.reuse ;  /* 0x000000051e1e7c23 */ /* 0x100fe20008010835 */
[----:B------:R-:W-:Y:S01]  /*5a10*/  FMNMX.FTZ R50, R48, R51, !PT ;  /* 0x0000003330327209 */ /* 0x000fe20007810000 */
[--C-:B------:R-:W-:Y:S01]  /*5a20*/  FFMA.FTZ R27, R27, UR5, -R53.reuse ;  /* 0x000000051b1b7c23 */ /* 0x100fe20008010835 */
[----:B------:R-:W-:Y:S01]  /*5a30*/  ISETP.GT.AND P3, PT, R59, 0x48, PT ;  /* 0x000000483b00780c */ /* 0x000fe20003f64270 */
[----:B------:R-:W-:Y:S01]  /*5a40*/  MUFU.EX2 R24, R24 ;  /* 0x0000001800187308 */ /* 0x000fe20000000800 */
[----:B------:R-:W-:Y:S01]  /*5a50*/  FSEL R47, R66, -INF , P4 ;  /* 0xff800000422f7808 */ /* 0x000fe20002000000 */
[--C-:B------:R-:W-:Y:S01]  /*5a60*/  FFMA.FTZ R26, R26, UR5, -R53.reuse ;  /* 0x000000051a1a7c23 */ /* 0x100fe20008010835 */
[----:B------:R-:W-:Y:S01]  /*5a70*/  FMNMX.FTZ R52, R49, R50, !PT ;  /* 0x0000003231347209 */ /* 0x000fe20007810000 */
[----:B------:R-:W-:Y:S01]  /*5a80*/  FFMA.FTZ R20, R20, UR5, -R53 ;  /* 0x0000000514147c23 */ /* 0x000fe20008010835 */
[----:B------:R-:W-:-:S02]  /*5a90*/  ISETP.GT.AND P4, PT, R59, 0x49, PT ;  /* 0x000000493b00780c */ /* 0x000fc40003f84270 */
[----:B------:R-:W-:Y:S02]  /*5aa0*/  CS2R R64, SRZ ;  /* 0x0000000000407805 */ /* 0x000fe4000001ff00 */
[----:B------:R-:W-:Y:S01]  /*5ab0*/  FSEL R50, R67, -INF , P3 ;  /* 0xff80000043327808 */ /* 0x000fe20001800000 */
[----:B------:R-:W-:Y:S01]  /*5ac0*/  MUFU.EX2 R205, R205 ;  /* 0x000000cd00cd7308 */ /* 0x000fe20000000800 */
[----:B------:R-:W-:Y:S01]  /*5ad0*/  FMNMX.FTZ R51, R47, R52, !PT ;  /* 0x000000342f337209 */ /* 0x000fe20007810000 */
[----:B------:R-:W-:Y:S01]  /*5ae0*/  FFMA.FTZ R52, R38, UR5, -R53 ;  /* 0x0000000526347c23 */ /* 0x000fe20008010835 */
[----:B------:R-:W-:Y:S02]  /*5af0*/  FSEL R46, R68, -INF , P4 ;  /* 0xff800000442e7808 */ /* 0x000fe40002000000 */
[----:B------:R-:W-:Y:S02]  /*5b00*/  CS2R R68, SRZ ;  /* 0x0000000000447805 */ /* 0x000fe4000001ff00 */
[----:B------:R-:W-:-:S02]  /*5b10*/  FMNMX.FTZ R51, R50, R51, !PT ;  /* 0x0000003332337209 */ /* 0x000fc40007810000 */
[----:B------:R-:W-:Y:S01]  /*5b20*/  CS2R R66, SRZ ;  /* 0x0000000000427805 */ /* 0x000fe2000001ff00 */
[----:B------:R-:W-:Y:S01]  /*5b30*/  MUFU.EX2 R54, R54 ;  /* 0x0000003600367308 */ /* 0x000fe20000000800 */
[----:B------:R-:W-:-:S05]  /*5b40*/  FMNMX.FTZ R51, R46, R51, !PT ;  /* 0x000000332e337209 */ /* 0x000fca0007810000 */
[----:B------:R-:W0:Y:S02]  /*5b50*/  SHFL.BFLY PT, R38, R51, 0x2, 0x1f ;  /* 0x0c401f0033267f89 */ /* 0x000e2400000e0000 */
[----:B------:R-:W-:Y:S08]  /*5b60*/  MUFU.EX2 R195, R5 ;  /* 0x0000000500c37308 */ /* 0x000ff00000000800 */
[----:B------:R-:W-:Y:S08]  /*5b70*/  MUFU.EX2 R52, R52 ;  /* 0x0000003400347308 */ /* 0x000ff00000000800 */
[----:B------:R-:W-:Y:S01]  /*5b80*/  MUFU.EX2 R34, R34 ;  /* 0x0000002200227308 */ /* 0x000fe20000000800 */
[----:B0-----:R-:W-:Y:S01]  /*5b90*/  FMNMX.FTZ R38, R51, R38, !PT ;  /* 0x0000002633267209 */ /* 0x001fe20007810000 */
[----:B------:R-:W-:-:S06]  /*5ba0*/  FFMA.FTZ R51, R3, UR5, -R53 ;  /* 0x0000000503337c23 */ /* 0x000fcc0008010835 */
[----:B------:R-:W0:Y:S01]  /*5bb0*/  MUFU.EX2 R43, R43 ;  /* 0x0000002b002b7308 */ /* 0x000e220000000800 */
[----:B-1----:R-:W1:Y:S07]  /*5bc0*/  SHFL.BFLY PT, R35, R38, 0x1, 0x1f ;  /* 0x0c201f0026237f89 */ /* 0x002e6e00000e0000 */
[----:B------:R-:W-:Y:S08]  /*5bd0*/  MUFU.EX2 R39, R39 ;  /* 0x0000002700277308 */ /* 0x000ff00000000800 */
[----:B------:R-:W-:Y:S01]  /*5be0*/  MUFU.EX2 R193, R21 ;  /* 0x0000001500c17308 */ /* 0x000fe20000000800 */
[----:B0-----:R-:W-:-:S07]  /*5bf0*/  F2FP.F16.F32.PACK_AB R201, R43, R34 ;  /* 0x000000222bc9723e */ /* 0x001fce00000000ff */
[----:B------:R-:W0:Y:S01]  /*5c00*/  MUFU.EX2 R42, R42 ;  /* 0x0000002a002a7308 */ /* 0x000e220000000800 */
[----:B-1----:R-:W-:Y:S01]  /*5c10*/  FMNMX.FTZ R3, R38, R35, !PT ;  /* 0x0000002326037209 */ /* 0x002fe20007810000 */
[----:B------:R-:W-:Y:S01]  /*5c20*/  FADD.FTZ R38, R209, R2 ;  /* 0x00000002d1267221 */ /* 0x000fe20000010000 */
[----:B------:R-:W-:Y:S02]  /*5c30*/  F2FP.F16.F32.PACK_AB R209, R2, R209 ;  /* 0x000000d102d1723e */ /* 0x000fe400000000ff */
[C---:B------:R-:W-:Y:S01]  /*5c40*/  FSETP.NEU.FTZ.AND P3, PT, R3.reuse, -INF , PT ;  /* 0xff8000000300780b */ /* 0x040fe20003f7d000 */
[----:B------:R-:W-:Y:S01]  /*5c50*/  FMUL.FTZ R14, R3, UR5 ;  /* 0x00000005030e7c20 */ /* 0x000fe20008410000 */
[----:B------:R-:W-:Y:S01]  /*5c60*/  FADD.FTZ R5, R211, R38 ;  /* 0x00000026d3057221 */ /* 0x000fe20000010000 */
[----:B------:R-:W-:Y:S01]  /*5c70*/  MUFU.EX2 R30, R30 ;  /* 0x0000001e001e7308 */ /* 0x000fe20000000800 */
[----:B------:R-:W-:Y:S02]  /*5c80*/  F2FP.F16.F32.PACK_AB R211, R24, R211 ;  /* 0x000000d318d3723e */ /* 0x000fe400000000ff */
[----:B------:R-:W-:Y:S01]  /*5c90*/  FSEL R14, R14, RZ, P3 ;  /* 0x000000ff0e0e7208 */ /* 0x000fe20001800000 */
[----:B------:R-:W-:Y:S01]  /*5ca0*/  FADD.FTZ R38, R24, R5 ;  /* 0x0000000518267221 */ /* 0x000fe20000010000 */
[----:B------:R-:W-:-:S02]  /*5cb0*/  PLOP3.LUT P3, PT, PT, PT, UP1, 0x80, 0x0 ;  /* 0x000000000000781c */ /* 0x000fc40003f6f018 */
[----:B0-----:R-:W-:Y:S01]  /*5cc0*/  F2FP.F16.F32.PACK_AB R203, R42, R39 ;  /* 0x000000272acb723e */ /* 0x001fe200000000ff */
[--C-:B------:R-:W-:Y:S01]  /*5cd0*/  FFMA.FTZ R31, R31, UR5, -R14.reuse ;  /* 0x000000051f1f7c23 */ /* 0x100fe2000801080e */
[--C-:B------:R-:W-:Y:S01]  /*5ce0*/  FFMA.FTZ R56, R56, UR5, -R14.reuse ;  /* 0x0000000538387c23 */ /* 0x100fe2000801080e */
[--C-:B------:R-:W-:Y:S01]  /*5cf0*/  FFMA.FTZ R57, R57, UR5, -R14.reuse ;  /* 0x0000000539397c23 */ /* 0x100fe2000801080e */
[--C-:B------:R-:W-:Y:S01]  /*5d00*/  FFMA.FTZ R58, R58, UR5, -R14.reuse ;  /* 0x000000053a3a7c23 */ /* 0x100fe2000801080e */
        /* <DEDUP_REMOVED lines=13> */
[--C-:B------:R-:W-:Y:S01]  /*5de0*/  FFMA.FTZ R41, R41, UR5, -R14.reuse ;  /* 0x0000000529297c23 */ /* 0x100fe2000801080e */
[--C-:B------:R-:W-:Y:S01]  /*5df0*/  FFMA.FTZ R44, R44, UR5, -R14.reuse ;  /* 0x000000052c2c7c23 */ /* 0x100fe2000801080e */
[----:B------:R-:W-:Y:S01]  /*5e00*/  FADD.FTZ R21, R52, R21 ;  /* 0x0000001534157221 */ /* 0x000fe20000010000 */
[--C-:B------:R-:W-:Y:S01]  /*5e10*/  FFMA.FTZ R45, R45, UR5, -R14.reuse ;  /* 0x000000052d2d7c23 */ /* 0x100fe2000801080e */
[--C-:B------:R-:W-:Y:S01]  /*5e20*/  FFMA.FTZ R48, R48, UR5, -R14.reuse ;  /* 0x0000000530307c23 */ /* 0x100fe2000801080e */
[----:B------:R-:W1:Y:S01]  /*5e30*/  MUFU.EX2 R57, R57 ;  /* 0x0000003900397308 */ /* 0x000e620000000800 */
[----:B------:R-:W-:Y:S01]  /*5e40*/  FADD.FTZ R62, R34, R21 ;  /* 0x00000015223e7221 */ /* 0x000fe20000010000 */
[--C-:B------:R-:W-:Y:S01]  /*5e50*/  FFMA.FTZ R49, R49, UR5, -R14.reuse ;  /* 0x0000000531317c23 */ /* 0x100fe2000801080e */
[--C-:B------:R-:W-:Y:S01]  /*5e60*/  FFMA.FTZ R47, R47, UR5, -R14.reuse ;  /* 0x000000052f2f7c23 */ /* 0x100fe2000801080e */
[----:B------:R-:W-:Y:S01]  /*5e70*/  FFMA.FTZ R50, R50, UR5, -R14 ;  /* 0x0000000532327c23 */ /* 0x000fe2000801080e */
[----:B------:R-:W-:Y:S01]  /*5e80*/  FADD.FTZ R62, R43, R62 ;  /* 0x0000003e2b3e7221 */ /* 0x000fe20000010000 */
[----:B------:R-:W-:Y:S01]  /*5e90*/  FFMA.FTZ R14, R46, UR5, -R14 ;  /* 0x000000052e0e7c23 */ /* 0x000fe2000801080e */
[----:B------:R-:W-:Y:S01]  /*5ea0*/  F2FP.F16.F32.PACK_AB R205, R54, R205 ;  /* 0x000000cd36cd723e */ /* 0x000fe200000000ff */
[----:B------:R-:W2:Y:S01]  /*5eb0*/  MUFU.EX2 R58, R58 ;  /* 0x0000003a003a7308 */ /* 0x000ea20000000800 */
[----:B0-----:R-:W-:Y:S01]  /*5ec0*/  FADD.FTZ R38, R31, R56 ;  /* 0x000000381f267221 */ /* 0x001fe20000010000 */
[----:B------:R-:W-:Y:S01]  /*5ed0*/  FADD.FTZ R21, R39, R62 ;  /* 0x0000003e27157221 */ /* 0x000fe20000010000 */
[----:B------:R-:W-:-:S02]  /*5ee0*/  F2FP.F16.F32.PACK_AB R207, R52, R207 ;  /* 0x000000cf34cf723e */ /* 0x000fc400000000ff */
[----:B------:R-:W-:Y:S02]  /*5ef0*/  CS2R R62, SRZ ;  /* 0x00000000003e7805 */ /* 0x000fe4000001ff00 */
[----:B------:R-:W-:Y:S01]  /*5f00*/  F2FP.F16.F32.PACK_AB R208, R56, R31 ;  /* 0x0000001f38d0723e */ /* 0x000fe200000000ff */
[----:B------:R-:W-:Y:S01]  /*5f10*/  FADD.FTZ R21, R42, R21 ;  /* 0x000000152a157221 */ /* 0x000fe20000010000 */
[----:B------:R-:W-:Y:S01]  /*5f20*/  CS2R R52, SRZ ;  /* 0x0000000000347805 */ /* 0x000fe2000001ff00 */
[----:B------:R-:W0:Y:S01]  /*5f30*/  MUFU.EX2 R32, R32 ;  /* 0x0000002000207308 */ /* 0x000e220000000800 */
[----:B-1----:R-:W-:Y:S01]  /*5f40*/  FADD.FTZ R5, R57, R38 ;  /* 0x0000002639057221 */ /* 0x002fe20000010000 */
[----:B------:R-:W-:Y:S02]  /*5f50*/  CS2R R42, SRZ ;  /* 0x00000000002a7805 */ /* 0x000fe4000001ff00 */
[----:B------:R-:W-:-:S04]  /*5f60*/  CS2R R34, SRZ ;  /* 0x0000000000227805 */ /* 0x000fc8000001ff00 */
[----:B------:R-:W1:Y:S01]  /*5f70*/  MUFU.EX2 R33, R33 ;  /* 0x0000002100217308 */ /* 0x000e620000000800 */
[C---:B--2---:R-:W-:Y:S01]  /*5f80*/  FADD.FTZ R5, R58.reuse, R5 ;  /* 0x000000053a057221 */ /* 0x044fe20000010000 */
[----:B------:R-:W-:Y:S02]  /*5f90*/  F2FP.F16.F32.PACK_AB R210, R58, R57 ;  /* 0x000000393ad2723e */ /* 0x000fe400000000ff */
[----:B------:R-:W-:Y:S02]  /*5fa0*/  CS2R R58, SRZ ;  /* 0x00000000003a7805 */ /* 0x000fe4000001ff00 */
[----:B------:R-:W-:Y:S02]  /*5fb0*/  CS2R R56, SRZ ;  /* 0x0000000000387805 */ /* 0x000fe4000001ff00 */
[----:B------:R-:W2:Y:S01]  /*5fc0*/  MUFU.EX2 R25, R25 ;  /* 0x0000001900197308 */ /* 0x000ea20000000800 */
[----:B0-----:R-:W-:-:S07]  /*5fd0*/  FADD.FTZ R38, R32, R5 ;  /* 0x0000000520267221 */ /* 0x001fce0000010000 */
[----:B------:R-:W0:Y:S01]  /*5fe0*/  MUFU.EX2 R36, R36 ;  /* 0x0000002400247308 */ /* 0x000e220000000800 */
[C---:B-1----:R-:W-:Y:S01]  /*5ff0*/  FADD.FTZ R38, R33.reuse, R38 ;  /* 0x0000002621267221 */ /* 0x042fe20000010000 */
[----:B------:R-:W-:Y:S02]  /*6000*/  F2FP.F16.F32.PACK_AB R204, R33, R32 ;  /* 0x0000002021cc723e */ /* 0x000fe400000000ff */
[----:B------:R-:W-:-:S04]  /*6010*/  CS2R R32, SRZ ;  /* 0x0000000000207805 */ /* 0x000fc8000001ff00 */
[----:B------:R-:W1:Y:S01]  /*6020*/  MUFU.EX2 R28, R28 ;  /* 0x0000001c001c7308 */ /* 0x000e620000000800 */
[----:B--2---:R-:W-:Y:S01]  /*6030*/  FADD.FTZ R5, R25, R38 ;  /* 0x0000002619057221 */ /* 0x004fe20000010000 */
[----:B------:R-:W-:-:S06]  /*6040*/  FADD.FTZ R38, R30, R21 ;  /* 0x000000151e267221 */ /* 0x000fcc0000010000 */
[----:B------:R-:W2:Y:S01]  /*6050*/  MUFU.EX2 R51, R51 ;  /* 0x0000003300337308 */ /* 0x000ea20000000800 */
[C---:B0-----:R-:W-:Y:S01]  /*6060*/  FADD.FTZ R5, R36.reuse, R5 ;  /* 0x0000000524057221 */ /* 0x041fe20000010000 */
[----:B------:R-:W-:Y:S02]  /*6070*/  F2FP.F16.F32.PACK_AB R206, R36, R25 ;  /* 0x0000001924ce723e */ /* 0x000fe400000000ff */
[----:B------:R-:W-:-:S04]  /*6080*/  CS2R R24, SRZ ;  /* 0x0000000000187805 */ /* 0x000fc8000001ff00 */
[----:B------:R-:W0:Y:S01]  /*6090*/  MUFU.EX2 R37, R37 ;  /* 0x0000002500257308 */ /* 0x000e220000000800 */
[----:B-1----:R-:W-:-:S07]  /*60a0*/  FADD.FTZ R0, R28, R5 ;  /* 0x000000051c007221 */ /* 0x002fce0000010000 */
[----:B------:R-:W1:Y:S01]  /*60b0*/  MUFU.EX2 R55, R55 ;  /* 0x0000003700377308 */ /* 0x000e620000000800 */
[C---:B--2---:R-:W-:Y:S01]  /*60c0*/  FADD.FTZ R38, R51.reuse, R38 ;  /* 0x0000002633267221 */ /* 0x044fe20000010000 */
[----:B------:R-:W-:Y:S02]  /*60d0*/  F2FP.F16.F32.PACK_AB R197, R51, R30 ;  /* 0x0000001e33c5723e */ /* 0x000fe400000000ff */
[----:B------:R-:W-:-:S04]  /*60e0*/  CS2R R30, SRZ ;  /* 0x00000000001e7805 */ /* 0x000fc8000001ff00 */
[----:B------:R-:W2:Y:S01]  /*60f0*/  MUFU.EX2 R29, R29 ;  /* 0x0000001d001d7308 */ /* 0x000ea20000000800 */
[C---:B0-----:R-:W-:Y:S01]  /*6100*/  FADD.FTZ R0, R37.reuse, R0 ;  /* 0x0000000025007221 */ /* 0x041fe20000010000 */
[----:B------:R-:W-:Y:S02]  /*6110*/  F2FP.F16.F32.PACK_AB R200, R37, R28 ;  /* 0x0000001c25c8723e */ /* 0x000fe400000000ff */
[----:B------:R-:W-:-:S04]  /*6120*/  CS2R R36, SRZ ;  /* 0x0000000000247805 */ /* 0x000fc8000001ff00 */
[----:B------:R-:W0:Y:S01]  /*6130*/  MUFU.EX2 R60, R27 ;  /* 0x0000001b003c7308 */ /* 0x000e220000000800 */
[----:B-1----:R-:W-:Y:S01]  /*6140*/  FADD.FTZ R21, R55, R38 ;  /* 0x0000002637157221 */ /* 0x002fe20000010000 */
[----:B------:R-:W-:-:S06]  /*6150*/  CS2R R38, SRZ ;  /* 0x0000000000267805 */ /* 0x000fcc000001ff00 */
[----:B------:R-:W1:Y:S01]  /*6160*/  MUFU.EX2 R40, R40 ;  /* 0x0000002800287308 */ /* 0x000e620000000800 */
[----:B--2---:R-:W-:-:S07]  /*6170*/  FADD.FTZ R5, R29, R0 ;  /* 0x000000001d057221 */ /* 0x004fce0000010000 */
[----:B------:R-:W2:Y:S01]  /*6180*/  MUFU.EX2 R41, R41 ;  /* 0x0000002900297308 */ /* 0x000ea20000000800 */
[C---:B0-----:R-:W-:Y:S01]  /*6190*/  FADD.FTZ R2, R60.reuse, R21 ;  /* 0x000000153c027221 */ /* 0x041fe20000010000 */
[----:B------:R-:W-:Y:S02]  /*61a0*/  F2FP.F16.F32.PACK_AB R199, R60, R55 ;  /* 0x000000373cc7723e */ /* 0x000fe400000000ff */
[----:B------:R-:W-:Y:S02]  /*61b0*/  CS2R R60, SRZ ;  /* 0x00000000003c7805 */ /* 0x000fe4000001ff00 */
[----:B------:R-:W-:Y:S01]  /*61c0*/  CS2R R54, SRZ ;  /* 0x0000000000367805 */ /* 0x000fe2000001ff00 */
[----:B------:R-:W-:Y:S01]  /*61d0*/  FADD.FTZ R21, R193, R2 ;  /* 0x00000002c1157221 */ /* 0x000fe20000010000 */
[----:B------:R-:W0:Y:S01]  /*61e0*/  MUFU.EX2 R26, R26 ;  /* 0x0000001a001a7308 */ /* 0x000e220000000800 */
[C---:B-1----:R-:W-:Y:S01]  /*61f0*/  FADD.FTZ R0, R40.reuse, R5 ;  /* 0x0000000528007221 */ /* 0x042fe20000010000 */
[----:B------:R-:W-:-:S02]  /*6200*/  F2FP.F16.F32.PACK_AB R202, R40, R29 ;  /* 0x0000001d28ca723e */ /* 0x000fc400000000ff */
[----:B------:R-:W-:-:S04]  /*6210*/  CS2R R28, SRZ ;  /* 0x00000000001c7805 */ /* 0x000fc8000001ff00 */
[----:B------:R-:W1:Y:S01]  /*6220*/  MUFU.EX2 R44, R44 ;  /* 0x0000002c002c7308 */ /* 0x000e620000000800 */
[----:B--2---:R-:W-:-:S07]  /*6230*/  FADD.FTZ R5, R41, R0 ;  /* 0x0000000029057221 */ /* 0x004fce0000010000 */
[----:B------:R-:W2:Y:S01]  /*6240*/  MUFU.EX2 R45, R45 ;  /* 0x0000002d002d7308 */ /* 0x000ea20000000800 */
[C---:B0-----:R-:W-:Y:S01]  /*6250*/  FADD.FTZ R21, R26.reuse, R21 ;  /* 0x000000151a157221 */ /* 0x041fe20000010000 */
[----:B------:R-:W-:-:S06]  /*6260*/  F2FP.F16.F32.PACK_AB R193, R26, R193 ;  /* 0x000000c11ac1723e */ /* 0x000fcc00000000ff */
[----:B------:R-:W0:Y:S01]  /*6270*/  MUFU.EX2 R20, R20 ;  /* 0x0000001400147308 */ /* 0x000e220000000800 */
[C---:B-1----:R-:W-:Y:S01]  /*6280*/  FADD.FTZ R0, R44.reuse, R5 ;  /* 0x000000052c007221 */ /* 0x042fe20000010000 */
[----:B------:R-:W-:Y:S02]  /*6290*/  F2FP.F16.F32.PACK_AB R196, R44, R41 ;  /* 0x000000292cc4723e */ /* 0x000fe400000000ff */
[----:B------:R-:W-:-:S04]  /*62a0*/  CS2R R40, SRZ ;  /* 0x0000000000287805 */ /* 0x000fc8000001ff00 */
[----:B------:R-:W1:Y:S01]  /*62b0*/  MUFU.EX2 R48, R48 ;  /* 0x0000003000307308 */ /* 0x000e620000000800 */
[----:B--2---:R-:W-:-:S07]  /*62c0*/  FADD.FTZ R5, R45, R0 ;  /* 0x000000002d057221 */ /* 0x004fce0000010000 */
[----:B------:R-:W2:Y:S01]  /*62d0*/  MUFU.EX2 R49, R49 ;  /* 0x0000003100317308 */ /* 0x000ea20000000800 */
[----:B0-----:R-:W-:-:S07]  /*62e0*/  FADD.FTZ R2, R20, R21 ;  /* 0x0000001514027221 */ /* 0x001fce0000010000 */
[----:B------:R0:W3:Y:S01]  /*62f0*/  MUFU.EX2 R192, R47 ;  /* 0x0000002f00c07308 */ /* 0x0000e20000000800 */
[C---:B-1----:R-:W-:Y:S01]  /*6300*/  FADD.FTZ R0, R48.reuse, R5 ;  /* 0x0000000530007221 */ /* 0x042fe20000010000 */
[C---:B------:R-:W-:Y:S01]  /*6310*/  FADD.FTZ R5, R195.reuse, R2 ;  /* 0x00000002c3057221 */ /* 0x040fe20000010000 */
[----:B------:R-:W-:Y:S01]  /*6320*/  F2FP.F16.F32.PACK_AB R195, R195, R20 ;  /* 0x00000014c3c3723e */ /* 0x000fe200000000ff */
[----:B------:R-:W-:Y:S01]  /*6330*/  IMAD.U32 R20, RZ, RZ, UR6 ;  /* 0x00000006ff147e24 */ /* 0x000fe2000f8e00ff */
[----:B------:R-:W-:Y:S01]  /*6340*/  F2FP.F16.F32.PACK_AB R198, R48, R45 ;  /* 0x0000002d30c6723e */ /* 0x000fe200000000ff */
[----:B------:R-:W-:Y:S01]  /*6350*/  IMAD.MOV.U32 R2, RZ, RZ, 0x3f800000 ;  /* 0x3f800000ff027424 */ /* 0x000fe200078e00ff */
[----:B------:R-:W-:Y:S01]  /*6360*/  CS2R R44, SRZ ;  /* 0x00000000002c7805 */ /* 0x000fe2000001ff00 */
[----:B------:R-:W1:Y:S01]  /*6370*/  MUFU.EX2 R50, R50 ;  /* 0x0000003200327308 */ /* 0x000e620000000800 */
[----:B--2---:R-:W-:Y:S01]  /*6380*/  FADD.FTZ R27, R49, R0 ;  /* 0x00000000311b7221 */ /* 0x004fe20000010000 */
[----:B------:R-:W-:Y:S01]  /*6390*/  IMAD.MOV.U32 R0, RZ, RZ, 0x3f800000 ;  /* 0x3f800000ff007424 */ /* 0x000fe200078e00ff */
[----:B0-----:R-:W-:-:S05]  /*63a0*/  CS2R R46, SRZ ;  /* 0x00000000002e7805 */ /* 0x001fca000001ff00 */
[----:B------:R1:W0:Y:S01]  /*63b0*/  MUFU.EX2 R21, R14 ;  /* 0x0000000e00157308 */ /* 0x0002220000000800 */
[C---:B---3--:R-:W-:Y:S01]  /*63c0*/  FADD.FTZ R27, R192.reuse, R27 ;  /* 0x0000001bc01b7221 */ /* 0x048fe20000010000 */
[----:B------:R-:W-:Y:S02]  /*63d0*/  F2FP.F16.F32.PACK_AB R192, R192, R49 ;  /* 0x00000031c0c0723e */ /* 0x000fe400000000ff */
[----:B------:R-:W-:Y:S01]  /*63e0*/  CS2R R48, SRZ ;  /* 0x0000000000307805 */ /* 0x000fe2000001ff00 */
[----:B-1----:R-:W-:Y:S01]  /*63f0*/  FADD.FTZ R14, R50, R27 ;  /* 0x0000001b320e7221 */ /* 0x002fe20000010000 */
[----:B------:R-:W-:Y:S02]  /*6400*/  CS2R R26, SRZ ;  /* 0x00000000001a7805 */ /* 0x000fe4000001ff00 */
[C---:B0-----:R-:W-:Y:S01]  /*6410*/  F2FP.F16.F32.PACK_AB R194, R21.reuse, R50 ;  /* 0x0000003215c2723e */ /* 0x041fe200000000ff */
[----:B------:R-:W-:Y:S01]  /*6420*/  FADD.FTZ R14, R21, R14 ;  /* 0x0000000e150e7221 */ /* 0x000fe20000010000 */
[----:B------:R-:W-:Y:S01]  /*6430*/  CS2R R50, SRZ ;  /* 0x0000000000327805 */ /* 0x000fe2000001ff00 */
[----:B------:R-:W-:Y:S06]  /*6440*/  @!P3 BRA `(.L_x_2358) ;  /* 0x000000400090b947 */ /* 0x000fec0003800000 */
[----:B------:R-:W-:Y:S01]  /*6450*/  R2UR UR4, R236 ;  /* 0x00000000ec0472ca */ /* 0x000fe200000e0000 */
[----:B------:R-:W-:Y:S01]  /*6460*/  IMAD.MOV.U32 R21, RZ, RZ, R4 ;  /* 0x000000ffff157224 */ /* 0x000fe200078e0004 */
[----:B------:R-:W-:Y:S01]  /*6470*/  UMOV UR61, UR60 ;  /* 0x0000003c003d7c82 */ /* 0x000fe20008000000 */
[----:B------:R-:W-:Y:S02]  /*6480*/  IMAD.MOV.U32 R235, RZ, RZ, R3 ;  /* 0x000000ffffeb7224 */ /* 0x000fe400078e0003 */
[----:B------:R-:W-:Y:S02]  /*6490*/  IMAD.MOV.U32 R2, RZ, RZ, 0x3f800000 ;  /* 0x3f800000ff027424 */ /* 0x000fe400078e00ff */
[----:B------:R-:W-:-:S06]  /*64a0*/  IMAD.MOV.U32 R151, RZ, RZ, RZ ;  /* 0x000000ffff977224 */ /* 0x000fcc00078e00ff */
[----:B------:R-:W-:Y:S01]  /*64b0*/  IMAD.U32 R236, RZ, RZ, UR4 ;  /* 0x00000004ffec7e24 */ /* 0x000fe2000f8e00ff */
[----:B------:R-:W-:-:S13]  /*64c0*/  R2UR UR4, R16 ;  /* 0x00000000100472ca */ /* 0x000fda00000e0000 */
[----:B------:R-:W-:-:S07]  /*64d0*/  IMAD.U32 R237, RZ, RZ, UR4 ;  /* 0x00000004ffed7e24 */ /* 0x000fce000f8e00ff */
.L_x_2367:
        /* <DEDUP_REMOVED lines=9> */
.L_x_2359:
[----:B------:R-:W-:Y:S02]  /*6570*/  R2UR UR4, R17 ;  /* 0x00000000110472ca */ /* 0x000fe400000e0000 */
[----:B------:R-:W-:-:S11]  /*6580*/  R2UR UR5, R16 ;  /* 0x00000000100572ca */ /* 0x000fd600000e0000 */
[----:B------:R-:W-:Y:S02]  /*6590*/  ULEA UR4, UR60, UR4, 0x3 ;  /* 0x000000043c047291 */ /* 0x000fe4000f8e183f */
[----:B------:R-:W-:-:S04]  /*65a0*/  IMAD.U32 R4, RZ, RZ, UR5 ;  /* 0x00000005ff047e24 */ /* 0x000fc8000f8e00ff */
[----:B------:R-:W-:Y:S01]  /*65b0*/  IMAD.U32 R3, RZ, RZ, UR4 ;  /* 0x00000004ff037e24 */ /* 0x000fe2000f8e00ff */
[----:B------:R-:W-:-:S04]  /*65c0*/  SHF.L.U32 R4, R4, 0x1f, RZ ;  /* 0x0000001f04047819 */ /* 0x000fc800000006ff */
[----:B------:R0:W1:Y:S01]  /*65d0*/  SYNCS.PHASECHK.TRANS64.TRYWAIT P3, [UR4+0x38830], R4 ;  /* 0x03883004ff0075a7 */ /* 0x0000620008060144 */
[----:B------:R-:W-:Y:S05]  /*65e0*/  @!P0 BRA `(.L_x_2360) ;  /* 0x0000000000048947 */ /* 0x000fea0003800000 */
[----:B------:R-:W-:Y:S01]  /*65f0*/  BPT.TRAP 0x1 ;  /* 0x000000040000795c */ /* 0x000fe20000300000 */
.L_x_2360:
[----:B-1----:R-:W-:Y:S05]  /*6600*/  @P3 BRA `(.L_x_2361) ;  /* 0x00000000000c3947 */ /* 0x002fea0003800000 */
[----:B------:R-:W-:-:S13]  /*6610*/  R2UR UR4, R3 ;  /* 0x00000000030472ca */ /* 0x000fda00000e0000 */
[----:B------:R-:W1:Y:S02]  /*6620*/  SYNCS.PHASECHK.TRANS64.TRYWAIT P3, [UR4+0x38830], R4 ;  /* 0x03883004ff0075a7 */ /* 0x000e640008060144 */
[----:B-1----:R-:W-:Y:S05]  /*6630*/  @!P3 BRA `(.L_x_2362) ;  /* 0x0000015c002cb947 */ /* 0x002fea0003800000 */
.L_x_2361:
[----:B------:R-:W-:Y:S01]  /*6640*/  R2UR UR4, R15 ;  /* 0x000000000f0472ca */ /* 0x000fe200000e0000 */
[----:B------:R-:W-:Y:S01]  /*6650*/  WARPGROUP.ARRIVE ;  /* 0x00000000000079c5 */ /* 0x000fe20000000000 */
        /* <DEDUP_REMOVED lines=11> */
[----:B------:R-:W-:Y:S01]  /*6710*/  UIMAD UR4, UR60, 0xa00, UR4 ;  /* 0x00000a003c0478a4 */ /* 0x000fe2000f8e0204 */
[-C--:B------:R-:W-:Y:S01]  /*6720*/  FMUL.FTZ R24, R24, R0.reuse ;  /* 0x0000000018187220 */ /* 0x080fe20000410000 */
[----:B------:R-:W-:Y:S01]  /*6730*/  UMOV UR56, UR14 ;  /* 0x0000000e00387c82 */ /* 0x000fe20008000000 */
[----:B------:R-:W-:Y:S01]  /*6740*/  UMOV UR35, 0x40000040 ;  /* 0x4000004000237882 */ /* 0x000fe20000000000 */
[----:B------:R-:W-:Y:S01]  /*6750*/  UMOV UR57, UR15 ;  /* 0x0000000f00397c82 */ /* 0x000fe20008000000 */
[----:B------:R-:W-:Y:S01]  /*6760*/  UIADD3 UR18, UR4, 0x282, URZ ;  /* 0x0000028204127890 */ /* 0x000fe2000fffe03f */
[-C--:B------:R-:W-:Y:S01]  /*6770*/  FMUL.FTZ R25, R25, R0.reuse ;  /* 0x0000000019197220 */ /* 0x080fe20000410000 */
[----:B------:R-:W-:Y:S01]  /*6780*/  UMOV UR58, UR4 ;  /* 0x00000004003a7c82 */ /* 0x000fe20008000000 */
[----:B------:R-:W-:Y:S01]  /*6790*/  UIADD3 UR22, UR4, 0x284, URZ ;  /* 0x0000028404167890 */ /* 0x000fe2000fffe03f */
[----:B------:R-:W-:Y:S01]  /*67a0*/  HGMMA.64x16x16.F32 R184, gdesc[UR56], RZ, !UPT, gsb0 ;  /* 0x0020000038b879f0 */ /* 0x000fe2000c0008ff */
[----:B------:R-:W-:Y:S01]  /*67b0*/  UIADD3 UR58, UR4, 0x80, URZ ;  /* 0x00000080043a7890 */ /* 0x000fe2000fffe03f */
[-C--:B------:R-:W-:Y:S01]  /*67c0*/  FMUL.FTZ R28, R28, R0.reuse ;  /* 0x000000001c1c7220 */ /* 0x080fe20000410000 */
[----:B------:R-:W-:Y:S01]  /*67d0*/  UMOV UR59, 0x40000040 ;  /* 0x40000040003b7882 */ /* 0x000fe20000000000 */
[----:B------:R-:W-:Y:S01]  /*67e0*/  UMOV UR56, UR14 ;  /* 0x0000000e00387c82 */ /* 0x000fe20008000000 */
[----:B------:R-:W-:Y:S01]  /*67f0*/  UMOV UR57, UR15 ;  /* 0x0000000f00397c82 */ /* 0x000fe20008000000 */
        /* <DEDUP_REMOVED lines=54> */
[----:B------:R-:W-:Y:S01]  /*6b60*/  UIADD3 UR58, UR4, 0x100, URZ ;  /* 0x00000100043a7890 */ /* 0x000fe2000fffe03f */
[-C--:B------:R-:W-:Y:S01]  /*6b70*/  FMUL.FTZ R105, R105, R0.reuse ;  /* 0x0000000069697220 */ /* 0x080fe20000410000 */
[----:B------:R-:W-:Y:S01]  /*6b80*/  UMOV UR59, 0x40000040 ;  /* 0x40000040003b7882 */ /* 0x000fe20000000000 */
[----:B------:R-:W-:Y:S01]  /*6b90*/  UMOV UR56, UR14 ;  /* 0x0000000e00387c82 */ /* 0x000fe20008000000 */
[----:B------:R-:W-:Y:S01]  /*6ba0*/  UMOV UR57, UR15 ;  /* 0x0000000f00397c82 */ /* 0x000fe20008000000 */
        /* <DEDUP_REMOVED lines=97> */
[----:B------:R-:W-:Y:S01]  /*71c0*/  UMOV UR59, 0x40000040 ;  /* 0x40000040003b7882 */ /* 0x000fe20000000000 */
[----:B------:R-:W-:Y:S01]  /*71d0*/  UMOV UR56, UR14 ;  /* 0x0000000e00387c82 */ /* 0x000fe20008000000 */
[----:B------:R-:W-:Y:S01]  /*71e0*/  UMOV UR57, UR15 ;  /* 0x0000000f00397c82 */ /* 0x000fe20008000000 */
[----:B------:R-:W-:Y:S01]  /*71f0*/  UIADD3 UR14, UR4, 0x280, URZ ;  /* 0x00000280040e7890 */ /* 0x000fe2000fffe03f */
[----:B------:R-:W-:Y:S01]  /*7200*/  UMOV UR15, 0x40000040 ;  /* 0x40000040000f7882 */ /* 0x000fe20000000000 */
[----:B------:R-:W-:Y:S02]  /*7210*/  WARPGROUP.DEPBAR.LE gsb0, 0x0 ;  /* 0x00008000000079c5 */ /* 0x000fe40000010000 */
[----:B-1----:R-:W-:-:S06]  /*7220*/  WARPGROUP.ARRIVE ;  /* 0x00000000000079c5 */ /* 0x002fcc0000000000 */
[----:B------:R-:W-:Y:S01]  /*7230*/  HGMMA.64x16x16.F32 R152, gdesc[UR56], RZ, !UPT, gsb0 ;  /* 0x00200000389879f0 */ /* 0x000fe2000c0008ff */
[----:B------:R-:W-:Y:S01]  /*7240*/  UIADD3 UR58, UR4, 0x2, URZ ;  /* 0x00000002043a7890 */ /* 0x000fe2000fffe03f */
[----:B------:R-:W-:Y:S01]  /*7250*/  UMOV UR59, 0x40000040 ;  /* 0x40000040003b7882 */ /* 0x000fe20000000000 */
[----:B------:R-:W-:Y:S01]  /*7260*/  UMOV UR56, UR10 ;  /* 0x0000000a00387c82 */ /* 0x000fe20008000000 */
[----:B------:R-:W-:Y:S01]  /*7270*/  UMOV UR57, UR11 ;  /* 0x0000000b00397c82 */ /* 0x000fe20008000000 */
[----:B------:R-:W-:Y:S02]  /*7280*/  WARPGROUP.DEPBAR.LE gsb0, 0x0 ;  /* 0x00008000000079c5 */ /* 0x000fe40000010000 */
[----:B------:R-:W-:-:S06]  /*7290*/  WARPGROUP.ARRIVE ;  /* 0x00000000000079c5 */ /* 0x000fcc0000000000 */
[----:B------:R-:W-:Y:S01]  /*72a0*/  HGMMA.64x16x16.F32 R184, gdesc[UR56], R184, gsb0 ;  /* 0x0020000038b879f0 */ /* 0x000fe200080008b8 */
        /* <DEDUP_REMOVED lines=25> */
[----:B------:R-:W-:Y:S01]  /*7440*/  UIADD3 UR10, UR4, 0x6, URZ ;  /* 0x00000006040a7890 */ /* 0x000fe2000fffe03f */
[----:B------:R-:W-:Y:S01]  /*7450*/  UMOV UR11, 0x40000040 ;  /* 0x40000040000b7882 */ /* 0x000fe20000000000 */
        /* <DEDUP_REMOVED lines=66> */
[----:B------:R-:W-:-:S11]  /*7880*/  R2UR UR11, R7 ;  /* 0x00000000070b72ca */ /* 0x000fd600000e0000 */
[----:B------:R-:W-:Y:S02]  /*7890*/  UMOV UR56, UR10 ;  /* 0x0000000a00387c82 */ /* 0x000fe40008000000 */
[----:B------:R-:W-:Y:S01]  /*78a0*/  UMOV UR57, UR11 ;  /* 0x0000000b00397c82 */ /* 0x000fe20008000000 */
[----:B------:R-:W-:Y:S01]  /*78b0*/  UMOV UR5, UR11 ;  /* 0x0000000b00057c82 */ /* 0x000fe20008000000 */
        /* <DEDUP_REMOVED lines=274> */
[----:B------:R-:W-:Y:S01]  /*89e0*/  UMOV UR4, UR10 ;  /* 0x0000000a00047c82 */ /* 0x000fe20008000000 */
[----:B------:R-:W-:Y:S02]  /*89f0*/  WARPGROUP.DEPBAR.LE gsb0, 0x0 ;  /* 0x00008000000079c5 */ /* 0x000fe40000010000 */
[----:B------:R-:W-:-:S06]  /*8a00*/  WARPGROUP.ARRIVE ;  /* 0x00000000000079c5 */ /* 0x000fcc0000000000 */
[----:B------:R-:W-:Y:S03]  /*8a10*/  HGMMA.64x16x16.F32 R160, gdesc[UR56], R160, gsb0 ;  /* 0x0020000038a079f0 */ /* 0x000fe600080008a0 */
[----:B------:R-:W-:Y:S02]  /*8a20*/  WARPGROUP.DEPBAR.LE gsb0, 0x0 ;  /* 0x00008000000079c5 */ /* 0x000fe40000010000 */
[----:B------:R-:W-:-:S06]  /*8a30*/  WARPGROUP.ARRIVE ;  /* 0x00000000000079c5 */ /* 0x000fcc0000000000 */
[----:B------:R-:W-:Y:S03]  /*8a40*/  HGMMA.64x16x16.F32 R152, gdesc[UR4], R152, gsb0 ;  /* 0x00200000049879f0 */ /* 0x000fe60008000898 */
[----:B------:R-:W-:Y:S02]  /*8a50*/  WARPGROUP.DEPBAR.LE gsb0, 0x0 ;  /* 0x00008000000079c5 */ /* 0x000fe40000010000 */
[----:B------:R-:W-:Y:S05]  /*8a60*/  @!P0 BRA `(.L_x_2363) ;  /* 0x0000000000048947 */ /* 0x000fea0003800000 */
[----:B------:R-:W-:Y:S01]  /*8a70*/  BPT.TRAP 0x1 ;  /* 0x000000040000795c */ /* 0x000fe20000300000 */
.L_x_2363:
[----:B------:R-:W-:Y:S02]  /*8a80*/  R2UR UR4, R17 ;  /* 0x00000000110472ca */ /* 0x000fe400000e0000 */
[----:B------:R-:W-:-:S11]  /*8a90*/  R2UR UR5, R237 ;  /* 0x00000000ed0572ca */ /* 0x000fd600000e0000 */
[----:B------:R-:W-:Y:S02]  /*8aa0*/  ULEA UR4, UR61, UR4, 0x3 ;  /* 0x000000043d047291 */ /* 0x000fe4000f8e183f */
[----:B------:R-:W-:-:S05]  /*8ab0*/  IMAD.U32 R0, RZ, RZ, UR5 ;  /* 0x00000005ff007e24 */ /* 0x000fca000f8e00ff */
[----:B------:R-:W-:-:S04]  /*8ac0*/  SHF.L.U32 R0, R0, 0x1f, RZ ;  /* 0x0000001f00007819 */ /* 0x000fc800000006ff */
[----:B------:R1:W2:Y:S01]  /*8ad0*/  SYNCS.PHASECHK.TRANS64.TRYWAIT P3, [UR4+0x38850], R0 ;  /* 0x03885000ff0075a7 */ /* 0x0002a20008060144 */
[----:B------:R-:W-:Y:S05]  /*8ae0*/  @!P0 BRA `(.L_x_2364) ;  /* 0x0000000000048947 */ /* 0x000fea0003800000 */
[----:B------:R-:W-:Y:S01]  /*8af0*/  BPT.TRAP 0x1 ;  /* 0x000000040000795c */ /* 0x000fe20000300000 */
.L_x_2364:
[----:B--2---:R-:W-:Y:S05]  /*8b00*/  @P3 BRA `(.L_x_2365) ;  /* 0x0000000000083947 */ /* 0x004fea0003800000 */
[----:B------:R-:W2:Y:S02]  /*8b10*/  SYNCS.PHASECHK.TRANS64.TRYWAIT P3, [UR4+0x38850], R0 ;  /* 0x03885000ff0075a7 */ /* 0x000ea40008060144 */
[----:B--2---:R-:W-:Y:S05]  /*8b20*/  @!P3 BRA `(.L_x_2366) ;  /* 0x00000138000cb947 */ /* 0x004fea0003800000 */
.L_x_2365:
[----:B------:R-:W-:Y:S01]  /*8b30*/  R2UR UR5, R17 ;  /* 0x00000000110572ca */ /* 0x000fe200000e0000 */
[----:B------:R-:W-:Y:S01]  /*8b40*/  WARPGROUP.ARRIVE ;  /* 0x00000000000079c5 */ /* 0x000fe20000000000 */
[----:B------:R-:W-:Y:S01]  /*8b50*/  UMOV UR7, 0x40000040 ;  /* 0x4000004000077882 */ /* 0x000fe20000000000 */
[----:B------:R-:W-:Y:S02]  /*8b60*/  R2UR UR15, R212 ;  /* 0x00000000d40f72ca */ /* 0x000fe400000e0000 */
[----:B------:R-:W-:Y:S02]  /*8b70*/  R2UR UR10, R236 ;  /* 0x00000000ec0a72ca */ /* 0x000fe400000e0000 */
[----:B------:R-:W-:Y:S02]  /*8b80*/  R2UR UR14, R18 ;  /* 0x00000000120e72ca */ /* 0x000fe400000e0000 */
[----:B------:R-:W-:-:S04]  /*8b90*/  R2UR UR11, R22 ;  /* 0x00000000160b72ca */ /* 0x000fc800000e0000 */
[----:B------:R-:W-:-:S04]  /*8ba0*/  UIADD3 UR5, UR5, 0x400, URZ ;  /* 0x0000040005057890 */ /* 0x000fc8000fffe03f */
[----:B------:R-:W-:-:S04]  /*8bb0*/  USHF.R.U32.HI UR5, URZ, 0x4, UR5 ;  /* 0x000000043f057899 */ /* 0x000fc80008011605 */
[----:B------:R-:W-:-:S04]  /*8bc0*/  ULOP3.LUT UR5, UR5, 0x3fff, URZ, 0xc0, !UPT ;  /* 0x00003fff05057892 */ /* 0x000fc8000f8ec03f */
[----:B------:R-:W-:-:S04]  /*8bd0*/  ULOP3.LUT UR5, UR5, 0x2800000, URZ, 0xfc, !UPT ;  /* 0x0280000005057892 */ /* 0x000fc8000f8efc3f */
[----:B------:R-:W-:-:S03]  /*8be0*/  UIMAD UR5, UR61, 0xa00, UR5 ;  /* 0x00000a003d0578a4 */ /* 0x000fc6000f8e0205 */
[----:B------:R-:W-:-:S04]  /*8bf0*/  UMOV UR61, UR60 ;  /* 0x0000003c003d7c82 */ /* 0x000fc80008000000 */
        /* <DEDUP_REMOVED lines=26> */
[----:B------:R-:W-:Y:S01]  /*8da0*/  HGMMA.64x256x16.F32 R24, R192, gdesc[UR4].tnspB, R24, gsb0 ;  /* 0x43e00004c0187df0 */ /* 0x000fe20008000818 */
[----:B------:R-:W-:Y:S01]  /*8db0*/  ULDC UR6, c[0x0][0x9d8] ;  /* 0x0002760000067ab9 */ /* 0x000fe20000000800 */
[----:B------:R-:W-:Y:S01]  /*8dc0*/  R2UR UR7, R3 ;  /* 0x00000000030772ca */ /* 0x000fe200000e0000 */
[----:B-12---:R-:W-:Y:S01]  /*8dd0*/  FMUL.FTZ R0, R184, UR6 ;  /* 0x00000006b8007c20 */ /* 0x006fe20008410000 */
[----:B------:R-:W-:Y:S01]  /*8de0*/  FMUL.FTZ R184, R189, UR6 ;  /* 0x00000006bdb87c20 */ /* 0x000fe20008410000 */
[----:B------:R-:W-:Y:S01]  /*8df0*/  FMUL.FTZ R2, R185, UR6 ;  /* 0x00000006b9027c20 */ /* 0x000fe20008410000 */
[----:B------:R-:W-:Y:S01]  /*8e00*/  FMUL.FTZ R189, R190, UR6 ;  /* 0x00000006bebd7c20 */ /* 0x000fe20008410000 */
[----:B------:R-:W-:Y:S01]  /*8e10*/  FMUL.FTZ R185, R187, UR6 ;  /* 0x00000006bbb97c20 */ /* 0x000fe20008410000 */
[----:B------:R-:W-:Y:S01]  /*8e20*/  FMUL.FTZ R190, R191, UR6 ;  /* 0x00000006bfbe7c20 */ /* 0x000fe20008410000 */
[----:B------:R-:W-:Y:S01]  /*8e30*/  FMUL.FTZ R191, R178, UR6 ;  /* 0x00000006b2bf7c20 */ /* 0x000fe20008410000 */
[----:B------:R-:W-:-:S02]  /*8e40*/  VIADD R187, R213, UR15 ;  /* 0x0000000fd5bb7c36 */ /* 0x000fc40008000000 */
[----:B------:R-:W-:Y:S01]  /*8e50*/  FMUL.FTZ R178, R179, UR6 ;  /* 0x00000006b3b27c20 */ /* 0x000fe20008410000 */
[----:B------:R-:W-:Y:S01]  /*8e60*/  FMUL.FTZ R179, R182, UR6 ;  /* 0x00000006b6b37c20 */ /* 0x000fe20008410000 */
[----:B------:R-:W-:Y:S01]  /*8e70*/  FMUL.FTZ R182, R171, UR6 ;  /* 0x00000006abb67c20 */ /* 0x000fe20008410000 */
[----:B------:R-:W-:Y:S01]  /*8e80*/  @P2 IMAD.HI.U32 R171, R187, UR5, RZ ;  /* 0x00000005bbab2c27 */ /* 0x000fe2000f8e00ff */
[----:B------:R-:W-:-:S03]  /*8e90*/  @UP0 ULDC UR5, c[0x0][0x450] ;  /* 0x0001140000050ab9 */ /* 0x000fc60000000800 */
[----:B0-----:R-:W-:Y:S01]  /*8ea0*/  FMUL.FTZ R4, R188, UR6 ;  /* 0x00000006bc047c20 */ /* 0x001fe20008410000 */
[----:B------:R-:W-:Y:S01]  /*8eb0*/  FMUL.FTZ R186, R186, UR6 ;  /* 0x00000006baba7c20 */ /* 0x000fe20008410000 */
[----:B------:R-:W-:Y:S01]  /*8ec0*/  MUFU.TANH R185, R185 ;  /* 0x000000b900b97308 */ /* 0x000fe20000002400 */
[----:B------:R-:W-:Y:S01]  /*8ed0*/  @P2 SHF.R.U32.HI R187, RZ, UR5, R171 ;  /* 0x00000005ffbb2c19 */ /* 0x000fe200080116ab */
[----:B------:R-:W-:Y:S01]  /*8ee0*/  UIMAD UR5, UR10, -0x50, URZ ;  /* 0xffffffb00a0578a4 */ /* 0x000fe2000f8e023f */
[----:B------:R-:W-:Y:S01]  /*8ef0*/  FMUL.FTZ R171, R162, UR6 ;  /* 0x00000006a2ab7c20 */ /* 0x000fe20008410000 */
[----:B------:R-:W-:Y:S02]  /*8f00*/  IMAD.U32 R162, RZ, RZ, UR14 ;  /* 0x0000000effa27e24 */ /* 0x000fe4000f8e00ff */
[----:B------:R-:W-:Y:S01]  /*8f10*/  FMUL.FTZ R167, R167, UR6 ;  /* 0x00000006a7a77c20 */ /* 0x000fe20008410000 */
[----:B------:R-:W-:Y:S01]  /*8f20*/  FMUL.FTZ R197, R177, UR6 ;  /* 0x00000006b1c57c20 */ /* 0x000fe20008410000 */
[----:B------:R-:W-:Y:S01]  /*8f30*/  FMUL.FTZ R170, R170, UR6 ;  /* 0x00000006aaaa7c20 */ /* 0x000fe20008410000 */
[----:B------:R-:W-:Y:S01]  /*8f40*/  IMAD.U32 R188, RZ, RZ, UR5 ;  /* 0x00000005ffbc7e24 */ /* 0x000fe2000f8e00ff */
[----:B------:R-:W0:Y:S01]  /*8f50*/  MUFU.TANH R186, R186 ;  /* 0x000000ba00ba7308 */ /* 0x000e220000002400 */
[----:B------:R-:W-:Y:S01]  /*8f60*/  FMUL.FTZ R163, R163, UR6 ;  /* 0x00000006a3a37c20 */ /* 0x000fe20008410000 */
[----:B------:R-:W-:Y:S01]  /*8f70*/  FMUL.FTZ R196, R166, UR6 ;  /* 0x00000006a6c47c20 */ /* 0x000fe20008410000 */
[----:B------:R-:W-:Y:S01]  /*8f80*/  FMUL.FTZ R180, R180, UR6 ;  /* 0x00000006b4b47c20 */ /* 0x000fe20008410000 */
[----:B------:R-:W-:Y:S01]  /*8f90*/  IADD3 R188, -R19, 0x1, R188 ;  /* 0x0000000113bc7810 */ /* 0x000fe20007ffe1bc */
[----:B------:R-:W-:Y:S01]  /*8fa0*/  FMUL.FTZ R158, R158, UR6 ;  /* 0x000000069e9e7c20 */ /* 0x000fe20008410000 */
[----:B------:R-:W-:Y:S01]  /*8fb0*/  FMUL.FTZ R159, R159, UR6 ;  /* 0x000000069f9f7c20 */ /* 0x000fe20008410000 */
[----:B------:R-:W-:Y:S01]  /*8fc0*/  FMUL.FTZ R172, R172, UR6 ;  /* 0x00000006acac7c20 */ /* 0x000fe20008410000 */
[----:B------:R-:W1:Y:S01]  /*8fd0*/  MUFU.TANH R189, R189 ;  /* 0x000000bd00bd7308 */ /* 0x000e620000002400 */
[----:B------:R-:W-:Y:S01]  /*8fe0*/  IADD3 R188, -R162, UR11, R188 ;  /* 0x0000000ba2bc7c10 */ /* 0x000fe2000fffe1bc */
[----:B------:R-:W-:Y:S01]  /*8ff0*/  FMUL.FTZ R176, R176, UR6 ;  /* 0x00000006b0b07c20 */ /* 0x000fe20008410000 */
[----:B------:R-:W-:Y:S01]  /*9000*/  FMUL.FTZ R169, R169, UR6 ;  /* 0x00000006a9a97c20 */ /* 0x000fe20008410000 */
[----:B------:R-:W-:Y:S01]  /*9010*/  FMUL.FTZ R152, R152, UR6 ;  /* 0x0000000698987c20 */ /* 0x000fe20008410000 */
[----:B------:R-:W-:Y:S01]  /*9020*/  FMUL.FTZ R156, R156, UR6 ;  /* 0x000000069c9c7c20 */ /* 0x000fe20008410000 */
[----:B------:R-:W-:-:S02]  /*9030*/  ULDC UR5, c[0x0][0x988] ;  /* 0x0002620000057ab9 */ /* 0x000fc40000000800 */
[----:B------:R-:W2:Y:S08]  /*9040*/  MUFU.TANH R190, R190 ;  /* 0x000000be00be7308 */ /* 0x000eb00000002400 */
[----:B------:R-:W3:Y:S08]  /*9050*/  MUFU.TANH R191, R191 ;  /* 0x000000bf00bf7308 */ /* 0x000ef00000002400 */
[----:B------:R-:W4:Y:S08]  /*9060*/  MUFU.TANH R178, R178 ;  /* 0x000000b200b27308 */ /* 0x000f300000002400 */
[----:B------:R2:W-:Y:S08]  /*9070*/  MUFU.TANH R177, R167 ;  /* 0x000000a700b17308 */ /* 0x0005f00000002400 */
[----:B------:R-:W5:Y:S08]  /*9080*/  MUFU.TANH R179, R179 ;  /* 0x000000b300b37308 */ /* 0x000f700000002400 */
        /* <DEDUP_REMOVED lines=15> */
[----:B------:R-:W0:Y:S01]  /*9180*/  SHFL.IDX PT, R193, R187, 0x1, 0x1c1f ;  /* 0x003c1f00bbc17f89 */ /* 0x000e2200000e0000 */
[----:B------:R-:W-:Y:S01]  /*9190*/  FMUL.FTZ R192, R175, UR6 ;  /* 0x00000006afc07c20 */ /* 0x000fe20008410000 */
[----:B------:R-:W-:Y:S01]  /*91a0*/  FMUL.FTZ R195, R183, UR6 ;  /* 0x00000006b7c37c20 */ /* 0x000fe20008410000 */
[----:B------:R-:W-:-:S04]  /*91b0*/  FMUL.FTZ R194, R174, UR6 ;  /* 0x00000006aec27c20 */ /* 0x000fc80008410000 */
[----:B------:R-:W-:Y:S08]  /*91c0*/  MUFU.TANH R192, R192 ;  /* 0x000000c000c07308 */ /* 0x000ff00000002400 */
[----:B------:R-:W5:Y:S08]  /*91d0*/  MUFU.TANH R195, R195 ;  /* 0x000000c300c37308 */ /* 0x000f700000002400 */
[----:B------:R-:W5:Y:S01]  /*91e0*/  MUFU.TANH R194, R194 ;  /* 0x000000c200c27308 */ /* 0x000f620000002400 */
[----:B0-----:R-:W-:-:S05]  /*91f0*/  IMAD.IADD R193, R188, 0x1, R193 ;  /* 0x00000001bcc17824 */ /* 0x001fca00078e02c1 */
[C---:B------:R-:W-:Y:S02]  /*9200*/  ISETP.GT.AND P3, PT, R193.reuse, RZ, PT ;  /* 0x000000ffc100720c */ /* 0x040fe40003f64270 */
[C---:B------:R-:W-:Y:S02]  /*9210*/  ISETP.GT.AND P4, PT, R193.reuse, 0x1, PT ;  /* 0x00000001c100780c */ /* 0x040fe40003f84270 */
[----:B------:R-:W-:Y:S02]  /*9220*/  ISETP.GT.AND P5, PT, R193, 0x8, PT ;  /* 0x00000008c100780c */ /* 0x000fe40003fa4270 */
[----:B------:R-:W-:Y:S02]  /*9230*/  FSEL R186, R186, -INF , P3 ;  /* 0xff800000baba7808 */ /* 0x000fe40001800000 */
[----:B------:R-:W-:Y:S02]  /*9240*/  FSEL R175, R185, -INF , P4 ;  /* 0xff800000b9af7808 */ /* 0x000fe40002000000 */
[----:B------:R-:W-:-:S02]  /*9250*/  ISETP.GT.AND P6, PT, R193, 0x9, PT ;  /* 0x00000009c100780c */ /* 0x000fc40003fc4270 */
[----:B-1----:R-:W-:Y:S02]  /*9260*/  FSEL R185, R189, -INF , P5 ;  /* 0xff800000bdb97808 */ /* 0x002fe40002800000 */
[----:B------:R-:W-:Y:S02]  /*9270*/  FMNMX.FTZ R189, R186, R21, !PT ;  /* 0x00000015babd7209 */ /* 0x000fe40007810000 */
[----:B--2---:R-:W-:Y:S02]  /*9280*/  FSEL R167, R190, -INF , P6 ;  /* 0xff800000bea77808 */ /* 0x004fe40003000000 */
[----:B------:R-:W-:Y:S02]  /*9290*/  FMNMX.FTZ R190, R175, R189, !PT ;  /* 0x000000bdafbe7209 */ /* 0x000fe40007810000 */
[----:B------:R-:W-:Y:S01]  /*92a0*/  ISETP.GT.AND P3, PT, R193, 0x10, PT ;  /* 0x00000010c100780c */ /* 0x000fe20003f64270 */
[----:B------:R0:W-:Y:S01]  /*92b0*/  MUFU.TANH R189, R180 ;  /* 0x000000b400bd7308 */ /* 0x0001e20000002400 */
[----:B------:R-:W-:-:S02]  /*92c0*/  FMNMX.FTZ R190, R185, R190, !PT ;  /* 0x000000beb9be7209 */ /* 0x000fc40007810000 */
[----:B------:R-:W-:Y:S02]  /*92d0*/  ISETP.GT.AND P4, PT, R193, 0x11, PT ;  /* 0x00000011c100780c */ /* 0x000fe40003f84270 */
[----:B---3--:R-:W-:Y:S01]  /*92e0*/  FSEL R3, R191, -INF , P3 ;  /* 0xff800000bf037808 */ /* 0x008fe20001800000 */
[----:B------:R-:W-:Y:S01]  /*92f0*/  FMUL.FTZ R191, R154, UR6 ;  /* 0x000000069abf7c20 */ /* 0x000fe20008410000 */
[----:B------:R-:W-:Y:S02]  /*9300*/  FMNMX.FTZ R190, R167, R190, !PT ;  /* 0x000000bea7be7209 */ /* 0x000fe40007810000 */
[----:B------:R-:W-:Y:S01]  /*9310*/  ISETP.GT.AND P5, PT, R193, 0x18, PT ;  /* 0x00000018c100780c */ /* 0x000fe20003fa4270 */
[----:B0-----:R-:W-:Y:S01]  /*9320*/  FMUL.FTZ R180, R181, UR6 ;  /* 0x00000006b5b47c20 */ /* 0x001fe20008410000 */
[----:B----4-:R-:W-:Y:S01]  /*9330*/  FSEL R174, R178, -INF , P4 ;  /* 0xff800000b2ae7808 */ /* 0x010fe20002000000 */
[----:B------:R-:W-:Y:S01]  /*9340*/  FMUL.FTZ R181, R168, UR6 ;  /* 0x00000006a8b57c20 */ /* 0x000fe20008410000 */
[----:B------:R-:W-:Y:S01]  /*9350*/  FMNMX.FTZ R190, R3, R190, !PT ;  /* 0x000000be03be7209 */ /* 0x000fe20007810000 */
[----:B------:R-:W-:Y:S01]  /*9360*/  FMUL.FTZ R168, R155, UR6 ;  /* 0x000000069ba87c20 */ /* 0x000fe20008410000 */
[----:B------:R-:W-:Y:S01]  /*9370*/  ISETP.GT.AND P6, PT, R193, 0x19, PT ;  /* 0x00000019c100780c */ /* 0x000fe20003fc4270 */
[----:B------:R-:W0:Y:S01]  /*9380*/  MUFU.TANH R191, R191 ;  /* 0x000000bf00bf7308 */ /* 0x000e220000002400 */
[----:B-----5:R-:W-:-:S02]  /*9390*/  FSEL R183, R179, -INF , P5 ;  /* 0xff800000b3b77808 */ /* 0x020fc40002800000 */
[----:B------:R-:W-:Y:S02]  /*93a0*/  FMNMX.FTZ R190, R174, R190, !PT ;  /* 0x000000beaebe7209 */ /* 0x000fe40007810000 */
[----:B------:R-:W-:Y:S02]  /*93b0*/  ISETP.GT.AND P3, PT, R193, 0x20, PT ;  /* 0x00000020c100780c */ /* 0x000fe40003f64270 */
[----:B------:R-:W-:Y:S01]  /*93c0*/  FSEL R179, R195, -INF , P6 ;  /* 0xff800000c3b37808 */ /* 0x000fe20003000000 */
[----:B------:R-:W1:Y:S01]  /*93d0*/  MUFU.TANH R168, R168 ;  /* 0x000000a800a87308 */ /* 0x000e620000002400 */
[----:B------:R-:W-:Y:S02]  /*93e0*/  FMNMX.FTZ R190, R183, R190, !PT ;  /* 0x000000beb7be7209 */ /* 0x000fe40007810000 */
[----:B------:R-:W-:Y:S02]  /*93f0*/  ISETP.GT.AND P4, PT, R193, 0x21, PT ;  /* 0x00000021c100780c */ /* 0x000fe40003f84270 */
[----:B------:R-:W-:-:S02]  /*9400*/  FSEL R162, R170, -INF , P3 ;  /* 0xff800000aaa27808 */ /* 0x000fc40001800000 */
[----:B------:R-:W-:Y:S01]  /*9410*/  FMNMX.FTZ R190, R179, R190, !PT ;  /* 0x000000beb3be7209 */ /* 0x000fe20007810000 */
[----:B------:R-:W-:Y:S01]  /*9420*/  MUFU.TANH R180, R180 ;  /* 0x000000b400b47308 */ /* 0x000fe20000002400 */
[C---:B------:R-:W-:Y:S02]  /*9430*/  ISETP.GT.AND P5, PT, R193.reuse, 0x28, PT ;  /* 0x00000028c100780c */ /* 0x040fe40003fa4270 */
[----:B------:R-:W-:Y:S02]  /*9440*/  FSEL R182, R182, -INF , P4 ;  /* 0xff800000b6b67808 */ /* 0x000fe40002000000 */
[----:B------:R-:W-:Y:S02]  /*9450*/  FMNMX.FTZ R190, R162, R190, !PT ;  /* 0x000000bea2be7209 */ /* 0x000fe40007810000 */
[----:B------:R-:W-:Y:S01]  /*9460*/  ISETP.GT.AND P6, PT, R193, 0x29, PT ;  /* 0x00000029c100780c */ /* 0x000fe20003fc4270 */
[----:B------:R-:W-:Y:S01]  /*9470*/  MUFU.TANH R181, R181 ;  /* 0x000000b500b57308 */ /* 0x000fe20000002400 */
[----:B------:R-:W-:Y:S01]  /*9480*/  FSEL R170, R194, -INF , P5 ;  /* 0xff800000c2aa7808 */ /* 0x000fe20002800000 */
[----:B------:R-:W-:Y:S01]  /*9490*/  FMUL.FTZ R194, R164, UR6 ;  /* 0x00000006a4c27c20 */ /* 0x000fe20008410000 */
[----:B------:R-:W-:-:S02]  /*94a0*/  FMNMX.FTZ R190, R182, R190, !PT ;  /* 0x000000beb6be7209 */ /* 0x000fc40007810000 */
[----:B------:R-:W-:Y:S02]  /*94b0*/  ISETP.GT.AND P3, PT, R193, 0x30, PT ;  /* 0x00000030c100780c */ /* 0x000fe40003f64270 */
[----:B------:R-:W-:Y:S01]  /*94c0*/  FSEL R166, R192, -INF , P6 ;  /* 0xff800000c0a67808 */ /* 0x000fe20003000000 */
[----:B------:R-:W-:Y:S01]  /*94d0*/  FMUL.FTZ R192, R173, UR6 ;  /* 0x00000006adc07c20 */ /* 0x000fe20008410000 */
[----:B------:R-:W-:Y:S01]  /*94e0*/  FMNMX.FTZ R190, R170, R190, !PT ;  /* 0x000000beaabe7209 */ /* 0x000fe20007810000 */
[----:B------:R-:W-:Y:S01]  /*94f0*/  MUFU.TANH R194, R194 ;  /* 0x000000c200c27308 */ /* 0x000fe20000002400 */
[----:B------:R-:W-:Y:S02]  /*9500*/  ISETP.GT.AND P4, PT, R193, 0x31, PT ;  /* 0x00000031c100780c */ /* 0x000fe40003f84270 */
[----:B------:R-:W-:Y:S02]  /*9510*/  FSEL R171, R171, -INF , P3 ;  /* 0xff800000abab7808 */ /* 0x000fe40001800000 */
[----:B------:R-:W-:-:S02]  /*9520*/  FMNMX.FTZ R154, R166, R190, !PT ;  /* 0x000000bea69a7209 */ /* 0x000fc40007810000 */
[----:B------:R-:W-:Y:S01]  /*9530*/  ISETP.GT.AND P5, PT, R193, 0x38, PT ;  /* 0x00000038c100780c */ /* 0x000fe20003fa4270 */
[----:B------:R2:W3:Y:S01]  /*9540*/  MUFU.TANH R190, R158 ;  /* 0x0000009e00be7308 */ /* 0x0004e20000002400 */
[----:B------:R-:W-:Y:S02]  /*9550*/  FSEL R178, R163, -INF , P4 ;  /* 0xff800000a3b27808 */ /* 0x000fe40002000000 */
[----:B------:R-:W-:Y:S02]  /*9560*/  FMNMX.FTZ R154, R171, R154, !PT ;  /* 0x0000009aab9a7209 */ /* 0x000fe40007810000 */
[----:B------:R-:W-:Y:S02]  /*9570*/  ISETP.GT.AND P6, PT, R193, 0x39, PT ;  /* 0x00000039c100780c */ /* 0x000fe40003fc4270 */
[----:B------:R-:W-:Y:S01]  /*9580*/  FSEL R163, R196, -INF , P5 ;  /* 0xff800000c4a37808 */ /* 0x000fe20002800000 */
[----:B------:R-:W-:Y:S01]  /*9590*/  FMUL.FTZ R196, R165, UR6 ;  /* 0x00000006a5c47c20 */ /* 0x000fe20008410000 */
[----:B--2---:R-:W-:Y:S01]  /*95a0*/  FMNMX.FTZ R158, R178, R154, !PT ;  /* 0x0000009ab29e7209 */ /* 0x004fe20007810000 */
[----:B------:R-:W-:Y:S01]  /*95b0*/  MUFU.TANH R192, R192 ;  /* 0x000000c000c07308 */ /* 0x000fe20000002400 */
[----:B------:R-:W-:-:S02]  /*95c0*/  ISETP.GT.AND P3, PT, R193, 0x40, PT ;  /* 0x00000040c100780c */ /* 0x000fc40003f64270 */
[----:B------:R-:W-:Y:S02]  /*95d0*/  FSEL R177, R177, -INF , P6 ;  /* 0xff800000b1b17808 */ /* 0x000fe40003000000 */
[----:B------:R-:W-:Y:S02]  /*95e0*/  FMNMX.FTZ R158, R163, R158, !PT ;  /* 0x0000009ea39e7209 */ /* 0x000fe40007810000 */
[----:B------:R-:W-:Y:S01]  /*95f0*/  ISETP.GT.AND P4, PT, R193, 0x41, PT ;  /* 0x00000041c100780c */ /* 0x000fe20003f84270 */
[----:B------:R2:W4:Y:S01]  /*9600*/  MUFU.TANH R154, R159 ;  /* 0x0000009f009a7308 */ /* 0x0005220000002400 */
[----:B0-----:R-:W-:Y:S01]  /*9610*/  FSEL R155, R191, -INF , P3 ;  /* 0xff800000bf9b7808 */ /* 0x001fe20001800000 */
[----:B------:R-:W-:Y:S01]  /*9620*/  FMUL.FTZ R191, R160, UR6 ;  /* 0x00000006a0bf7c20 */ /* 0x000fe20008410000 */
[C---:B------:R-:W-:Y:S02]  /*9630*/  ISETP.GT.AND P5, PT, R193.reuse, 0x48, PT ;  /* 0x00000048c100780c */ /* 0x040fe40003fa4270 */
[----:B------:R-:W-:Y:S01]  /*9640*/  ISETP.GT.AND P6, PT, R193, 0x49, PT ;  /* 0x00000049c100780c */ /* 0x000fe20003fc4270 */
[----:B------:R-:W-:-:S02]  /*9650*/  FMUL.FTZ R193, R161, UR6 ;  /* 0x00000006a1c17c20 */ /* 0x000fc40008410000 */
[----:B------:R-:W-:Y:S01]  /*9660*/  MUFU.TANH R191, R191 ;  /* 0x000000bf00bf7308 */ /* 0x000fe20000002400 */
[----:B--2---:R-:W-:Y:S02]  /*9670*/  FMNMX.FTZ R159, R177, R158, !PT ;  /* 0x0000009eb19f7209 */ /* 0x004fe40007810000 */
[----:B-1----:R-:W-:Y:S02]  /*9680*/  FSEL R158, R168, -INF , P4 ;  /* 0xff800000a89e7808 */ /* 0x002fe40002000000 */
[----:B------:R-:W-:Y:S02]  /*9690*/  FMNMX.FTZ R168, R155, R159, !PT ;  /* 0x0000009f9ba87209 */ /* 0x000fe40007810000 */
[----:B---3--:R-:W-:Y:S01]  /*96a0*/  FSEL R159, R190, -INF , P5 ;  /* 0xff800000be9f7808 */ /* 0x008fe20002800000 */
[----:B------:R-:W-:Y:S01]  /*96b0*/  MUFU.TANH R193, R193 ;  /* 0x000000c100c17308 */ /* 0x000fe20000002400 */
[----:B------:R-:W-:Y:S02]  /*96c0*/  FMNMX.FTZ R190, R158, R168, !PT ;  /* 0x000000a89ebe7209 */ /* 0x000fe40007810000 */
[----:B----4-:R-:W-:-:S02]  /*96d0*/  FSEL R154, R154, -INF , P6 ;  /* 0xff8000009a9a7808 */ /* 0x010fc40003000000 */
[----:B------:R-:W-:-:S03]  /*96e0*/  FMNMX.FTZ R190, R159, R190, !PT ;  /* 0x000000be9fbe7209 */ /* 0x000fc60007810000 */
[----:B------:R0:W1:Y:S01]  /*96f0*/  MUFU.TANH R168, R172 ;  /* 0x000000ac00a87308 */ /* 0x0000620000002400 */
[----:B------:R-:W-:Y:S02]  /*9700*/  FMNMX.FTZ R195, R154, R190, !PT ;  /* 0x000000be9ac37209 */ /* 0x000fe40007810000 */
[----:B------:R-:W2:Y:S05]  /*9710*/  SHFL.IDX PT, R190, R187, RZ, 0x1c1f ;  /* 0x001c1fffbbbe7589 */ /* 0x000eaa00000e0000 */
[----:B------:R-:W3:Y:S01]  /*9720*/  MUFU.TANH R196, R196 ;  /* 0x000000c400c47308 */ /* 0x000ee20000002400 */
[----:B0-----:R-:W0:Y:S01]  /*9730*/  SHFL.BFLY PT, R172, R195, 0x2, 0x1f ;  /* 0x0c401f00c3ac7f89 */ /* 0x001e2200000e0000 */
[----:B--2---:R-:W-:-:S05]  /*9740*/  IMAD.IADD R190, R188, 0x1, R190 ;  /* 0x00000001bcbe7824 */ /* 0x004fca00078e02be */
[C---:B------:R-:W-:Y:S02]  /*9750*/  ISETP.GT.AND P6, PT, R190.reuse, RZ, PT ;  /* 0x000000ffbe00720c */ /* 0x040fe40003fc4270 */
[C---:B------:R-:W-:Y:S02]  /*9760*/  ISETP.GT.AND P3, PT, R190.reuse, 0x1, PT ;  /* 0x00000001be00780c */ /* 0x040fe40003f64270 */
[C---:B------:R-:W-:Y:S02]  /*9770*/  ISETP.GT.AND P4, PT, R190.reuse, 0x8, PT ;  /* 0x00000008be00780c */ /* 0x040fe40003f84270 */
[----:B------:R-:W-:Y:S02]  /*9780*/  ISETP.GT.AND P5, PT, R190, 0x9, PT ;  /* 0x00000009be00780c */ /* 0x000fe40003fa4270 */
[----:B------:R-:W-:Y:S02]  /*9790*/  FSEL R0, R0, -INF , P6 ;  /* 0xff80000000007808 */ /* 0x000fe40003000000 */
[----:B------:R-:W-:-:S02]  /*97a0*/  FSEL R2, R2, -INF , P3 ;  /* 0xff80000002027808 */ /* 0x000fc40001800000 */
[----:B------:R-:W-:Y:S02]  /*97b0*/  FSEL R161, R4, -INF , P4 ;  /* 0xff80000004a17808 */ /* 0x000fe40002000000 */
[----:B------:R-:W-:Y:S02]  /*97c0*/  FSEL R184, R184, -INF , P5 ;  /* 0xff800000b8b87808 */ /* 0x000fe40002800000 */
[C---:B------:R-:W-:Y:S02]  /*97d0*/  ISETP.GT.AND P6, PT, R190.reuse, 0x10, PT ;  /* 0x00000010be00780c */ /* 0x040fe40003fc4270 */
[C---:B------:R-:W-:Y:S02]  /*97e0*/  ISETP.GT.AND P3, PT, R190.reuse, 0x11, PT ;  /* 0x00000011be00780c */ /* 0x040fe40003f64270 */
[C---:B------:R-:W-:Y:S02]  /*97f0*/  ISETP.GT.AND P4, PT, R190.reuse, 0x18, PT ;  /* 0x00000018be00780c */ /* 0x040fe40003f84270 */
[----:B------:R-:W-:-:S02]  /*9800*/  ISETP.GT.AND P5, PT, R190, 0x19, PT ;  /* 0x00000019be00780c */ /* 0x000fc40003fa4270 */
[----:B------:R-:W-:Y:S02]  /*9810*/  FSEL R176, R176, -INF , P6 ;  /* 0xff800000b0b07808 */ /* 0x000fe40003000000 */
[----:B------:R-:W-:Y:S02]  /*9820*/  FSEL R188, R197, -INF , P3 ;  /* 0xff800000c5bc7808 */ /* 0x000fe40001800000 */
[----:B------:R-:W-:Y:S01]  /*9830*/  FSEL R173, R189, -INF , P4 ;  /* 0xff800000bdad7808 */ /* 0x000fe20002000000 */
[----:B------:R-:W-:Y:S01]  /*9840*/  FMUL.FTZ R189, R153, UR6 ;  /* 0x0000000699bd7c20 */ /* 0x000fe20008410000 */
[----:B------:R-:W-:Y:S02]  /*9850*/  FSEL R187, R180, -INF , P5 ;  /* 0xff800000b4bb7808 */ /* 0x000fe40002800000 */
[C---:B------:R-:W-:Y:S02]  /*9860*/  ISETP.GT.AND P6, PT, R190.reuse, 0x20, PT ;  /* 0x00000020be00780c */ /* 0x040fe40003fc4270 */
[C---:B------:R-:W-:Y:S01]  /*9870*/  ISETP.GT.AND P3, PT, R190.reuse, 0x21, PT ;  /* 0x00000021be00780c */ /* 0x040fe20003f64270 */
[----:B------:R-:W2:Y:S01]  /*9880*/  MUFU.TANH R189, R189 ;  /* 0x000000bd00bd7308 */ /* 0x000ea20000002400 */
[----:B------:R-:W-:-:S02]  /*9890*/  ISETP.GT.AND P4, PT, R190, 0x28, PT ;  /* 0x00000028be00780c */ /* 0x000fc40003f84270 */
[----:B------:R-:W-:Y:S02]  /*98a0*/  ISETP.GT.AND P5, PT, R190, 0x29, PT ;  /* 0x00000029be00780c */ /* 0x000fe40003fa4270 */
[----:B0-----:R-:W-:Y:S02]  /*98b0*/  FMNMX.FTZ R195, R195, R172, !PT ;  /* 0x000000acc3c37209 */ /* 0x001fe40007810000 */
[----:B------:R-:W-:Y:S02]  /*98c0*/  FSEL R181, R181, -INF , P6 ;  /* 0xff800000b5b57808 */ /* 0x000fe40003000000 */
[----:B------:R-:W-:Y:S01]  /*98d0*/  FSEL R172, R169, -INF , P3 ;  /* 0xff800000a9ac7808 */ /* 0x000fe20001800000 */
[----:B------:R-:W0:Y:S01]  /*98e0*/  SHFL.BFLY PT, R4, R195, 0x1, 0x1f ;  /* 0x0c201f00c3047f89 */ /* 0x000e2200000e0000 */
[----:B-1----:R-:W-:Y:S02]  /*98f0*/  FSEL R180, R168, -INF , P4 ;  /* 0xff800000a8b47808 */ /* 0x002fe40002000000 */
[----:B------:R-:W-:-:S02]  /*9900*/  FSEL R160, R192, -INF , P5 ;  /* 0xff800000c0a07808 */ /* 0x000fc40002800000 */
[C---:B------:R-:W-:Y:S02]  /*9910*/  ISETP.GT.AND P6, PT, R190.reuse, 0x30, PT ;  /* 0x00000030be00780c */ /* 0x040fe40003fc4270 */
[C---:B------:R-:W-:Y:S02]  /*9920*/  ISETP.GT.AND P3, PT, R190.reuse, 0x31, PT ;  /* 0x00000031be00780c */ /* 0x040fe40003f64270 */
[C---:B------:R-:W-:Y:S02]  /*9930*/  ISETP.GT.AND P4, PT, R190.reuse, 0x38, PT ;  /* 0x00000038be00780c */ /* 0x040fe40003f84270 */
[----:B------:R-:W-:Y:S02]  /*9940*/  ISETP.GT.AND P5, PT, R190, 0x39, PT ;  /* 0x00000039be00780c */ /* 0x000fe40003fa4270 */
[----:B------:R-:W-:Y:S02]  /*9950*/  FSEL R164, R191, -INF , P6 ;  /* 0xff800000bfa47808 */ /* 0x000fe40003000000 */
[----:B------:R-:W-:-:S02]  /*9960*/  FSEL R165, R193, -INF , P3 ;  /* 0xff800000c1a57808 */ /* 0x000fc40001800000 */
[----:B------:R-:W-:Y:S02]  /*9970*/  FSEL R169, R194, -INF , P4 ;  /* 0xff800000c2a97808 */ /* 0x000fe40002000000 */
[----:B---3--:R-:W-:Y:S02]  /*9980*/  FSEL R168, R196, -INF , P5 ;  /* 0xff800000c4a87808 */ /* 0x008fe40002800000 */
[C---:B------:R-:W-:Y:S02]  /*9990*/  ISETP.GT.AND P6, PT, R190.reuse, 0x40, PT ;  /* 0x00000040be00780c */ /* 0x040fe40003fc4270 */
[C---:B------:R-:W-:Y:S02]  /*99a0*/  ISETP.GT.AND P3, PT, R190.reuse, 0x41, PT ;  /* 0x00000041be00780c */ /* 0x040fe40003f64270 */
[C---:B------:R-:W-:Y:S02]  /*99b0*/  ISETP.GT.AND P4, PT, R190.reuse, 0x48, PT ;  /* 0x00000048be00780c */ /* 0x040fe40003f84270 */
[----:B------:R-:W-:-:S02]  /*99c0*/  ISETP.GT.AND P5, PT, R190, 0x49, PT ;  /* 0x00000049be00780c */ /* 0x000fc40003fa4270 */
[----:B------:R-:W-:Y:S02]  /*99d0*/  FMNMX.FTZ R190, R0, R235, !PT ;  /* 0x000000eb00be7209 */ /* 0x000fe40007810000 */
[----:B0-----:R-:W-:Y:S02]  /*99e0*/  FMNMX.FTZ R4, R195, R4, !PT ;  /* 0x00000004c3047209 */ /* 0x001fe40007810000 */
[----:B------:R-:W-:Y:S02]  /*99f0*/  FMNMX.FTZ R190, R2, R190, !PT ;  /* 0x000000be02be7209 */ /* 0x000fe40007810000 */
[----:B------:R-:W-:Y:S02]  /*9a00*/  FSEL R152, R152, -INF , P6 ;  /* 0xff80000098987808 */ /* 0x000fe40003000000 */
[----:B------:R-:W-:Y:S01]  /*9a10*/  FMNMX.FTZ R153, R161, R190, !PT ;  /* 0x000000bea1997209 */ /* 0x000fe20007810000 */
[----:B------:R-:W-:Y:S01]  /*9a20*/  FMUL.FTZ R190, R157, UR6 ;  /* 0x000000069dbe7c20 */ /* 0x000fe20008410000 */
[----:B------:R-:W-:-:S02]  /*9a30*/  FSETP.NEU.FTZ.AND P6, PT, R4, -INF , PT ;  /* 0xff8000000400780b */ /* 0x000fc40003fdd000 */
[----:B------:R-:W-:Y:S02]  /*9a40*/  FMNMX.FTZ R153, R184, R153, !PT ;  /* 0x00000099b8997209 */ /* 0x000fe40007810000 */
[----:B------:R-:W-:Y:S01]  /*9a50*/  R2UR UR6, R20 ;  /* 0x00000000140672ca */ /* 0x000fe200000e0000 */
[----:B------:R-:W0:Y:S01]  /*9a60*/  MUFU.TANH R190, R190 ;  /* 0x000000be00be7308 */ /* 0x000e220000002400 */
[----:B------:R-:W-:Y:S01]  /*9a70*/  FMNMX.FTZ R191, R176, R153, !PT ;  /* 0x00000099b0bf7209 */ /* 0x000fe20007810000 */
[----:B------:R-:W-:-:S03]  /*9a80*/  FMUL.FTZ R153, R4, UR5 ;  /* 0x0000000504997c20 */ /* 0x000fc60008410000 */
[----:B------:R-:W-:Y:S02]  /*9a90*/  FMNMX.FTZ R191, R188, R191, !PT ;  /* 0x000000bfbcbf7209 */ /* 0x000fe40007810000 */
[----:B------:R-:W-:Y:S02]  /*9aa0*/  FSEL R153, R153, RZ, P6 ;  /* 0x000000ff99997208 */ /* 0x000fe40003000000 */
[----:B------:R-:W-:-:S03]  /*9ab0*/  FMNMX.FTZ R157, R173, R191, !PT ;  /* 0x000000bfad9d7209 */ /* 0x000fc60007810000 */
[--C-:B------:R-:W-:Y:S01]  /*9ac0*/  FFMA.FTZ R209, R186, UR5, -R153.reuse ;  /* 0x00000005bad17c23 */ /* 0x100fe20008010899 */
[----:B------:R-:W-:Y:S01]  /*9ad0*/  FMNMX.FTZ R157, R187, R157, !PT ;  /* 0x0000009dbb9d7209 */ /* 0x000fe20007810000 */
[--C-:B------:R-:W-:Y:S01]  /*9ae0*/  FFMA.FTZ R205, R3, UR5, -R153.reuse ;  /* 0x0000000503cd7c23 */ /* 0x100fe20008010899 */
[----:B--2---:R-:W-:Y:S01]  /*9af0*/  FSEL R186, R189, -INF , P3 ;  /* 0xff800000bdba7808 */ /* 0x004fe20001800000 */
[--C-:B------:R-:W-:Y:S01]  /*9b00*/  FFMA.FTZ R211, R185, UR5, -R153.reuse ;  /* 0x00000005b9d37c23 */ /* 0x100fe20008010899 */
[----:B------:R-:W-:Y:S01]  /*9b10*/  FMNMX.FTZ R157, R181, R157, !PT ;  /* 0x0000009db59d7209 */ /* 0x000fe20007810000 */
[--C-:B------:R-:W-:Y:S01]  /*9b20*/  FFMA.FTZ R185, R167, UR5, -R153.reuse ;  /* 0x00000005a7b97c23 */ /* 0x100fe20008010899 */
[----:B------:R-:W-:Y:S01]  /*9b30*/  FSEL R189, R156, -INF , P4 ;  /* 0xff8000009cbd7808 */ /* 0x000fe20002000000 */
[--C-:B------:R-:W-:Y:S01]  /*9b40*/  FFMA.FTZ R203, R170, UR5, -R153.reuse ;  /* 0x00000005aacb7c23 */ /* 0x100fe20008010899 */
[----:B------:R-:W-:Y:S01]  /*9b50*/  FMNMX.FTZ R157, R172, R157, !PT ;  /* 0x0000009dac9d7209 */ /* 0x000fe20007810000 */
[--C-:B------:R-:W-:Y:S01]  /*9b60*/  FFMA.FTZ R193, R155, UR5, -R153.reuse ;  /* 0x000000059bc17c23 */ /* 0x100fe20008010899 */
[----:B0-----:R-:W-:Y:S01]  /*9b70*/  FSEL R190, R190, -INF , P5 ;  /* 0xff800000bebe7808 */ /* 0x001fe20002800000 */
[--C-:B------:R-:W-:Y:S01]  /*9b80*/  FFMA.FTZ R155, R158, UR5, -R153.reuse ;  /* 0x000000059e9b7c23 */ /* 0x100fe20008010899 */
[----:B------:R-:W-:Y:S01]  /*9b90*/  FMNMX.FTZ R157, R180, R157, !PT ;  /* 0x0000009db49d7209 */ /* 0x000fe20007810000 */
[--C-:B------:R-:W-:Y:S01]  /*9ba0*/  FFMA.FTZ R195, R159, UR5, -R153.reuse ;  /* 0x000000059fc37c23 */ /* 0x100fe20008010899 */
[--C-:B------:R-:W-:Y:S01]  /*9bb0*/  FFMA.FTZ R175, R175, UR5, -R153.reuse ;  /* 0x00000005afaf7c23 */ /* 0x100fe20008010899 */
[----:B------:R-:W-:Y:S01]  /*9bc0*/  MUFU.EX2 R209, R209 ;  /* 0x000000d100d17308 */ /* 0x000fe20000000800 */
[----:B------:R-:W-:Y:S01]  /*9bd0*/  FMNMX.FTZ R157, R160, R157, !PT ;  /* 0x0000009da09d7209 */ /* 0x000fe20007810000 */
[--C-:B------:R-:W-:Y:S01]  /*9be0*/  FFMA.FTZ R197, R171, UR5, -R153.reuse ;  /* 0x00000005abc57c23 */ /* 0x100fe20008010899 */
[--C-:B------:R-:W-:Y:S01]  /*9bf0*/  FFMA.FTZ R156, R174, UR5, -R153.reuse ;  /* 0x00000005ae9c7c23 */ /* 0x100fe20008010899 */
        /* <DEDUP_REMOVED lines=8> */
[----:B------:R-:W-:Y:S01]  /*9c80*/  FFMA.FTZ R163, R177, UR5, -R153 ;  /* 0x00000005b1a37c23 */ /* 0x000fe20008010899 */
[----:B------:R-:W-:Y:S01]  /*9c90*/  FMNMX.FTZ R157, R169, R157, !PT ;  /* 0x0000009da99d7209 */ /* 0x000fe20007810000 */
[----:B------:R-:W-:Y:S01]  /*9ca0*/  UISETP.GT.AND UP1, UPT, UR10, UR6, UPT ;  /* 0x000000060a00728c */ /* 0x000fe2000bf24270 */
[----:B------:R-:W-:Y:S01]  /*9cb0*/  R2UR UR6, R16 ;  /* 0x00000000100672ca */ /* 0x000fe200000e0000 */
[----:B------:R-:W-:Y:S01]  /*9cc0*/  MUFU.EX2 R211, R211 ;  /* 0x000000d300d37308 */ /* 0x000fe20000000800 */
[----:B------:R-:W-:-:S04]  /*9cd0*/  FMNMX.FTZ R157, R168, R157, !PT ;  /* 0x0000009da89d7209 */ /* 0x000fc80007810000 */
[----:B------:R-:W-:-:S03]  /*9ce0*/  FMNMX.FTZ R157, R152, R157, !PT ;  /* 0x0000009d989d7209 */ /* 0x000fc60007810000 */
[----:B------:R-:W-:Y:S01]  /*9cf0*/  MUFU.EX2 R185, R185 ;  /* 0x000000b900b97308 */ /* 0x000fe20000000800 */
[----:B------:R-:W-:-:S03]  /*9d00*/  FMNMX.FTZ R157, R186, R157, !PT ;  /* 0x0000009dba9d7209 */ /* 0x000fc60007810000 */
[----:B------:R-:W-:Y:S01]  /*9d10*/  IMAD.U32 R237, RZ, RZ, UR6 ;  /* 0x00000006ffed7e24 */ /* 0x000fe2000f8e00ff */
[----:B------:R-:W-:Y:S01]  /*9d20*/  FMNMX.FTZ R3, R189, R157, !PT ;  /* 0x0000009dbd037209 */ /* 0x000fe20007810000 */
[----:B------:R-:W-:Y:S02]  /*9d30*/  FFMA.FTZ R157, R179, UR5, -R153 ;  /* 0x00000005b39d7c23 */ /* 0x000fe40008010899 */
[----:B------:R-:W-:Y:S01]  /*9d40*/  MUFU.EX2 R205, R205 ;  /* 0x000000cd00cd7308 */ /* 0x000fe20000000800 */
[----:B------:R-:W-:-:S05]  /*9d50*/  FMNMX.FTZ R3, R190, R3, !PT ;  /* 0x00000003be037209 */ /* 0x000fca0007810000 */
[----:B------:R-:W0:Y:S02]  /*9d60*/  SHFL.BFLY PT, R167, R3, 0x2, 0x1f ;  /* 0x0c401f0003a77f89 */ /* 0x000e2400000e0000 */
[----:B------:R-:W-:Y:S08]  /*9d70*/  MUFU.EX2 R156, R156 ;  /* 0x0000009c009c7308 */ /* 0x000ff00000000800 */
[----:B------:R-:W-:Y:S08]  /*9d80*/  MUFU.EX2 R207, R207 ;  /* 0x000000cf00cf7308 */ /* 0x000ff00000000800 */
[----:B------:R-:W-:Y:S01]  /*9d90*/  MUFU.EX2 R157, R157 ;  /* 0x0000009d009d7308 */ /* 0x000fe20000000800 */
[----:B0-----:R-:W-:Y:S01]  /*9da0*/  FMNMX.FTZ R3, R3, R167, !PT ;  /* 0x000000a703037209 */ /* 0x001fe20007810000 */
[--C-:B------:R-:W-:Y:S01]  /*9db0*/  FFMA.FTZ R167, R178, UR5, -R153.reuse ;  /* 0x00000005b2a77c23 */ /* 0x100fe20008010899 */
[----:B------:R-:W-:-:S05]  /*9dc0*/  FFMA.FTZ R153, R154, UR5, -R153 ;  /* 0x000000059a997c23 */ /* 0x000fca0008010899 */
[----:B------:R-:W-:Y:S01]  /*9dd0*/  MUFU.EX2 R201, R201 ;  /* 0x000000c900c97308 */ /* 0x000fe20000000800 */
[----:B------:R-:W0:Y:S07]  /*9de0*/  SHFL.BFLY PT, R170, R3, 0x1, 0x1f ;  /* 0x0c201f0003aa7f89 */ /* 0x000e2e00000e0000 */
        /* <DEDUP_REMOVED lines=8> */
[----:B------:R-:W-:Y:S01]  /*9e70*/  MUFU.EX2 R167, R167 ;  /* 0x000000a700a77308 */ /* 0x000fe20000000800 */
[--C-:B------:R-:W-:Y:S01]  /*9e80*/  FFMA.FTZ R208, R0, UR5, -R158.reuse ;  /* 0x0000000500d07c23 */ /* 0x100fe2000801089e */
[----:B------:R-:W-:Y:S02]  /*9e90*/  IMAD.U32 R0, RZ, RZ, UR7 ;  /* 0x00000007ff007e24 */ /* 0x000fe4000f8e00ff */
[--C-:B------:R-:W-:Y:S01]  /*9ea0*/  FFMA.FTZ R159, R2, UR5, -R158.reuse ;  /* 0x00000005029f7c23 */ /* 0x100fe2000801089e */
[----:B------:R-:W-:Y:S01]  /*9eb0*/  FSEL R2, R4, RZ, P6 ;  /* 0x000000ff04027208 */ /* 0x000fe20003000000 */
[--C-:B------:R-:W-:Y:S01]  /*9ec0*/  FFMA.FTZ R210, R161, UR5, -R158.reuse ;  /* 0x00000005a1d27c23 */ /* 0x100fe2000801089e */
[----:B------:R-:W-:Y:S02]  /*9ed0*/  @!P1 VIADD R0, R0, 0x38840 ;  /* 0x0003884000009836 */ /* 0x000fe40000000000 */
[--C-:B------:R-:W-:Y:S01]  /*9ee0*/  FFMA.FTZ R161, R184, UR5, -R158.reuse ;  /* 0x00000005b8a17c23 */ /* 0x100fe2000801089e */
[----:B------:R-:W-:Y:S01]  /*9ef0*/  MUFU.EX2 R208, R208 ;  /* 0x000000d000d07308 */ /* 0x000fe20000000800 */
[----:B------:R-:W-:Y:S01]  /*9f00*/  FADD.FTZ R2, -R2, R21 ;  /* 0x0000001502027221 */ /* 0x000fe20000010100 */
[----:B------:R-:W-:Y:S01]  /*9f10*/  FFMA.FTZ R204, R176, UR5, -R158 ;  /* 0x00000005b0cc7c23 */ /* 0x000fe2000801089e */
[----:B------:R-:W-:Y:S01]  /*9f20*/  @!P1 PRMT R0, RZ, 0x654, R0 ;  /* 0x00000654ff009816 */ /* 0x000fe20000000000 */
[--C-:B------:R-:W-:Y:S01]  /*9f30*/  FFMA.FTZ R171, R188, UR5, -R158.reuse ;  /* 0x00000005bcab7c23 */ /* 0x100fe2000801089e */
[----:B------:R-:W-:Y:S01]  /*9f40*/  FMUL.FTZ R2, R2, UR5 ;  /* 0x0000000502027c20 */ /* 0x000fe20008410000 */
[--C-:B------:R-:W-:Y:S01]  /*9f50*/  FFMA.FTZ R192, R152, UR5, -R158.reuse ;  /* 0x0000000598c07c23 */ /* 0x100fe2000801089e */
[----:B------:R0:W-:Y:S01]  /*9f60*/  @!P1 SYNCS.ARRIVE.TRANS64.RED.A1T0 RZ, [R0+URZ], RZ ;  /* 0x000000ff00ff99a7 */ /* 0x0001e2000810043f */
[----:B------:R-:W-:Y:S01]  /*9f70*/  MUFU.EX2 R159, R159 ;  /* 0x0000009f009f7308 */ /* 0x000fe20000000800 */
[--C-:B------:R-:W-:Y:S01]  /*9f80*/  FFMA.FTZ R206, R173, UR5, -R158.reuse ;  /* 0x00000005adce7c23 */ /* 0x100fe2000801089e */
[----:B------:R-:W-:Y:S01]  /*9f90*/  FFMA.FTZ R170, R187, UR5, -R158 ;  /* 0x00000005bbaa7c23 */ /* 0x000fe2000801089e */
[----:B------:R-:W-:-:S02]  /*9fa0*/  IMAD.U32 R21, RZ, RZ, UR4 ;  /* 0x00000004ff157e24 */ /* 0x000fc4000f8e00ff */
[--C-:B------:R-:W-:Y:S01]  /*9fb0*/  FFMA.FTZ R200, R181, UR5, -R158.reuse ;  /* 0x00000005b5c87c23 */ /* 0x100fe2000801089e */
[--C-:B------:R-:W-:Y:S01]  /*9fc0*/  FFMA.FTZ R172, R172, UR5, -R158.reuse ;  /* 0x00000005acac7c23 */ /* 0x100fe2000801089e */
[--C-:B------:R-:W-:Y:S01]  /*9fd0*/  FFMA.FTZ R202, R180, UR5, -R158.reuse ;  /* 0x00000005b4ca7c23 */ /* 0x100fe2000801089e */
[----:B0-----:R-:W-:Y:S01]  /*9fe0*/  FSEL R0, R3, RZ, P3 ;  /* 0x000000ff03007208 */ /* 0x001fe20001800000 */
[----:B------:R-:W0:Y:S01]  /*9ff0*/  MUFU.EX2 R2, R2 ;  /* 0x0000000200027308 */ /* 0x000e220000000800 */
[----:B------:R-:W-:Y:S02]  /*a000*/  @!P1 VIADD R21, R21, 0x38860 ;  /* 0x0003886015159836 */ /* 0x000fe40000000000 */
[--C-:B------:R-:W-:Y:S01]  /*a010*/  FFMA.FTZ R196, R164, UR5, -R158.reuse ;  /* 0x00000005a4c47c23 */ /* 0x100fe2000801089e */
[--C-:B------:R-:W-:Y:S01]  /*a020*/  FFMA.FTZ R165, R165, UR5, -R158.reuse ;  /* 0x00000005a5a57c23 */ /* 0x100fe2000801089e */
[----:B------:R-:W-:Y:S01]  /*a030*/  FADD.FTZ R0, -R0, R235 ;  /* 0x000000eb00007221 */ /* 0x000fe20000010100 */
[--C-:B------:R-:W-:Y:S01]  /*a040*/  FFMA.FTZ R198, R169, UR5, -R158.reuse ;  /* 0x00000005a9c67c23 */ /* 0x100fe2000801089e */
[----:B------:R-:W-:Y:S01]  /*a050*/  @!P1 PRMT R21, RZ, 0x654, R21 ;  /* 0x00000654ff159816 */ /* 0x000fe20000000015 */
[--C-:B------:R-:W-:Y:S01]  /*a060*/  FFMA.FTZ R168, R168, UR5, -R158.reuse ;  /* 0x00000005a8a87c23 */ /* 0x100fe2000801089e */
[----:B------:R-:W-:Y:S01]  /*a070*/  FMUL.FTZ R0, R0, UR5 ;  /* 0x0000000500007c20 */ /* 0x000fe20008410000 */
[----:B------:R-:W-:Y:S01]  /*a080*/  MUFU.EX2 R210, R210 ;  /* 0x000000d200d27308 */ /* 0x000fe20000000800 */
[----:B------:R1:W-:Y:S01]  /*a090*/  @!P1 SYNCS.ARRIVE.TRANS64.RED.A1T0 RZ, [R21+URZ], RZ ;  /* 0x000000ff15ff99a7 */ /* 0x0003e2000810043f */
[--C-:B------:R-:W-:Y:S01]  /*a0a0*/  FFMA.FTZ R186, R186, UR5, -R158.reuse ;  /* 0x00000005baba7c23 */ /* 0x100fe2000801089e */
[----:B------:R-:W-:Y:S01]  /*a0b0*/  FFMA.FTZ R189, R189, UR5, -R158 ;  /* 0x00000005bdbd7c23 */ /* 0x000fe2000801089e */
[----:B------:R-:W-:Y:S01]  /*a0c0*/  PLOP3.LUT P3, PT, PT, PT, UP1, 0x80, 0x0 ;  /* 0x000000000000781c */ /* 0x000fe20003f6f018 */
[----:B------:R-:W-:Y:S01]  /*a0d0*/  UIADD3 UR4, UR10, -0x1, URZ ;  /* 0xffffffff0a047890 */ /* 0x000fe2000fffe03f */
[----:B------:R-:W-:-:S02]  /*a0e0*/  IMAD.MOV.U32 R235, RZ, RZ, R3 ;  /* 0x000000ffffeb7224 */ /* 0x000fc400078e0003 */
[----:B------:R-:W2:Y:S01]  /*a0f0*/  MUFU.EX2 R0, R0 ;  /* 0x0000000000007308 */ /* 0x000ea20000000800 */
[----:B0-----:R-:W-:Y:S01]  /*a100*/  FFMA.FTZ R5, R2, R5, R209 ;  /* 0x0000000502057223 */ /* 0x001fe200000100d1 */
[--C-:B-1----:R-:W-:Y:S01]  /*a110*/  FFMA.FTZ R21, R160, UR5, -R158.reuse ;  /* 0x00000005a0157c23 */ /* 0x102fe2000801089e */
[----:B------:R-:W-:Y:S01]  /*a120*/  FFMA.FTZ R158, R190, UR5, -R158 ;  /* 0x00000005be9e7c23 */ /* 0x000fe2000801089e */
[----:B------:R-:W-:Y:S02]  /*a130*/  IMAD.U32 R236, RZ, RZ, UR4 ;  /* 0x00000004ffec7e24 */ /* 0x000fe4000f8e00ff */
[C---:B------:R-:W-:Y:S01]  /*a140*/  FADD.FTZ R5, R175.reuse, R5 ;  /* 0x00000005af057221 */ /* 0x040fe20000010000 */
[----:B------:R-:W-:Y:S01]  /*a150*/  F2FP.F16.F32.PACK_AB R209, R175, R209 ;  /* 0x000000d1afd1723e */ /* 0x000fe200000000ff */
[----:B------:R-:W0:Y:S02]  /*a160*/  MUFU.EX2 R161, R161 ;  /* 0x000000a100a17308 */ /* 0x000e240000000800 */
[----:B------:R-:W-:Y:S01]  /*a170*/  FADD.FTZ R5, R211, R5 ;  /* 0x00000005d3057221 */ /* 0x000fe20000010000 */
[----:B------:R-:W-:-:S03]  /*a180*/  F2FP.F16.F32.PACK_AB R211, R185, R211 ;  /* 0x000000d3b9d3723e */ /* 0x000fc600000000ff */
[----:B------:R-:W-:Y:S02]  /*a190*/  FADD.FTZ R5, R185, R5 ;  /* 0x00000005b9057221 */ /* 0x000fe40000010000 */
[----:B------:R-:W1:Y:S01]  /*a1a0*/  MUFU.EX2 R204, R204 ;  /* 0x000000cc00cc7308 */ /* 0x000e620000000800 */
[----:B--2---:R-:W-:Y:S01]  /*a1b0*/  FFMA.FTZ R152, R0, R14, R208 ;  /* 0x0000000e00987223 */ /* 0x004fe200000100d0 */
[----:B------:R-:W-:-:S03]  /*a1c0*/  F2FP.F16.F32.PACK_AB R208, R159, R208 ;  /* 0x000000d09fd0723e */ /* 0x000fc600000000ff */
[----:B------:R-:W-:-:S03]  /*a1d0*/  FADD.FTZ R152, R159, R152 ;  /* 0x000000989f987221 */ /* 0x000fc60000010000 */
[----:B------:R-:W2:Y:S01]  /*a1e0*/  MUFU.EX2 R171, R171 ;  /* 0x000000ab00ab7308 */ /* 0x000ea20000000800 */
[----:B------:R-:W-:Y:S01]  /*a1f0*/  FADD.FTZ R152, R210, R152 ;  /* 0x00000098d2987221 */ /* 0x000fe20000010000 */
[----:B0-----:R-:W-:-:S03]  /*a200*/  F2FP.F16.F32.PACK_AB R210, R161, R210 ;  /* 0x000000d2a1d2723e */ /* 0x001fc600000000ff */
[----:B------:R-:W-:-:S03]  /*a210*/  FADD.FTZ R152, R161, R152 ;  /* 0x00000098a1987221 */ /* 0x000fc60000010000 */
        /* <DEDUP_REMOVED lines=17> */
[C---:B-1----:R-:W-:Y:S01]  /*a330*/  FADD.FTZ R154, R170.reuse, R154 ;  /* 0x0000009aaa9a7221 */ /* 0x042fe20000010000 */
[----:B------:R-:W-:Y:S01]  /*a340*/  FADD.FTZ R152, R203, R152 ;  /* 0x00000098cb987221 */ /* 0x000fe20000010000 */
[----:B------:R-:W-:Y:S02]  /*a350*/  F2FP.F16.F32.PACK_AB R206, R170, R206 ;  /* 0x000000ceaace723e */ /* 0x000fe400000000ff */
[C---:B------:R-:W-:Y:S01]  /*a360*/  F2FP.F16.F32.PACK_AB R203, R166.reuse, R203 ;  /* 0x000000cba6cb723e */ /* 0x040fe200000000ff */
[----:B------:R-:W-:Y:S02]  /*a370*/  FADD.FTZ R152, R166, R152 ;  /* 0x00000098a6987221 */ /* 0x000fe40000010000 */
[----:B------:R-:W1:Y:S01]  /*a380*/  MUFU.EX2 R202, R202 ;  /* 0x000000ca00ca7308 */ /* 0x000e620000000800 */
[----:B--2---:R-:W-:Y:S01]  /*a390*/  FADD.FTZ R154, R200, R154 ;  /* 0x0000009ac89a7221 */ /* 0x004fe20000010000 */
[----:B------:R-:W-:Y:S01]  /*a3a0*/  FADD.FTZ R152, R197, R152 ;  /* 0x00000098c5987221 */ /* 0x000fe20000010000 */
[----:B------:R-:W-:-:S03]  /*a3b0*/  F2FP.F16.F32.PACK_AB R197, R167, R197 ;  /* 0x000000c5a7c5723e */ /* 0x000fc600000000ff */
[----:B------:R-:W-:Y:S02]  /*a3c0*/  FADD.FTZ R152, R167, R152 ;  /* 0x00000098a7987221 */ /* 0x000fe40000010000 */
[----:B------:R-:W2:Y:S01]  /*a3d0*/  MUFU.EX2 R21, R21 ;  /* 0x0000001500157308 */ /* 0x000ea20000000800 */
[C---:B0-----:R-:W-:Y:S01]  /*a3e0*/  FADD.FTZ R154, R172.reuse, R154 ;  /* 0x0000009aac9a7221 */ /* 0x041fe20000010000 */
[----:B------:R-:W-:-:S06]  /*a3f0*/  F2FP.F16.F32.PACK_AB R200, R172, R200 ;  /* 0x000000c8acc8723e */ /* 0x000fcc00000000ff */
[----:B------:R-:W0:Y:S01]  /*a400*/  MUFU.EX2 R196, R196 ;  /* 0x000000c400c47308 */ /* 0x000e220000000800 */
[----:B-1----:R-:W-:-:S07]  /*a410*/  FADD.FTZ R154, R202, R154 ;  /* 0x0000009aca9a7221 */ /* 0x002fce0000010000 */
[----:B------:R-:W1:Y:S01]  /*a420*/  MUFU.EX2 R14, R165 ;  /* 0x000000a5000e7308 */ /* 0x000e620000000800 */
[C---:B--2---:R-:W-:Y:S01]  /*a430*/  FADD.FTZ R154, R21.reuse, R154 ;  /* 0x0000009a159a7221 */ /* 0x044fe20000010000 */
[----:B------:R-:W-:Y:S01]  /*a440*/  F2FP.F16.F32.PACK_AB R202, R21, R202 ;  /* 0x000000ca15ca723e */ /* 0x000fe200000000ff */
[----:B------:R-:W-:-:S05]  /*a450*/  IMAD.MOV.U32 R21, RZ, RZ, R4 ;  /* 0x000000ffff157224 */ /* 0x000fca00078e0004 */
        /* <DEDUP_REMOVED lines=28> */
[----:B--2---:R-:W-:-:S04]  /*a620*/  FADD.FTZ R154, R189, R154 ;  /* 0x0000009abd9a7221 */ /* 0x004fc80000010000 */
[C---:B0-----:R-:W-:Y:S01]  /*a630*/  FADD.FTZ R14, R158.reuse, R154 ;  /* 0x0000009a9e0e7221 */ /* 0x041fe20000010000 */
[----:B------:R-:W-:Y:S01]  /*a640*/  F2FP.F16.F32.PACK_AB R194, R158, R189 ;  /* 0x000000bd9ec2723e */ /* 0x000fe200000000ff */
[C---:B-1----:R-:W-:Y:S01]  /*a650*/  FADD.FTZ R5, R153.reuse, R152 ;  /* 0x0000009899057221 */ /* 0x042fe20000010000 */
[----:B------:R-:W-:Y:S01]  /*a660*/  F2FP.F16.F32.PACK_AB R195, R153, R195 ;  /* 0x000000c399c3723e */ /* 0x000fe200000000ff */
[----:B------:R-:W-:Y:S06]  /*a670*/  @P3 BRA `(.L_x_2367) ;  /* 0xffffffbc00983947 */ /* 0x000fec000383ffff */
[----:B------:R-:W-:-:S07]  /*a680*/  IMAD.U32 R236, RZ, RZ, UR4 ;  /* 0x00000004ffec7e24 */ /* 0x000fce000f8e00ff */
.L_x_2358:
[----:B------:R-:W-:Y:S02]  /*a690*/  R2UR UR6, R23 ;  /* 0x00000000170672ca */ /* 0x000fe400000e0000 */
[----:B------:R-:W-:-:S13]  /*a6a0*/  R2UR UR4, R236 ;  /* 0x00000000ec0472ca */ /* 0x000fda00000e0000 */
[----:B------:R-:W-:-:S06]  /*a6b0*/  UISETP.GE.AND UP0, UPT, UR4, UR6, UPT ;  /* 0x000000060400728c */ /* 0x000fcc000bf06270 */
[----:B------:R-:W-:-:S13]  /*a6c0*/  PLOP3.LUT P2, PT, PT, PT, UP0, 0x80, 0x0 ;  /* 0x000000000000781c */ /* 0x000fda0003f4f008 */
[----:B------:R-:W-:Y:S05]  /*a6d0*/  @!P2 BRA `(.L_x_2368) ;  /* 0x0000003800dca947 */ /* 0x000fea0003800000 */
[----:B------:R-:W-:Y:S01]  /*a6e0*/  R2UR UR4, R16 ;  /* 0x00000000100472ca */ /* 0x000fe200000e0000 */
[----:B------:R-:W-:Y:S01]  /*a6f0*/  IMAD.MOV.U32 R18, RZ, RZ, R4 ;  /* 0x000000ffff127224 */ /* 0x000fe200078e0004 */
[----:B------:R-:W-:Y:S01]  /*a700*/  ULDC UR61, c[0x0][0x9d8] ;  /* 0x00027600003d7ab9 */ /* 0x000fe20000000800 */
[----:B------:R-:W-:Y:S02]  /*a710*/  IMAD.MOV.U32 R20, RZ, RZ, R3 ;  /* 0x000000ffff147224 */ /* 0x000fe400078e0003 */
[----:B------:R-:W-:-:S08]  /*a720*/  IMAD.U32 R21, RZ, RZ, UR60 ;  /* 0x0000003cff157e24 */ /* 0x000fd0000f8e00ff */
[----:B------:R-:W-:-:S07]  /*a730*/  IMAD.U32 R22, RZ, RZ, UR4 ;  /* 0x00000004ff167e24 */ /* 0x000fce000f8e00ff */
.L_x_2377:
[----:B------:R-:W-:Y:S02]  /*a740*/  R2UR UR4, R21 ;  /* 0x00000000150472ca */ /* 0x000fe400000e0000 */
[----:B------:R-:W-:-:S11]  /*a750*/  R2UR UR5, R22 ;  /* 0x00000000160572ca */ /* 0x000fd600000e0000 */
        /* <DEDUP_REMOVED lines=8> */
.L_x_2369:
        /* <DEDUP_REMOVED lines=8> */
.L_x_2370:
[----:B-1----:R-:W-:Y:S05]  /*a860*/  @P2 BRA `(.L_x_2371) ;  /* 0x0000000000082947 */ /* 0x002fea0003800000 */
[----:B------:R-:W1:Y:S02]  /*a870*/  SYNCS.PHASECHK.TRANS64.TRYWAIT P2, [UR4+0x38830], R3 ;  /* 0x03883003ff0075a7 */ /* 0x000e640008040144 */
[----:B-1----:R-:W-:Y:S05]  /*a880*/  @!P2 BRA `(.L_x_2372) ;  /* 0x0000011800cca947 */ /* 0x002fea0003800000 */
.L_x_2371:
        /* <DEDUP_REMOVED lines=84> */
[----:B------:R-:W-:Y:S01]  /*add0*/  UMOV UR56, UR14 ;  /* 0x0000000e00387c82 */ /* 0x000fe20008000000 */
[----:B------:R-:W-:Y:S01]  /*ade0*/  UMOV UR57, UR15 ;  /* 0x0000000f00397c82 */ /* 0x000fe20008000000 */
        /* <DEDUP_REMOVED lines=494> */
.L_x_2373:
[----:B------:R-:W-:Y:S02]  /*ccd0*/  R2UR UR6, R17 ;  /* 0x00000000110672ca */ /* 0x000fe400000e0000 */
        /* <DEDUP_REMOVED lines=8> */
.L_x_2374:
[----:B---3--:R-:W-:Y:S05]  /*cd60*/  @P2 BRA `(.L_x_2375) ;  /* 0x0000000000082947 */ /* 0x008fea0003800000 */
[----:B------:R-:W3:Y:S02]  /*cd70*/  SYNCS.PHASECHK.TRANS64.TRYWAIT P2, [UR4+0x38850], R0 ;  /* 0x03885000ff0075a7 */ /* 0x000ee40008040144 */
[----:B---3--:R-:W-:Y:S05]  /*cd80*/  @!P2 BRA `(.L_x_2376) ;  /* 0x000000f400a4a947 */ /* 0x008fea0003800000 */
.L_x_2375:
[----:B------:R-:W-:Y:S01]  /*cd90*/  R2UR UR10, R17 ;  /* 0x00000000110a72ca */ /* 0x000fe200000e0000 */
[----:B------:R-:W-:Y:S01]  /*cda0*/  WARPGROUP.ARRIVE ;  /* 0x00000000000079c5 */ /* 0x000fe20000000000 */
[----:B------:R-:W-:Y:S01]  /*cdb0*/  R2UR UR6, R21 ;  /* 0x00000000150672ca */ /* 0x000fe200000e0000 */
[----:B------:R-:W-:Y:S01]  /*cdc0*/  UMOV UR7, 0x40000040 ;  /* 0x4000004000077882 */ /* 0x000fe20000000000 */
[----:B---3--:R-:W-:Y:S01]  /*cdd0*/  FMUL.FTZ R2, R184, UR61 ;  /* 0x0000003db8027c20 */ /* 0x008fe20008410000 */
[----:B-1----:R-:W-:Y:S01]  /*cde0*/  FMUL.FTZ R4, R185, UR61 ;  /* 0x0000003db9047c20 */ /* 0x002fe20008410000 */
[----:B------:R-:W-:Y:S01]  /*cdf0*/  FMUL.FTZ R185, R188, UR61 ;  /* 0x0000003dbcb97c20 */ /* 0x000fe20008410000 */
[----:B------:R-:W-:Y:S01]  /*ce00*/  FMUL.FTZ R21, R186, UR61 ;  /* 0x0000003dba157c20 */ /* 0x000fe20008410000 */
[----:B------:R-:W-:Y:S01]  /*ce10*/  FMUL.FTZ R186, R189, UR61 ;  /* 0x0000003dbdba7c20 */ /* 0x000fe20008410000 */
[----:B------:R-:W-:Y:S01]  /*ce20*/  FMUL.FTZ R188, R176, UR61 ;  /* 0x0000003db0bc7c20 */ /* 0x000fe20008410000 */
[----:B------:R-:W2:Y:S01]  /*ce30*/  MUFU.TANH R2, R2 ;  /* 0x0000000200027308 */ /* 0x000ea20000002400 */
        /* <DEDUP_REMOVED lines=15> */
[----:B------:R-:W3:Y:S01]  /*cf30*/  MUFU.TANH R185, R185 ;  /* 0x000000b900b97308 */ /* 0x000ee20000002400 */
[----:B--2---:R-:W-:Y:S01]  /*cf40*/  FMNMX.FTZ R0, R2, R20, !PT ;  /* 0x0000001402007209 */ /* 0x004fe20007810000 */
[----:B------:R-:W-:Y:S01]  /*cf50*/  FMUL.FTZ R165, R165, UR61 ;  /* 0x0000003da5a57c20 */ /* 0x000fe20008410000 */
[----:B------:R-:W-:Y:S01]  /*cf60*/  UIMAD UR5, UR6, 0xa00, UR5 ;  /* 0x00000a00060578a4 */ /* 0x000fe2000f8e0205 */
[----:B------:R-:W-:Y:S01]  /*cf70*/  FMUL.FTZ R152, R152, UR61 ;  /* 0x0000003d98987c20 */ /* 0x000fe20008410000 */
[----:B------:R-:W-:Y:S01]  /*cf80*/  FMUL.FTZ R176, R178, UR61 ;  /* 0x0000003db2b07c20 */ /* 0x000fe20008410000 */
[----:B------:R-:W-:Y:S01]  /*cf90*/  FMUL.FTZ R178, R179, UR61 ;  /* 0x0000003db3b27c20 */ /* 0x000fe20008410000 */
[----:B------:R-:W-:Y:S01]  /*cfa0*/  FMUL.FTZ R179, R182, UR61 ;  /* 0x0000003db6b37c20 */ /* 0x000fe20008410000 */
[----:B------:R-:W2:Y:S01]  /*cfb0*/  MUFU.TANH R186, R186 ;  /* 0x000000ba00ba7308 */ /* 0x000ea20000002400 */
        /* <DEDUP_REMOVED lines=8> */
[----:B---3--:R-:W-:Y:S01]  /*d040*/  FMNMX.FTZ R0, R185, R0, !PT ;  /* 0x00000000b9007209 */ /* 0x008fe20007810000 */
[----:B------:R-:W-:Y:S01]  /*d050*/  FMUL.FTZ R157, R157, UR61 ;  /* 0x0000003d9d9d7c20 */ /* 0x000fe20008410000 */
[----:B------:R-:W-:Y:S01]  /*d060*/  FMUL.FTZ R22, R187, UR61 ;  /* 0x0000003dbb167c20 */ /* 0x000fe20008410000 */
[----:B------:R-:W-:Y:S01]  /*d070*/  FMUL.FTZ R184, R190, UR61 ;  /* 0x0000003dbeb87c20 */ /* 0x000fe20008410000 */
[----:B------:R-:W-:Y:S01]  /*d080*/  FMUL.FTZ R187, R191, UR61 ;  /* 0x0000003dbfbb7c20 */ /* 0x000fe20008410000 */
[----:B------:R-:W-:Y:S01]  /*d090*/  FMUL.FTZ R156, R183, UR61 ;  /* 0x0000003db79c7c20 */ /* 0x000fe20008410000 */
[----:B------:R-:W-:Y:S01]  /*d0a0*/  FMUL.FTZ R170, R170, UR61 ;  /* 0x0000003daaaa7c20 */ /* 0x000fe20008410000 */
[----:B------:R-:W3:Y:S01]  /*d0b0*/  MUFU.TANH R177, R177 ;  /* 0x000000b100b17308 */ /* 0x000ee20000002400 */
[----:B--2---:R-:W-:Y:S01]  /*d0c0*/  FMNMX.FTZ R0, R186, R0, !PT ;  /* 0x00000000ba007209 */ /* 0x004fe20007810000 */
[----:B------:R-:W-:Y:S01]  /*d0d0*/  ULDC UR11, c[0x0][0x988] ;  /* 0x00026200000b7ab9 */ /* 0x000fe20000000800 */
[----:B------:R-:W-:Y:S01]  /*d0e0*/  FMUL.FTZ R171, R171, UR61 ;  /* 0x0000003dabab7c20 */ /* 0x000fe20008410000 */
[----:B------:R-:W-:Y:S01]  /*d0f0*/  FMUL.FTZ R174, R174, UR61 ;  /* 0x0000003daeae7c20 */ /* 0x000fe20008410000 */
[----:B------:R-:W-:Y:S01]  /*d100*/  FMUL.FTZ R175, R175, UR61 ;  /* 0x0000003dafaf7c20 */ /* 0x000fe20008410000 */
[----:B------:R-:W-:Y:S01]  /*d110*/  FMUL.FTZ R162, R162, UR61 ;  /* 0x0000003da2a27c20 */ /* 0x000fe20008410000 */
[----:B------:R-:W-:Y:S01]  /*d120*/  FMUL.FTZ R163, R163, UR61 ;  /* 0x0000003da3a37c20 */ /* 0x000fe20008410000 */
[----:B------:R-:W2:Y:S01]  /*d130*/  MUFU.TANH R180, R180 ;  /* 0x000000b400b47308 */ /* 0x000ea20000002400 */
[----:B-1----:R-:W-:Y:S01]  /*d140*/  FMNMX.FTZ R0, R188, R0, !PT ;  /* 0x00000000bc007209 */ /* 0x002fe20007810000 */
[----:B------:R-:W-:Y:S01]  /*d150*/  FMUL.FTZ R166, R166, UR61 ;  /* 0x0000003da6a67c20 */ /* 0x000fe20008410000 */
[----:B------:R-:W-:Y:S01]  /*d160*/  FMUL.FTZ R167, R167, UR61 ;  /* 0x0000003da7a77c20 */ /* 0x000fe20008410000 */
[----:B------:R-:W-:Y:S01]  /*d170*/  FMUL.FTZ R154, R154, UR61 ;  /* 0x0000003d9a9a7c20 */ /* 0x000fe20008410000 */
[----:B------:R-:W-:Y:S01]  /*d180*/  FMUL.FTZ R155, R155, UR61 ;  /* 0x0000003d9b9b7c20 */ /* 0x000fe20008410000 */
[----:B------:R-:W-:Y:S01]  /*d190*/  FMUL.FTZ R158, R158, UR61 ;  /* 0x0000003d9e9e7c20 */ /* 0x000fe20008410000 */
[----:B------:R-:W-:Y:S01]  /*d1a0*/  FMUL.FTZ R159, R159, UR61 ;  /* 0x0000003d9f9f7c20 */ /* 0x000fe20008410000 */
[----:B------:R-:W1:Y:S01]  /*d1b0*/  MUFU.TANH R181, R181 ;  /* 0x000000b500b57308 */ /* 0x000e620000002400 */
[----:B---3--:R-:W-:-:S07]  /*d1c0*/  FMNMX.FTZ R0, R177, R0, !PT ;  /* 0x00000000b1007209 */ /* 0x008fce0007810000 */
[----:B------:R-:W3:Y:S01]  /*d1d0*/  MUFU.TANH R168, R168 ;  /* 0x000000a800a87308 */ /* 0x000ee20000002400 */
[----:B--2---:R-:W-:-:S07]  /*d1e0*/  FMNMX.FTZ R0, R180, R0, !PT ;  /* 0x00000000b4007209 */ /* 0x004fce0007810000 */
[----:B------:R-:W2:Y:S01]  /*d1f0*/  MUFU.TANH R169, R169 ;  /* 0x000000a900a97308 */ /* 0x000ea20000002400 */
[----:B-1----:R-:W-:-:S07]  /*d200*/  FMNMX.FTZ R0, R181, R0, !PT ;  /* 0x00000000b5007209 */ /* 0x002fce0007810000 */
        /* <DEDUP_REMOVED lines=18> */
[----:B------:R-:W0:Y:S01]  /*d330*/  MUFU.TANH R157, R157 ;  /* 0x0000009d009d7308 */ /* 0x000e220000002400 */
[----:B---3--:R-:W-:-:S07]  /*d340*/  FMNMX.FTZ R0, R182, R0, !PT ;  /* 0x00000000b6007209 */ /* 0x008fce0007810000 */
[----:B------:R-:W1:Y:S01]  /*d350*/  MUFU.TANH R21, R21 ;  /* 0x0000001500157308 */ /* 0x000e620000002400 */
[----:B--2---:R-:W-:-:S07]  /*d360*/  FMNMX.FTZ R0, R153, R0, !PT ;  /* 0x0000000099007209 */ /* 0x004fce0007810000 */
[----:B------:R-:W2:Y:S01]  /*d370*/  MUFU.TANH R22, R22 ;  /* 0x0000001600167308 */ /* 0x000ea20000002400 */
[----:B0-----:R-:W-:-:S05]  /*d380*/  FMNMX.FTZ R3, R157, R0, !PT ;  /* 0x000000009d037209 */ /* 0x001fca0007810000 */
[----:B------:R-:W0:Y:S02]  /*d390*/  SHFL.BFLY PT, R0, R3, 0x2, 0x1f ;  /* 0x0c401f0003007f89 */ /* 0x000e2400000e0000 */
[----:B------:R-:W3:Y:S08]  /*d3a0*/  MUFU.TANH R184, R184 ;  /* 0x000000b800b87308 */ /* 0x000ef00000002400 */
[----:B------:R-:W4:Y:S08]  /*d3b0*/  MUFU.TANH R187, R187 ;  /* 0x000000bb00bb7308 */ /* 0x000f300000002400 */
[----:B------:R-:W5:Y:S01]  /*d3c0*/  MUFU.TANH R176, R176 ;  /* 0x000000b000b07308 */ /* 0x000f620000002400 */
[----:B0-----:R-:W-:-:S07]  /*d3d0*/  FMNMX.FTZ R3, R3, R0, !PT ;  /* 0x0000000003037209 */ /* 0x001fce0007810000 */
[----:B------:R-:W0:Y:S01]  /*d3e0*/  MUFU.TANH R178, R178 ;  /* 0x000000b200b27308 */ /* 0x000e220000002400 */
[----:B------:R-:W1:Y:S07]  /*d3f0*/  SHFL.BFLY PT, R0, R3, 0x1, 0x1f ;  /* 0x0c201f0003007f89 */ /* 0x000e6e00000e0000 */
[----:B------:R-:W0:Y:S08]  /*d400*/  MUFU.TANH R179, R179 ;  /* 0x000000b300b37308 */ /* 0x000e300000002400 */
[----:B------:R-:W0:Y:S08]  /*d410*/  MUFU.TANH R156, R156 ;  /* 0x0000009c009c7308 */ /* 0x000e300000002400 */
[----:B------:R-:W0:Y:S01]  /*d420*/  MUFU.TANH R170, R170 ;  /* 0x000000aa00aa7308 */ /* 0x000e220000002400 */
[----:B-1----:R-:W-:-:S02]  /*d430*/  FMNMX.FTZ R3, R3, R0, !PT ;  /* 0x0000000003037209 */ /* 0x002fc40007810000 */
[----:B------:R-:W-:-:S03]  /*d440*/  FMNMX.FTZ R0, R21, R18, !PT ;  /* 0x0000001215007209 */ /* 0x000fc60007810000 */
[----:B------:R-:W-:Y:S01]  /*d450*/  FADD.FTZ R20, -R3, R20 ;  /* 0x0000001403147221 */ /* 0x000fe20000010100 */
[----:B--2---:R-:W-:Y:S01]  /*d460*/  FMNMX.FTZ R0, R22, R0, !PT ;  /* 0x0000000016007209 */ /* 0x004fe20007810000 */
[----:B------:R-:W1:Y:S03]  /*d470*/  MUFU.TANH R171, R171 ;  /* 0x000000ab00ab7308 */ /* 0x000e660000002400 */
[----:B---3--:R-:W-:-:S04]  /*d480*/  FMNMX.FTZ R0, R184, R0, !PT ;  /* 0x00000000b8007209 */ /* 0x008fc80007810000 */
[----:B----4-:R-:W-:Y:S01]  /*d490*/  FMNMX.FTZ R183, R187, R0, !PT ;  /* 0x00000000bbb77209 */ /* 0x010fe20007810000 */
[----:B------:R-:W2:Y:S03]  /*d4a0*/  MUFU.TANH R174, R174 ;  /* 0x000000ae00ae7308 */ /* 0x000ea60000002400 */
[----:B-----5:R-:W-:-:S04]  /*d4b0*/  FMNMX.FTZ R183, R176, R183, !PT ;  /* 0x000000b7b0b77209 */ /* 0x020fc80007810000 */
[----:B0-----:R-:W-:Y:S01]  /*d4c0*/  FMNMX.FTZ R183, R178, R183, !PT ;  /* 0x000000b7b2b77209 */ /* 0x001fe20007810000 */
[----:B------:R-:W0:Y:S08]  /*d4d0*/  MUFU.TANH R175, R175 ;  /* 0x000000af00af7308 */ /* 0x000e300000002400 */
[----:B------:R-:W3:Y:S08]  /*d4e0*/  MUFU.TANH R162, R162 ;  /* 0x000000a200a27308 */ /* 0x000ef00000002400 */
[----:B------:R-:W4:Y:S08]  /*d4f0*/  MUFU.TANH R163, R163 ;  /* 0x000000a300a37308 */ /* 0x000f300000002400 */
[----:B------:R-:W5:Y:S08]  /*d500*/  MUFU.TANH R166, R166 ;  /* 0x000000a600a67308 */ /* 0x000f700000002400 */
[----:B------:R-:W-:Y:S08]  /*d510*/  MUFU.TANH R167, R167 ;  /* 0x000000a700a77308 */ /* 0x000ff00000002400 */
[----:B------:R-:W-:Y:S01]  /*d520*/  MUFU.TANH R154, R154 ;  /* 0x0000009a009a7308 */ /* 0x000fe20000002400 */
[----:B------:R-:W-:-:S02]  /*d530*/  WARPGROUP.DEPBAR.LE gsb0, 0x0 ;  /* 0x00008000000079c5 */ /* 0x000fc40000010000 */
[----:B------:R-:W-:-:S05]  /*d540*/  WARPGROUP.ARRIVE ;  /* 0x00000000000079c5 */ /* 0x000fca0000000000 */
[----:B------:R-:W-:Y:S01]  /*d550*/  MUFU.TANH R155, R155 ;  /* 0x0000009b009b7308 */ /* 0x000fe20000002400 */
[----:B------:R-:W-:Y:S01]  /*d560*/  HGMMA.64x256x16.F32 R24, R204, gdesc[UR4].tnspB, R24, gsb0 ;  /* 0x43e00004cc187df0 */ /* 0x000fe20008000818 */
[----:B------:R-:W-:Y:S01]  /*d570*/  UIADD3 UR6, UR5, 0x100, URZ ;  /* 0x0000010005067890 */ /* 0x000fe2000fffe03f */
[----:B------:R-:W-:-:S05]  /*d580*/  UMOV UR7, 0x40000040 ;  /* 0x4000004000077882 */ /* 0x000fca0000000000 */
[----:B------:R-:W-:Y:S08]  /*d590*/  MUFU.TANH R158, R158 ;  /* 0x0000009e009e7308 */ /* 0x000ff00000002400 */
[----:B------:R-:W-:Y:S01]  /*d5a0*/  MUFU.TANH R159, R159 ;  /* 0x0000009f009f7308 */ /* 0x000fe20000002400 */
        /* <DEDUP_REMOVED lines=11> */
[----:B------:R-:W-:Y:S02]  /*d660*/  UMOV UR5, UR11 ;  /* 0x0000000b00057c82 */ /* 0x000fe40008000000 */
[----:B------:R-:W-:-:S04]  /*d670*/  FMUL.FTZ R20, R20, UR5 ;  /* 0x0000000514147c20 */ /* 0x000fc80008410000 */
[----:B------:R1:W-:Y:S02]  /*d680*/  MUFU.EX2 R0, R20 ;  /* 0x0000001400007308 */ /* 0x0003e40000000800 */
[----:B-1----:R-:W-:-:S04]  /*d690*/  FMUL.FTZ R20, R3, UR5 ;  /* 0x0000000503147c20 */ /* 0x002fc80008410000 */
        /* <DEDUP_REMOVED lines=16> */
[----:B------:R-:W-:Y:S01]  /*d7a0*/  FFMA.FTZ R169, R173, UR5, -R20 ;  /* 0x00000005ada97c23 */ /* 0x000fe20008010814 */
[----:B--2---:R-:W-:Y:S01]  /*d7b0*/  FMNMX.FTZ R2, R174, R2, !PT ;  /* 0x00000002ae027209 */ /* 0x004fe20007810000 */
[----:B------:R-:W1:Y:S03]  /*d7c0*/  MUFU.EX2 R208, R208 ;  /* 0x000000d000d07308 */ /* 0x000e660000000800 */
[----:B0-----:R-:W-:-:S04]  /*d7d0*/  FMNMX.FTZ R2, R175, R2, !PT ;  /* 0x00000002af027209 */ /* 0x001fc80007810000 */
[----:B---3--:R-:W-:Y:S01]  /*d7e0*/  FMNMX.FTZ R2, R162, R2, !PT ;  /* 0x00000002a2027209 */ /* 0x008fe20007810000 */
[----:B------:R-:W-:Y:S03]  /*d7f0*/  MUFU.EX2 R210, R210 ;  /* 0x000000d200d27308 */ /* 0x000fe60000000800 */
[----:B----4-:R-:W-:-:S04]  /*d800*/  FMNMX.FTZ R2, R163, R2, !PT ;  /* 0x00000002a3027209 */ /* 0x010fc80007810000 */
[----:B-----5:R-:W-:Y:S01]  /*d810*/  FMNMX.FTZ R2, R166, R2, !PT ;  /* 0x00000002a6027209 */ /* 0x020fe20007810000 */
[----:B------:R-:W-:Y:S01]  /*d820*/  MUFU.EX2 R185, R185 ;  /* 0x000000b900b97308 */ /* 0x000fe20000000800 */
[----:B-1----:R-:W-:Y:S01]  /*d830*/  FFMA.FTZ R14, R0, R14, R208 ;  /* 0x0000000e000e7223 */ /* 0x002fe200000100d0 */
        /* <DEDUP_REMOVED lines=8> */
[----:B------:R-:W-:-:S05]  /*d8c0*/  FMNMX.FTZ R2, R159, R2, !PT ;  /* 0x000000029f027209 */ /* 0x000fca0007810000 */
[----:B------:R-:W0:Y:S01]  /*d8d0*/  SHFL.BFLY PT, R4, R2, 0x2, 0x1f ;  /* 0x0c401f0002047f89 */ /* 0x000e2200000e0000 */
[----:B------:R-:W-:Y:S08]  /*d8e0*/  MUFU.EX2 R206, R206 ;  /* 0x000000ce00ce7308 */ /* 0x000ff00000000800 */
[----:B------:R-:W-:Y:S08]  /*d8f0*/  MUFU.EX2 R180, R180 ;  /* 0x000000b400b47308 */ /* 0x000ff00000000800 */
[----:B------:R-:W-:Y:S01]  /*d900*/  MUFU.EX2 R200, R200 ;  /* 0x000000c800c87308 */ /* 0x000fe20000000800 */
[----:B0-----:R-:W-:-:S07]  /*d910*/  FMNMX.FTZ R2, R2, R4, !PT ;  /* 0x0000000402027209 */ /* 0x001fce0007810000 */
[----:B------:R-:W-:Y:S01]  /*d920*/  MUFU.EX2 R168, R168 ;  /* 0x000000a800a87308 */ /* 0x000fe20000000800 */
[----:B------:R-:W0:Y:S07]  /*d930*/  SHFL.BFLY PT, R4, R2, 0x1, 0x1f ;  /* 0x0c201f0002047f89 */ /* 0x000e2e00000e0000 */
[----:B------:R-:W-:Y:S08]  /*d940*/  MUFU.EX2 R202, R202 ;  /* 0x000000ca00ca7308 */ /* 0x000ff00000000800 */
[----:B------:R-:W-:Y:S01]  /*d950*/  MUFU.EX2 R169, R169 ;  /* 0x000000a900a97308 */ /* 0x000fe20000000800 */
[----:B0-----:R-:W-:-:S05]  /*d960*/  FMNMX.FTZ R4, R2, R4, !PT ;  /* 0x0000000402047209 */ /* 0x001fca0007810000 */
[----:B------:R-:W-:-:S04]  /*d970*/  FADD.FTZ R2, -R4, R18 ;  /* 0x0000001204027221 */ /* 0x000fc80000010100 */
[----:B------:R-:W-:-:S06]  /*d980*/  FMUL.FTZ R2, R2, UR5 ;  /* 0x0000000502027c20 */ /* 0x000fcc0008410000 */
[----:B------:R-:W-:Y:S01]  /*d990*/  MUFU.EX2 R2, R2 ;  /* 0x0000000200027308 */ /* 0x000fe20000000800 */
[----:B------:R-:W-:Y:S02]  /*d9a0*/  WARPGROUP.DEPBAR.LE gsb0, 0x0 ;  /* 0x00008000000079c5 */ /* 0x000fe40000010000 */
[----:B------:R-:W-:Y:S01]  /*d9b0*/  WARPGROUP.ARRIVE ;  /* 0x00000000000079c5 */ /* 0x000fe20000000000 */
[--C-:B------:R-:W-:Y:S01]  /*d9c0*/  FFMA.FTZ R196, R160, UR5, -R20.reuse ;  /* 0x00000005a0c47c23 */ /* 0x100fe20008010814 */
[--C-:B------:R-:W-:Y:S01]  /*d9d0*/  FFMA.FTZ R160, R161, UR5, -R20.reuse ;  /* 0x00000005a1a07c23 */ /* 0x100fe20008010814 */
[--C-:B------:R-:W-:Y:S01]  /*d9e0*/  FFMA.FTZ R198, R164, UR5, -R20.reuse ;  /* 0x00000005a4c67c23 */ /* 0x100fe20008010814 */
[----:B------:R-:W-:Y:S02]  /*d9f0*/  FFMA.FTZ R161, R165, UR5, -R20 ;  /* 0x00000005a5a17c23 */ /* 0x000fe40008010814 */
[----:B------:R-:W-:Y:S01]  /*da00*/  HGMMA.64x256x16.F32 R24, R192, gdesc[UR4].tnspB, R24, gsb0 ;  /* 0x43e00004c0187df0 */ /* 0x000fe20008000818 */
[----:B------:R-:W-:Y:S01]  /*da10*/  MUFU.EX2 R196, R196 ;  /* 0x000000c400c47308 */ /* 0x000fe20000000800 */
[----:B------:R-:W-:-:S02]  /*da20*/  R2UR UR7, R23 ;  /* 0x00000000170772ca */ /* 0x000fc400000e0000 */
[----:B------:R-:W-:-:S05]  /*da30*/  R2UR UR6, R236 ;  /* 0x00000000ec0672ca */ /* 0x000fca00000e0000 */
[----:B------:R-:W-:Y:S08]  /*da40*/  MUFU.EX2 R160, R160 ;  /* 0x000000a000a07308 */ /* 0x000ff00000000800 */
[----:B------:R-:W-:Y:S01]  /*da50*/  MUFU.EX2 R198, R198 ;  /* 0x000000c600c67308 */ /* 0x000fe20000000800 */
[----:B------:R-:W-:-:S06]  /*da60*/  UISETP.GT.AND UP0, UPT, UR6, UR7, UPT ;  /* 0x000000070600728c */ /* 0x000fcc000bf04270 */
[----:B------:R-:W-:Y:S01]  /*da70*/  PLOP3.LUT P2, PT, PT, PT, UP0, 0x80, 0x0 ;  /* 0x000000000000781c */ /* 0x000fe20003f4f008 */
[----:B------:R-:W-:Y:S01]  /*da80*/  MUFU.EX2 R161, R161 ;  /* 0x000000a100a17308 */ /* 0x000fe20000000800 */
[----:B------:R-:W-:Y:S02]  /*da90*/  WARPGROUP.DEPBAR.LE gsb0, 0x0 ;  /* 0x00008000000079c5 */ /* 0x000fe40000010000 */
[--C-:B------:R-:W-:Y:S01]  /*daa0*/  FFMA.FTZ R192, R152, UR5, -R20.reuse ;  /* 0x0000000598c07c23 */ /* 0x100fe20008010814 */
[--C-:B------:R-:W-:Y:S01]  /*dab0*/  FFMA.FTZ R152, R182, UR5, -R20.reuse ;  /* 0x00000005b6987c23 */ /* 0x100fe20008010814 */
[--C-:B------:R-:W-:Y:S01]  /*dac0*/  FFMA.FTZ R194, R153, UR5, -R20.reuse ;  /* 0x0000000599c27c23 */ /* 0x100fe20008010814 */
[----:B------:R-:W-:Y:S01]  /*dad0*/  FFMA.FTZ R20, R157, UR5, -R20 ;  /* 0x000000059d147c23 */ /* 0x000fe20008010814 */
[----:B------:R-:W-:Y:S02]  /*dae0*/  IMAD.U32 R157, RZ, RZ, UR60 ;  /* 0x0000003cff9d7e24 */ /* 0x000fe4000f8e00ff */
[----:B------:R-:W-:Y:S03]  /*daf0*/  MUFU.EX2 R192, R192 ;  /* 0x000000c000c07308 */ /* 0x000fe60000000800 */
[----:B------:R-:W-:-:S05]  /*db00*/  @!P1 LEA R157, R157, UR10, 0x3 ;  /* 0x0000000a9d9d9c11 */ /* 0x000fca000f8e18ff */
[----:B------:R0:W-:Y:S01]  /*db10*/  MUFU.EX2 R18, R20 ;  /* 0x0000001400127308 */ /* 0x0001e20000000800 */
[----:B------:R-:W-:-:S05]  /*db20*/  @!P1 VIADD R157, R157, 0x38840 ;  /* 0x000388409d9d9836 */ /* 0x000fca0000000000 */
[----:B------:R-:W-:Y:S02]  /*db30*/  @!P1 PRMT R157, RZ, 0x654, R157 ;  /* 0x00000654ff9d9816 */ /* 0x000fe4000000009d */
[----:B------:R-:W-:Y:S01]  /*db40*/  MUFU.EX2 R152, R152 ;  /* 0x0000009800987308 */ /* 0x000fe20000000800 */
[----:B0-----:R-:W-:Y:S01]  /*db50*/  FMUL.FTZ R20, R4, UR5 ;  /* 0x0000000504147c20 */ /* 0x001fe20008410000 */
[----:B------:R0:W-:Y:S03]  /*db60*/  @!P1 SYNCS.ARRIVE.TRANS64.RED.A1T0 RZ, [R157+URZ], RZ ;  /* 0x000000ff9dff99a7 */ /* 0x0001e6000810043f */
        /* <DEDUP_REMOVED lines=23> */
[----:B-1----:R-:W-:Y:S01]  /*dce0*/  FFMA.FTZ R5, R2, R5, R209 ;  /* 0x0000000502057223 */ /* 0x002fe200000100d1 */
[----:B------:R-:W-:Y:S01]  /*dcf0*/  FADD.FTZ R159, R210, R14 ;  /* 0x0000000ed29f7221 */ /* 0x000fe20000010000 */
[----:B0-----:R-:W-:Y:S01]  /*dd00*/  IMAD.U32 R157, RZ, RZ, UR4 ;  /* 0x00000004ff9d7e24 */ /* 0x001fe2000f8e00ff */
[----:B------:R-:W-:Y:S01]  /*dd10*/  UIADD3 UR4, UR6, -0x1, URZ ;  /* 0xffffffff06047890 */ /* 0x000fe2000fffe03f */
[----:B------:R-:W-:Y:S01]  /*dd20*/  R2UR UR6, R16 ;  /* 0x00000000100672ca */ /* 0x000fe200000e0000 */
[----:B------:R-:W-:Y:S01]  /*dd30*/  FADD.FTZ R159, R185, R159 ;  /* 0x0000009fb99f7221 */ /* 0x000fe20000010000 */
[----:B------:R-:W-:Y:S01]  /*dd40*/  @!P1 VIADD R157, R157, 0x38860 ;  /* 0x000388609d9d9836 */ /* 0x000fe20000000000 */
[----:B------:R-:W0:Y:S01]  /*dd50*/  MUFU.EX2 R22, R22 ;  /* 0x0000001600167308 */ /* 0x000e220000000800 */
[----:B--2---:R-:W-:Y:S01]  /*dd60*/  FADD.FTZ R5, R21, R5 ;  /* 0x0000000515057221 */ /* 0x004fe20000010000 */
[----:B------:R-:W-:Y:S01]  /*dd70*/  FADD.FTZ R159, R204, R159 ;  /* 0x0000009fcc9f7221 */ /* 0x000fe20000010000 */
[----:B------:R-:W-:Y:S01]  /*dd80*/  IMAD.U32 R236, RZ, RZ, UR4 ;  /* 0x00000004ffec7e24 */ /* 0x000fe2000f8e00ff */
[----:B------:R-:W-:-:S02]  /*dd90*/  @!P1 PRMT R164, RZ, 0x654, R157 ;  /* 0x00000654ffa49816 */ /* 0x000fc4000000009d */
[----:B------:R-:W-:Y:S01]  /*dda0*/  FADD.FTZ R159, R177, R159 ;  /* 0x0000009fb19f7221 */ /* 0x000fe20000010000 */
[----:B------:R-:W-:Y:S01]  /*ddb0*/  F2FP.F16.F32.PACK_AB R209, R21, R209 ;  /* 0x000000d115d1723e */ /* 0x000fe200000000ff */
[----:B------:R-:W1:Y:S01]  /*ddc0*/  MUFU.EX2 R205, R205 ;  /* 0x000000cd00cd7308 */ /* 0x000e620000000800 */
[----:B---3--:R-:W-:Y:S01]  /*ddd0*/  FADD.FTZ R14, R211, R5 ;  /* 0x00000005d30e7221 */ /* 0x008fe20000010000 */
[----:B------:R-:W-:Y:S01]  /*dde0*/  FADD.FTZ R159, R206, R159 ;  /* 0x0000009fce9f7221 */ /* 0x000fe20000010000 */
[----:B------:R2:W-:Y:S01]  /*ddf0*/  @!P1 SYNCS.ARRIVE.TRANS64.RED.A1T0 RZ, [R164+URZ], RZ ;  /* 0x000000ffa4ff99a7 */ /* 0x0005e2000810043f */
[----:B------:R-:W-:Y:S01]  /*de00*/  F2FP.F16.F32.PACK_AB R210, R185, R210 ;  /* 0x000000d2b9d2723e */ /* 0x000fe200000000ff */
[----:B------:R-:W-:Y:S02]  /*de10*/  IMAD.U32 R21, RZ, RZ, UR60 ;  /* 0x0000003cff157e24 */ /* 0x000fe4000f8e00ff */
[----:B------:R-:W-:Y:S01]  /*de20*/  FADD.FTZ R159, R180, R159 ;  /* 0x0000009fb49f7221 */ /* 0x000fe20000010000 */
[----:B------:R-:W-:Y:S01]  /*de30*/  F2FP.F16.F32.PACK_AB R204, R177, R204 ;  /* 0x000000ccb1cc723e */ /* 0x000fe200000000ff */
[----:B------:R-:W3:Y:S01]  /*de40*/  MUFU.EX2 R153, R153 ;  /* 0x0000009900997308 */ /* 0x000ee20000000800 */
[----:B0-----:R-:W-:Y:S01]  /*de50*/  FADD.FTZ R14, R22, R14 ;  /* 0x0000000e160e7221 */ /* 0x001fe20000010000 */
[----:B------:R-:W-:Y:S01]  /*de60*/  FADD.FTZ R159, R200, R159 ;  /* 0x0000009fc89f7221 */ /* 0x000fe20000010000 */
[----:B------:R-:W-:Y:S01]  /*de70*/  F2FP.F16.F32.PACK_AB R211, R22, R211 ;  /* 0x000000d316d3723e */ /* 0x000fe200000000ff */
[----:B------:R-:W-:Y:S01]  /*de80*/  IMAD.U32 R22, RZ, RZ, UR6 ;  /* 0x00000006ff167e24 */ /* 0x000fe2000f8e00ff */
[----:B------:R-:W-:Y:S01]  /*de90*/  F2FP.F16.F32.PACK_AB R206, R180, R206 ;  /* 0x000000ceb4ce723e */ /* 0x000fe200000000ff */
[C---:B------:R-:W-:Y:S01]  /*dea0*/  FADD.FTZ R159, R168.reuse, R159 ;  /* 0x0000009fa89f7221 */ /* 0x040fe20000010000 */
[----:B------:R-:W-:Y:S01]  /*deb0*/  F2FP.F16.F32.PACK_AB R200, R168, R200 ;  /* 0x000000c8a8c8723e */ /* 0x000fe200000000ff */
[----:B------:R-:W0:Y:S01]  /*dec0*/  MUFU.EX2 R207, R207 ;  /* 0x000000cf00cf7308 */ /* 0x000e220000000800 */
[----:B-1----:R-:W-:Y:S01]  /*ded0*/  FADD.FTZ R14, R205, R14 ;  /* 0x0000000ecd0e7221 */ /* 0x002fe20000010000 */
[----:B------:R-:W-:Y:S01]  /*dee0*/  FADD.FTZ R159, R202, R159 ;  /* 0x0000009fca9f7221 */ /* 0x000fe20000010000 */
[----:B------:R-:W-:-:S03]  /*def0*/  F2FP.F16.F32.PACK_AB R202, R169, R202 ;  /* 0x000000caa9ca723e */ /* 0x000fc600000000ff */
[----:B------:R-:W-:Y:S02]  /*df00*/  FADD.FTZ R159, R169, R159 ;  /* 0x0000009fa99f7221 */ /* 0x000fe40000010000 */
[----:B------:R-:W1:Y:S01]  /*df10*/  MUFU.EX2 R156, R156 ;  /* 0x0000009c009c7308 */ /* 0x000e620000000800 */
[C---:B---3--:R-:W-:Y:S01]  /*df20*/  FADD.FTZ R14, R153.reuse, R14 ;  /* 0x0000000e990e7221 */ /* 0x048fe20000010000 */
[----:B------:R-:W-:Y:S01]  /*df30*/  FADD.FTZ R159, R196, R159 ;  /* 0x0000009fc49f7221 */ /* 0x000fe20000010000 */
[----:B------:R-:W-:Y:S02]  /*df40*/  F2FP.F16.F32.PACK_AB R205, R153, R205 ;  /* 0x000000cd99cd723e */ /* 0x000fe400000000ff */
[C---:B------:R-:W-:Y:S01]  /*df50*/  F2FP.F16.F32.PACK_AB R196, R160.reuse, R196 ;  /* 0x000000c4a0c4723e */ /* 0x040fe200000000ff */
[----:B------:R-:W-:Y:S02]  /*df60*/  FADD.FTZ R159, R160, R159 ;  /* 0x0000009fa09f7221 */ /* 0x000fe40000010000 */
[----:B------:R-:W3:Y:S01]  /*df70*/  MUFU.EX2 R201, R201 ;  /* 0x000000c900c97308 */ /* 0x000ee20000000800 */
        /* <DEDUP_REMOVED lines=11> */
[----:B---3--:R-:W-:-:S07]  /*e030*/  FADD.FTZ R14, R201, R14 ;  /* 0x0000000ec90e7221 */ /* 0x008fce0000010000 */
[----:B------:R-:W3:Y:S01]  /*e040*/  MUFU.EX2 R154, R175 ;  /* 0x000000af009a7308 */ /* 0x000ee20000000800 */
[C---:B0-----:R-:W-:Y:S01]  /*e050*/  FADD.FTZ R14, R157.reuse, R14 ;  /* 0x0000000e9d0e7221 */ /* 0x041fe20000010000 */
[----:B------:R-:W-:-:S06]  /*e060*/  F2FP.F16.F32.PACK_AB R201, R157, R201 ;  /* 0x000000c99dc9723e */ /* 0x000fcc00000000ff */
[----:B------:R-:W0:Y:S01]  /*e070*/  MUFU.EX2 R197, R197 ;  /* 0x000000c500c57308 */ /* 0x000e220000000800 */
[----:B-1----:R-:W-:-:S07]  /*e080*/  FADD.FTZ R14, R203, R14 ;  /* 0x0000000ecb0e7221 */ /* 0x002fce0000010000 */
[----:B------:R-:W1:Y:S01]  /*e090*/  MUFU.EX2 R5, R163 ;  /* 0x000000a300057308 */ /* 0x000e620000000800 */
[C---:B---3--:R-:W-:Y:S01]  /*e0a0*/  FADD.FTZ R14, R154.reuse, R14 ;  /* 0x0000000e9a0e7221 */ /* 0x048fe20000010000 */
[----:B------:R-:W-:-:S06]  /*e0b0*/  F2FP.F16.F32.PACK_AB R203, R154, R203 ;  /* 0x000000cb9acb723e */ /* 0x000fcc00000000ff */
        /* <DEDUP_REMOVED lines=16> */
[----:B0-----:R-:W-:Y:S01]  /*e1c0*/  FADD.FTZ R159, R194, R159 ;  /* 0x0000009fc29f7221 */ /* 0x001fe20000010000 */
[----:B------:R-:W-:Y:S01]  /*e1d0*/  F2FP.F16.F32.PACK_AB R194, R18, R194 ;  /* 0x000000c212c2723e */ /* 0x000fe200000000ff */
[----:B-1----:R-:W-:Y:S02]  /*e1e0*/  FADD.FTZ R5, R158, R14 ;  /* 0x0000000e9e057221 */ /* 0x002fe40000010000 */
[----:B------:R-:W-:Y:S01]  /*e1f0*/  FADD.FTZ R14, R18, R159 ;  /* 0x0000009f120e7221 */ /* 0x000fe20000010000 */
[----:B------:R-:W-:Y:S02]  /*e200*/  IMAD.MOV.U32 R18, RZ, RZ, R4 ;  /* 0x000000ffff127224 */ /* 0x000fe400078e0004 */
[C---:B---3--:R-:W-:Y:S01]  /*e210*/  FADD.FTZ R5, R20.reuse, R5 ;  /* 0x0000000514057221 */ /* 0x048fe20000010000 */
[----:B------:R-:W-:Y:S01]  /*e220*/  F2FP.F16.F32.PACK_AB R195, R20, R158 ;  /* 0x0000009e14c3723e */ /* 0x000fe200000000ff */
[----:B------:R-:W-:Y:S01]  /*e230*/  IMAD.MOV.U32 R20, RZ, RZ, R3 ;  /* 0x000000ffff147224 */ /* 0x000fe200078e0003 */
[----:B--2---:R-:W-:Y:S06]  /*e240*/  @P2 BRA `(.L_x_2377) ;  /* 0xffffffc4003c2947 */ /* 0x004fec000383ffff */
.L_x_2368:
        /* <DEDUP_REMOVED lines=131> */
.L_x_2378:
        /* <DEDUP_REMOVED lines=8> */
.L_x_2379:
[----:B-1----:R-:W-:Y:S05]  /*eb00*/  @P2 BRA `(.L_x_2380) ;  /* 0x0000000000082947 */ /* 0x002fea0003800000 */
[----:B------:R-:W1:Y:S02]  /*eb10*/  SYNCS.PHASECHK.TRANS64.TRYWAIT P0, [UR8+0x38850], R0 ;  /* 0x03885000ff0075a7 */ /* 0x000e640008000148 */
[----:B-1----:R-:W-:Y:S05]  /*eb20*/  @!P0 BRA `(.L_x_2381) ;  /* 0x000000d800548947 */ /* 0x002fea0003800000 */
.L_x_2380:
[----:B------:R-:W-:Y:S01]  /*eb30*/  R2UR UR4, R17 ;  /* 0x00000000110472ca */ /* 0x000fe200000e0000 */
[----:B------:R-:W2:Y:S01]  /*eb40*/  LDL.LU R2, [R1+0x30] ;  /* 0x0000300001027983 */ /* 0x000ea20000300800 */
[----:B------:R-:W-:Y:S01]  /*eb50*/  WARPGROUP.ARRIVE ;  /* 0x00000000000079c5 */ /* 0x000fe20000000000 */
[----:B------:R-:W-:Y:S01]  /*eb60*/  UMOV UR7, 0x40000040 ;  /* 0x4000004000077882 */ /* 0x000fe20000000000 */
[----:B------:R-:W-:Y:S01]  /*eb70*/  IMAD.U32 R8, RZ, RZ, UR5 ;  /* 0x00000005ff087e24 */ /* 0x000fe2000f8e00ff */
[----:B-1----:R-:W1:Y:S01]  /*eb80*/  SHFL.BFLY PT, R7, R14, 0x2, 0x1f ;  /* 0x0c401f000e077f89 */ /* 0x002e6200000e0000 */
[----:B------:R-:W-:Y:S02]  /*eb90*/  IMAD.U32 R11, RZ, RZ, UR8 ;  /* 0x00000008ff0b7e24 */ /* 0x000fe4000f8e00ff */
[----:B------:R-:W-:Y:S01]  /*eba0*/  IMAD.MOV.U32 R6, RZ, RZ, RZ ;  /* 0x000000ffff067224 */ /* 0x000fe200078e00ff */
[----:B0-----:R-:W0:Y:S01]  /*ebb0*/  SHFL.BFLY PT, R0, R5, 0x2, 0x1f ;  /* 0x0c401f0005007f89 */ /* 0x001e2200000e0000 */
[----:B------:R-:W-:-:S03]  /*ebc0*/  @!P1 VIADD R11, R11, 0x38860 ;  /* 0x000388600b0b9836 */ /* 0x000fc60000000000 */
[----:B------:R-:W-:Y:S02]  /*ebd0*/  UIADD3 UR4, UR4, 0x400, URZ ;  /* 0x0000040004047890 */ /* 0x000fe4000fffe03f */
[----:B------:R-:W-:Y:S02]  /*ebe0*/  @!P1 PRMT R11, RZ, 0x654, R11 ;  /* 0x00000654ff0b9816 */ /* 0x000fe4000000000b */
[----:B------:R-:W-:-:S04]  /*ebf0*/  USHF.R.U32.HI UR4, URZ, 0x4, UR4 ;  /* 0x000000043f047899 */ /* 0x000fc80008011604 */
[----:B------:R-:W-:-:S04]  /*ec00*/  ULOP3.LUT UR4, UR4, 0x3fff, URZ, 0xc0, !UPT ;  /* 0x00003fff04047892 */ /* 0x000fc8000f8ec03f */
[----:B------:R-:W-:-:S04]  /*ec10*/  ULOP3.LUT UR4, UR4, 0x2800000, URZ, 0xfc, !UPT ;  /* 0x0280000004047892 */ /* 0x000fc8000f8efc3f */
[----:B------:R-:W-:Y:S01]  /*ec20*/  UIMAD UR4, UR60, 0xa00, UR4 ;  /* 0x00000a003c0478a4 */ /* 0x000fe2000f8e0204 */
[----:B-1----:R-:W-:Y:S01]  /*ec30*/  FADD.FTZ R7, R7, R14 ;  /* 0x0000000e07077221 */ /* 0x002fe20000010000 */
[----:B------:R-:W-:-:S04]  /*ec40*/  UIADD3 UR60, UR60, 0x1, URZ ;  /* 0x000000013c3c7890 */ /* 0x000fc8000fffe03f */
[----:B------:R-:W-:Y:S01]  /*ec50*/  UISETP.NE.AND UP0, UPT, UR60, 0x2, UPT ;  /* 0x000000023c00788c */ /* 0x000fe2000bf05270 */
[----:B------:R-:W-:Y:S02]  /*ec60*/  UMOV UR6, UR4 ;  /* 0x0000000400067c82 */ /* 0x000fe40008000000 */
[----:B------:R-:W-:Y:S01]  /*ec70*/  HGMMA.64x256x16.F32 R24, R208, gdesc[UR4].tnspB, R24, gsb0 ;  /* 0x43e00004d0187df0 */ /* 0x000fe20008000818 */
[----:B------:R-:W-:Y:S01]  /*ec80*/  UIADD3 UR6, UR4, 0x80, URZ ;  /* 0x0000008004067890 */ /* 0x000fe2000fffe03f */
[----:B------:R-:W-:Y:S01]  /*ec90*/  UMOV UR7, 0x40000040 ;  /* 0x4000004000077882 */ /* 0x000fe20000000000 */
[----:B------:R-:W-:Y:S01]  /*eca0*/  USEL UR60, UR60, URZ, UP0 ;  /* 0x0000003f3c3c7287 */ /* 0x000fe20008000000 */
[----:B--2---:R-:W-:Y:S01]  /*ecb0*/  R2UR UR9, R2 ;  /* 0x00000000020972ca */ /* 0x004fe200000e0000 */
[----:B0-----:R-:W-:Y:S01]  /*ecc0*/  FADD.FTZ R2, R0, R5 ;  /* 0x0000000500027221 */ /* 0x001fe20000010000 */
[----:B------:R-:W-:Y:S01]  /*ecd0*/  IMAD.MOV.U32 R5, RZ, RZ, RZ ;  /* 0x000000ffff057224 */ /* 0x000fe200078e00ff */
[----:B------:R-:W0:Y:S04]  /*ece0*/  SHFL.BFLY PT, R0, R7, 0x1, 0x1f ;  /* 0x0c201f0007007f89 */ /* 0x000e2800000e0000 */
[----:B------:R-:W1:Y:S01]  /*ecf0*/  SHFL.BFLY PT, R9, R2, 0x1, 0x1f ;  /* 0x0c201f0002097f89 */ /* 0x000e6200000e0000 */
[----:B------:R-:W-:-:S02]  /*ed00*/  WARPGROUP.DEPBAR.LE gsb0, 0x0 ;  /* 0x00008000000079c5 */ /* 0x000fc40000010000 */
[----:B------:R-:W-:-:S03]  /*ed10*/  WARPGROUP.ARRIVE ;  /* 0x00000000000079c5 */ /* 0x000fc60000000000 */
[----:B------:R-:W-:-:S11]  /*ed20*/  UIADD3 UR9, UR9, 0x1, URZ ;  /* 0x0000000109097890 */ /* 0x000fd6000fffe03f */
[----:B------:R-:W-:Y:S01]  /*ed30*/  HGMMA.64x256x16.F32 R24, R204, gdesc[UR4].tnspB, R24, gsb0 ;  /* 0x43e00004cc187df0 */ /* 0x000fe20008000818 */
[----:B------:R-:W-:Y:S01]  /*ed40*/  UIADD3 UR6, UR4, 0x100, URZ ;  /* 0x0000010004067890 */ /* 0x000fe2000fffe03f */
[----:B------:R-:W-:Y:S01]  /*ed50*/  UMOV UR7, 0x40000040 ;  /* 0x4000004000077882 */ /* 0x000fe20000000000 */
[----:B0-----:R-:W-:Y:S01]  /*ed60*/  FADD.FTZ R12, R7, R0 ;  /* 0x00000000070c7221 */ /* 0x001fe20000010000 */
[----:B------:R-:W-:Y:S01]  /*ed70*/  IMAD.U32 R7, RZ, RZ, UR5 ;  /* 0x00000005ff077e24 */ /* 0x000fe2000f8e00ff */
[----:B------:R-:W-:Y:S01]  /*ed80*/  R2UR UR5, R16 ;  /* 0x00000000100572ca */ /* 0x000fe200000e0000 */
[----:B------:R-:W-:Y:S02]  /*ed90*/  IMAD.MOV.U32 R0, RZ, RZ, -0x800000 ;  /* 0xff800000ff007424 */ /* 0x000fe400078e00ff */
[----:B-1----:R-:W-:Y:S01]  /*eda0*/  FADD.FTZ R13, R2, R9 ;  /* 0x00000009020d7221 */ /* 0x002fe20000010000 */
[----:B------:R-:W-:Y:S01]  /*edb0*/  FSETP.NE.FTZ.AND P0, PT, R12, RZ, PT ;  /* 0x000000ff0c00720b */ /* 0x000fe20003f15000 */
[----:B------:R-:W-:-:S03]  /*edc0*/  IMAD.MOV.U32 R2, RZ, RZ, -0x800000 ;  /* 0xff800000ff027424 */ /* 0x000fc600078e00ff */
[----:B------:R-:W-:-:S09]  /*edd0*/  FSETP.NE.FTZ.AND P2, PT, R13, RZ, PT ;  /* 0x000000ff0d00720b */ /* 0x000fd20003f55000 */
[----:B------:R-:W0:Y:S01]  /*ede0*/  @P0 MUFU.LG2 R9, R12 ;  /* 0x0000000c00090308 */ /* 0x000e220000000c00 */
[----:B------:R-:W-:-:S07]  /*edf0*/  @P0 FMUL.FTZ R8, R8, 0.69314718246459960938 ;  /* 0x3f31721808080820 */ /* 0x000fce0000410000 */
[----:B------:R-:W1:Y:S08]  /*ee00*/  @P2 MUFU.LG2 R10, R13 ;  /* 0x0000000d000a2308 */ /* 0x000e700000000c00 */
[----:B------:R2:W3:Y:S01]  /*ee10*/  @P0 MUFU.RCP R6, R12 ;  /* 0x0000000c00060308 */ /* 0x0004e20000001000 */
[----:B0-----:R-:W-:-:S04]  /*ee20*/  @P0 FMUL.FTZ R9, R9, 0.69314718246459960938 ;  /* 0x3f31721809090820 */ /* 0x001fc80000410000 */
[----:B------:R-:W-:Y:S01]  /*ee30*/  @P0 FFMA.FTZ R2, R8, R3, R9 ;  /* 0x0000000308020223 */ /* 0x000fe20000010009 */
[----:B------:R-:W-:Y:S01]  /*ee40*/  IMAD.U32 R3, RZ, RZ, UR9 ;  /* 0x00000009ff037e24 */ /* 0x000fe2000f8e00ff */
[----:B------:R-:W-:Y:S01]  /*ee50*/  PLOP3.LUT P0, PT, PT, PT, PT, 0x8, 0x0 ;  /* 0x000000000000781c */ /* 0x000fe20003f0e170 */
[----:B------:R-:W0:Y:S01]  /*ee60*/  @P2 MUFU.RCP R5, R13 ;  /* 0x0000000d00052308 */ /* 0x000e220000001000 */
[----:B--2---:R-:W-:Y:S01]  /*ee70*/  @P2 FMUL.FTZ R12, R7, 0.69314718246459960938 ;  /* 0x3f317218070c2820 */ /* 0x004fe20000410000 */
[----:B-1----:R-:W-:Y:S01]  /*ee80*/  @P2 FMUL.FTZ R7, R10, 0.69314718246459960938 ;  /* 0x3f3172180a072820 */ /* 0x002fe20000410000 */
[----:B------:R1:W-:Y:S03]  /*ee90*/  STL [R1+0x30], R3 ;  /* 0x0000300301007387 */ /* 0x0003e60000100800 */
[----:B------:R-:W-:Y:S01]  /*eea0*/  @P2 FFMA.FTZ R0, R12, R4, R7 ;  /* 0x000000040c002223 */ /* 0x000fe20000010007 */
[----:B------:R-:W-:-:S02]  /*eeb0*/  WARPGROUP.DEPBAR.LE gsb0, 0x0 ;  /* 0x00008000000079c5 */ /* 0x000fc40000010000 */
[----:B------:R-:W-:-:S06]  /*eec0*/  WARPGROUP.ARRIVE ;  /* 0x00000000000079c5 */ /* 0x000fcc0000000000 */
        /* <DEDUP_REMOVED lines=10> */
[----:B------:R-:W-:-:S04]  /*ef70*/  USEL UR4, URZ, 0x1, UP0 ;  /* 0x000000013f047887 */ /* 0x000fc80008000000 */
[----:B------:R-:W-:-:S06]  /*ef80*/  ULOP3.LUT UR5, UR5, UR4, URZ, 0x3c, !UPT ;  /* 0x0000000405057292 */ /* 0x000fcc000f8e3c3f */
[----:B------:R-:W-:Y:S01]  /*ef90*/  IMAD.U32 R16, RZ, RZ, UR5 ;  /* 0x00000005ff107e24 */ /* 0x000fe2000f8e00ff */
[----:B------:R-:W-:Y:S02]  /*efa0*/  WARPGROUP.DEPBAR.LE gsb0, 0x0 ;  /* 0x00008000000079c5 */ /* 0x000fe40000010000 */
[----:B------:R-:W-:-:S12]  /*efb0*/  WARPGROUP.ARRIVE ;  /* 0x00000000000079c5 */ /* 0x000fd80000000000 */
[----:B------:R-:W-:Y:S03]  /*efc0*/  HGMMA.64x256x16.F32 R24, R192, gdesc[UR4].tnspB, R24, gsb0 ;  /* 0x43e00004c0187df0 */ /* 0x000fe60008000818 */
[----:B------:R-:W-:Y:S02]  /*efd0*/  WARPGROUP.DEPBAR.LE gsb0, 0x0 ;  /* 0x00008000000079c5 */ /* 0x000fe40000010000 */
[----:B------:R1:W-:Y:S01]  /*efe0*/  @!P1 SYNCS.ARRIVE.TRANS64.RED.A1T0 RZ, [R11+URZ], RZ ;  /* 0x000000ff0bff99a7 */ /* 0x0003e2000810043f */
[-C--:B---3--:R-:W-:Y:S01]  /*eff0*/  FMUL.FTZ R24, R24, R6.reuse ;  /* 0x0000000618187220 */ /* 0x088fe20000410000 */
        /* <DEDUP_REMOVED lines=127> */
.L_x_2351:
        /* <DEDUP_REMOVED lines=15> */
[----:B------:R-:W3:Y:S01]  /*f8e0*/  LDL R3, [R1+0x64] ;  /* 0x0000640001037983 */ /* 0x000ee20000100800 */
[----:B------:R-:W-:Y:S01]  /*f8f0*/  F2FP.F16.F32.PACK_AB R7, R31, R30 ;  /* 0x0000001e1f07723e */ /* 0x000fe200000000ff */
[----:B------:R-:W-:Y:S01]  /*f900*/  ULDC.64 UR14, c[0x0][0xc00] ;  /* 0x00030000000e7ab9 */ /* 0x000fe20000000a00 */
[----:B------:R-:W-:Y:S01]  /*f910*/  R2UR UR18, R217 ;  /* 0x00000000d91272ca */ /* 0x000fe200000e0000 */
[----:B------:R-:W-:Y:S01]  /*f920*/  ULDC.64 UR22, c[0x0][0x208] ;  /* 0x0000820000167ab9 */ /* 0x000fe20000000a00 */
[----:B------:R-:W-:Y:S01]  /*f930*/  R2UR UR21, R214 ;  /* 0x00000000d61572ca */ /* 0x000fe200000e0000 */
[----:B------:R-:W-:Y:S01]  /*f940*/  ULDC UR20, c[0x0][0xbe8] ;  /* 0x0002fa0000147ab9 */ /* 0x000fe20000000800 */
[----:B------:R-:W-:-:S02]  /*f950*/  R2UR UR26, R212 ;  /* 0x00000000d41a72ca */ /* 0x000fc400000e0000 */
[----:B------:R-:W-:Y:S02]  /*f960*/  R2UR UR19, R216 ;  /* 0x00000000d81372ca */ /* 0x000fe400000e0000 */
[----:B------:R-:W-:Y:S01]  /*f970*/  R2UR UR24, R218 ;  /* 0x00000000da1872ca */ /* 0x000fe200000e0000 */
[----:B------:R-:W-:Y:S01]  /*f980*/  UMOV UR10, UR8 ;  /* 0x00000008000a7c82 */ /* 0x000fe20008000000 */
[----:B0-----:R-:W-:-:S03]  /*f990*/  UMOV UR11, UR4 ;  /* 0x00000004000b7c82 */ /* 0x001fc60008000000 */
[----:B------:R-:W-:-:S04]  /*f9a0*/  USHF.L.U32 UR4, UR18, 0x2, URZ ;  /* 0x0000000212047899 */ /* 0x000fc8000800063f */
[----:B------:R-:W-:Y:S01]  /*f9b0*/  UIADD3 UR9, UP0, UR4, UR14, URZ ;  /* 0x0000000e04097290 */ /* 0x000fe2000ff1e03f */
[----:B------:R-:W-:Y:S01]  /*f9c0*/  BAR.SYNC.DEFER_BLOCKING 0x1, 0x100 ;  /* 0x0044000000007b1d */ /* 0x000fe20000010000 */
[----:B--2---:R-:W-:Y:S01]  /*f9d0*/  R2UR UR17, R8 ;  /* 0x00000000081172ca */ /* 0x004fe200000e0000 */
[----:B---3--:R-:W-:-:S03]  /*f9e0*/  IMAD.WIDE R162, R3, R162, UR10 ;  /* 0x0000000a03a27e25 */ /* 0x008fc6000f8e02a2 */
[C---:B------:R-:W-:Y:S02]  /*f9f0*/  IADD3 R159, P1, R162.reuse, 0x20, RZ ;  /* 0x00000020a29f7810 */ /* 0x040fe40007f3e0ff */
[C---:B------:R-:W-:Y:S02]  /*fa00*/  IADD3 R155, P3, R162.reuse, 0x4000, RZ ;  /* 0x00004000a29b7810 */ /* 0x040fe40007f7e0ff */
[----:B------:R-:W-:-:S05]  /*fa10*/  IADD3 R157, P4, R162, 0x60, RZ ;  /* 0x00000060a29d7810 */ /* 0x000fca0007f9e0ff */
[----:B------:R-:W-:Y:S01]  /*fa20*/  USHF.L.U64.HI UR16, UR18, 0x2, UR17 ;  /* 0x0000000212107899 */ /* 0x000fe20008010211 */
[----:B------:R-:W-:Y:S02]  /*fa30*/  LOP3.LUT R158, R159, 0x380, RZ, 0xc0, !PT ;  /* 0x000003809f9e7812 */ /* 0x000fe400078ec0ff */
[----:B------:R-:W-:Y:S01]  /*fa40*/  LOP3.LUT R154, R155, 0x380, RZ, 0xc0, !PT ;  /* 0x000003809b9a7812 */ /* 0x000fe200078ec0ff */
[----:B------:R-:W-:Y:S01]  /*fa50*/  UIADD3.X UR12, UR16, UR15, URZ, UP0, !UPT ;  /* 0x0000000f100c7290 */ /* 0x000fe200087fe43f */
[----:B------:R-:W-:Y:S02]  /*fa60*/  IADD3 R161, P0, R162, 0x40, RZ ;  /* 0x00000040a2a17810 */ /* 0x000fe40007f1e0ff */
[----:B------:R-:W-:Y:S02]  /*fa70*/  LOP3.LUT R156, R157, 0x380, RZ, 0xc0, !PT ;  /* 0x000003809d9c7812 */ /* 0x000fe400078ec0ff */
[----:B------:R-:W-:Y:S02]  /*fa80*/  SHF.R.U64 R158, R158, 0x3, RZ ;  /* 0x000000039e9e7819 */ /* 0x000fe400000012ff */
[----:B------:R-:W-:-:S02]  /*fa90*/  SHF.R.U64 R154, R154, 0x3, RZ ;  /* 0x000000039a9a7819 */ /* 0x000fc400000012ff */
[----:B------:R-:W-:Y:S02]  /*faa0*/  LOP3.LUT R5, R162, 0x380, RZ, 0xc0, !PT ;  /* 0x00000380a2057812 */ /* 0x000fe400078ec0ff */
[----:B------:R-:W-:Y:S02]  /*fab0*/  LOP3.LUT R160, R161, 0x380, RZ, 0xc0, !PT ;  /* 0x00000380a1a07812 */ /* 0x000fe400078ec0ff */
[----:B------:R-:W-:Y:S02]  /*fac0*/  SHF.R.U64 R156, R156, 0x3, RZ ;  /* 0x000000039c9c7819 */ /* 0x000fe400000012ff */
[----:B------:R-:W-:Y:S01]  /*fad0*/  LOP3.LUT R158, R158, R159, RZ, 0x3c, !PT ;  /* 0x0000009f9e9e7212 */ /* 0x000fe200078e3cff */
[--C-:B------:R-:W-:Y:S01]  /*fae0*/  IMAD.X R159, RZ, RZ, R163.reuse, P1 ;  /* 0x000000ffff9f7224 */ /* 0x100fe200008e06a3 */
[----:B------:R-:W-:Y:S02]  /*faf0*/  IADD3 R153, P6, R162, 0x4020, RZ ;  /* 0x00004020a2997810 */ /* 0x000fe40007fde0ff */
[----:B------:R-:W-:Y:S01]  /*fb00*/  LOP3.LUT R154, R154, R155, RZ, 0x3c, !PT ;  /* 0x0000009b9a9a7212 */ /* 0x000fe200078e3cff */
[----:B------:R-:W-:Y:S01]  /*fb10*/  IMAD.X R155, RZ, RZ, R163, P3 ;  /* 0x000000ffff9b7224 */ /* 0x000fe200018e06a3 */
[----:B------:R-:W-:-:S02]  /*fb20*/  IADD3 R23, P5, R162, 0x4040, RZ ;  /* 0x00004040a2177810 */ /* 0x000fc40007fbe0ff */
[C---:B------:R-:W-:Y:S02]  /*fb30*/  IADD3 R21, P2, R162.reuse, 0x4060, RZ ;  /* 0x00004060a2157810 */ /* 0x040fe40007f5e0ff */
[C---:B------:R-:W-:Y:S02]  /*fb40*/  IADD3 R15, P1, R162.reuse, 0x8000, RZ ;  /* 0x00008000a20f7810 */ /* 0x040fe40007f3e0ff */
[----:B------:R-:W-:Y:S02]  /*fb50*/  SHF.R.U64 R5, R5, 0x3, RZ ;  /* 0x0000000305057819 */ /* 0x000fe400000012ff */
[----:B------:R-:W-:Y:S02]  /*fb60*/  IADD3 R3, P3, R162, 0x8060, RZ ;  /* 0x00008060a2037810 */ /* 0x000fe40007f7e0ff */
[----:B------:R-:W-:Y:S02]  /*fb70*/  SHF.R.U64 R160, R160, 0x3, RZ ;  /* 0x00000003a0a07819 */ /* 0x000fe400000012ff */
[----:B------:R-:W-:Y:S01]  /*fb80*/  LOP3.LUT R156, R156, R157, RZ, 0x3c, !PT ;  /* 0x0000009d9c9c7212 */ /* 0x000fe200078e3cff */
[----:B------:R-:W-:Y:S01]  /*fb90*/  IMAD.X R157, RZ, RZ, R163, P4 ;  /* 0x000000ffff9d7224 */ /* 0x000fe200020e06a3 */
[----:B------:R-:W-:-:S02]  /*fba0*/  LOP3.LUT R152, R153, 0x380, RZ, 0xc0, !PT ;  /* 0x0000038099987812 */ /* 0x000fc400078ec0ff */
[----:B------:R-:W-:Y:S02]  /*fbb0*/  LOP3.LUT R22, R23, 0x380, RZ, 0xc0, !PT ;  /* 0x0000038017167812 */ /* 0x000fe400078ec0ff */
[----:B------:R-:W-:Y:S02]  /*fbc0*/  LOP3.LUT R20, R21, 0x380, RZ, 0xc0, !PT ;  /* 0x0000038015147812 */ /* 0x000fe400078ec0ff */
[----:B------:R-:W-:Y:S02]  /*fbd0*/  LOP3.LUT R14, R15, 0x380, RZ, 0xc0, !PT ;  /* 0x000003800f0e7812 */ /* 0x000fe400078ec0ff */
[----:B------:R-:W-:Y:S02]  /*fbe0*/  IADD3 R11, P4, R162, 0x8040, RZ ;  /* 0x00008040a20b7810 */ /* 0x000fe40007f9e0ff */
[----:B------:R-:W-:Y:S01]  /*fbf0*/  LOP3.LUT R4, R5, R162, RZ, 0x3c, !PT ;  /* 0x000000a205047212 */ /* 0x000fe200078e3cff */
[----:B------:R-:W-:Y:S01]  /*fc00*/  IMAD.MOV.U32 R5, RZ, RZ, R163 ;  /* 0x000000ffff057224 */ /* 0x000fe200078e00a3 */
[----:B------:R-:W-:-:S02]  /*fc10*/  LOP3.LUT R8, R3, 0x380, RZ, 0xc0, !PT ;  /* 0x0000038003087812 */ /* 0x000fc400078ec0ff */
[----:B------:R-:W-:Y:S01]  /*fc20*/  LOP3.LUT R160, R160, R161, RZ, 0x3c, !PT ;  /* 0x000000a1a0a07212 */ /* 0x000fe200078e3cff */
[----:B------:R-:W-:Y:S01]  /*fc30*/  IMAD.X R161, RZ, RZ, R163, P0 ;  /* 0x000000ffffa17224 */ /* 0x000fe200000e06a3 */
[----:B------:R-:W-:Y:S02]  /*fc40*/  SHF.R.U64 R152, R152, 0x3, RZ ;  /* 0x0000000398987819 */ /* 0x000fe400000012ff */
[----:B------:R-:W-:Y:S02]  /*fc50*/  SHF.R.U64 R22, R22, 0x3, RZ ;  /* 0x0000000316167819 */ /* 0x000fe400000012ff */
[----:B------:R-:W-:Y:S02]  /*fc60*/  SHF.R.U64 R20, R20, 0x3, RZ ;  /* 0x0000000314147819 */ /* 0x000fe400000012ff */
[----:B------:R-:W-:Y:S02]  /*fc70*/  IADD3 R13, P0, R162, 0x8020, RZ ;  /* 0x00008020a20d7810 */ /* 0x000fe40007f1e0ff */
[----:B------:R-:W-:-:S02]  /*fc80*/  SHF.R.U64 R14, R14, 0x3, RZ ;  /* 0x000000030e0e7819 */ /* 0x000fc400000012ff */
[----:B------:R-:W-:Y:S02]  /*fc90*/  LOP3.LUT R10, R11, 0x380, RZ, 0xc0, !PT ;  /* 0x000003800b0a7812 */ /* 0x000fe400078ec0ff */
[----:B------:R-:W-:Y:S02]  /*fca0*/  SHF.R.U64 R8, R8, 0x3, RZ ;  /* 0x0000000308087819 */ /* 0x000fe400000012ff */
[----:B------:R-:W-:Y:S01]  /*fcb0*/  LOP3.LUT R152, R152, R153, RZ, 0x3c, !PT ;  /* 0x0000009998987212 */ /* 0x000fe200078e3cff */
[--C-:B------:R-:W-:Y:S01]  /*fcc0*/  IMAD.X R153, RZ, RZ, R163.reuse, P6 ;  /* 0x000000ffff997224 */ /* 0x100fe200030e06a3 */
[----:B------:R-:W-:Y:S02]  /*fcd0*/  MOV R9, R4 ;  /* 0x0000000400097202 */ /* 0x000fe40000000f00 */
[----:B------:R-:W-:Y:S01]  /*fce0*/  LOP3.LUT R22, R22, R23, RZ, 0x3c, !PT ;  /* 0x0000001716167212 */ /* 0x000fe200078e3cff */
[--C-:B------:R-:W-:Y:S01]  /*fcf0*/  IMAD.X R23, RZ, RZ, R163.reuse, P5 ;  /* 0x000000ffff177224 */ /* 0x100fe200028e06a3 */
[----:B------:R-:W-:Y:S01]  /*fd00*/  LOP3.LUT R20, R20, R21, RZ, 0x3c, !PT ;  /* 0x0000001514147212 */ /* 0x000fe200078e3cff */
[----:B------:R-:W-:Y:S01]  /*fd10*/  IMAD.X R21, RZ, RZ, R163, P2 ;  /* 0x000000ffff157224 */ /* 0x000fe200010e06a3 */
[----:B------:R-:W-:-:S02]  /*fd20*/  LOP3.LUT R12, R13, 0x380, RZ, 0xc0, !PT ;  /* 0x000003800d0c7812 */ /* 0x000fc400078ec0ff */
[----:B------:R-:W-:Y:S01]  /*fd30*/  LOP3.LUT R14, R14, R15, RZ, 0x3c, !PT ;  /* 0x0000000f0e0e7212 */ /* 0x000fe200078e3cff */
[----:B------:R-:W-:Y:S01]  /*fd40*/  IMAD.X R15, RZ, RZ, R163, P1 ;  /* 0x000000ffff0f7224 */ /* 0x000fe200008e06a3 */
[----:B------:R-:W-:Y:S02]  /*fd50*/  SHF.R.U64 R10, R10, 0x3, RZ ;  /* 0x000000030a0a7819 */ /* 0x000fe400000012ff */
[----:B------:R-:W-:Y:S02]  /*fd60*/  F2FP.F16.F32.PACK_AB R4, R25, R24 ;  /* 0x000000181904723e */ /* 0x000fe400000000ff */
[----:B------:R-:W-:Y:S02]  /*fd70*/  F2FP.F16.F32.PACK_AB R5, R27, R26 ;  /* 0x0000001a1b05723e */ /* 0x000fe400000000ff */
[----:B------:R-:W-:Y:S02]  /*fd80*/  IADD3 R18, P6, R162, 0xc000, RZ ;  /* 0x0000c000a2127810 */ /* 0x000fe40007fde0ff */
[----:B------:R-:W-:Y:S01]  /*fd90*/  LOP3.LUT R8, R8, R3, RZ, 0x3c, !PT ;  /* 0x0000000308087212 */ /* 0x000fe200078e3cff */
[----:B------:R0:W-:Y:S01]  /*fda0*/  STSM.16.M88.4 [R9], R4 ;  /* 0x0000000409007844 */ /* 0x0001e20000000200 */
[----:B------:R-:W-:-:S02]  /*fdb0*/  IADD3 R165, P5, R162, 0xc020, RZ ;  /* 0x0000c020a2a57810 */ /* 0x000fc40007fbe0ff */
[C---:B------:R-:W-:Y:S02]  /*fdc0*/  IADD3 R167, P2, R162.reuse, 0xc040, RZ ;  /* 0x0000c040a2a77810 */ /* 0x040fe40007f5e0ff */
[----:B------:R-:W-:Y:S02]  /*fdd0*/  IADD3 R3, P1, R162, 0xc060, RZ ;  /* 0x0000c060a2037810 */ /* 0x000fe40007f3e0ff */
[----:B------:R-:W-:Y:S02]  /*fde0*/  SHF.R.U64 R12, R12, 0x3, RZ ;  /* 0x000000030c0c7819 */ /* 0x000fe400000012ff */
[----:B------:R-:W-:Y:S02]  /*fdf0*/  LOP3.LUT R10, R10, R11, RZ, 0x3c, !PT ;  /* 0x0000000b0a0a7212 */ /* 0x000fe400078e3cff */
[----:B------:R-:W-:Y:S02]  /*fe00*/  LOP3.LUT R11, R18, 0x380, RZ, 0xc0, !PT ;  /* 0x00000380120b7812 */ /* 0x000fe400078ec0ff */
[----:B------:R-:W-:-:S02]  /*fe10*/  LOP3.LUT R164, R165, 0x380, RZ, 0xc0, !PT ;  /* 0x00000380a5a47812 */ /* 0x000fc400078ec0ff */
[----:B------:R-:W-:Y:S01]  /*fe20*/  LOP3.LUT R166, R167, 0x380, RZ, 0xc0, !PT ;  /* 0x00000380a7a67812 */ /* 0x000fe200078ec0ff */
[--C-:B0-----:R-:W-:Y:S01]  /*fe30*/  IMAD.X R7, RZ, RZ, R163.reuse, P6 ;  /* 0x000000ffff077224 */ /* 0x101fe200030e06a3 */
[----:B------:R-:W-:Y:S01]  /*fe40*/  LOP3.LUT R4, R3, 0x380, RZ, 0xc0, !PT ;  /* 0x0000038003047812 */ /* 0x000fe200078ec0ff */
[--C-:B------:R-:W-:Y:S01]  /*fe50*/  IMAD.X R5, RZ, RZ, R163.reuse, P1 ;  /* 0x000000ffff057224 */ /* 0x100fe200008e06a3 */
[----:B------:R-:W-:Y:S01]  /*fe60*/  LOP3.LUT R12, R12, R13, RZ, 0x3c, !PT ;  /* 0x0000000d0c0c7212 */ /* 0x000fe200078e3cff */
[--C-:B------:R-:W-:Y:S01]  /*fe70*/  IMAD.X R13, RZ, RZ, R163.reuse, P0 ;  /* 0x000000ffff0d7224 */ /* 0x100fe200000e06a3 */
[----:B------:R-:W-:Y:S01]  /*fe80*/  SHF.R.U64 R11, R11, 0x3, RZ ;  /* 0x000000030b0b7819 */ /* 0x000fe200000012ff */
[----:B------:R-:W-:Y:S01]  /*fe90*/  IMAD.X R9, RZ, RZ, R163, P3 ;  /* 0x000000ffff097224 */ /* 0x000fe200018e06a3 */
[----:B------:R-:W-:Y:S02]  /*fea0*/  SHF.R.U64 R164, R164, 0x3, RZ ;  /* 0x00000003a4a47819 */ /* 0x000fe400000012ff */
[----:B------:R-:W-:-:S02]  /*feb0*/  SHF.R.U64 R166, R166, 0x3, RZ ;  /* 0x00000003a6a67819 */ /* 0x000fc400000012ff */
        /* <DEDUP_REMOVED lines=8> */
[----:B------:R-:W-:-:S02]  /*ff40*/  LOP3.LUT R4, R4, R3, RZ, 0x3c, !PT ;  /* 0x0000000304047212 */ /* 0x000fc400078e3cff */
[----:B------:R-:W-:Y:S02]  /*ff50*/  MOV R168, R158 ;  /* 0x0000009e00a87202 */ /* 0x000fe40000000f00 */
[----:B------:R-:W-:Y:S02]  /*ff60*/  MOV R18, R14 ;  /* 0x0000000e00127202 */ /* 0x000fe40000000f00 */
[----:B------:R-:W-:Y:S02]  /*ff70*/  MOV R160, R12 ;  /* 0x0000000c00a07202 */ /* 0x000fe40000000f00 */
        /* <DEDUP_REMOVED lines=12> */
[----:B------:R-:W-:Y:S02]  /*10040*/  MOV R156, R154 ;  /* 0x0000009a009c7202 */ /* 0x000fe40000000f00 */
[----:B------:R-:W-:Y:S01]  /*10050*/  MOV R157, R152 ;  /* 0x00000098009d7202 */ /* 0x000fe20000000f00 */
[----:B------:R1:W-:Y:S01]  /*10060*/  STSM.16.M88.4 [R169], R20 ;  /* 0x00000014a9007844 */ /* 0x0003e20000000200 */
[----:B------:R-:W-:Y:S02]  /*10070*/  MOV R3, R6 ;  /* 0x0000000600037202 */ /* 0x000fe40000000f00 */
[----:B------:R-:W-:-:S02]  /*10080*/  F2FP.F16.F32.PACK_AB R152, R49, R48 ;  /* 0x000000303198723e */ /* 0x000fc400000000ff */
[----:B------:R-:W-:Y:S02]  /*10090*/  F2FP.F16.F32.PACK_AB R153, R51, R50 ;  /* 0x000000323399723e */ /* 0x000fe400000000ff */
[----:B------:R-:W-:Y:S02]  /*100a0*/  F2FP.F16.F32.PACK_AB R154, R53, R52 ;  /* 0x00000034359a723e */ /* 0x000fe400000000ff */
[----:B------:R-:W-:Y:S02]  /*100b0*/  F2FP.F16.F32.PACK_AB R155, R55, R54 ;  /* 0x00000036379b723e */ /* 0x000fe400000000ff */
[----:B------:R-:W-:Y:S02]  /*100c0*/  MOV R17, R4 ;  /* 0x0000000400117202 */ /* 0x000fe40000000f00 */
[----:B------:R-:W-:Y:S01]  /*100d0*/  MOV R161, R10 ;  /* 0x0000000a00a17202 */ /* 0x000fe20000000f00 */
[----:B------:R2:W-:Y:S01]  /*100e0*/  STSM.16.M88.4 [R163], R152 ;  /* 0x00000098a3007844 */ /* 0x0005e20000000200 */
[----:B------:R-:W-:-:S02]  /*100f0*/  MOV R162, R8 ;  /* 0x0000000800a27202 */ /* 0x000fc40000000f00 */
[----:B------:R-:W-:Y:S02]  /*10100*/  F2FP.F16.F32.PACK_AB R4, R57, R56 ;  /* 0x000000383904723e */ /* 0x000fe400000000ff */
[----:B------:R-:W-:Y:S02]  /*10110*/  F2FP.F16.F32.PACK_AB R5, R59, R58 ;  /* 0x0000003a3b05723e */ /* 0x000fe400000000ff */
[----:B------:R-:W-:Y:S02]  /*10120*/  F2FP.F16.F32.PACK_AB R6, R61, R60 ;  /* 0x0000003c3d06723e */ /* 0x000fe400000000ff */
[----:B------:R-:W-:Y:S02]  /*10130*/  F2FP.F16.F32.PACK_AB R7, R63, R62 ;  /* 0x0000003e3f07723e */ /* 0x000fe400000000ff */
[----:B------:R-:W-:Y:S02]  /*10140*/  F2FP.F16.F32.PACK_AB R8, R65, R64 ;  /* 0x000000404108723e */ /* 0x000fe400000000ff */
[----:B------:R-:W-:Y:S01]  /*10150*/  F2FP.F16.F32.PACK_AB R9, R67, R66 ;  /* 0x000000424309723e */ /* 0x000fe200000000ff */
[----:B------:R3:W-:Y:S01]  /*10160*/  STSM.16.M88.4 [R156], R4 ;  /* 0x000000049c007844 */ /* 0x0007e20000000200 */
[----:B------:R-:W-:-:S02]  /*10170*/  F2FP.F16.F32.PACK_AB R10, R69, R68 ;  /* 0x00000044450a723e */ /* 0x000fc400000000ff */
[----:B------:R-:W-:Y:S02]  /*10180*/  F2FP.F16.F32.PACK_AB R11, R71, R70 ;  /* 0x00000046470b723e */ /* 0x000fe400000000ff */
[----:B0-----:R-:W-:Y:S02]  /*10190*/  F2FP.F16.F32.PACK_AB R12, R73, R72 ;  /* 0x00000048490c723e */ /* 0x001fe400000000ff */
[----:B------:R-:W-:Y:S01]  /*101a0*/  F2FP.F16.F32.PACK_AB R13, R75, R74 ;  /* 0x0000004a4b0d723e */ /* 0x000fe200000000ff */
[----:B------:R0:W-:Y:S01]  /*101b0*/  STSM.16.M88.4 [R157], R8 ;  /* 0x000000089d007844 */ /* 0x0001e20000000200 */
[----:B------:R-:W-:Y:S02]  /*101c0*/  F2FP.F16.F32.PACK_AB R14, R77, R76 ;  /* 0x0000004c4d0e723e */ /* 0x000fe400000000ff */
[----:B------:R-:W-:Y:S02]  /*101d0*/  F2FP.F16.F32.PACK_AB R15, R79, R78 ;  /* 0x0000004e4f0f723e */ /* 0x000fe400000000ff */
[----:B-1----:R-:W-:-:S02]  /*101e0*/  F2FP.F16.F32.PACK_AB R20, R81, R80 ;  /* 0x000000505114723e */ /* 0x002fc400000000ff */
[----:B------:R-:W-:Y:S01]  /*101f0*/  F2FP.F16.F32.PACK_AB R21, R83, R82 ;  /* 0x000000525315723e */ /* 0x000fe200000000ff */
[----:B------:R1:W-:Y:S01]  /*10200*/  STSM.16.M88.4 [R158], R12 ;  /* 0x0000000c9e007844 */ /* 0x0003e20000000200 */
[----:B------:R-:W-:Y:S02]  /*10210*/  F2FP.F16.F32.PACK_AB R22, R85, R84 ;  /* 0x000000545516723e */ /* 0x000fe400000000ff */
[----:B------:R-:W-:Y:S02]  /*10220*/  F2FP.F16.F32.PACK_AB R23, R87, R86 ;  /* 0x000000565717723e */ /* 0x000fe400000000ff */
[----:B--2---:R-:W-:Y:S02]  /*10230*/  F2FP.F16.F32.PACK_AB R152, R89, R88 ;  /* 0x000000585998723e */ /* 0x004fe400000000ff */
[----:B------:R-:W-:Y:S01]  /*10240*/  F2FP.F16.F32.PACK_AB R153, R91, R90 ;  /* 0x0000005a5b99723e */ /* 0x000fe200000000ff */
[----:B------:R2:W-:Y:S01]  /*10250*/  STSM.16.M88.4 [R159], R20 ;  /* 0x000000149f007844 */ /* 0x0005e20000000200 */
[----:B------:R-:W-:-:S02]  /*10260*/  F2FP.F16.F32.PACK_AB R154, R93, R92 ;  /* 0x0000005c5d9a723e */ /* 0x000fc400000000ff */
[----:B------:R-:W-:Y:S02]  /*10270*/  F2FP.F16.F32.PACK_AB R155, R95, R94 ;  /* 0x0000005e5f9b723e */ /* 0x000fe400000000ff */
[----:B---3--:R-:W-:Y:S02]  /*10280*/  F2FP.F16.F32.PACK_AB R156, R97, R96 ;  /* 0x00000060619c723e */ /* 0x008fe400000000ff */
[----:B0-----:R-:W-:Y:S01]  /*10290*/  F2FP.F16.F32.PACK_AB R157, R99, R98 ;  /* 0x00000062639d723e */ /* 0x001fe200000000ff */
[----:B------:R0:W-:Y:S01]  /*102a0*/  STSM.16.M88.4 [R18], R152 ;  /* 0x0000009812007844 */ /* 0x0001e20000000200 */
[----:B-1----:R-:W-:Y:S02]  /*102b0*/  F2FP.F16.F32.PACK_AB R158, R101, R100 ;  /* 0x00000064659e723e */ /* 0x002fe400000000ff */
[----:B------:R-:W-:Y:S02]  /*102c0*/  F2FP.F16.F32.PACK_AB R4, R105, R104 ;  /* 0x000000686904723e */ /* 0x000fe400000000ff */
[----:B------:R-:W-:-:S02]  /*102d0*/  F2FP.F16.F32.PACK_AB R5, R107, R106 ;  /* 0x0000006a6b05723e */ /* 0x000fc400000000ff */
[----:B------:R-:W-:Y:S02]  /*102e0*/  F2FP.F16.F32.PACK_AB R6, R109, R108 ;  /* 0x0000006c6d06723e */ /* 0x000fe400000000ff */
[----:B--2---:R-:W-:Y:S02]  /*102f0*/  F2FP.F16.F32.PACK_AB R159, R103, R102 ;  /* 0x00000066679f723e */ /* 0x004fe400000000ff */
[----:B------:R-:W-:Y:S02]  /*10300*/  F2FP.F16.F32.PACK_AB R7, R111, R110 ;  /* 0x0000006e6f07723e */ /* 0x000fe400000000ff */
[----:B------:R-:W-:Y:S01]  /*10310*/  F2FP.F16.F32.PACK_AB R8, R113, R112 ;  /* 0x000000707108723e */ /* 0x000fe200000000ff */
[----:B------:R-:W-:Y:S01]  /*10320*/  STSM.16.M88.4 [R160], R156 ;  /* 0x0000009ca0007844 */ /* 0x000fe20000000200 */
[----:B------:R-:W-:Y:S01]  /*10330*/  F2FP.F16.F32.PACK_AB R9, R115, R114 ;  /* 0x000000727309723e */ /* 0x000fe200000000ff */
[----:B0-----:R-:W-:Y:S01]  /*10340*/  IMAD.U32 R152, RZ, RZ, UR9 ;  /* 0x00000009ff987e24 */ /* 0x001fe2000f8e00ff */
[----:B------:R-:W-:Y:S01]  /*10350*/  F2FP.F16.F32.PACK_AB R10, R117, R116 ;  /* 0x00000074750a723e */ /* 0x000fe200000000ff */
[----:B------:R0:W-:Y:S01]  /*10360*/  STSM.16.M88.4 [R161], R4 ;  /* 0x00000004a1007844 */ /* 0x0001e20000000200 */
[----:B------:R-:W-:Y:S01]  /*10370*/  F2FP.F16.F32.PACK_AB R11, R119, R118 ;  /* 0x00000076770b723e */ /* 0x000fe200000000ff */
[----:B------:R-:W-:Y:S01]  /*10380*/  IMAD.U32 R153, RZ, RZ, UR12 ;  /* 0x0000000cff997e24 */ /* 0x000fe2000f8e00ff */
[----:B------:R-:W-:Y:S01]  /*10390*/  F2FP.F16.F32.PACK_AB R12, R121, R120 ;  /* 0x00000078790c723e */ /* 0x000fe200000000ff */
[----:B------:R-:W-:Y:S01]  /*103a0*/  ULDC.64 UR12, c[0x0][0xc08] ;  /* 0x00030200000c7ab9 */ /* 0x000fe20000000a00 */
[----:B------:R-:W-:Y:S01]  /*103b0*/  F2FP.F16.F32.PACK_AB R13, R123, R122 ;  /* 0x0000007a7b0d723e */ /* 0x000fe200000000ff */
[----:B------:R1:W-:Y:S01]  /*103c0*/  STSM.16.M88.4 [R162], R8 ;  /* 0x00000008a2007844 */ /* 0x0003e20000000200 */
[----:B------:R-:W-:-:S02]  /*103d0*/  F2FP.F16.F32.PACK_AB R14, R125, R124 ;  /* 0x0000007c7d0e723e */ /* 0x000fc400000000ff */
[----:B------:R-:W-:Y:S02]  /*103e0*/  F2FP.F16.F32.PACK_AB R15, R127, R126 ;  /* 0x0000007e7f0f723e */ /* 0x000fe400000000ff */
[----:B------:R-:W-:Y:S02]  /*103f0*/  MOV R164, R164 ;  /* 0x000000a400a47202 */ /* 0x000fe40000000f00 */
[----:B------:R-:W-:Y:S01]  /*10400*/  F2FP.F16.F32.PACK_AB R20, R129, R128 ;  /* 0x000000808114723e */ /* 0x000fe200000000ff */
[----:B------:R-:W-:Y:S01]  /*10410*/  STSM.16.M88.4 [R3], R12 ;  /* 0x0000000c03007844 */ /* 0x000fe20000000200 */
[----:B------:R-:W-:Y:S02]  /*10420*/  F2FP.F16.F32.PACK_AB R21, R131, R130 ;  /* 0x000000828315723e */ /* 0x000fe400000000ff */
[----:B------:R-:W-:Y:S02]  /*10430*/  F2FP.F16.F32.PACK_AB R22, R133, R132 ;  /* 0x000000848516723e */ /* 0x000fe400000000ff */
[----:B------:R-:W-:-:S02]  /*10440*/  F2FP.F16.F32.PACK_AB R23, R135, R134 ;  /* 0x000000868717723e */ /* 0x000fc400000000ff */
[----:B------:R-:W-:Y:S02]  /*10450*/  MOV R166, R166 ;  /* 0x000000a600a67202 */ /* 0x000fe40000000f00 */
[----:B0-----:R-:W-:Y:S01]  /*10460*/  F2FP.F16.F32.PACK_AB R4, R137, R136 ;  /* 0x000000888904723e */ /* 0x001fe200000000ff */
[----:B------:R-:W-:Y:S01]  /*10470*/  STSM.16.M88.4 [R164], R20 ;  /* 0x00000014a4007844 */ /* 0x000fe20000000200 */
[----:B------:R-:W-:Y:S02]  /*10480*/  F2FP.F16.F32.PACK_AB R5, R139, R138 ;  /* 0x0000008a8b05723e */ /* 0x000fe400000000ff */
[----:B------:R-:W-:Y:S02]  /*10490*/  F2FP.F16.F32.PACK_AB R6, R141, R140 ;  /* 0x0000008c8d06723e */ /* 0x000fe400000000ff */
[----:B------:R-:W-:Y:S02]  /*104a0*/  F2FP.F16.F32.PACK_AB R7, R143, R142 ;  /* 0x0000008e8f07723e */ /* 0x000fe400000000ff */
[----:B-1----:R-:W-:-:S02]  /*104b0*/  F2FP.F16.F32.PACK_AB R8, R145, R144 ;  /* 0x000000909108723e */ /* 0x002fc400000000ff */
[----:B------:R-:W-:Y:S01]  /*104c0*/  F2FP.F16.F32.PACK_AB R9, R147, R146 ;  /* 0x000000929309723e */ /* 0x000fe200000000ff */
[----:B------:R0:W-:Y:S01]  /*104d0*/  STSM.16.M88.4 [R166], R4 ;  /* 0x00000004a6007844 */ /* 0x0001e20000000200 */
[----:B------:R-:W-:Y:S02]  /*104e0*/  F2FP.F16.F32.PACK_AB R10, R149, R148 ;  /* 0x00000094950a723e */ /* 0x000fe400000000ff */
[----:B------:R-:W-:Y:S02]  /*104f0*/  F2FP.F16.F32.PACK_AB R11, R151, R150 ;  /* 0x00000096970b723e */ /* 0x000fe400000000ff */
[----:B------:R-:W-:-:S03]  /*10500*/  ISETP.NE.U32.AND P0, PT, RZ, UR14, PT ;  /* 0x0000000eff007c0c */ /* 0x000fc6000bf05070 */
[----:B------:R1:W-:Y:S01]  /*10510*/  STSM.16.M88.4 [R17], R8 ;  /* 0x0000000811007844 */ /* 0x0003e20000000200 */
[----:B------:R-:W-:Y:S01]  /*10520*/  BAR.SYNC.DEFER_BLOCKING 0x1, 0x100 ;  /* 0x0044000000007b1d */ /* 0x000fe20000010000 */
[----:B------:R-:W-:Y:S01]  /*10530*/  ISETP.NE.AND.EX P0, PT, RZ, UR15, PT, P0 ;  /* 0x0000000fff007c0c */ /* 0x000fe2000bf05300 */
[----:B------:R-:W-:-:S04]  /*10540*/  UISETP.NE.U32.AND UP0, UPT, UR12, URZ, UPT ;  /* 0x0000003f0c00728c */ /* 0x000fc8000bf05070 */
[----:B------:R-:W-:-:S08]  /*10550*/  UISETP.NE.AND.EX UP0, UPT, UR13, URZ, UPT, UP0 ;  /* 0x0000003f0d00728c */ /* 0x000fd0000bf05300 */
[----:B------:R-:W2:Y:S03]  /*10560*/  @P0 LDG.E R18, desc[UR22][R152.64] ;  /* 0x0000001698120981 */ /* 0x000ea6000c1e1900 */
[----:B------:R-:W-:Y:S01]  /*10570*/  @UP0 UIADD3 UR12, UP1, UR4, UR12, URZ ;  /* 0x0000000c040c0290 */ /* 0x000fe2000ff3e03f */
[----:B------:R-:W-:Y:S02]  /*10580*/  PLOP3.LUT P4, PT, PT, PT, UP0, 0x80, 0x0 ;  /* 0x000000000000781c */ /* 0x000fe40003f8f008 */
[----:B------:R-:W-:Y:S01]  /*10590*/  ULDC UR4, c[0x0][0xad4] ;  /* 0x0002b50000047ab9 */ /* 0x000fe20000000800 */
[----:B------:R-:W-:Y:S02]  /*105a0*/  @UP0 UIADD3.X UR13, UR16, UR13, URZ, UP1, !UPT ;  /* 0x0000000d100d0290 */ /* 0x000fe40008ffe43f */
[----:B0-----:R-:W-:-:S04]  /*105b0*/  IMAD.U32 R4, RZ, RZ, UR12 ;  /* 0x0000000cff047e24 */ /* 0x001fc8000f8e00ff */
[----:B------:R-:W-:-:S05]  /*105c0*/  IMAD.U32 R5, RZ, RZ, UR13 ;  /* 0x0000000dff057e24 */ /* 0x000fca000f8e00ff */
[----:B------:R0:W3:Y:S01]  /*105d0*/  @P4 LDG.E R3, desc[UR22][R4.64] ;  /* 0x0000001604034981 */ /* 0x0000e2000c1e1900 */
[----:B------:R-:W-:Y:S01]  /*105e0*/  UISETP.NE.AND UP0, UPT, UR21, URZ, UPT ;  /* 0x0000003f1500728c */ /* 0x000fe2000bf05270 */
[----:B------:R-:W-:Y:S01]  /*105f0*/  VIADD R14, R213, UR26 ;  /* 0x0000001ad50e7c36 */ /* 0x000fe20008000000 */
        /* <DEDUP_REMOVED lines=10> */
[----:B------:R-:W-:Y:S01]  /*106a0*/  USEL UR9, UR18, URZ, !UP0 ;  /* 0x0000003f12097287 */ /* 0x000fe2000c000000 */
[----:B------:R-:W-:Y:S01]  /*106b0*/  @UP1 ULDC UR25, c[0x0][0xbec] ;  /* 0x0002fb0000191ab9 */ /* 0x000fe20000000800 */
[----:B------:R-:W-:Y:S02]  /*106c0*/  USEL UR22, UR17, URZ, !UP0 ;  /* 0x0000003f11167287 */ /* 0x000fe4000c000000 */
[----:B------:R-:W-:Y:S02]  /*106d0*/  USEL UR21, UR19, URZ, UP2 ;  /* 0x0000003f13157287 */ /* 0x000fe40009000000 */
[----:B------:R-:W-:Y:S01]  /*106e0*/  @P1 IMAD.HI.U32 R4, R14, UR25, RZ ;  /* 0x000000190e041c27 */ /* 0x000fe2000f8e00ff */
[----:B------:R-:W-:-:S03]  /*106f0*/  @UP1 ULDC UR28, c[0x0][0xbf0] ;  /* 0x0002fc00001c1ab9 */ /* 0x000fc60000000800 */
[----:B------:R-:W-:Y:S01]  /*10700*/  ULDC.64 UR16, c[0x0][UR23+0x220] ;  /* 0x0000880017107abb */ /* 0x000fe20008000a00 */
[----:B------:R-:W-:Y:S01]  /*10710*/  ULDC.64 UR14, c[0x0][UR23+0x218] ;  /* 0x00008600170e7abb */ /* 0x000fe20008000a00 */
[----:B------:R-:W-:Y:S01]  /*10720*/  ULDC.64 UR18, c[0x0][UR23+0x228] ;  /* 0x00008a0017127abb */ /* 0x000fe20008000a00 */
[----:B------:R-:W-:Y:S01]  /*10730*/  UIMAD UR17, UR17, UR9, URZ ;  /* 0x00000009111172a4 */ /* 0x000fe2000f8e023f */
[----:B------:R-:W-:Y:S01]  /*10740*/  @P1 SHF.R.U32.HI R5, RZ, UR28, R4 ;  /* 0x0000001cff051c19 */ /* 0x000fe20008011604 */
[----:B------:R-:W-:Y:S02]  /*10750*/  UIMAD.WIDE.U32 UR12, UR14, UR24, URZ ;  /* 0x000000180e0c72a5 */ /* 0x000fe4000f8e003f */
[----:B------:R-:W-:Y:S02]  /*10760*/  UIMAD UR24, UR15, UR24, URZ ;  /* 0x000000180f1872a4 */ /* 0x000fe4000f8e023f */
[----:B------:R-:W-:Y:S01]  /*10770*/  UIMAD.WIDE.U32 UR26, UR18, UR21, URZ ;  /* 0x00000015121a72a5 */ /* 0x000fe2000f8e003f */
[----:B------:R-:W-:Y:S01]  /*10780*/  IMAD.MOV R7, RZ, RZ, -R5 ;  /* 0x000000ffff077224 */ /* 0x000fe200078e0a05 */
[----:B------:R-:W-:-:S02]  /*10790*/  UIMAD.WIDE.U32 UR14, UR16, UR9, URZ ;  /* 0x00000009100e72a5 */ /* 0x000fc4000f8e003f */
[----:B------:R-:W-:Y:S01]  /*107a0*/  UIMAD UR18, UR19, UR21, URZ ;  /* 0x00000015131272a4 */ /* 0x000fe2000f8e023f */
[----:B------:R-:W-:Y:S01]  /*107b0*/  IMAD R7, R7, UR20, R14 ;  /* 0x0000001407077c24 */ /* 0x000fe2000f8e020e */
[----:B------:R-:W-:Y:S01]  /*107c0*/  UIMAD UR17, UR16, UR22, UR17 ;  /* 0x00000016101172a4 */ /* 0x000fe2000f8e0211 */
[----:B------:R-:W-:Y:S01]  /*107d0*/  IMAD.U32 R4, RZ, RZ, UR26 ;  /* 0x0000001aff047e24 */ /* 0x000fe2000f8e00ff */
[----:B------:R-:W-:Y:S02]  /*107e0*/  UIADD3 UR18, UR27, UR18, URZ ;  /* 0x000000121b127290 */ /* 0x000fe4000fffe03f */
[----:B------:R-:W-:Y:S01]  /*107f0*/  UIADD3 UR24, UR13, UR24, URZ ;  /* 0x000000180d187290 */ /* 0x000fe2000fffe03f */
[----:B------:R-:W-:Y:S01]  /*10800*/  SHF.R.S32.HI R6, RZ, 0x1f, R7 ;  /* 0x0000001fff067819 */ /* 0x000fe20000011407 */
[----:B------:R-:W-:Y:S02]  /*10810*/  UIADD3 UR17, UR15, UR17, URZ ;  /* 0x000000110f117290 */ /* 0x000fe4000fffe03f */
[----:B-1----:R-:W-:Y:S01]  /*10820*/  IMAD.U32 R8, RZ, RZ, UR18 ;  /* 0x00000012ff087e24 */ /* 0x002fe2000f8e00ff */
[----:B--2---:R-:W-:-:S13]  /*10830*/  @P0 R2UR UR4, R18 ;  /* 0x00000000120402ca */ /* 0x004fda00000e0000 */
[----:B------:R-:W-:Y:S02]  /*10840*/  UIADD3 UR12, UP0, UP3, UR14, UR12, UR4 ;  /* 0x0000000c0e0c7290 */ /* 0x000fe4000fb1e004 */
[----:B------:R-:W-:-:S04]  /*10850*/  USHF.R.S32.HI UR16, URZ, 0x1f, UR4 ;  /* 0x0000001f3f107899 */ /* 0x000fc80008011404 */
[----:B------:R-:W-:Y:S01]  /*10860*/  UIADD3.X UR14, UR17, UR24, UR16, UP0, UP3 ;  /* 0x00000018110e7290 */ /* 0x000fe200087e6410 */
[----:B------:R-:W-:Y:S01]  /*10870*/  IADD3 R4, P2, P3, R5, UR12, R4 ;  /* 0x0000000c05047c10 */ /* 0x000fe2000fb5e004 */
[----:B------:R-:W-:Y:S01]  /*10880*/  ULDC.64 UR12, c[0x0][UR23+0x210] ;  /* 0x00008400170c7abb */ /* 0x000fe20008000a00 */
[----:B------:R-:W-:Y:S01]  /*10890*/  SHF.R.S32.HI R5, RZ, 0x1f, R5 ;  /* 0x0000001fff057819 */ /* 0x000fe20000011405 */
[----:B------:R-:W-:-:S03]  /*108a0*/  IMAD R9, R7, UR13, RZ ;  /* 0x0000000d07097c24 */ /* 0x000fc6000f8e02ff */
[----:B------:R-:W-:Y:S01]  /*108b0*/  IADD3.X R5, R5, UR14, R8, P2, P3 ;  /* 0x0000000e05057c10 */ /* 0x000fe200097e6408 */
[----:B------:R-:W-:Y:S01]  /*108c0*/  IMAD R9, R6, UR12, R9 ;  /* 0x0000000c06097c24 */ /* 0x000fe2000f8e0209 */
[----:B------:R-:W-:Y:S01]  /*108d0*/  ULDC.64 UR14, c[0x0][0xba8] ;  /* 0x0002ea00000e7ab9 */ /* 0x000fe20000000a00 */
[----:B------:R-:W-:Y:S01]  /*108e0*/  @!UP2 ULDC UR14, c[0x0][0xb50] ;  /* 0x0002d400000eaab9 */ /* 0x000fe20000000800 */
[----:B------:R-:W-:Y:S01]  /*108f0*/  @!UP2 ULDC UR15, c[0x0][0xb54] ;  /* 0x0002d500000faab9 */ /* 0x000fe20000000800 */
[----:B------:R-:W-:Y:S01]  /*10900*/  IMAD.WIDE.U32 R4, R7, UR12, R4 ;  /* 0x0000000c07047c25 */ /* 0x000fe2000f8e0004 */
[----:B------:R-:W-:Y:S01]  /*10910*/  ULDC UR12, c[0x0][0xa88] ;  /* 0x0002a200000c7ab9 */ /* 0x000fe20000000800 */
[----:B---3--:R-:W-:Y:S02]  /*10920*/  @P4 R2UR UR12, R3 ;  /* 0x00000000030c42ca */ /* 0x008fe400000e0000 */
[----:B------:R-:W-:Y:S01]  /*10930*/  IMAD.IADD R5, R5, 0x1, R9 ;  /* 0x0000000105057824 */ /* 0x000fe200078e0209 */
[----:B------:R-:W-:-:S04]  /*10940*/  LEA R8, P2, R4, UR14, 0x2 ;  /* 0x0000000e04087c11 */ /* 0x000fc8000f8410ff */
[----:B------:R-:W-:Y:S01]  /*10950*/  LEA.HI.X R9, R4, UR15, R5, 0x2, P2 ;  /* 0x0000000f04097c11 */ /* 0x000fe200090f1405 */
[----:B------:R-:W-:Y:S08]  /*10960*/  @P4 BRA `(.L_x_2384) ;  /* 0x00000000001c4947 */ /* 0x000ff00003800000 */
[----:B------:R-:W-:Y:S05]  /*10970*/  @!P0 BRA `(.L_x_2384) ;  /* 0x0000000000188947 */ /* 0x000fea0003800000 */
[----:B------:R-:W-:Y:S02]  /*10980*/  ULDC.64 UR12, c[0x0][0x208] ;  /* 0x00008200000c7ab9 */ /* 0x000fe40000000a00 */
[----:B------:R-:W2:Y:S04]  /*10990*/  LDG.E R4, desc[UR12][R152.64] ;  /* 0x0000000c98047981 */ /* 0x000ea8000c1e1900 */
[----:B------:R-:W3:Y:S01]  /*109a0*/  LDG.E R3, desc[UR12][R152.64+0x4] ;  /* 0x0000040c98037981 */ /* 0x000ee2000c1e1900 */
[----:B--2---:R-:W-:Y:S02]  /*109b0*/  R2UR UR13, R4 ;  /* 0x00000000040d72ca */ /* 0x004fe400000e0000 */
[----:B---3--:R-:W-:-:S13]  /*109c0*/  R2UR UR12, R3 ;  /* 0x00000000030c72ca */ /* 0x008fda00000e0000 */
[----:B------:R-:W-:-:S12]  /*109d0*/  UIADD3 UR12, -UR13, UR12, URZ ;  /* 0x0000000c0d0c7290 */ /* 0x000fd8000fffe13f */
.L_x_2384:
[----:B------:R-:W2:Y:S04]  /*109e0*/  LDL R10, [R1+0x60] ;  /* 0x00006000010a7983 */ /* 0x000ea80000100800 */
[----:B------:R-:W3:Y:S01]  /*109f0*/  LDL R3, [R1+0x34] ;  /* 0x0000340001037983 */ /* 0x000ee20000100800 */
[----:B------:R-:W-:Y:S01]  /*10a00*/  R2UR UR13, R212 ;  /* 0x00000000d40d72ca */ /* 0x000fe200000e0000 */
[----:B------:R-:W-:Y:S02]  /*10a10*/  UIMAD UR12, UR12, UR20, URZ ;  /* 0x000000140c0c72a4 */ /* 0x000fe4000f8e023f */
[----:B------:R-:W-:Y:S01]  /*10a20*/  SHFL.IDX PT, R4, R8, RZ, 0x1c1f ;  /* 0x001c1fff08047589 */ /* 0x000fe200000e0000 */
[----:B------:R-:W-:-:S03]  /*10a30*/  ULDC.64 UR14, c[0x0][0x208] ;  /* 0x00008200000e7ab9 */ /* 0x000fc60000000a00 */
[----:B------:R-:W0:Y:S04]  /*10a40*/  SHFL.IDX PT, R5, R9, RZ, 0x1c1f ;  /* 0x001c1fff09057589 */ /* 0x000e2800000e0000 */
[----:B------:R-:W-:Y:S04]  /*10a50*/  SHFL.IDX PT, R6, R8, 0x1, 0x1c1f ;  /* 0x003c1f0008067f89 */ /* 0x000fe800000e0000 */
[----:B------:R-:W1:Y:S01]  /*10a60*/  SHFL.IDX PT, R7, R9, 0x1, 0x1c1f ;  /* 0x003c1f0009077f89 */ /* 0x000e6200000e0000 */
[----:B--2---:R-:W-:Y:S01]  /*10a70*/  VIADD R12, R10, UR13 ;  /* 0x0000000d0a0c7c36 */ /* 0x004fe20008000000 */
        /* <DEDUP_REMOVED lines=163> */
[----:B------:R-:W-:Y:S01]  /*114b0*/  LEA R17, P2, R2, UR10, 0x1 ;  /* 0x0000000a02117c11 */ /* 0x000fe2000f8408ff */
        /* <DEDUP_REMOVED lines=37> */
.L_x_2387:
[----:B------:R-:W-:Y:S05]  /*11710*/  BSYNC B1 ;  /* 0x0000000000017941 */ /* 0x000fea0003800000 */
.L_x_2386:
[----:B0----5:R0:W3:Y:S01]  /*11720*/  SHFL.IDX PT, R25, R18, 0x1, 0x181f ;  /* 0x00381f0012197f89 */ /* 0x0210e200000e0000 */
[----:B------:R-:W-:Y:S03]  /*11730*/  BSSY B1, `(.L_x_2388) ;  /* 0x0000015000017945 */ /* 0x000fe60003800000 */
[----:B------:R0:W4:Y:S01]  /*11740*/  SHFL.IDX PT, R7, R17, 0x1, 0x181f ;  /* 0x00381f0011077f89 */ /* 0x00012200000e0000 */
        /* <DEDUP_REMOVED lines=19> */
.L_x_2389:
[----:B------:R-:W-:Y:S05]  /*11880*/  BSYNC B1 ;  /* 0x0000000000017941 */ /* 0x000fea0003800000 */
.L_x_2388:
        /* <DEDUP_REMOVED lines=22> */
.L_x_2391:
[----:B------:R-:W-:Y:S05]  /*119f0*/  BSYNC B1 ;  /* 0x0000000000017941 */ /* 0x000fea0003800000 */
.L_x_2390:
[----:B0-----:R-:W-:Y:S01]  /*11a00*/  VIADD R2, R78, 0x60 ;  /* 0x000000604e027836 */ /* 0x001fe20000000000 */
[----:B------:R0:W0:Y:S04]  /*11a10*/  SHFL.IDX PT, R9, R18, 0x3, 0x181f ;  /* 0x00781f0012097f89 */ /* 0x00002800000e0000 */
[----:B------:R-:W-:Y:S01]  /*11a20*/  ISETP.GE.AND P0, PT, R2, UR12, PT ;  /* 0x0000000c02007c0c */ /* 0x000fe2000bf06270 */
[----:B---3--:R-:W3:-:S12]  /*11a30*/  SHFL.IDX PT, R17, R17, 0x3, 0x181f ;  /* 0x00781f0011117f89 */ /* 0x008ed800000e0000 */
        /* <DEDUP_REMOVED lines=22> */
.L_x_2385:
        /* <DEDUP_REMOVED lines=17> */
[C---:B------:R-:W-:Y:S01]  /*11cb0*/  VIADD R174, R19.reuse, 0x40 ;  /* 0x0000004013ae7836 */ /* 0x040fe20000000000 */
[----:B------:R-:W-:Y:S01]  /*11cc0*/  UIMAD UR11, UR19, UR15, UR11 ;  /* 0x0000000f130b72a4 */ /* 0x000fe2000f8e020b */
[C---:B------:R-:W-:Y:S01]  /*11cd0*/  VIADD R176, R19.reuse, 0x38 ;  /* 0x0000003813b07836 */ /* 0x040fe20000000000 */
[----:B------:R-:W-:Y:S01]  /*11ce0*/  UIMAD UR4, UR9, UR17, UR4 ;  /* 0x00000011090472a4 */ /* 0x000fe2000f8e0204 */
[C---:B------:R-:W-:Y:S01]  /*11cf0*/  VIADD R178, R19.reuse, 0x30 ;  /* 0x0000003013b27836 */ /* 0x040fe20000000000 */
[----:B------:R-:W-:Y:S01]  /*11d00*/  UIMAD.WIDE.U32 UR10, UR9, UR16, UR10 ;  /* 0x00000010090a72a5 */ /* 0x000fe2000f8e000a */
[C---:B------:R-:W-:Y:S01]  /*11d10*/  VIADD R180, R19.reuse, 0x28 ;  /* 0x0000002813b47836 */ /* 0x040fe20000000000 */
[----:B------:R-:W-:Y:S01]  /*11d20*/  ULDC.64 UR14, c[0x0][0xb48] ;  /* 0x0002d200000e7ab9 */ /* 0x000fe20000000a00 */
[----:B------:R-:W-:Y:S01]  /*11d30*/  @UP1 ULDC UR9, c[0x0][0xbec] ;  /* 0x0002fb0000091ab9 */ /* 0x000fe20000000800 */
[----:B------:R-:W-:Y:S01]  /*11d40*/  UIADD3 UR11, UR11, UR4, URZ ;  /* 0x000000040b0b7290 */ /* 0x000fe2000fffe03f */
[----:B------:R-:W-:Y:S01]  /*11d50*/  @P1 IMAD.HI.U32 R0, R14, UR9, RZ ;  /* 0x000000090e001c27 */ /* 0x000fe2000f8e00ff */
[----:B------:R-:W-:Y:S01]  /*11d60*/  UIADD3 UR8, UR8, 0x38820, URZ ;  /* 0x0003882008087890 */ /* 0x000fe2000fffe03f */
[----:B------:R-:W-:Y:S01]  /*11d70*/  BSSY B1, `(.L_x_2393) ;  /* 0x00000d0000017945 */ /* 0x000fe20003800000 */
[----:B------:R-:W-:Y:S01]  /*11d80*/  @UP1 ULDC UR4, c[0x0][0xbf0] ;  /* 0x0002fc0000041ab9 */ /* 0x000fe20000000800 */
[----:B------:R-:W-:Y:S01]  /*11d90*/  UIMAD.WIDE.U32 UR10, UR18, UR14, UR10 ;  /* 0x0000000e120a72a5 */ /* 0x000fe2000f8e000a */
[----:B------:R-:W-:Y:S01]  /*11da0*/  @P1 SHF.R.U32.HI R5, RZ, UR4, R0 ;  /* 0x00000004ff051c19 */ /* 0x000fe20008011600 */
[----:B------:R-:W-:Y:S01]  /*11db0*/  UPRMT UR8, URZ, 0x654, UR8 ;  /* 0x000006543f087896 */ /* 0x000fe20008000008 */
[----:B------:R-:W-:Y:S01]  /*11dc0*/  VIADD R182, R19, 0x20 ;  /* 0x0000002013b67836 */ /* 0x000fe20000000000 */
        /* <DEDUP_REMOVED lines=37> */
[C---:B------:R-:W-:Y:S01]  /*12020*/  VIADD R167, R19.reuse, 0x58 ;  /* 0x0000005813a77836 */ /* 0x040fe20000000000 */
[----:B------:R-:W-:Y:S01]  /*12030*/  SHF.R.S32.HI R162, RZ, 0x1f, R230 ;  /* 0x0000001fffa27819 */ /* 0x000fe200000114e6 */
[----:B------:R0:W2:Y:S01]  /*12040*/  SHFL.IDX PT, R3, R11, RZ, 0x1c1f ;  /* 0x001c1fff0b037589 */ /* 0x0000a200000e0000 */
        /* <DEDUP_REMOVED lines=23> */
[----:B------:R-:W-:Y:S02]  /*121c0*/  SHF.R.S32.HI R186, RZ, 0x1f, R186 ;  /* 0x0000001fffba7819 */ /* 0x000fe400000114ba */
[----:B------:R-:W-:Y:S01]  /*121d0*/  SHF.R.S32.HI R188, RZ, 0x1f, R188 ;  /* 0x0000001fffbc7819 */ /* 0x000fe200000114bc */
[----:B012---:R-:W-:Y:S06]  /*121e0*/  @P0 BRA `(.L_x_2394) ;  /* 0x0000000800200947 */ /* 0x007fec0003800000 */
[----:B------:R-:W-:Y:S01]  /*121f0*/  ULDC UR4, c[0x0][0xac8] ;  /* 0x0002b20000047ab9 */ /* 0x000fe20000000800 */
[----:B------:R-:W-:Y:S01]  /*12200*/  ULDC.64 UR8, c[0x0][0x208] ;  /* 0x0000820000087ab9 */ /* 0x000fe20000000a00 */
[----:B------:R-:W-:Y:S01]  /*12210*/  ISETP.GE.AND P4, PT, R187, UR4, PT ;  /* 0x00000004bb007c0c */ /* 0x000fe2000bf86270 */
[----:B------:R-:W-:Y:S01]  /*12220*/  VIADD R23, R19, 0xf0 ;  /* 0x000000f013177836 */ /* 0x000fe20000000000 */
[----:B------:R-:W-:Y:S01]  /*12230*/  ISETP.GE.AND P3, PT, R185, UR4, PT ;  /* 0x00000004b9007c0c */ /* 0x000fe2000bf66270 */
[C---:B------:R-:W-:Y:S01]  /*12240*/  VIADD R17, R19.reuse, 0xf8 ;  /* 0x000000f813117836 */ /* 0x040fe20000000000 */
[----:B------:R-:W-:Y:S02]  /*12250*/  ISETP.GE.AND P5, PT, R19, UR4, PT ;  /* 0x0000000413007c0c */ /* 0x000fe4000bfa6270 */
[----:B------:R-:W-:Y:S02]  /*12260*/  ISETP.GE.AND P1, PT, R181, UR4, PT ;  /* 0x00000004b5007c0c */ /* 0x000fe4000bf26270 */
[----:B------:R-:W-:-:S02]  /*12270*/  ISETP.GE.AND P0, PT, R183, UR4, PT ;  /* 0x00000004b7007c0c */ /* 0x000fc4000bf06270 */
[----:B------:R-:W-:-:S03]  /*12280*/  SHF.R.S32.HI R18, RZ, 0x1f, R17 ;  /* 0x0000001fff127819 */ /* 0x000fc60000011411 */
[-C--:B------:R-:W-:Y:S02]  /*12290*/  @!P4 LEA R4, P2, R187, R2.reuse, 0x2 ;  /* 0x00000002bb04c211 */ /* 0x080fe400078410ff */
[----:B------:R-:W-:Y:S02]  /*122a0*/  @!P3 LEA R6, P6, R185, R2, 0x2 ;  /* 0x00000002b906b211 */ /* 0x000fe400078c10ff */
[----:B------:R-:W-:Y:S01]  /*122b0*/  @!P5 IMAD.WIDE R8, R19, 0x4, R2 ;  /* 0x000000041308d825 */ /* 0x000fe200078e0202 */
        /* <DEDUP_REMOVED lines=9> */
[-C--:B-1----:R-:W-:Y:S02]  /*12350*/  @!P1 LEA R6, P5, R181, R2.reuse, 0x2 ;  /* 0x00000002b5069211 */ /* 0x082fe400078a10ff */
        /* <DEDUP_REMOVED lines=21> */
[-C--:B0-----:R-:W-:Y:S02]  /*124b0*/  @!P0 LEA R4, P4, R171, R2.reuse, 0x2 ;  /* 0x00000002ab048211 */ /* 0x081fe400078810ff */
[----:B-1----:R-:W-:Y:S02]  /*124c0*/  @!P1 LEA R6, P5, R169, R2, 0x2 ;  /* 0x00000002a9069211 */ /* 0x002fe400078a10ff */
        /* <DEDUP_REMOVED lines=29> */
[----:B--2---:R-:W-:-:S02]  /*126a0*/  @!P2 LEA R8, P6, R229, R2, 0x2 ;  /* 0x00000002e508a211 */ /* 0x004fc400078c10ff */
[-C--:B------:R-:W-:Y:S01]  /*126b0*/  @!P4 LEA R14, P0, R227, R2.reuse, 0x2 ;  /* 0x00000002e30ec211 */ /* 0x080fe200078010ff */
[----:B------:R1:W-:Y:S01]  /*126c0*/  @!P1 ST.E.64 desc[UR8][R6.64], R88 ;  /* 0x0000005806009985 */ /* 0x0003e2000c101b08 */
[-C--:B------:R-:W-:Y:S02]  /*126d0*/  @!P2 LEA.HI.X R9, R229, R3.reuse, R161, 0x2, P6 ;  /* 0x00000003e509a211 */ /* 0x080fe400030f14a1 */
[C---:B------:R-:W-:Y:S02]  /*126e0*/  @!P5 LEA R12, P1, R228.reuse, R2, 0x2 ;  /* 0x00000002e40cd211 */ /* 0x040fe400078210ff */
[-C--:B------:R-:W-:Y:S01]  /*126f0*/  @!P4 LEA.HI.X R15, R227, R3.reuse, R159, 0x2, P0 ;  /* 0x00000003e30fc211 */ /* 0x080fe200000f149f */
[----:B------:R2:W-:Y:S01]  /*12700*/  @!P2 ST.E.64 desc[UR8][R8.64], R92 ;  /* 0x0000005c0800a985 */ /* 0x0005e2000c101b08 */
[----:B------:R-:W-:Y:S02]  /*12710*/  ISETP.GE.AND P2, PT, R225, UR4, PT ;  /* 0x00000004e1007c0c */ /* 0x000fe4000bf46270 */
[----:B------:R-:W-:-:S02]  /*12720*/  @!P5 LEA.HI.X R13, R228, R3, R160, 0x2, P1 ;  /* 0x00000003e40dd211 */ /* 0x000fc400008f14a0 */
[-C--:B------:R-:W-:Y:S02]  /*12730*/  @!P3 LEA R20, P6, R226, R2.reuse, 0x2 ;  /* 0x00000002e214b211 */ /* 0x080fe400078c10ff */
[----:B------:R-:W-:Y:S01]  /*12740*/  ISETP.GE.AND P1, PT, R224, UR4, PT ;  /* 0x00000004e0007c0c */ /* 0x000fe2000bf26270 */
[----:B------:R-:W-:Y:S01]  /*12750*/  @!P5 ST.E.64 desc[UR8][R12.64], R96 ;  /* 0x000000600c00d985 */ /* 0x000fe2000c101b08 */
[----:B------:R-:W-:Y:S02]  /*12760*/  @!P3 LEA.HI.X R21, R226, R3, R158, 0x2, P6 ;  /* 0x00000003e215b211 */ /* 0x000fe400030f149e */
[----:B------:R-:W-:Y:S01]  /*12770*/  ISETP.GE.AND P0, PT, R223, UR4, PT ;  /* 0x00000004df007c0c */ /* 0x000fe2000bf06270 */
[----:B------:R3:W-:Y:S01]  /*12780*/  @!P4 ST.E.64 desc[UR8][R14.64], R100 ;  /* 0x000000640e00c985 */ /* 0x0007e2000c101b08 */
[----:B------:R-:W-:Y:S02]  /*12790*/  ISETP.GE.AND P4, PT, R221, UR4, PT ;  /* 0x00000004dd007c0c */ /* 0x000fe4000bf86270 */
[----:B0-----:R-:W-:Y:S01]  /*127a0*/  @!P2 LEA R4, P6, R225, R2, 0x2 ;  /* 0x00000002e104a211 */ /* 0x001fe200078c10ff */
[----:B------:R0:W-:Y:S01]  /*127b0*/  @!P3 ST.E.64 desc[UR8][R20.64], R104 ;  /* 0x000000681400b985 */ /* 0x0001e2000c101b08 */
[----:B------:R-:W-:-:S02]  /*127c0*/  ISETP.GE.AND P3, PT, R222, UR4, PT ;  /* 0x00000004de007c0c */ /* 0x000fc4000bf66270 */
[----:B------:R-:W-:Y:S02]  /*127d0*/  @!P2 LEA.HI.X R5, R225, R3, R157, 0x2, P6 ;  /* 0x00000003e105a211 */ /* 0x000fe400030f149d */
[----:B-1----:R-:W-:-:S03]  /*127e0*/  @!P1 LEA R6, P5, R224, R2, 0x2 ;  /* 0x00000002e0069211 */ /* 0x002fc600078a10ff */
[CC--:B--2---:R-:W-:Y:S01]  /*127f0*/  @!P0 LEA R8, P6, R223.reuse, R2.reuse, 0x2 ;  /* 0x00000002df088211 */ /* 0x0c4fe200078c10ff */
[----:B------:R1:W-:Y:S01]  /*12800*/  @!P2 ST.E.64 desc[UR8][R4.64], R108 ;  /* 0x0000006c0400a985 */ /* 0x0003e2000c101b08 */
[-C--:B------:R-:W-:Y:S02]  /*12810*/  @!P1 LEA.HI.X R7, R224, R3.reuse, R156, 0x2, P5 ;  /* 0x00000003e0079211 */ /* 0x080fe400028f149c */
[-C--:B------:R-:W-:Y:S02]  /*12820*/  @!P0 LEA.HI.X R9, R223, R3.reuse, R155, 0x2, P6 ;  /* 0x00000003df098211 */ /* 0x080fe400030f149b */
[-C--:B---3--:R-:W-:Y:S01]  /*12830*/  @!P4 LEA R14, P5, R221, R2.reuse, 0x2 ;  /* 0x00000002dd0ec211 */ /* 0x088fe200078a10ff */
[----:B------:R-:W-:Y:S01]  /*12840*/  @!P1 ST.E.64 desc[UR8][R6.64], R112 ;  /* 0x0000007006009985 */ /* 0x000fe2000c101b08 */
[----:B------:R-:W-:Y:S01]  /*12850*/  @!P3 LEA R12, P1, R222, R2, 0x2 ;  /* 0x00000002de0cb211 */ /* 0x000fe200078210ff */
[----:B0-----:R-:W-:Y:S01]  /*12860*/  VIADD R21, R19, 0xe8 ;  /* 0x000000e813157836 */ /* 0x001fe20000000000 */
[----:B------:R-:W-:Y:S01]  /*12870*/  ISETP.GE.AND P2, PT, R220, UR4, PT ;  /* 0x00000004dc007c0c */ /* 0x000fe2000bf46270 */
[----:B------:R0:W-:Y:S01]  /*12880*/  @!P0 ST.E.64 desc[UR8][R8.64], R116 ;  /* 0x0000007408008985 */ /* 0x0001e2000c101b08 */
[----:B------:R-:W-:-:S02]  /*12890*/  @!P3 LEA.HI.X R13, R222, R3, R154, 0x2, P1 ;  /* 0x00000003de0db211 */ /* 0x000fc400008f149a */
[----:B------:R-:W-:Y:S02]  /*128a0*/  ISETP.GE.AND P1, PT, R219, UR4, PT ;  /* 0x00000004db007c0c */ /* 0x000fe4000bf26270 */
[----:B------:R-:W-:Y:S01]  /*128b0*/  @!P4 LEA.HI.X R15, R221, R3, R153, 0x2, P5 ;  /* 0x00000003dd0fc211 */ /* 0x000fe200028f1499 */
[----:B------:R2:W-:Y:S01]  /*128c0*/  @!P3 ST.E.64 desc[UR8][R12.64], R120 ;  /* 0x000000780c00b985 */ /* 0x0005e2000c101b08 */
[----:B------:R-:W-:Y:S02]  /*128d0*/  ISETP.GE.AND P0, PT, R215, UR4, PT ;  /* 0x00000004d7007c0c */ /* 0x000fe4000bf06270 */
[----:B------:R-:W-:Y:S01]  /*128e0*/  ISETP.GE.AND P3, PT, R23, UR4, PT ;  /* 0x0000000417007c0c */ /* 0x000fe2000bf66270 */
[----:B------:R3:W-:Y:S01]  /*128f0*/  @!P4 ST.E.64 desc[UR8][R14.64], R124 ;  /* 0x0000007c0e00c985 */ /* 0x0007e2000c101b08 */
[----:B------:R-:W-:Y:S02]  /*12900*/  ISETP.GE.AND P4, PT, R21, UR4, PT ;  /* 0x0000000415007c0c */ /* 0x000fe4000bf86270 */
[----:B-1----:R-:W-:-:S02]  /*12910*/  SHF.R.S32.HI R5, RZ, 0x1f, R215 ;  /* 0x0000001fff057819 */ /* 0x002fc400000114d7 */
[CC--:B0-----:R-:W-:Y:S02]  /*12920*/  @!P2 LEA R8, P5, R220.reuse, R2.reuse, 0x2 ;  /* 0x00000002dc08a211 */ /* 0x0c1fe400078a10ff */
[-C--:B------:R-:W-:Y:S02]  /*12930*/  @!P1 LEA R6, P6, R219, R2.reuse, 0x2 ;  /* 0x00000002db069211 */ /* 0x080fe400078c10ff */
[-C--:B------:R-:W-:Y:S02]  /*12940*/  @!P2 LEA.HI.X R9, R220, R3.reuse, R152, 0x2, P5 ;  /* 0x00000003dc09a211 */ /* 0x080fe400028f1498 */
[----:B------:R-:W-:Y:S02]  /*12950*/  @!P0 LEA R4, P5, R215, R2, 0x2 ;  /* 0x00000002d7048211 */ /* 0x000fe400078a10ff */
[----:B------:R-:W-:Y:S01]  /*12960*/  @!P1 LEA.HI.X R7, R219, R3, R22, 0x2, P6 ;  /* 0x00000003db079211 */ /* 0x000fe200030f1416 */
[----:B------:R0:W-:Y:S01]  /*12970*/  @!P2 ST.E.64 desc[UR8][R8.64], R128 ;  /* 0x000000800800a985 */ /* 0x0001e2000c101b08 */
[----:B------:R-:W-:-:S02]  /*12980*/  ISETP.GE.AND P6, PT, R17, UR4, PT ;  /* 0x0000000411007c0c */ /* 0x000fc4000bfc6270 */
[-C--:B------:R-:W-:Y:S01]  /*12990*/  @!P0 LEA.HI.X R5, R215, R3.reuse, R5, 0x2, P5 ;  /* 0x00000003d7058211 */ /* 0x080fe200028f1405 */
[----:B------:R0:W-:Y:S01]  /*129a0*/  @!P1 ST.E.64 desc[UR8][R6.64], R132 ;  /* 0x0000008406009985 */ /* 0x0001e2000c101b08 */
[----:B--2---:R-:W-:Y:S02]  /*129b0*/  SHF.R.S32.HI R13, RZ, 0x1f, R21 ;  /* 0x0000001fff0d7819 */ /* 0x004fe40000011415 */
[CC--:B------:R-:W-:Y:S01]  /*129c0*/  @!P4 LEA R12, P5, R21.reuse, R2.reuse, 0x2 ;  /* 0x00000002150cc211 */ /* 0x0c0fe200078a10ff */
[----:B------:R0:W-:Y:S01]  /*129d0*/  @!P0 ST.E.64 desc[UR8][R4.64], R136 ;  /* 0x0000008804008985 */ /* 0x0001e2000c101b08 */
[----:B---3--:R-:W-:Y:S02]  /*129e0*/  SHF.R.S32.HI R15, RZ, 0x1f, R23 ;  /* 0x0000001fff0f7819 */ /* 0x008fe40000011417 */
[----:B------:R-:W-:Y:S02]  /*129f0*/  @!P4 LEA.HI.X R13, R21, R3, R13, 0x2, P5 ;  /* 0x00000003150dc211 */ /* 0x000fe400028f140d */
[----:B------:R-:W-:-:S03]  /*12a00*/  @!P3 LEA R14, P5, R23, R2, 0x2 ;  /* 0x00000002170eb211 */ /* 0x000fc600078a10ff */
[----:B------:R0:W-:Y:S01]  /*12a10*/  @!P4 ST.E.64 desc[UR8][R12.64], R140 ;  /* 0x0000008c0c00c985 */ /* 0x0001e2000c101b08 */
[----:B------:R-:W-:Y:S02]  /*12a20*/  @!P3 LEA.HI.X R15, R23, R3, R15, 0x2, P5 ;  /* 0x00000003170fb211 */ /* 0x000fe400028f140f */
[----:B------:R-:W-:-:S03]  /*12a30*/  @!P6 LEA R2, P5, R17, R2, 0x2 ;  /* 0x000000021102e211 */ /* 0x000fc600078a10ff */
[----:B------:R0:W-:Y:S01]  /*12a40*/  @!P3 ST.E.64 desc[UR8][R14.64], R144 ;  /* 0x000000900e00b985 */ /* 0x0001e2000c101b08 */
[----:B------:R-:W-:-:S05]  /*12a50*/  @!P6 LEA.HI.X R3, R17, R3, R18, 0x2, P5 ;  /* 0x000000031103e211 */ /* 0x000fca00028f1412 */
[----:B------:R0:W-:Y:S04]  /*12a60*/  @!P6 ST.E.64 desc[UR8][R2.64], R148 ;  /* 0x000000940200e985 */ /* 0x0001e8000c101b08 */
.L_x_2394:
[----:B------:R-:W-:Y:S05]  /*12a70*/  BSYNC B1 ;  /* 0x0000000000017941 */ /* 0x000fea0003800000 */
.L_x_2393:
[----:B------:R-:W-:Y:S01]  /*12a80*/  ISETP.GE.AND P0, PT, R10, UR12, PT ;  /* 0x0000000c0a007c0c */ /* 0x000fe2000bf06270 */
[----:B0-----:R0:W1:Y:S04]  /*12a90*/  SHFL.IDX PT, R3, R11, 0x1, 0x1c1f ;  /* 0x003c1f000b037f89 */ /* 0x00106800000e0000 */
        /* <DEDUP_REMOVED lines=12> */
[-C--:B--2---:R-:W-:Y:S02]  /*12b60*/  @!P5 LEA R6, P3, R187, R2.reuse, 0x2 ;  /* 0x00000002bb06d211 */ /* 0x084fe400078610ff */
        /* <DEDUP_REMOVED lines=19> */
[-C--:B-1----:R-:W-:Y:S02]  /*12ca0*/  @!P4 LEA R6, P2, R177, R2.reuse, 0x2 ;  /* 0x00000002b106c211 */ /* 0x082fe400078410ff */
[-C--:B------:R-:W-:Y:S02]  /*12cb0*/  @!P3 LEA.HI.X R5, R179, R3.reuse, R180, 0x2, P6 ;  /* 0x00000003b305b211 */ /* 0x080fe400030f14b4 */
[----:B------:R-:W-:Y:S02]  /*12cc0*/  @!P5 LEA R14, P6, R175, R2, 0x2 ;  /* 0x00000002af0ed211 */ /* 0x000fe400078c10ff */
[----:B------:R-:W-:Y:S01]  /*12cd0*/  @!P4 LEA.HI.X R7, R177, R3, R178, 0x2, P2 ;  /* 0x00000003b107c211 */ /* 0x000fe200010f14b2 */
[----:B------:R1:W-:Y:S01]  /*12ce0*/  @!P3 ST.E.64 desc[UR8][R4.64], R46 ;  /* 0x0000002e0400b985 */ /* 0x0003e2000c101b08 */
[----:B------:R-:W-:-:S02]  /*12cf0*/  ISETP.GE.AND P2, PT, R169, UR4, PT ;  /* 0x00000004a9007c0c */ /* 0x000fc4000bf46270 */
[-C--:B------:R-:W-:Y:S01]  /*12d00*/  @!P5 LEA.HI.X R15, R175, R3.reuse, R176, 0x2, P6 ;  /* 0x00000003af0fd211 */ /* 0x080fe200030f14b0 */
[----:B------:R4:W-:Y:S01]  /*12d10*/  @!P4 ST.E.64 desc[UR8][R6.64], R50 ;  /* 0x000000320600c985 */ /* 0x0009e2000c101b08 */
[-C--:B--2---:R-:W-:Y:S02]  /*12d20*/  @!P0 LEA R8, P4, R173, R2.reuse, 0x2 ;  /* 0x00000002ad088211 */ /* 0x084fe400078810ff */
[----:B------:R-:W-:Y:S01]  /*12d30*/  ISETP.GE.AND P3, PT, R167, UR4, PT ;  /* 0x00000004a7007c0c */ /* 0x000fe2000bf66270 */
[----:B------:R2:W-:Y:S01]  /*12d40*/  @!P5 ST.E.64 desc[UR8][R14.64], R54 ;  /* 0x000000360e00d985 */ /* 0x0005e2000c101b08 */
[----:B---3--:R-:W-:Y:S02]  /*12d50*/  @!P1 LEA R10, P5, R171, R2, 0x2 ;  /* 0x00000002ab0a9211 */ /* 0x008fe400078a10ff */
[----:B------:R-:W-:Y:S02]  /*12d60*/  @!P0 LEA.HI.X R9, R173, R3, R174, 0x2, P4 ;  /* 0x00000003ad098211 */ /* 0x000fe400020f14ae */
[----:B------:R-:W-:-:S02]  /*12d70*/  ISETP.GE.AND P4, PT, R234, UR4, PT ;  /* 0x00000004ea007c0c */ /* 0x000fc4000bf86270 */
[-C--:B0-----:R-:W-:Y:S01]  /*12d80*/  @!P2 LEA R12, P6, R169, R2.reuse, 0x2 ;  /* 0x00000002a90ca211 */ /* 0x081fe200078c10ff */
[----:B------:R0:W-:Y:S01]  /*12d90*/  @!P0 ST.E.64 desc[UR8][R8.64], R58 ;  /* 0x0000003a08008985 */ /* 0x0001e2000c101b08 */
[-C--:B------:R-:W-:Y:S02]  /*12da0*/  @!P1 LEA.HI.X R11, R171, R3.reuse, R172, 0x2, P5 ;  /* 0x00000003ab0b9211 */ /* 0x080fe400028f14ac */
[----:B------:R-:W-:Y:S02]  /*12db0*/  ISETP.GE.AND P5, PT, R233, UR4, PT ;  /* 0x00000004e9007c0c */ /* 0x000fe4000bfa6270 */
[----:B------:R-:W-:Y:S01]  /*12dc0*/  @!P2 LEA.HI.X R13, R169, R3, R170, 0x2, P6 ;  /* 0x00000003a90da211 */ /* 0x000fe200030f14aa */
[----:B------:R3:W-:Y:S01]  /*12dd0*/  @!P1 ST.E.64 desc[UR8][R10.64], R62 ;  /* 0x0000003e0a009985 */ /* 0x0007e2000c101b08 */
[----:B-1----:R-:W-:Y:S02]  /*12de0*/  @!P3 LEA R4, P6, R167, R2, 0x2 ;  /* 0x00000002a704b211 */ /* 0x002fe400078c10ff */
[----:B------:R-:W-:Y:S01]  /*12df0*/  ISETP.GE.AND P1, PT, R231, UR4, PT ;  /* 0x00000004e7007c0c */ /* 0x000fe2000bf26270 */
[----:B------:R1:W-:Y:S01]  /*12e00*/  @!P2 ST.E.64 desc[UR8][R12.64], R66 ;  /* 0x000000420c00a985 */ /* 0x0003e2000c101b08 */
[----:B------:R-:W-:-:S02]  /*12e10*/  ISETP.GE.AND P2, PT, R232, UR4, PT ;  /* 0x00000004e8007c0c */ /* 0x000fc4000bf46270 */
[CC--:B----4-:R-:W-:Y:S02]  /*12e20*/  @!P4 LEA R6, P0, R234.reuse, R2.reuse, 0x2 ;  /* 0x00000002ea06c211 */ /* 0x0d0fe400078010ff */
[-C--:B------:R-:W-:Y:S02]  /*12e30*/  @!P3 LEA.HI.X R5, R167, R3.reuse, R168, 0x2, P6 ;  /* 0x00000003a705b211 */ /* 0x080fe400030f14a8 */
[CC--:B--2---:R-:W-:Y:S02]  /*12e40*/  @!P5 LEA R14, P6, R233.reuse, R2.reuse, 0x2 ;  /* 0x00000002e90ed211 */ /* 0x0c4fe400078c10ff */
[-C--:B------:R-:W-:Y:S01]  /*12e50*/  @!P4 LEA.HI.X R7, R234, R3.reuse, R166, 0x2, P0 ;  /* 0x00000003ea07c211 */ /* 0x080fe200000f14a6 */
[----:B------:R2:W-:Y:S01]  /*12e60*/  @!P3 ST.E.64 desc[UR8][R4.64], R70 ;  /* 0x000000460400b985 */ /* 0x0005e2000c101b08 */
[----:B------:R-:W-:Y:S02]  /*12e70*/  ISETP.GE.AND P0, PT, R230, UR4, PT ;  /* 0x00000004e6007c0c */ /* 0x000fe4000bf06270 */
[----:B------:R-:W-:Y:S01]  /*12e80*/  @!P5 LEA.HI.X R15, R233, R3, R165, 0x2, P6 ;  /* 0x00000003e90fd211 */ /* 0x000fe200030f14a5 */
[----:B------:R4:W-:Y:S01]  /*12e90*/  @!P4 ST.E.64 desc[UR8][R6.64], R74 ;  /* 0x0000004a0600c985 */ /* 0x0009e2000c101b08 */
[----:B0-----:R-:W-:-:S02]  /*12ea0*/  @!P2 LEA R8, P6, R232, R2, 0x2 ;  /* 0x00000002e808a211 */ /* 0x001fc400078c10ff */
[----:B------:R-:W-:Y:S01]  /*12eb0*/  ISETP.GE.AND P4, PT, R228, UR4, PT ;  /* 0x00000004e4007c0c */ /* 0x000fe2000bf86270 */
[----:B------:R0:W-:Y:S01]  /*12ec0*/  @!P5 ST.E.64 desc[UR8][R14.64], R78 ;  /* 0x0000004e0e00d985 */ /* 0x0001e2000c101b08 */
[----:B------:R-:W-:Y:S02]  /*12ed0*/  ISETP.GE.AND P5, PT, R229, UR4, PT ;  /* 0x00000004e5007c0c */ /* 0x000fe4000bfa6270 */
[CC--:B---3--:R-:W-:Y:S02]  /*12ee0*/  @!P1 LEA R10, P3, R231.reuse, R2.reuse, 0x2 ;  /* 0x00000002e70a9211 */ /* 0x0c8fe400078610ff */
[-C--:B------:R-:W-:Y:S02]  /*12ef0*/  @!P2 LEA.HI.X R9, R232, R3.reuse, R164, 0x2, P6 ;  /* 0x00000003e809a211 */ /* 0x080fe400030f14a4 */
[C---:B-1----:R-:W-:Y:S02]  /*12f00*/  @!P0 LEA R12, P6, R230.reuse, R2, 0x2 ;  /* 0x00000002e60c8211 */ /* 0x042fe400078c10ff */
[-C--:B------:R-:W-:Y:S01]  /*12f10*/  @!P1 LEA.HI.X R11, R231, R3.reuse, R163, 0x2, P3 ;  /* 0x00000003e70b9211 */ /* 0x080fe200018f14a3 */
[----:B------:R1:W-:Y:S01]  /*12f20*/  @!P2 ST.E.64 desc[UR8][R8.64], R82 ;  /* 0x000000520800a985 */ /* 0x0003e2000c101b08 */
[----:B------:R-:W-:-:S02]  /*12f30*/  @!P0 LEA.HI.X R13, R230, R3, R162, 0x2, P6 ;  /* 0x00000003e60d8211 */ /* 0x000fc400030f14a2 */
[----:B------:R-:W-:Y:S01]  /*12f40*/  ISETP.GE.AND P3, PT, R227, UR4, PT ;  /* 0x00000004e3007c0c */ /* 0x000fe2000bf66270 */
[----:B------:R3:W-:Y:S01]  /*12f50*/  @!P1 ST.E.64 desc[UR8][R10.64], R86 ;  /* 0x000000560a009985 */ /* 0x0007e2000c101b08 */
[CC--:B--2---:R-:W-:Y:S02]  /*12f60*/  @!P5 LEA R4, P2, R229.reuse, R2.reuse, 0x2 ;  /* 0x00000002e504d211 */ /* 0x0c4fe400078410ff */
[----:B----4-:R-:W-:Y:S01]  /*12f70*/  @!P4 LEA R6, P1, R228, R2, 0x2 ;  /* 0x00000002e406c211 */ /* 0x010fe200078210ff */
[----:B------:R2:W-:Y:S01]  /*12f80*/  @!P0 ST.E.64 desc[UR8][R12.64], R90 ;  /* 0x0000005a0c008985 */ /* 0x0005e2000c101b08 */
[----:B------:R-:W-:Y:S02]  /*12f90*/  ISETP.GE.AND P0, PT, R226, UR4, PT ;  /* 0x00000004e2007c0c */ /* 0x000fe4000bf06270 */
[-C--:B------:R-:W-:Y:S02]  /*12fa0*/  @!P5 LEA.HI.X R5, R229, R3.reuse, R161, 0x2, P2 ;  /* 0x00000003e505d211 */ /* 0x080fe400010f14a1 */
[----:B------:R-:W-:-:S02]  /*12fb0*/  @!P4 LEA.HI.X R7, R228, R3, R160, 0x2, P1 ;  /* 0x00000003e407c211 */ /* 0x000fc400008f14a0 */
[----:B------:R-:W-:Y:S01]  /*12fc0*/  ISETP.GE.AND P2, PT, R225, UR4, PT ;  /* 0x00000004e1007c0c */ /* 0x000fe2000bf46270 */
[----:B------:R4:W-:Y:S01]  /*12fd0*/  @!P5 ST.E.64 desc[UR8][R4.64], R94 ;  /* 0x0000005e0400d985 */ /* 0x0009e2000c101b08 */
[-C--:B0-----:R-:W-:Y:S02]  /*12fe0*/  @!P3 LEA R14, P6, R227, R2.reuse, 0x2 ;  /* 0x00000002e30eb211 */ /* 0x081fe400078c10ff */
[----:B------:R-:W-:Y:S01]  /*12ff0*/  ISETP.GE.AND P1, PT, R224, UR4, PT ;  /* 0x00000004e0007c0c */ /* 0x000fe2000bf26270 */
[----:B------:R0:W-:Y:S01]  /*13000*/  @!P4 ST.E.64 desc[UR8][R6.64], R98 ;  /* 0x000000620600c985 */ /* 0x0001e2000c101b08 */
[----:B------:R-:W-:Y:S02]  /*13010*/  ISETP.GE.AND P4, PT, R223, UR4, PT ;  /* 0x00000004df007c0c */ /* 0x000fe4000bf86270 */
[----:B------:R-:W-:Y:S02]  /*13020*/  @!P3 LEA.HI.X R15, R227, R3, R159, 0x2, P6 ;  /* 0x00000003e30fb211 */ /* 0x000fe400030f149f */
[----:B-1----:R-:W-:-:S02]  /*13030*/  @!P0 LEA R8, P6, R226, R2, 0x2 ;  /* 0x00000002e2088211 */ /* 0x002fc400078c10ff */
[----:B------:R-:W-:Y:S01]  /*13040*/  ISETP.GE.AND P5, PT, R222, UR4, PT ;  /* 0x00000004de007c0c */ /* 0x000fe2000bfa6270 */
[----:B------:R1:W-:Y:S01]  /*13050*/  @!P3 ST.E.64 desc[UR8][R14.64], R102 ;  /* 0x000000660e00b985 */ /* 0x0003e2000c101b08 */
[-C--:B------:R-:W-:Y:S02]  /*13060*/  @!P0 LEA.HI.X R9, R226, R3.reuse, R158, 0x2, P6 ;  /* 0x00000003e2098211 */ /* 0x080fe400030f149e */
[CC--:B---3--:R-:W-:Y:S02]  /*13070*/  @!P2 LEA R10, P3, R225.reuse, R2.reuse, 0x2 ;  /* 0x00000002e10aa211 */ /* 0x0c8fe400078610ff */
[----:B--2---:R-:W-:Y:S01]  /*13080*/  @!P1 LEA R12, P6, R224, R2, 0x2 ;  /* 0x00000002e00c9211 */ /* 0x004fe200078c10ff */
[----:B------:R2:W-:Y:S01]  /*13090*/  @!P0 ST.E.64 desc[UR8][R8.64], R106 ;  /* 0x0000006a08008985 */ /* 0x0005e2000c101b08 */
[----:B------:R-:W-:Y:S02]  /*130a0*/  @!P2 LEA.HI.X R11, R225, R3, R157, 0x2, P3 ;  /* 0x00000003e10ba211 */ /* 0x000fe400018f149d */
[----:B------:R-:W-:-:S02]  /*130b0*/  ISETP.GE.AND P3, PT, R221, UR4, PT ;  /* 0x00000004dd007c0c */ /* 0x000fc4000bf66270 */
[CC--:B----4-:R-:W-:Y:S01]  /*130c0*/  @!P4 LEA R4, P0, R223.reuse, R2.reuse, 0x2 ;  /* 0x00000002df04c211 */ /* 0x0d0fe200078010ff */
[----:B------:R3:W-:Y:S01]  /*130d0*/  @!P2 ST.E.64 desc[UR8][R10.64], R110 ;  /* 0x0000006e0a00a985 */ /* 0x0007e2000c101b08 */
[-C--:B------:R-:W-:Y:S02]  /*130e0*/  @!P1 LEA.HI.X R13, R224, R3.reuse, R156, 0x2, P6 ;  /* 0x00000003e00d9211 */ /* 0x080fe400030f149c */
[-C--:B------:R-:W-:Y:S02]  /*130f0*/  @!P4 LEA.HI.X R5, R223, R3.reuse, R155, 0x2, P0 ;  /* 0x00000003df05c211 */ /* 0x080fe400000f149b */
[----:B------:R-:W-:Y:S01]  /*13100*/  ISETP.GE.AND P0, PT, R220, UR4, PT ;  /* 0x00000004dc007c0c */ /* 0x000fe2000bf06270 */
[----:B------:R-:W-:Y:S01]  /*13110*/  @!P1 ST.E.64 desc[UR8][R12.64], R114 ;  /* 0x000000720c009985 */ /* 0x000fe2000c101b08 */
[C---:B0-----:R-:W-:Y:S02]  /*13120*/  @!P5 LEA R6, P6, R222.reuse, R2, 0x2 ;  /* 0x00000002de06d211 */ /* 0x041fe400078c10ff */
[----:B------:R-:W-:Y:S01]  /*13130*/  ISETP.GE.AND P1, PT, R17, UR4, PT ;  /* 0x0000000411007c0c */ /* 0x000fe2000bf26270 */
[----:B------:R0:W-:Y:S01]  /*13140*/  @!P4 ST.E.64 desc[UR8][R4.64], R118 ;  /* 0x000000760400c985 */ /* 0x0001e2000c101b08 */
[----:B------:R-:W-:-:S02]  /*13150*/  @!P5 LEA.HI.X R7, R222, R3, R154, 0x2, P6 ;  /* 0x00000003de07d211 */ /* 0x000fc400030f149a */
[-C--:B-1----:R-:W-:Y:S02]  /*13160*/  @!P3 LEA R14, P2, R221, R2.reuse, 0x2 ;  /* 0x00000002dd0eb211 */ /* 0x082fe400078410ff */
[----:B------:R-:W-:Y:S01]  /*13170*/  ISETP.GE.AND P4, PT, R219, UR4, PT ;  /* 0x00000004db007c0c */ /* 0x000fe2000bf86270 */
[----:B------:R1:W-:Y:S01]  /*13180*/  @!P5 ST.E.64 desc[UR8][R6.64], R122 ;  /* 0x0000007a0600d985 */ /* 0x0003e2000c101b08 */
[----:B------:R-:W-:Y:S02]  /*13190*/  ISETP.GE.AND P5, PT, R215, UR4, PT ;  /* 0x00000004d7007c0c */ /* 0x000fe4000bfa6270 */
[----:B------:R-:W-:Y:S02]  /*131a0*/  @!P3 LEA.HI.X R15, R221, R3, R153, 0x2, P2 ;  /* 0x00000003dd0fb211 */ /* 0x000fe400010f1499 */
[----:B------:R-:W-:Y:S02]  /*131b0*/  ISETP.GE.AND P2, PT, R21, UR4, PT ;  /* 0x0000000415007c0c */ /* 0x000fe4000bf46270 */
[-C--:B--2---:R-:W-:Y:S01]  /*131c0*/  @!P0 LEA R8, P6, R220, R2.reuse, 0x2 ;  /* 0x00000002dc088211 */ /* 0x084fe200078c10ff */
[----:B------:R2:W-:Y:S01]  /*131d0*/  @!P3 ST.E.64 desc[UR8][R14.64], R126 ;  /* 0x0000007e0e00b985 */ /* 0x0005e2000c101b08 */
[----:B---3--:R-:W-:-:S02]  /*131e0*/  @!P1 LEA R10, P3, R17, R2, 0x2 ;  /* 0x00000002110a9211 */ /* 0x008fc400078610ff */
[-C--:B------:R-:W-:Y:S02]  /*131f0*/  @!P0 LEA.HI.X R9, R220, R3.reuse, R152, 0x2, P6 ;  /* 0x00000003dc098211 */ /* 0x080fe400030f1498 */
[-C--:B0-----:R-:W-:Y:S02]  /*13200*/  @!P4 LEA R4, P6, R219, R2.reuse, 0x2 ;  /* 0x00000002db04c211 */ /* 0x081fe400078c10ff */
[-C--:B------:R-:W-:Y:S01]  /*13210*/  @!P1 LEA.HI.X R11, R17, R3.reuse, R0, 0x2, P3 ;  /* 0x00000003110b9211 */ /* 0x080fe200018f1400 */
[----:B------:R0:W-:Y:S01]  /*13220*/  @!P0 ST.E.64 desc[UR8][R8.64], R130 ;  /* 0x0000008208008985 */ /* 0x0001e2000c101b08 */
[----:B------:R-:W-:Y:S02]  /*13230*/  SHF.R.S32.HI R17, RZ, 0x1f, R215 ;  /* 0x0000001fff117819 */ /* 0x000fe400000114d7 */
[----:B-1----:R-:W-:Y:S02]  /*13240*/  @!P5 LEA R6, P3, R215, R2, 0x2 ;  /* 0x00000002d706d211 */ /* 0x002fe400078610ff */
[----:B------:R-:W-:Y:S01]  /*13250*/  @!P4 LEA.HI.X R5, R219, R3, R22, 0x2, P6 ;  /* 0x00000003db05c211 */ /* 0x000fe200030f1416 */
[----:B--2---:R-:W-:Y:S01]  /*13260*/  VIADD R15, R19, 0xf8 ;  /* 0x000000f8130f7836 */ /* 0x004fe20000000000 */
[----:B------:R-:W-:-:S02]  /*13270*/  SHF.R.S32.HI R0, RZ, 0x1f, R21 ;  /* 0x0000001fff007819 */ /* 0x000fc40000011415 */
[----:B------:R-:W-:Y:S01]  /*13280*/  @!P2 LEA R12, P6, R21, R2, 0x2 ;  /* 0x00000002150ca211 */ /* 0x000fe200078c10ff */
[----:B------:R0:W-:Y:S01]  /*13290*/  @!P4 ST.E.64 desc[UR8][R4.64], R134 ;  /* 0x000000860400c985 */ /* 0x0001e2000c101b08 */
[----:B------:R-:W-:Y:S02]  /*132a0*/  ISETP.GE.AND P0, PT, R15, UR4, PT ;  /* 0x000000040f007c0c */ /* 0x000fe4000bf06270 */
[-C--:B------:R-:W-:Y:S02]  /*132b0*/  @!P5 LEA.HI.X R7, R215, R3.reuse, R17, 0x2, P3 ;  /* 0x00000003d707d211 */ /* 0x080fe400018f1411 */
[----:B------:R-:W-:-:S03]  /*132c0*/  @!P2 LEA.HI.X R13, R21, R3, R0, 0x2, P6 ;  /* 0x00000003150da211 */ /* 0x000fc600030f1400 */
        /* <DEDUP_REMOVED lines=10> */
.L_x_2383:
        /* <DEDUP_REMOVED lines=38> */
.L_x_2395:
[----:B------:R-:W2:Y:S01]  /*135d0*/  LDL.LU R2, [R1+0x2c] ;  /* 0x00002c0001027983 */ /* 0x000ea20000300800 */
[----:B------:R-:W-:Y:S01]  /*135e0*/  R2UR UR9, R217 ;  /* 0x00000000d90972ca */ /* 0x000fe200000e0000 */
[----:B------:R-:W-:-:S12]  /*135f0*/  BSSY B1, `(.L_x_2396) ;  /* 0x000003f000017945 */ /* 0x000fd80003800000 */
[----:B------:R-:W-:Y:S01]  /*13600*/  USEL UR12, UR9, URZ, !UP0 ;  /* 0x0000003f090c7287 */ /* 0x000fe2000c000000 */
[----:B--2---:R-:W-:-:S13]  /*13610*/  R2UR UR8, R2 ;  /* 0x00000000020872ca */ /* 0x004fda00000e0000 */
[----:B------:R-:W-:Y:S01]  /*13620*/  USEL UR13, UR8, URZ, !UP0 ;  /* 0x0000003f080d7287 */ /* 0x000fe2000c000000 */
[----:B------:R-:W-:Y:S11]  /*13630*/  @P0 BRA `(.L_x_2397) ;  /* 0x0000000000e80947 */ /* 0x000ff60003800000 */
[----:B------:R-:W0:Y:S01]  /*13640*/  S2R R4, SR_TID.X ;  /* 0x0000000000047919 */ /* 0x000e220000002100 */
[----:B------:R-:W1:Y:S01]  /*13650*/  LDC R9, c[0x0][0xbe8] ;  /* 0x0002fa00ff097b82 */ /* 0x000e620000000800 */
[----:B------:R-:W-:-:S13]  /*13660*/  R2UR UR8, R212 ;  /* 0x00000000d40872ca */ /* 0x000fda00000e0000 */
        /* <DEDUP_REMOVED lines=55> */
.L_x_2397:
[----:B------:R-:W-:Y:S05]  /*139e0*/  BSYNC B1 ;  /* 0x0000000000017941 */ /* 0x000fea0003800000 */
.L_x_2396:
        /* <DEDUP_REMOVED lines=11> */
[----:B------:R-:W-:Y:S01]  /*13aa0*/  R2UR UR14, R212 ;  /* 0x00000000d40e72ca */ /* 0x000fe200000e0000 */
[----:B------:R-:W-:Y:S01]  /*13ab0*/  BSSY B1, `(.L_x_2398) ;  /* 0x000004e000017945 */ /* 0x000fe20003800000 */
        /* <DEDUP_REMOVED lines=77> */
.L_x_2399:
[----:B------:R-:W-:Y:S05]  /*13f90*/  BSYNC B1 ;  /* 0x0000000000017941 */ /* 0x000fea0003800000 */
.L_x_2398:
        /* <DEDUP_REMOVED lines=22> */
.L_x_2401:
[----:B------:R-:W-:Y:S05]  /*14100*/  BSYNC B1 ;  /* 0x0000000000017941 */ /* 0x000fea0003800000 */
.L_x_2400:
        /* <DEDUP_REMOVED lines=22> */
.L_x_2403:
[----:B------:R-:W-:Y:S05]  /*14270*/  BSYNC B1 ;  /* 0x0000000000017941 */ /* 0x000fea0003800000 */
.L_x_2402:
        /* <DEDUP_REMOVED lines=23> */
.L_x_2392:
[----:B------:R-:W-:Y:S05]  /*143f0*/  BSYNC B0 ;  /* 0x0000000000007941 */ /* 0x000fea0003800000 */
.L_x_2382:
[----:B------:R-:W-:Y:S02]  /*14400*/  ULDC UR4, c[0x0][0xc3c] ;  /* 0x00030f0000047ab9 */ /* 0x000fe40000000800 */
[----:B------:R-:W-:-:S06]  /*14410*/  UISETP.GE.AND UP0, UPT, UR7, UR4, UPT ;  /* 0x000000040700728c */ /* 0x000fcc000bf06270 */
[----:B------:R-:W-:-:S13]  /*14420*/  PLOP3.LUT P0, PT, PT, PT, UP0, 0x80, 0x0 ;  /* 0x000000000000781c */ /* 0x000fda0003f0f008 */
[----:B------:R-:W-:Y:S05]  /*14430*/  @!P0 BRA `(.L_x_2404) ;  /* 0xfffffecc004c8947 */ /* 0x000fea000383ffff */
[----:B------:R-:W-:Y:S05]  /*14440*/  EXIT ;  /* 0x000000000000794d */ /* 0x000fea0003800000 */
.L_x_2345:
        /* <DEDUP_REMOVED lines=18> */
.L_x_2405:
        /* <DEDUP_REMOVED lines=44> */
.L_x_2409:
        /* <DEDUP_REMOVED lines=40> */
.L_x_2407:
        /* <DEDUP_REMOVED lines=12> */
.L_x_2410:
        /* <DEDUP_REMOVED lines=63> */
.L_x_2411:
        /* <DEDUP_REMOVED lines=62> */
.L_x_2412:
[----:B01----:R-:W-:-:S05]  /*15340*/  LOP3.LUT R3, RZ, R2, RZ, 0x33, !PT ;  /* 0x00000002ff037212 */ /* 0x003fca00078e33ff */
[----:B------:R-:W-:-:S05]  /*15350*/  IMAD.IADD R2, R4, 0x1, R3 ;  /* 0x0000000104027824 */ /* 0x000fca00078e0203 */
[----:B------:R1:W-:Y:S01]  /*15360*/  STL [R1+0x4], R2 ;  /* 0x0000040201007387 */ /* 0x0003e20000100800 */
[----:B------:R-:W-:Y:S05]  /*15370*/  BRA `(.L_x_2413) ;  /* 0x0000000000107947 */ /* 0x000fea0003800000 */
.L_x_2408:
[----:B------:R-:W-:Y:S01]  /*15380*/  IMAD.U32 R2, RZ, RZ, UR6 ;  /* 0x00000006ff027e24 */ /* 0x000fe2000f8e00ff */
[----:B------:R0:W-:Y:S04]  /*15390*/  STL [R1+0x4], RZ ;  /* 0x000004ff01007387 */ /* 0x0001e80000100800 */
[----:B------:R0:W-:Y:S04]  /*153a0*/  STL [R1+0x8], RZ ;  /* 0x000008ff01007387 */ /* 0x0001e80000100800 */
[----:B------:R0:W-:Y:S02]  /*153b0*/  STL [R1], R2 ;  /* 0x0000000201007387 */ /* 0x0001e40000100800 */
.L_x_2413:
        /* <DEDUP_REMOVED lines=10> */
.L_x_2406:
[----:B0-2---:R-:W2:Y:S01]  /*15460*/  LDL R0, [R1+0xc] ;  /* 0x00000c0001007983 */ /* 0x005ea20000100800 */
[----:B------:R-:W-:Y:S01]  /*15470*/  ULDC UR4, c[0x0][0xc3c] ;  /* 0x00030f0000047ab9 */ /* 0x000fe20000000800 */
[----:B------:R-:W-:Y:S02]  /*15480*/  IMAD.MOV.U32 R19, RZ, RZ, RZ ;  /* 0x000000ffff137224 */ /* 0x000fe400078e00ff */
[----:B------:R0:W-:Y:S01]  /*15490*/  STL [R1+0x58], RZ ;  /* 0x000058ff01007387 */ /* 0x0001e20000100800 */
[----:B--2---:R-:W-:Y:S01]  /*154a0*/  ISETP.GE.AND P0, PT, R0, UR4, PT ;  /* 0x0000000400007c0c */ /* 0x004fe2000bf06270 */
[----:B------:R-:W-:-:S05]  /*154b0*/  IMAD.MOV.U32 R0, RZ, RZ, 0x1 ;  /* 0x00000001ff007424 */ /* 0x000fca00078e00ff */
[----:B------:R0:W-:Y:S07]  /*154c0*/  STL [R1+0x14], R0 ;  /* 0x0000140001007387 */ /* 0x0001ee0000100800 */
[----:B------:R-:W-:Y:S05]  /*154d0*/  @P0 BRA `(.L_x_2414) ;  /* 0x0000006800600947 */ /* 0x000fea0003800000 */
[----:B------:R-:W2:Y:S01]  /*154e0*/  S2UR UR5, SR_CgaCtaId ;  /* 0x00000000000579c3 */ /* 0x000ea20000008800 */
[C---:B0-----:R-:W-:Y:S01]  /*154f0*/  IMAD.SHL.U32 R0, R6.reuse, 0x8, RZ ;  /* 0x0000000806007824 */ /* 0x041fe200078e00ff */
[----:B------:R-:W-:Y:S01]  /*15500*/  LOP3.LUT R4, R6, 0x7f, RZ, 0xc0, !PT ;  /* 0x0000007f06047812 */ /* 0x000fe200078ec0ff */
[----:B------:R-:W-:Y:S01]  /*15510*/  UMOV UR4, 0x400 ;  /* 0x0000040000047882 */ /* 0x000fe20000000000 */
[----:B------:R-:W-:Y:S01]  /*15520*/  BSSY B8, `(.L_x_2414) ;  /* 0x0000693000087945 */ /* 0x000fe20003800000 */
[----:B------:R-:W-:Y:S01]  /*15530*/  IMAD.MOV.U32 R19, RZ, RZ, RZ ;  /* 0x000000ffff137224 */ /* 0x000fe200078e00ff */
[----:B------:R-:W-:Y:S01]  /*15540*/  LOP3.LUT R3, R0, 0x1f8, RZ, 0xc0, !PT ;  /* 0x000001f800037812 */ /* 0x000fe200078ec0ff */
[----:B-1----:R-:W-:Y:S01]  /*15550*/  IMAD.SHL.U32 R2, R4, 0x8, RZ ;  /* 0x0000000804027824 */ /* 0x002fe200078e00ff */
        /* <DEDUP_REMOVED lines=9> */
[----:B--2---:R-:W-:-:S06]  /*155f0*/  ULEA UR4, UR5, UR4, 0x18 ;  /* 0x0000000405047291 */ /* 0x004fcc000f8ec03f */
[----:B------:R-:W-:-:S04]  /*15600*/  IMAD.U32 R18, RZ, RZ, UR4 ;  /* 0x00000004ff127e24 */ /* 0x000fc8000f8e00ff */
[----:B------:R-:W-:-:S05]  /*15610*/  IMAD R3, R3, 0x2, R18 ;  /* 0x0000000203037824 */ /* 0x000fca00078e0212 */
[----:B------:R0:W-:Y:S04]  /*15620*/  STL [R1+0x24], R3 ;  /* 0x0000240301007387 */ /* 0x0001e80000100800 */
[----:B------:R1:W-:Y:S04]  /*15630*/  STL [R1+0x14], R2 ;  /* 0x0000140201007387 */ /* 0x0003e80000100800 */
[----:B------:R2:W-:Y:S01]  /*15640*/  STL [R1+0x58], RZ ;  /* 0x000058ff01007387 */ /* 0x0005e20000100800 */
[C---:B0-----:R-:W-:Y:S02]  /*15650*/  LOP3.LUT R3, R0.reuse, 0x40, RZ, 0xfc, !PT ;  /* 0x0000004000037812 */ /* 0x041fe400078efcff */
[----:B-1----:R-:W-:-:S02]  /*15660*/  LOP3.LUT R2, R0, 0x80, RZ, 0xfc, !PT ;  /* 0x0000008000027812 */ /* 0x002fc400078efcff */
[----:B--2---:R-:W-:-:S07]  /*15670*/  LOP3.LUT R0, R0, 0xc0, RZ, 0xfc, !PT ;  /* 0x000000c000007812 */ /* 0x004fce00078efcff */
.L_x_2529:
[----:B------:R-:W2:Y:S01]  /*15680*/  LDL R0, [R1+0xc] ;  /* 0x00000c0001007983 */ /* 0x000ea20000100800 */
[----:B------:R-:W2:Y:S01]  /*15690*/  LDC.64 R2, c[0x0][0xc88] ;  /* 0x00032200ff027b82 */ /* 0x000ea20000000a00 */
[----:B------:R-:W-:Y:S01]  /*156a0*/  ULDC.64 UR4, c[0x0][0x208] ;  /* 0x0000820000047ab9 */ /* 0x000fe20000000a00 */
[----:B--2---:R-:W-:-:S05]  /*156b0*/  IMAD.WIDE R2, R0, 0x4, R2 ;  /* 0x0000000400027825 */ /* 0x004fca00078e0202 */
[----:B------:R-:W2:Y:S01]  /*156c0*/  LDG.E R11, desc[UR4][R2.64] ;  /* 0x00000004020b7981 */ /* 0x000ea2000c1e1900 */
[----:B------:R-:W-:Y:S05]  /*156d0*/  YIELD ;  /* 0x0000000000007946 */ /* 0x000fea0003800000 */
[----:B------:R-:W-:Y:S01]  /*156e0*/  ULDC.64 UR4, c[0x0][0xa28] ;  /* 0x00028a0000047ab9 */ /* 0x000fe20000000a00 */
[----:B------:R-:W-:Y:S01]  /*156f0*/  IMAD.MOV.U32 R0, RZ, RZ, RZ ;  /* 0x000000ffff007224 */ /* 0x000fe200078e00ff */
[----:B------:R-:W-:Y:S01]  /*15700*/  ISETP.NE.U32.AND P0, PT, RZ, UR4, PT ;  /* 0x00000004ff007c0c */ /* 0x000fe2000bf05070 */
[----:B------:R-:W-:Y:S01]  /*15710*/  ULDC.64 UR10, c[0x0][0x208] ;  /* 0x00008200000a7ab9 */ /* 0x000fe20000000a00 */
[----:B01----:R-:W-:Y:S01]  /*15720*/  IMAD.MOV.U32 R6, RZ, RZ, RZ ;  /* 0x000000ffff067224 */ /* 0x003fe200078e00ff */
        /* <DEDUP_REMOVED lines=48> */
.L_x_2415:
[----:B------:R-:W2:Y:S01]  /*15a30*/  LDL.LU R7, [R1+0x8] ;  /* 0x0000080001077983 */ /* 0x000ea20000300800 */
[----:B------:R-:W-:Y:S02]  /*15a40*/  ULDC.64 UR4, c[0x0][0xa20] ;  /* 0x0002880000047ab9 */ /* 0x000fe40000000a00 */
[----:B------:R-:W-:-:S04]  /*15a50*/  ISETP.NE.U32.AND P1, PT, RZ, UR4, PT ;  /* 0x00000004ff007c0c */ /* 0x000fc8000bf25070 */
[----:B------:R-:W-:Y:S02]  /*15a60*/  ISETP.NE.AND.EX P1, PT, RZ, UR5, PT, P1 ;  /* 0x00000005ff007c0c */ /* 0x000fe4000bf25310 */
[C---:B--2---:R-:W-:Y:S02]  /*15a70*/  LOP3.LUT R2, R7.reuse, 0xff000000, RZ, 0xc0, !PT ;  /* 0xff00000007027812 */ /* 0x044fe400078ec0ff */
        /* <DEDUP_REMOVED lines=11> */
[----:B--2---:R-:W-:-:S05]  /*15b30*/  IADD3.X R7, R10, UR5, RZ, P0, !PT ;  /* 0x000000050a077c10 */ /* 0x004fca00087fe4ff */
[----:B------:R2:W5:Y:S01]  /*15b40*/  LDG.E R6, desc[UR6][R6.64] ;  /* 0x0000000606067981 */ /* 0x000562000c1e1900 */
[----:B------:R-:W-:Y:S05]  /*15b50*/  BRA `(.L_x_2417) ;  /* 0x0000000000147947 */ /* 0x000fea0003800000 */
.L_x_2416:
[----:B------:R-:W-:Y:S05]  /*15b60*/  @!P0 BRA `(.L_x_2417) ;  /* 0x0000000000108947 */ /* 0x000fea0003800000 */
[----:B------:R-:W-:Y:S02]  /*15b70*/  ULDC.64 UR4, c[0x0][0x208] ;  /* 0x0000820000047ab9 */ /* 0x000fe40000000a00 */
[----:B------:R-:W3:Y:S04]  /*15b80*/  LDG.E R6, desc[UR4][R4.64] ;  /* 0x0000000404067981 */ /* 0x000ee8000c1e1900 */
[----:B------:R-:W3:Y:S02]  /*15b90*/  LDG.E R4, desc[UR4][R4.64+0x4] ;  /* 0x0000040404047981 */ /* 0x000ee4000c1e1900 */
[----:B---3--:R-:W-:-:S07]  /*15ba0*/  IMAD.IADD R6, R4, 0x1, -R6 ;  /* 0x0000000104067824 */ /* 0x008fce00078e0a06 */
.L_x_2417:
[----:B------:R-:W3:Y:S01]  /*15bb0*/  LDL R5, [R1+0x4] ;  /* 0x0000040001057983 */ /* 0x000ee20000100800 */
[----:B-----5:R-:W-:Y:S01]  /*15bc0*/  IMAD.IADD R6, R6, 0x1, -R0 ;  /* 0x0000000106067824 */ /* 0x020fe200078e0a00 */
[----:B------:R-:W-:Y:S01]  /*15bd0*/  BSSY B0, `(.L_x_2418) ;  /* 0x000003a000007945 */ /* 0x000fe20003800000 */
[----:B------:R-:W4:Y:S02]  /*15be0*/  LDC R0, c[0x0][0x448] ;  /* 0x00011200ff007b82 */ /* 0x000f240000000800 */
[----:B----4-:R-:W-:-:S13]  /*15bf0*/  ISETP.NE.AND P0, PT, R0, 0x1, PT ;  /* 0x000000010000780c */ /* 0x010fda0003f05270 */
[----:B--2---:R-:W2:Y:S08]  /*15c00*/  @P0 LDC R3, c[0x0][0x44c] ;  /* 0x00011300ff030b82 */ /* 0x004eb00000000800 */
[----:B------:R-:W4:Y:S01]  /*15c10*/  @P0 LDC R4, c[0x0][0x450] ;  /* 0x00011400ff040b82 */ /* 0x000f220000000800 */
[----:B---3--:R-:W-:Y:S02]  /*15c20*/  IMAD.SHL.U32 R0, R5, 0x80, RZ ;  /* 0x0000008005007824 */ /* 0x008fe400078e00ff */
[----:B------:R-:W-:-:S02]  /*15c30*/  IMAD.MOV.U32 R5, RZ, RZ, RZ ;  /* 0x000000ffff057224 */ /* 0x000fc400078e00ff */
[----:B------:R-:W-:Y:S02]  /*15c40*/  VIADD R0, R0, 0x7f ;  /* 0x0000007f00007836 */ /* 0x000fe40000000000 */
[----:B------:R-:W-:Y:S02]  /*15c50*/  IMAD.MOV.U32 R10, RZ, RZ, R5 ;  /* 0x000000ffff0a7224 */ /* 0x000fe400078e0005 */
[----:B--2---:R-:W-:-:S05]  /*15c60*/  @P0 IMAD.HI.U32 R3, R0, R3, RZ ;  /* 0x0000000300030227 */ /* 0x004fca00078e00ff */
[----:B----4-:R-:W-:Y:S01]  /*15c70*/  @P0 SHF.R.U32.HI R0, RZ, R4, R3 ;  /* 0x00000004ff000219 */ /* 0x010fe20000011603 */
[C---:B------:R-:W-:Y:S01]  /*15c80*/  VIADD R3, R6.reuse, 0x4f ;  /* 0x0000004f06037836 */ /* 0x040fe20000000000 */
[----:B------:R-:W-:Y:S02]  /*15c90*/  IADD3 R6, R6, 0x50, -R9 ;  /* 0x0000005006067810 */ /* 0x000fe40007ffe809 */
[----:B01----:R-:W-:Y:S01]  /*15ca0*/  LOP3.LUT R9, R2, 0xff, RZ, 0xc0, !PT ;  /* 0x000000ff02097812 */ /* 0x003fe200078ec0ff */
[----:B------:R-:W-:-:S04]  /*15cb0*/  IMAD.HI R3, R3, 0x66666667, RZ ;  /* 0x6666666703037827 */ /* 0x000fc800078e02ff */
[----:B------:R-:W-:Y:S01]  /*15cc0*/  IMAD.IADD R0, R6, 0x1, R0 ;  /* 0x0000000106007824 */ /* 0x000fe200078e0200 */
[----:B------:R-:W-:-:S03]  /*15cd0*/  SHF.R.U32.HI R4, RZ, 0x1f, R3 ;  /* 0x0000001fff047819 */ /* 0x000fc60000011603 */
[----:B------:R-:W-:Y:S01]  /*15ce0*/  IMAD.HI R0, R0, 0x66666667, RZ ;  /* 0x6666666700007827 */ /* 0x000fe200078e02ff */
[----:B------:R-:W-:-:S04]  /*15cf0*/  LEA.HI.SX32 R4, R3, R4, 0x1b ;  /* 0x0000000403047211 */ /* 0x000fc800078fdaff */
[----:B------:R-:W-:-:S04]  /*15d00*/  SHF.R.U32.HI R3, RZ, 0x1f, R0 ;  /* 0x0000001fff037819 */ /* 0x000fc80000011600 */
[----:B------:R-:W-:Y:S02]  /*15d10*/  LEA.HI.SX32 R3, R0, R3, 0x1b ;  /* 0x0000000300037211 */ /* 0x000fe400078fdaff */
[----:B------:R-:W-:Y:S02]  /*15d20*/  SHF.R.U32.HI R0, RZ, 0x10, R2 ;  /* 0x00000010ff007819 */ /* 0x000fe40000011602 */
[----:B------:R-:W-:Y:S02]  /*15d30*/  VIMNMX R8, R4, R3, PT ;  /* 0x0000000304087248 */ /* 0x000fe40003fe0100 */
[----:B------:R-:W-:Y:S02]  /*15d40*/  ISETP.NE.AND P0, PT, R0, RZ, PT ;  /* 0x000000ff0000720c */ /* 0x000fe40003f05270 */
[----:B------:R-:W-:Y:S01]  /*15d50*/  ISETP.GE.AND P1, PT, R8, 0x1, PT ;  /* 0x000000010800780c */ /* 0x000fe20003f26270 */
[----:B------:R0:W-:Y:S04]  /*15d60*/  STL [R1+0x38], R8 ;  /* 0x0000380801007387 */ /* 0x0001e80000100800 */
[----:B------:R0:W-:Y:S04]  /*15d70*/  STL [R1+0x3c], R5 ;  /* 0x00003c0501007387 */ /* 0x0001e80000100800 */
[----:B------:R0:W-:Y:S02]  /*15d80*/  STL [R1+0x48], R9 ;  /* 0x0000480901007387 */ /* 0x0001e40000100800 */
[----:B------:R-:W1:Y:S02]  /*15d90*/  @!P0 LDC R0, c[0x0][0x9f0] ;  /* 0x00027c00ff008b82 */ /* 0x000e640000000800 */
[----:B------:R-:W-:Y:S05]  /*15da0*/  @!P1 BRA `(.L_x_2419) ;  /* 0x0000000000709947 */ /* 0x000fea0003800000 */
[----:B-1----:R-:W-:-:S04]  /*15db0*/  IABS R4, R0 ;  /* 0x0000000000047213 */ /* 0x002fc80000000000 */
[----:B------:R-:W1:Y:S08]  /*15dc0*/  I2F.RP R2, R4 ;  /* 0x0000000400027306 */ /* 0x000e700000209400 */
[----:B-1----:R-:W1:Y:S02]  /*15dd0*/  MUFU.RCP R2, R2 ;  /* 0x0000000200027308 */ /* 0x002e640000001000 */
[----:B-1----:R-:W-:-:S06]  /*15de0*/  VIADD R2, R2, 0xffffffe ;  /* 0x0ffffffe02027836 */ /* 0x002fcc0000000000 */
[----:B------:R-:W1:Y:S02]  /*15df0*/  F2I.FTZ.U32.TRUNC.NTZ R3, R2 ;  /* 0x0000000200037305 */ /* 0x000e64000021f000 */
[----:B-1----:R-:W-:-:S04]  /*15e00*/  IMAD.MOV R2, RZ, RZ, -R3 ;  /* 0x000000ffff027224 */ /* 0x002fc800078e0a03 */
[----:B0-----:R-:W-:Y:S02]  /*15e10*/  IMAD R5, R2, R4, RZ ;  /* 0x0000000402057224 */ /* 0x001fe400078e02ff */
[----:B------:R-:W-:-:S04]  /*15e20*/  IMAD.MOV.U32 R2, RZ, RZ, RZ ;  /* 0x000000ffff027224 */ /* 0x000fc800078e00ff */
[----:B------:R-:W-:Y:S01]  /*15e30*/  IMAD.HI.U32 R7, R3, R5, R2 ;  /* 0x0000000503077227 */ /* 0x000fe200078e0002 */
        /* <DEDUP_REMOVED lines=19> */
.L_x_2419:
[----:B------:R-:W-:Y:S05]  /*15f70*/  BSYNC B0 ;  /* 0x0000000000007941 */ /* 0x000fea0003800000 */
.L_x_2418:
[----:B-1----:R-:W-:Y:S01]  /*15f80*/  IMAD.MOV.U32 R0, RZ, RZ, R10 ;  /* 0x000000ffff007224 */ /* 0x002fe200078e000a */
[----:B------:R-:W-:Y:S03]  /*15f90*/  BSSY B7, `(.L_x_2420) ;  /* 0x00004ca000077945 */ /* 0x000fe60003800000 */
[----:B------:R-:W-:-:S05]  /*15fa0*/  IMAD R2, R9, R0, RZ ;  /* 0x0000000009027224 */ /* 0x000fca00078e02ff */
[----:B------:R-:W-:Y:S01]  /*15fb0*/  VIADDMNMX R0, R2, R0, R8, PT ;  /* 0x0000000002007246 */ /* 0x000fe20003800108 */
[----:B------:R1:W-:Y:S03]  /*15fc0*/  STL [R1+0x28], R2 ;  /* 0x0000280201007387 */ /* 0x0003e60000100800 */
[----:B------:R-:W-:Y:S01]  /*15fd0*/  ISETP.GT.AND P0, PT, R0, R2, PT ;  /* 0x000000020000720c */ /* 0x000fe20003f04270 */
[----:B------:R1:W-:-:S12]  /*15fe0*/  STL [R1+0x40], R0 ;  /* 0x0000400001007387 */ /* 0x0003d80000100800 */
[----:B------:R-:W-:Y:S05]  /*15ff0*/  @P0 BRA `(.L_x_2421) ;  /* 0x00000000004c0947 */ /* 0x000fea0003800000 */
[----:B-1----:R-:W1:Y:S02]  /*16000*/  S2R R0, SR_TID.X ;  /* 0x0000000000007919 */ /* 0x002e640000002100 */
[----:B-1----:R-:W-:-:S04]  /*16010*/  LOP3.LUT R0, R0, 0x7f, RZ, 0xc0, !PT ;  /* 0x0000007f00007812 */ /* 0x002fc800078ec0ff */
[----:B------:R-:W-:-:S13]  /*16020*/  ISETP.NE.AND P0, PT, R0, RZ, PT ;  /* 0x000000ff0000720c */ /* 0x000fda0003f05270 */
[----:B------:R-:W-:Y:S05]  /*16030*/  @P0 BRA `(.L_x_2422) ;  /* 0x0000004800fc0947 */ /* 0x000fea0003800000 */
[----:B------:R-:W1:Y:S01]  /*16040*/  S2R R3, SR_LANEID ;  /* 0x0000000000037919 */ /* 0x000e620000000000 */
[----:B------:R-:W-:Y:S01]  /*16050*/  VOTEU.ANY UR4, UPT, PT ;  /* 0x0000000000047886 */ /* 0x000fe200038e0100 */
[----:B------:R-:W-:Y:S01]  /*16060*/  ULDC.64 UR6, c[0x0][0x208] ;  /* 0x0000820000067ab9 */ /* 0x000fe20000000a00 */
[----:B------:R-:W1:Y:S08]  /*16070*/  FLO.U32 R0, UR4 ;  /* 0x0000000400007d00 */ /* 0x000e7000080e0000 */
[----:B0-----:R-:W0:Y:S01]  /*16080*/  POPC R5, UR4 ;  /* 0x0000000400057d09 */ /* 0x001e220008000000 */
[----:B-1----:R-:W-:-:S02]  /*16090*/  ISETP.EQ.U32.AND P0, PT, R0, R3, PT ;  /* 0x000000030000720c */ /* 0x002fc40003f02070 */
[----:B------:R-:W0:Y:S11]  /*160a0*/  LDC.64 R2, c[0x0][0xc60] ;  /* 0x00031800ff027b82 */ /* 0x000e360000000a00 */
[----:B0-----:R-:W3:Y:S01]  /*160b0*/  @P0 ATOMG.E.ADD.STRONG.GPU PT, R3, desc[UR6][R2.64], R5 ;  /* 0x00000005020309a8 */ /* 0x001ee200081ee1c6 */
[----:B------:R-:W0:Y:S02]  /*160c0*/  S2R R4, SR_LTMASK ;  /* 0x0000000000047919 */ /* 0x000e240000003900 */
[----:B0-----:R-:W-:-:S04]  /*160d0*/  LOP3.LUT R4, R4, UR4, RZ, 0xc0, !PT ;  /* 0x0000000404047c12 */ /* 0x001fc8000f8ec0ff */
[----:B------:R-:W0:Y:S01]  /*160e0*/  POPC R7, R4 ;  /* 0x0000000400077309 */ /* 0x000e220000000000 */
[----:B---3--:R-:W0:Y:S02]  /*160f0*/  SHFL.IDX PT, R0, R3, R0, 0x1f ;  /* 0x00001f0003007589 */ /* 0x008e2400000e0000 */
[----:B0-----:R-:W-:-:S05]  /*16100*/  IADD3 R0, R0, UR38, R7 ;  /* 0x0000002600007c10 */ /* 0x001fca000fffe007 */
[----:B------:R3:W-:Y:S01]  /*16110*/  STL [R1], R0 ;  /* 0x0000000001007387 */ /* 0x0007e20000100800 */
[----:B------:R-:W-:Y:S05]  /*16120*/  BRA `(.L_x_2422) ;  /* 0x0000004800c07947 */ /* 0x000fea0003800000 */
.L_x_2421:
[----:B-1----:R-:W-:Y:S01]  /*16130*/  VIADD R0, R18, 0x24400 ;  /* 0x0002440012007836 */ /* 0x002fe20000000000 */
[----:B------:R-:W-:Y:S04]  /*16140*/  BSSY B6, `(.L_x_2423) ;  /* 0x0000013000067945 */ /* 0x000fe80003800000 */
[----:B------:R-:W-:-:S13]  /*16150*/  LOP3.LUT P0, RZ, R0, 0x3ff, RZ, 0xc0, !PT ;  /* 0x000003ff00ff7812 */ /* 0x000fda000780c0ff */
[----:B------:R-:W-:Y:S05]  /*16160*/  @!P0 BRA `(.L_x_2424) ;  /* 0x0000000000408947 */ /* 0x000fea0003800000 */
[----:B------:R-:W-:Y:S01]  /*16170*/  MOV R2, 0x0 ;  /* 0x0000000000027802 */ /* 0x000fe20000000f00 */
[----:B------:R-:W-:Y:S01]  /*16180*/  ULDC.64 UR6, c[0x4][0xa8] ;  /* 0x01002a0000067ab9 */ /* 0x000fe20000000a00 */
[----:B------:R-:W-:Y:S01]  /*16190*/  ULDC.64 UR8, c[0x4][0xb0] ;  /* 0x01002c0000087ab9 */ /* 0x000fe20000000a00 */
[----:B------:R-:W-:Y:S01]  /*161a0*/  ULDC.64 UR4, c[0x4][0x8] ;  /* 0x0100020000047ab9 */ /* 0x000fe20000000a00 */
[----:B------:R-:W-:Y:S02]  /*161b0*/  IMAD.U32 R4, RZ, RZ, UR6 ;  /* 0x00000006ff047e24 */ /* 0x000fe4000f8e00ff */
        /* <DEDUP_REMOVED lines=11> */
.L_x_2424:
[----:B------:R-:W-:Y:S05]  /*16270*/  BSYNC B6 ;  /* 0x0000000000067941 */ /* 0x000fea0003800000 */
.L_x_2423:
        /* <DEDUP_REMOVED lines=8> */
[----:B------:R1:W3:Y:S01]  /*16300*/  LDC.64 R2, c[0x4][R0] ;  /* 0x0100000000027b82 */ /* 0x0002e20000000a00 */
[----:B------:R-:W-:Y:S02]  /*16310*/  IMAD.U32 R4, RZ, RZ, UR6 ;  /* 0x00000006ff047e24 */ /* 0x000fe4000f8e00ff */
[----:B0-----:R-:W-:Y:S02]  /*16320*/  IMAD.U32 R5, RZ, RZ, UR7 ;  /* 0x00000007ff057e24 */ /* 0x001fe4000f8e00ff */
[----:B------:R-:W-:Y:S02]  /*16330*/  IMAD.U32 R6, RZ, RZ, UR8 ;  /* 0x00000008ff067e24 */ /* 0x000fe4000f8e00ff */
[----:B------:R-:W-:-:S02]  /*16340*/  IMAD.U32 R7, RZ, RZ, UR9 ;  /* 0x00000009ff077e24 */ /* 0x000fc4000f8e00ff */
[----:B--2---:R-:W-:Y:S02]  /*16350*/  IMAD.U32 R10, RZ, RZ, UR4 ;  /* 0x00000004ff0a7e24 */ /* 0x004fe4000f8e00ff */
[----:B------:R-:W-:Y:S02]  /*16360*/  IMAD.U32 R11, RZ, RZ, UR5 ;  /* 0x00000005ff0b7e24 */ /* 0x000fe4000f8e00ff */
[----:B------:R-:W-:Y:S02]  /*16370*/  IMAD.MOV.U32 R8, RZ, RZ, 0x70 ;  /* 0x00000070ff087424 */ /* 0x000fe400078e00ff */
[----:B------:R-:W-:Y:S02]  /*16380*/  IMAD.MOV.U32 R12, RZ, RZ, 0x1 ;  /* 0x00000001ff0c7424 */ /* 0x000fe400078e00ff */
[----:B-1----:R-:W-:-:S07]  /*16390*/  IMAD.MOV.U32 R13, RZ, RZ, RZ ;  /* 0x000000ffff0d7224 */ /* 0x002fce00078e00ff */
[----:B------:R-:W-:-:S07]  /*163a0*/  LEPC R20, `(.L_x_2427) ;  /* 0x000000001014794e */ /* 0x000fce0000000000 */
[----:B---3--:R-:W-:Y:S05]  /*163b0*/  CALL.ABS.NOINC R2 ;  /* 0x0000000002007343 */ /* 0x008fea0003c00000 */
.L_x_2427:
        /* <DEDUP_REMOVED lines=16> */
.L_x_2426:
[----:B------:R-:W-:Y:S05]  /*164c0*/  BSYNC B6 ;  /* 0x0000000000067941 */ /* 0x000fea0003800000 */
.L_x_2425:
[----:B------:R-:W3:Y:S01]  /*164d0*/  LDL.LU R4, [R1+0x1c] ;  /* 0x00001c0001047983 */ /* 0x000ee20000300800 */
[----:B------:R-:W-:-:S03]  /*164e0*/  ULDC.64 UR4, c[0x0][0x9f8] ;  /* 0x00027e0000047ab9 */ /* 0x000fc60000000a00 */
[----:B------:R-:W4:Y:S01]  /*164f0*/  LDL R7, [R1+0x10] ;  /* 0x0000100001077983 */ /* 0x000f220000100800 */
[----:B------:R-:W-:Y:S01]  /*16500*/  ISETP.NE.U32.AND P0, PT, RZ, UR4, PT ;  /* 0x00000004ff007c0c */ /* 0x000fe2000bf05070 */
[----:B------:R-:W-:Y:S02]  /*16510*/  ULDC.64 UR6, c[0x0][0x208] ;  /* 0x0000820000067ab9 */ /* 0x000fe40000000a00 */
[----:B------:R-:W5:Y:S01]  /*16520*/  LDL R0, [R1+0x40] ;  /* 0x0000400001007983 */ /* 0x000f620000100800 */
[----:B------:R-:W-:-:S13]  /*16530*/  ISETP.NE.AND.EX P0, PT, RZ, UR5, PT, P0 ;  /* 0x00000005ff007c0c */ /* 0x000fda000bf05300 */
[----:B------:R-:W-:-:S04]  /*16540*/  @P0 IADD3 R2, P1, R17, UR4, RZ ;  /* 0x0000000411020c10 */ /* 0x000fc8000ff3e0ff */
[----:B---3--:R-:W-:Y:S01]  /*16550*/  @P0 IADD3.X R3, R4, UR5, RZ, P1, !PT ;  /* 0x0000000504030c10 */ /* 0x008fe20008ffe4ff */
[----:B------:R-:W-:-:S04]  /*16560*/  ULDC.64 UR4, c[0x0][0xa08] ;  /* 0x0002820000047ab9 */ /* 0x000fc80000000a00 */
[----:B----4-:R1:W0:Y:S02]  /*16570*/  @P0 LDG.E R7, desc[UR6][R2.64] ;  /* 0x0000000602070981 */ /* 0x010224000c1e1900 */
[----:B-1----:R-:W1:Y:S01]  /*16580*/  LDC.64 R2, c[0x0][0x418] ;  /* 0x00010600ff027b82 */ /* 0x002e620000000a00 */
[----:B-----5:R-:W-:Y:S01]  /*16590*/  VIADD R0, R0, 0xffffffff ;  /* 0xffffffff00007836 */ /* 0x020fe20000000000 */
[----:B0-----:R-:W-:Y:S01]  /*165a0*/  SHF.R.S32.HI R8, RZ, 0x1f, R7 ;  /* 0x0000001fff087819 */ /* 0x001fe20000011407 */
[----:B------:R0:W-:Y:S04]  /*165b0*/  @P0 STL [R1+0x10], R7 ;  /* 0x0000100701000387 */ /* 0x0001e80000100800 */
[----:B------:R0:W-:Y:S01]  /*165c0*/  STL [R1+0x1c], R8 ;  /* 0x00001c0801007387 */ /* 0x0001e20000100800 */
[----:B-1----:R-:W-:Y:S01]  /*165d0*/  LOP3.LUT P0, RZ, R2, UR4, RZ, 0xfc, !PT ;  /* 0x0000000402ff7c12 */ /* 0x002fe2000f80fcff */
[----:B------:R-:W-:-:S03]  /*165e0*/  UMOV UR4, 0xffffffff ;  /* 0xffffffff00047882 */ /* 0x000fc60000000000 */
[----:B------:R-:W-:-:S04]  /*165f0*/  LOP3.LUT P0, RZ, R3, UR5, RZ, 0xfc, P0 ;  /* 0x0000000503ff7c12 */ /* 0x000fc8000800fcff */
[----:B------:R-:W-:Y:S01]  /*16600*/  SEL R17, R7, RZ, !P0 ;  /* 0x000000ff07117207 */ /* 0x000fe20004000000 */
[----:B0-----:R-:W-:Y:S08]  /*16610*/  BRA.DIV UR4, `(.L_x_2428) ;  /* 0x0000005e04b07947 */ /* 0x001ff0000b800000 */
[----:B------:R-:W0:Y:S02]  /*16620*/  S2R R4, SR_TID.X ;  /* 0x0000000000047919 */ /* 0x000e240000002100 */
[----:B0-----:R-:W-:-:S04]  /*16630*/  SHF.R.U32.HI R4, RZ, 0x5, R4 ;  /* 0x00000005ff047819 */ /* 0x001fc80000011604 */
[----:B------:R-:W-:-:S05]  /*16640*/  LOP3.LUT R4, R4, 0x3, RZ, 0xc0, !PT ;  /* 0x0000000304047812 */ /* 0x000fca00078ec0ff */
[----:B------:R0:W1:Y:S02]  /*16650*/  SHFL.IDX PT, R14, R4, RZ, 0x1f ;  /* 0x00001fff040e7589 */ /* 0x00006400000e0000 */
.L_x_2545:
[----:B------:R-:W-:Y:S01]  /*16660*/  PLOP3.LUT P1, PT, PT, PT, PT, 0x8, 0x0 ;  /* 0x000000000000781c */ /* 0x000fe20003f2e170 */
[----:B------:R3:W-:Y:S01]  /*16670*/  STL [R1+0x8], R0 ;  /* 0x0000080001007387 */ /* 0x0007e20000100800 */
[----:B-1----:R-:W-:Y:S02]  /*16680*/  ISETP.NE.AND P0, PT, R14, RZ, PT ;  /* 0x000000ff0e00720c */ /* 0x002fe40003f05270 */
[----:B0-----:R-:W-:-:S05]  /*16690*/  P2R R4, PR, RZ, 0x2 ;  /* 0x00000002ff047803 */ /* 0x001fca0000000000 */
[----:B------:R3:W-:Y:S06]  /*166a0*/  STL [R1+0x20], R4 ;  /* 0x0000200401007387 */ /* 0x0007ec0000100800 */
[----:B------:R-:W-:Y:S05]  /*166b0*/  @P0 BRA `(.L_x_2429) ;  /* 0x0000000400440947 */ /* 0x000fea0003800000 */
[----:B------:R-:W-:-:S03]  /*166c0*/  UMOV UR4, 0xffffffff ;  /* 0xffffffff00047882 */ /* 0x000fc60000000000 */
[----:B------:R-:W-:Y:S05]  /*166d0*/  BRA.DIV UR4, `(.L_x_2430) ;  /* 0x0000005e04b47947 */ /* 0x000fea000b800000 */
[----:B------:R-:W-:-:S13]  /*166e0*/  ELECT P6, URZ, PT ;  /* 0x00000000003f782f */ /* 0x000fda00038c0000 */
.L_x_2548:
[----:B------:R-:W-:Y:S05]  /*166f0*/  @!P6 BRA `(.L_x_2429) ;  /* 0x000000040034e947 */ /* 0x000fea0003800000 */
[----:B------:R-:W-:-:S04]  /*16700*/  ISETP.NE.U32.AND P0, PT, R2, RZ, PT ;  /* 0x000000ff0200720c */ /* 0x000fc80003f05070 */
[----:B------:R-:W-:-:S13]  /*16710*/  ISETP.NE.AND.EX P0, PT, R3, RZ, PT, P0 ;  /* 0x000000ff0300720c */ /* 0x000fda0003f05300 */
[----:B------:R-:W-:Y:S05]  /*16720*/  @!P0 BRA `(.L_x_2431) ;  /* 0x0000000000548947 */ /* 0x000fea0003800000 */
[----:B------:R-:W0:Y:S01]  /*16730*/  LDC R6, c[0x0][0x43c] ;  /* 0x00010f00ff067b82 */ /* 0x000e220000000800 */
[----:B------:R-:W-:Y:S01]  /*16740*/  IMAD.MOV.U32 R9, RZ, RZ, R0 ;  /* 0x000000ffff097224 */ /* 0x000fe200078e0000 */
[----:B------:R-:W-:Y:S01]  /*16750*/  ULDC.64 UR4, c[0x0][0x428] ;  /* 0x00010a0000047ab9 */ /* 0x000fe20000000a00 */
[----:B------:R-:W-:Y:S02]  /*16760*/  ULDC.64 UR6, c[0x0][0x208] ;  /* 0x0000820000067ab9 */ /* 0x000fe40000000a00 */
[----:B---3--:R-:W-:Y:S01]  /*16770*/  IMAD.MOV.U32 R0, RZ, RZ, R9 ;  /* 0x000000ffff007224 */ /* 0x008fe200078e0009 */
[----:B0-----:R-:W-:-:S13]  /*16780*/  ISETP.NE.AND P0, PT, R6, 0x1, PT ;  /* 0x000000010600780c */ /* 0x001fda0003f05270 */
[----:B------:R-:W0:Y:S02]  /*16790*/  @P0 LDC.64 R4, c[0x0][0x440] ;  /* 0x00011000ff040b82 */ /* 0x000e240000000a00 */
[----:B0-----:R-:W-:-:S05]  /*167a0*/  @P0 IMAD.HI.U32 R4, R9, R4, RZ ;  /* 0x0000000409040227 */ /* 0x001fca00078e00ff */
        /* <DEDUP_REMOVED lines=13> */
.L_x_2431:
[----:B0-----:R-:W4:Y:S01]  /*16880*/  LDL R2, [R1+0x14] ;  /* 0x0000140001027983 */ /* 0x001f220000100800 */
[----:B---3--:R-:W-:Y:S01]  /*16890*/  IMAD R0, R19, 0x8, R18 ;  /* 0x0000000813007824 */ /* 0x008fe200078e0212 */
[----:B----4-:R-:W-:-:S04]  /*168a0*/  SHF.L.U32 R2, R2, 0x1f, RZ ;  /* 0x0000001f02027819 */ /* 0x010fc800000006ff */
[----:B------:R-:W0:Y:S02]  /*168b0*/  SYNCS.PHASECHK.TRANS64.TRYWAIT P0, [R0+URZ+0x38840], R2 ;  /* 0x03884002000075a7 */ /* 0x000e24000800017f */
[----:B0-----:R-:W-:Y:S05]  /*168c0*/  @!P0 BRA `(.L_x_2432) ;  /* 0x0000005c00588947 */ /* 0x001fea0003800000 */
.L_x_2549:
[----:B------:R-:W1:Y:S02]  /*168d0*/  S2R R3, SR_TID.X ;  /* 0x0000000000037919 */ /* 0x000e640000002100 */
[----:B-1----:R-:W-:-:S04]  /*168e0*/  LOP3.LUT R3, R3, 0x7f, RZ, 0xc0, !PT ;  /* 0x0000007f03037812 */ /* 0x002fc800078ec0ff */
[----:B------:R-:W-:-:S13]  /*168f0*/  ISETP.NE.AND P0, PT, R3, RZ, PT ;  /* 0x000000ff0300720c */ /* 0x000fda0003f05270 */
[----:B------:R-:W-:Y:S05]  /*16900*/  @P0 BRA `(.L_x_2433) ;  /* 0x00000000001c0947 */ /* 0x000fea0003800000 */
[----:B------:R-:W1:Y:S01]  /*16910*/  S2R R3, SR_TID.X ;  /* 0x0000000000037919 */ /* 0x000e620000002100 */
[----:B0-----:R-:W-:-:S04]  /*16920*/  IMAD.MOV.U32 R2, RZ, RZ, 0xa000 ;  /* 0x0000a000ff027424 */ /* 0x001fc800078e00ff */
[----:B------:R3:W-:Y:S01]  /*16930*/  SYNCS.ARRIVE.TRANS64 RZ, [R0+URZ+0x38830], R2 ;  /* 0x0388300200ff79a7 */ /* 0x0007e2000800003f */
[----:B-1----:R-:W-:-:S04]  /*16940*/  LOP3.LUT R3, R3, 0x1f, RZ, 0xc0, !PT ;  /* 0x0000001f03037812 */ /* 0x002fc800078ec0ff */
[----:B------:R-:W-:-:S13]  /*16950*/  ISETP.NE.AND P0, PT, R3, RZ, PT ;  /* 0x000000ff0300720c */ /* 0x000fda0003f05270 */
[----:B---3--:R-:W-:Y:S05]  /*16960*/  @!P0 BRA `(.L_x_2433) ;  /* 0x0000000000048947 */ /* 0x008fea0003800000 */
[----:B------:R-:W-:Y:S01]  /*16970*/  BPT.TRAP 0x1 ;  /* 0x000000040000795c */ /* 0x000fe20000300000 */
.L_x_2433:
[----:B------:R-:W3:Y:S04]  /*16980*/  LDL R3, [R1+0x8] ;  /* 0x0000080001037983 */ /* 0x000ee80000100800 */
[----:B0-----:R-:W4:Y:S01]  /*16990*/  LDL R2, [R1+0x18] ;  /* 0x0000180001027983 */ /* 0x001f220000100800 */
        /* <DEDUP_REMOVED lines=20> */
[----:B----4-:R-:W-:-:S13]  /*16ae0*/  R2UR UR5, R2 ;  /* 0x00000000020572ca */ /* 0x010fda00000e0000 */
[----:B------:R-:W-:Y:S02]  /*16af0*/  UIMAD UR11, UR11, 0x50, UR5 ;  /* 0x000000500b0b78a4 */ /* 0x000fe4000f8e0205 */
[----:B------:R-:W-:-:S09]  /*16b00*/  UIADD3.X UR5, URZ, UR37, URZ, UP0, !UPT ;  /* 0x000000253f057290 */ /* 0x000fd200087fe43f */
[----:B------:R1:W-:Y:S02]  /*16b10*/  UTMALDG.4D [UR8], [UR4], desc[UR6] ;  /* 0x00000608040075b4 */ /* 0x0003e40008019000 */
[----:B-1----:R-:W-:Y:S01]  /*16b20*/  UMOV UR8, UR15 ;  /* 0x0000000f00087c82 */ /* 0x002fe20008000000 */
[----:B------:R-:W-:Y:S02]  /*16b30*/  UMOV UR10, UR16 ;  /* 0x00000010000a7c82 */ /* 0x000fe40008000000 */
[----:B------:R1:W-:Y:S02]  /*16b40*/  UTMALDG.4D [UR8], [UR4], desc[UR6] ;  /* 0x00000608040075b4 */ /* 0x0003e40008019000 */
[----:B-1----:R-:W-:Y:S01]  /*16b50*/  UMOV UR8, UR17 ;  /* 0x0000001100087c82 */ /* 0x002fe20008000000 */
[----:B------:R-:W-:Y:S01]  /*16b60*/  UMOV UR10, UR14 ;  /* 0x0000000e000a7c82 */ /* 0x000fe20008000000 */
[----:B------:R-:W-:Y:S01]  /*16b70*/  UMOV UR14, 0xc0 ;  /* 0x000000c0000e7882 */ /* 0x000fe20000000000 */
[----:B------:R1:W-:Y:S02]  /*16b80*/  UTMALDG.4D [UR8], [UR4], desc[UR6] ;  /* 0x00000608040075b4 */ /* 0x0003e40008019000 */
[----:B-1----:R-:W-:Y:S01]  /*16b90*/  UMOV UR8, UR18 ;  /* 0x0000001200087c82 */ /* 0x002fe20008000000 */
[----:B------:R-:W-:-:S02]  /*16ba0*/  UMOV UR10, UR14 ;  /* 0x0000000e000a7c82 */ /* 0x000fc40008000000 */
[----:B------:R0:W-:Y:S02]  /*16bb0*/  UTMALDG.4D [UR8], [UR4], desc[UR6] ;  /* 0x00000608040075b4 */ /* 0x0001e40008019000 */
[----:B0-----:R-:W-:Y:S01]  /*16bc0*/  NOP ;  /* 0x0000000000007918 */ /* 0x001fe20000000000 */
.L_x_2429:
[----:B------:R-:W4:Y:S04]  /*16bd0*/  LDL.LU R3, [R1+0x30] ;  /* 0x0000300001037983 */ /* 0x000f280000300800 */
[----:B------:R-:W5:Y:S04]  /*16be0*/  LDL.LU R5, [R1+0x2c] ;  /* 0x00002c0001057983 */ /* 0x000f680000300800 */
[----:B---3--:R-:W3:Y:S01]  /*16bf0*/  LDL.LU R4, [R1+0x44] ;  /* 0x0000440001047983 */ /* 0x008ee20000300800 */
        /* <DEDUP_REMOVED lines=9> */
[----:B----4-:R-:W-:Y:S02]  /*16c90*/  SHF.R.S32.HI R0, RZ, 0x1f, R3 ;  /* 0x0000001fff007819 */ /* 0x010fe40000011403 */
[----:B-----5:R-:W-:-:S03]  /*16ca0*/  SEL R5, R5, RZ, !P0 ;  /* 0x000000ff05057207 */ /* 0x020fc60004000000 */
[----:B------:R-:W-:Y:S01]  /*16cb0*/  IMAD R0, R0, UR4, RZ ;  /* 0x0000000400007c24 */ /* 0x000fe2000f8e02ff */
[----:B---3--:R-:W-:-:S03]  /*16cc0*/  SEL R4, R4, RZ, !P0 ;  /* 0x000000ff04047207 */ /* 0x008fc60004000000 */
        /* <DEDUP_REMOVED lines=8> */
[----:B0-----:R-:W-:Y:S01]  /*16d50*/  MOV R2, 0x0 ;  /* 0x0000000000027802 */ /* 0x001fe20000000f00 */
        /* <DEDUP_REMOVED lines=14> */
[----:B0-----:R-:W-:Y:S05]  /*16e40*/  CALL.ABS.NOINC R2 ;  /* 0x0000000002007343 */ /* 0x001fea0003c00000 */
.L_x_2435:
[----:B------:R-:W-:Y:S05]  /*16e50*/  BSYNC B6 ;  /* 0x0000000000067941 */ /* 0x000fea0003800000 */
.L_x_2434:
[----:B0-----:R-:W3:Y:S01]  /*16e60*/  LDL.LU R0, [R1+0x44] ;  /* 0x0000440001007983 */ /* 0x001ee20000300800 */
[----:B------:R-:W-:Y:S01]  /*16e70*/  ULDC.64 UR4, c[0x0][0x2d8] ;  /* 0x0000b60000047ab9 */ /* 0x000fe20000000a00 */
[----:B------:R-:W0:Y:S01]  /*16e80*/  LDC R7, c[0x0][0x448] ;  /* 0x00011200ff077b82 */ /* 0x000e220000000800 */
[----:B------:R-:W-:Y:S01]  /*16e90*/  ULDC.64 UR6, c[0x0][0x280] ;  /* 0x0000a00000067ab9 */ /* 0x000fe20000000a00 */
[----:B------:R-:W4:Y:S04]  /*16ea0*/  LDL.LU R4, [R1+0x30] ;  /* 0x0000300001047983 */ /* 0x000f280000300800 */
[----:B------:R-:W4:Y:S04]  /*16eb0*/  LDL.LU.64 R2, [R1+0x50] ;  /* 0x0000500001027983 */ /* 0x000f280000300a00 */
[----:B------:R-:W3:Y:S04]  /*16ec0*/  LDL.LU R5, [R1+0x2c] ;  /* 0x00002c0001057983 */ /* 0x000ee80000300800 */
[----:B------:R-:W3:Y:S01]  /*16ed0*/  LDL R8, [R1+0x4] ;  /* 0x0000040001087983 */ /* 0x000ee20000100800 */
[----:B------:R-:W1:Y:S01]  /*16ee0*/  S2R R9, SR_TID.X ;  /* 0x0000000000097919 */ /* 0x000e620000002100 */
[----:B--2---:R-:W2:Y:S01]  /*16ef0*/  S2R R10, SR_TID.X ;  /* 0x00000000000a7919 */ /* 0x004ea20000002100 */
[----:B0-----:R-:W-:-:S13]  /*16f00*/  ISETP.NE.AND P0, PT, R7, 0x1, PT ;  /* 0x000000010700780c */ /* 0x001fda0003f05270 */
[----:B------:R-:W0:Y:S01]  /*16f10*/  @P0 LDC R6, c[0x0][0x450] ;  /* 0x00011400ff060b82 */ /* 0x000e220000000800 */
[----:B-1----:R-:W-:Y:S02]  /*16f20*/  IMAD.SHL.U32 R9, R9, 0x8, RZ ;  /* 0x0000000809097824 */ /* 0x002fe400078e00ff */
[----:B--2---:R-:W-:-:S03]  /*16f30*/  IMAD.SHL.U32 R10, R10, 0x8, RZ ;  /* 0x000000080a0a7824 */ /* 0x004fc600078e00ff */
[----:B------:R-:W-:-:S04]  /*16f40*/  LOP3.LUT R9, R9, 0x38, RZ, 0xc0, !PT ;  /* 0x0000003809097812 */ /* 0x000fc800078ec0ff */
[C---:B------:R-:W-:Y:S02]  /*16f50*/  LOP3.LUT R12, R9.reuse, 0x40, RZ, 0xfc, !PT ;  /* 0x00000040090c7812 */ /* 0x040fe400078efcff */
[C---:B------:R-:W-:Y:S02]  /*16f60*/  LOP3.LUT R11, R9.reuse, 0x80, RZ, 0xfc, !PT ;  /* 0x00000080090b7812 */ /* 0x040fe400078efcff */
[----:B------:R-:W-:Y:S02]  /*16f70*/  LOP3.LUT R9, R9, 0xc0, RZ, 0xfc, !PT ;  /* 0x000000c009097812 */ /* 0x000fe400078efcff */
[----:B------:R-:W-:Y:S01]  /*16f80*/  LOP3.LUT R10, R10, 0x38, RZ, 0xc0, !PT ;  /* 0x000000380a0a7812 */ /* 0x000fe200078ec0ff */
[----:B----4-:R-:W-:Y:S02]  /*16f90*/  IMAD.MOV.U32 R3, RZ, RZ, R4 ;  /* 0x000000ffff037224 */ /* 0x010fe400078e0004 */
[----:B------:R-:W1:Y:S01]  /*16fa0*/  S2R R4, SR_TID.X ;  /* 0x0000000000047919 */ /* 0x000e620000002100 */
[----:B------:R-:W-:-:S04]  /*16fb0*/  IMAD.WIDE.U32 R2, R16, UR4, R2 ;  /* 0x0000000410027c25 */ /* 0x000fc8000f8e0002 */
[----:B------:R-:W-:Y:S01]  /*16fc0*/  IMAD R3, R16, UR5, R3 ;  /* 0x0000000510037c24 */ /* 0x000fe2000f8e0203 */
[----:B------:R-:W-:Y:S02]  /*16fd0*/  ULDC.64 UR4, c[0x0][0x2e0] ;  /* 0x0000b80000047ab9 */ /* 0x000fe40000000a00 */
[----:B---3--:R-:W-:Y:S02]  /*16fe0*/  IMAD R0, R0, UR4, RZ ;  /* 0x0000000400007c24 */ /* 0x008fe4000f8e02ff */
[----:B------:R-:W-:-:S04]  /*16ff0*/  IMAD.WIDE.U32 R2, R5, UR4, R2 ;  /* 0x0000000405027c25 */ /* 0x000fc8000f8e0002 */
[----:B------:R-:W-:Y:S01]  /*17000*/  IMAD R0, R5, UR5, R0 ;  /* 0x0000000505007c24 */ /* 0x000fe2000f8e0200 */
[----:B------:R-:W-:-:S03]  /*17010*/  ULDC.64 UR4, c[0x0][0x2d0] ;  /* 0x0000b40000047ab9 */ /* 0x000fc60000000a00 */
[----:B------:R-:W-:Y:S01]  /*17020*/  IMAD.IADD R3, R3, 0x1, R0 ;  /* 0x0000000103037824 */ /* 0x000fe200078e0200 */
[----:B-1----:R-:W-:-:S04]  /*17030*/  LOP3.LUT R4, R4, 0x7f, RZ, 0xc0, !PT ;  /* 0x0000007f04047812 */ /* 0x002fc800078ec0ff */
[----:B------:R-:W-:Y:S02]  /*17040*/  SHF.R.U32.HI R5, RZ, 0x3, R4 ;  /* 0x00000003ff057819 */ /* 0x000fe40000011604 */
[----:B------:R-:W1:Y:S02]  /*17050*/  S2R R4, SR_TID.X ;  /* 0x0000000000047919 */ /* 0x000e640000002100 */
[----:B-1----:R-:W-:-:S05]  /*17060*/  IMAD.SHL.U32 R4, R4, 0x10, RZ ;  /* 0x0000001004047824 */ /* 0x002fca00078e00ff */
[----:B------:R-:W-:Y:S02]  /*17070*/  LOP3.LUT R4, R5, 0x70, R4, 0xf8, !PT ;  /* 0x0000007005047812 */ /* 0x000fe400078ef804 */
[----:B------:R-:W1:Y:S03]  /*17080*/  @P0 LDC R5, c[0x0][0x44c] ;  /* 0x00011300ff050b82 */ /* 0x000e660000000800 */
[----:B------:R-:W-:-:S04]  /*17090*/  IMAD R0, R8, 0x80, R4 ;  /* 0x0000008008007824 */ /* 0x000fc800078e0204 */
[----:B------:R-:W-:Y:S02]  /*170a0*/  IMAD.MOV.U32 R4, RZ, RZ, R0 ;  /* 0x000000ffff047224 */ /* 0x000fe400078e0000 */
[----:B-1----:R-:W-:-:S05]  /*170b0*/  @P0 IMAD.HI.U32 R5, R0, R5, RZ ;  /* 0x0000000500050227 */ /* 0x002fca00078e00ff */
[----:B0-----:R-:W-:-:S05]  /*170c0*/  @P0 SHF.R.U32.HI R4, RZ, R6, R5 ;  /* 0x00000006ff040219 */ /* 0x001fca0000011605 */
        /* <DEDUP_REMOVED lines=31> */
[----:B---3--:R-:W-:-:S03]  /*172c0*/  IMAD R2, R8, 0x80, R11 ;  /* 0x0000008008027824 */ /* 0x008fc600078e020b */
        /* <DEDUP_REMOVED lines=86> */
.L_x_2566:
        /* <DEDUP_REMOVED lines=14> */
.L_x_2438:
[----:B------:R-:W-:Y:S05]  /*17910*/  BSYNC B0 ;  /* 0x0000000000007941 */ /* 0x000fea0003800000 */
.L_x_2437:
[----:B------:R-:W-:Y:S01]  /*17920*/  NOP ;  /* 0x0000000000007918 */ /* 0x000fe20000000000 */
[----:B------:R-:W-:Y:S01]  /*17930*/  PLOP3.LUT P0, PT, PT, PT, PT, 0x80, 0x0 ;  /* 0x000000000000781c */ /* 0x000fe20003f0f070 */
[----:B0-----:R-:W-:-:S12]  /*17940*/  VIADD R6, R18, 0x38800 ;  /* 0x0003880012067836 */ /* 0x001fd80000000000 */
.L_x_2439:
        /* <DEDUP_REMOVED lines=18> */
.L_x_2567:
[----:B------:R-:W-:Y:S05]  /*17a70*/  BSYNC B0 ;  /* 0x0000000000007941 */ /* 0x000fea0003800000 */
.L_x_2440:
        /* <DEDUP_REMOVED lines=55> */
.L_x_2448:
[----:B------:R-:W-:Y:S01]  /*17df0*/  IMAD R3, R9, 0x8, R18 ;  /* 0x0000000809037824 */ /* 0x000fe200078e0212 */
[----:B------:R-:W-:Y:S01]  /*17e00*/  SHF.L.U32 R2, R11, 0x1f, RZ ;  /* 0x0000001f0b027819 */ /* 0x000fe200000006ff */
[----:B------:R-:W-:Y:S03]  /*17e10*/  BSSY B3, `(.L_x_2449) ;  /* 0x0000003000037945 */ /* 0x000fe60003800000 */
[----:B------:R-:W1:Y:S02]  /*17e20*/  SYNCS.PHASECHK.TRANS64.TRYWAIT P0, [R3+URZ+0x38840], R2 ;  /* 0x03884002030075a7 */ /* 0x000e64000800017f */
[----:B-1----:R-:W-:Y:S05]  /*17e30*/  @!P0 BRA `(.L_x_2450) ;  /* 0x0000005400308947 */ /* 0x002fea0003800000 */
.L_x_2568:
[----:B------:R-:W-:Y:S05]  /*17e40*/  BSYNC B3 ;  /* 0x0000000000037941 */ /* 0x000fea0003800000 */
.L_x_2449:
        /* <DEDUP_REMOVED lines=12> */
.L_x_2452:
[----:B------:R-:W-:Y:S05]  /*17f10*/  BSYNC B3 ;  /* 0x0000000000037941 */ /* 0x000fea0003800000 */
.L_x_2451:
        /* <DEDUP_REMOVED lines=12> */
.L_x_2453:
        /* <DEDUP_REMOVED lines=16> */
.L_x_2454:
        /* <DEDUP_REMOVED lines=16> */
.L_x_2455:
        /* <DEDUP_REMOVED lines=16> */
.L_x_2456:
        /* <DEDUP_REMOVED lines=16> */
.L_x_2569:
[----:B------:R-:W-:Y:S05]  /*183e0*/  BSYNC B3 ;  /* 0x0000000000037941 */ /* 0x000fea0003800000 */
.L_x_2457:
        /* <DEDUP_REMOVED lines=12> */
.L_x_2460:
[----:B------:R-:W-:Y:S05]  /*184b0*/  BSYNC B3 ;  /* 0x0000000000037941 */ /* 0x000fea0003800000 */
.L_x_2459:
        /* <DEDUP_REMOVED lines=13> */
.L_x_2461:
        /* <DEDUP_REMOVED lines=15> */
.L_x_2462:
        /* <DEDUP_REMOVED lines=15> */
.L_x_2463:
        /* <DEDUP_REMOVED lines=15> */
.L_x_2464:
        /* <DEDUP_REMOVED lines=12> */
.L_x_2447:
[----:B------:R-:W-:Y:S05]  /*18920*/  BSYNC B1 ;  /* 0x0000000000017941 */ /* 0x000fea0003800000 */
.L_x_2446:
[----:B0-----:R-:W2:Y:S01]  /*18930*/  LDL.LU R0, [R1+0x40] ;  /* 0x0000400001007983 */ /* 0x001ea20000300800 */
[----:B------:R-:W-:-:S03]  /*18940*/  IMAD.MOV.U32 R19, RZ, RZ, R9 ;  /* 0x000000ffff137224 */ /* 0x000fc600078e0009 */
[----:B------:R0:W-:Y:S02]  /*18950*/  STL [R1+0x14], R11 ;  /* 0x0000140b01007387 */ /* 0x0001e40000100800 */
[----:B0-2---:R-:W-:-:S07]  /*18960*/  VIADD R0, R0, 0xfffffffd ;  /* 0xfffffffd00007836 */ /* 0x005fce0000000000 */
.L_x_2445:
[----:B------:R-:W-:Y:S05]  /*18970*/  BSYNC B2 ;  /* 0x0000000000027941 */ /* 0x000fea0003800000 */
.L_x_2444:
[----:B------:R-:W-:Y:S01]  /*18980*/  VIADD R10, R10, 0xfffffffe ;  /* 0xfffffffe0a0a7836 */ /* 0x000fe20000000000 */
[----:B------:R-:W-:-:S04]  /*18990*/  LOP3.LUT R8, RZ, R8, RZ, 0x33, !PT ;  /* 0x00000008ff087212 */ /* 0x000fc800078e33ff */
[----:B------:R-:W-:-:S13]  /*189a0*/  ISETP.NE.AND P0, PT, R10, R8, PT ;  /* 0x000000080a00720c */ /* 0x000fda0003f05270 */
[----:B------:R-:W-:Y:S05]  /*189b0*/  @!P0 BRA `(.L_x_2443) ;  /* 0x0000001800c48947 */ /* 0x000fea0003800000 */
[----:B------:R-:W-:-:S07]  /*189c0*/  IMAD.MOV.U32 R9, RZ, RZ, R17 ;  /* 0x000000ffff097224 */ /* 0x000fce00078e0011 */
.L_x_2503:
        /* <DEDUP_REMOVED lines=36> */
.L_x_2467:
[----:B------:R-:W-:Y:S01]  /*18c10*/  IMAD R3, R4, 0x8, R18 ;  /* 0x0000000804037824 */ /* 0x000fe200078e0212 */
[----:B------:R-:W-:Y:S01]  /*18c20*/  SHF.L.U32 R2, R5, 0x1f, RZ ;  /* 0x0000001f05027819 */ /* 0x000fe200000006ff */
[----:B------:R-:W-:Y:S03]  /*18c30*/  BSSY B2, `(.L_x_2468) ;  /* 0x0000003000027945 */ /* 0x000fe60003800000 */
[----:B------:R-:W1:Y:S02]  /*18c40*/  SYNCS.PHASECHK.TRANS64.TRYWAIT P0, [R3+URZ+0x38840], R2 ;  /* 0x03884002030075a7 */ /* 0x000e64000800017f */
[----:B-1----:R-:W-:Y:S05]  /*18c50*/  @!P0 BRA `(.L_x_2469) ;  /* 0x0000004400d08947 */ /* 0x002fea0003800000 */
.L_x_2570:
[----:B------:R-:W-:Y:S05]  /*18c60*/  BSYNC B2 ;  /* 0x0000000000027941 */ /* 0x000fea0003800000 */
.L_x_2468:
        /* <DEDUP_REMOVED lines=12> */
.L_x_2471:
[----:B------:R-:W-:Y:S05]  /*18d30*/  BSYNC B2 ;  /* 0x0000000000027941 */ /* 0x000fea0003800000 */
.L_x_2470:
        /* <DEDUP_REMOVED lines=12> */
.L_x_2472:
        /* <DEDUP_REMOVED lines=16> */
.L_x_2473:
        /* <DEDUP_REMOVED lines=16> */
.L_x_2474:
        /* <DEDUP_REMOVED lines=16> */
.L_x_2475:
        /* <DEDUP_REMOVED lines=16> */
.L_x_2571:
[----:B------:R-:W-:Y:S05]  /*19200*/  BSYNC B2 ;  /* 0x0000000000027941 */ /* 0x000fea0003800000 */
.L_x_2476:
        /* <DEDUP_REMOVED lines=11> */
.L_x_2479:
[----:B------:R-:W-:Y:S05]  /*192c0*/  BSYNC B2 ;  /* 0x0000000000027941 */ /* 0x000fea0003800000 */
.L_x_2478:
        /* <DEDUP_REMOVED lines=12> */
.L_x_2480:
        /* <DEDUP_REMOVED lines=15> */
.L_x_2481:
        /* <DEDUP_REMOVED lines=15> */
.L_x_2482:
        /* <DEDUP_REMOVED lines=15> */
.L_x_2483:
        /* <DEDUP_REMOVED lines=12> */
.L_x_2466:
[----:B------:R-:W-:Y:S05]  /*19720*/  BSYNC B1 ;  /* 0x0000000000017941 */ /* 0x000fea0003800000 */
.L_x_2465:
        /* <DEDUP_REMOVED lines=36> */
.L_x_2486:
[----:B------:R-:W-:Y:S01]  /*19970*/  IMAD R2, R19, 0x8, R18 ;  /* 0x0000000813027824 */ /* 0x000fe200078e0212 */
[----:B------:R-:W-:Y:S01]  /*19980*/  SHF.L.U32 R3, R12, 0x1f, RZ ;  /* 0x0000001f0c037819 */ /* 0x000fe200000006ff */
[----:B------:R-:W-:Y:S03]  /*19990*/  BSSY B2, `(.L_x_2487) ;  /* 0x0000003000027945 */ /* 0x000fe60003800000 */
[----:B------:R-:W2:Y:S02]  /*199a0*/  SYNCS.PHASECHK.TRANS64.TRYWAIT P0, [R2+URZ+0x38840], R3 ;  /* 0x03884003020075a7 */ /* 0x000ea4000800017f */
[----:B--2---:R-:W-:Y:S05]  /*199b0*/  @!P0 BRA `(.L_x_2488) ;  /* 0x0000003800a08947 */ /* 0x004fea0003800000 */
.L_x_2572:
[----:B------:R-:W-:Y:S05]  /*199c0*/  BSYNC B2 ;  /* 0x0000000000027941 */ /* 0x000fea0003800000 */
.L_x_2487:
        /* <DEDUP_REMOVED lines=12> */
.L_x_2490:
[----:B------:R-:W-:Y:S05]  /*19a90*/  BSYNC B2 ;  /* 0x0000000000027941 */ /* 0x000fea0003800000 */
.L_x_2489:
        /* <DEDUP_REMOVED lines=13> */
.L_x_2491:
        /* <DEDUP_REMOVED lines=16> */
.L_x_2492:
        /* <DEDUP_REMOVED lines=16> */
.L_x_2493:
        /* <DEDUP_REMOVED lines=16> */
.L_x_2494:
        /* <DEDUP_REMOVED lines=15> */
.L_x_2573:
[----:B------:R-:W-:Y:S05]  /*19f60*/  BSYNC B2 ;  /* 0x0000000000027941 */ /* 0x000fea0003800000 */
.L_x_2495:
        /* <DEDUP_REMOVED lines=11> */
.L_x_2498:
[----:B------:R-:W-:Y:S05]  /*1a020*/  BSYNC B2 ;  /* 0x0000000000027941 */ /* 0x000fea0003800000 */
.L_x_2497:
        /* <DEDUP_REMOVED lines=12> */
.L_x_2499:
        /* <DEDUP_REMOVED lines=15> */
.L_x_2500:
        /* <DEDUP_REMOVED lines=15> */
.L_x_2501:
        /* <DEDUP_REMOVED lines=15> */
.L_x_2502:
        /* <DEDUP_REMOVED lines=12> */
.L_x_2485:
[----:B------:R-:W-:Y:S05]  /*1a480*/  BSYNC B1 ;  /* 0x0000000000017941 */ /* 0x000fea0003800000 */
.L_x_2484:
[----:B------:R-:W2:Y:S01]  /*1a490*/  LDL R2, [R1+0x28] ;  /* 0x0000280001027983 */ /* 0x000ea20000100800 */
[----:B------:R-:W-:Y:S01]  /*1a4a0*/  VIADD R0, R0, 0xfffffffe ;  /* 0xfffffffe00007836 */ /* 0x000fe20000000000 */
[----:B--2---:R-:W-:-:S13]  /*1a4b0*/  ISETP.GT.AND P0, PT, R7, R2, PT ;  /* 0x000000020700720c */ /* 0x004fda0003f04270 */
[----:B------:R-:W-:Y:S05]  /*1a4c0*/  @P0 BRA `(.L_x_2503) ;  /* 0xffffffe400400947 */ /* 0x000fea000383ffff */
.L_x_2443:
[----:B------:R-:W-:Y:S05]  /*1a4d0*/  BSYNC B0 ;  /* 0x0000000000007941 */ /* 0x000fea0003800000 */
.L_x_2442:
        /* <DEDUP_REMOVED lines=19> */
.L_x_2505:
[----:B------:R-:W-:Y:S05]  /*1a610*/  BSYNC B0 ;  /* 0x0000000000007941 */ /* 0x000fea0003800000 */
.L_x_2504:
        /* <DEDUP_REMOVED lines=11> */
.L_x_2574:
[----:B------:R-:W-:Y:S05]  /*1a6d0*/  BSYNC B1 ;  /* 0x0000000000017941 */ /* 0x000fea0003800000 */
.L_x_2508:
        /* <DEDUP_REMOVED lines=9> */
.L_x_2511:
[----:B------:R-:W-:Y:S05]  /*1a770*/  BSYNC B1 ;  /* 0x0000000000017941 */ /* 0x000fea0003800000 */
.L_x_2510:
        /* <DEDUP_REMOVED lines=12> */
.L_x_2512:
        /* <DEDUP_REMOVED lines=15> */
.L_x_2513:
        /* <DEDUP_REMOVED lines=15> */
.L_x_2514:
        /* <DEDUP_REMOVED lines=15> */
.L_x_2515:
        /* <DEDUP_REMOVED lines=10> */
.L_x_2507:
[----:B------:R-:W-:Y:S05]  /*1abb0*/  BSYNC B0 ;  /* 0x0000000000007941 */ /* 0x000fea0003800000 */
.L_x_2506:
[----:B------:R-:W2:Y:S01]  /*1abc0*/  LDL.LU R4, [R1+0x14] ;  /* 0x0000140001047983 */ /* 0x000ea20000300800 */
[----:B------:R-:W-:-:S05]  /*1abd0*/  VIADD R19, R19, 0x1 ;  /* 0x0000000113137836 */ /* 0x000fca0000000000 */
[----:B------:R-:W-:-:S04]  /*1abe0*/  ISETP.NE.AND P0, PT, R19, 0x2, PT ;  /* 0x000000021300780c */ /* 0x000fc80003f05270 */
[----:B------:R-:W-:Y:S02]  /*1abf0*/  SEL R0, RZ, 0x1, P0 ;  /* 0x00000001ff007807 */ /* 0x000fe40000000000 */
[----:B------:R-:W-:Y:S02]  /*1ac00*/  SEL R19, R19, RZ, P0 ;  /* 0x000000ff13137207 */ /* 0x000fe40000000000 */
[----:B--2---:R-:W-:-:S05]  /*1ac10*/  LOP3.LUT R4, R4, R0, RZ, 0x3c, !PT ;  /* 0x0000000004047212 */ /* 0x004fca00078e3cff */
[----:B------:R2:W-:Y:S02]  /*1ac20*/  STL [R1+0x14], R4 ;  /* 0x0000140401007387 */ /* 0x0005e40000100800 */
.L_x_2422:
[----:B------:R-:W-:Y:S05]  /*1ac30*/  BSYNC B7 ;  /* 0x0000000000077941 */ /* 0x000fea0003800000 */
.L_x_2420:
[----:B---3--:R-:W3:Y:S02]  /*1ac40*/  LDL R0, [R1+0x5c] ;  /* 0x00005c0001007983 */ /* 0x008ee40000100800 */
[----:B---3--:R-:W-:-:S13]  /*1ac50*/  ISETP.NE.AND P0, PT, R0, RZ, PT ;  /* 0x000000ff0000720c */ /* 0x008fda0003f05270 */
        /* <DEDUP_REMOVED lines=12> */
.L_x_2516:
[----:B--2---:R-:W2:Y:S01]  /*1ad20*/  S2R R10, SR_TID.X ;  /* 0x00000000000a7919 */ /* 0x004ea20000002100 */
[----:B------:R-:W-:Y:S01]  /*1ad30*/  UMOV UR4, 0xffffffff ;  /* 0xffffffff00047882 */ /* 0x000fe20000000000 */
[----:B--2---:R-:W-:-:S04]  /*1ad40*/  LOP3.LUT R10, R10, 0x1f, RZ, 0xc0, !PT ;  /* 0x0000001f0a0a7812 */ /* 0x004fc800078ec0ff */
[----:B------:R-:W-:Y:S01]  /*1ad50*/  ISETP.NE.AND P0, PT, R10, 0x1f, PT ;  /* 0x0000001f0a00780c */ /* 0x000fe20003f05270 */
[----:B------:R-:W-:-:S12]  /*1ad60*/  BRA.DIV UR4, `(.L_x_2518) ;  /* 0x0000002604f07947 */ /* 0x000fd8000b800000 */
[----:B------:R-:W2:Y:S01]  /*1ad70*/  LDL.LU R3, [R1] ;  /* 0x0000000001037983 */ /* 0x000ea20000300800 */
[----:B------:R-:W-:-:S03]  /*1ad80*/  ULDC UR4, c[0x0][0xc3c] ;  /* 0x00030f0000047ab9 */ /* 0x000fc60000000800 */
[----:B01----:R-:W3:Y:S01]  /*1ad90*/  LDL R8, [R1+0xc] ;  /* 0x00000c0001087983 */ /* 0x003ee20000100800 */
[----:B------:R-:W-:Y:S01]  /*1ada0*/  ULDC.64 UR6, c[0x0][0x208] ;  /* 0x0000820000067ab9 */ /* 0x000fe20000000a00 */
[----:B---3--:R-:W-:Y:S02]  /*1adb0*/  IMAD.IADD R0, R8, 0x1, R10 ;  /* 0x0000000108007824 */ /* 0x008fe400078e020a */
[----:B--2---:R-:W-:-:S03]  /*1adc0*/  IMAD.MOV.U32 R8, RZ, RZ, R3 ;  /* 0x000000ffff087224 */ /* 0x004fc600078e0003 */
[----:B------:R-:W-:-:S13]  /*1add0*/  ISETP.GE.OR P1, PT, R0, UR4, !P0 ;  /* 0x0000000400007c0c */ /* 0x000fda000c726670 */
[----:B------:R-:W0:Y:S08]  /*1ade0*/  @!P1 LDC.64 R2, c[0x0][0xc80] ;  /* 0x00032000ff029b82 */ /* 0x000e300000000a00 */
[----:B------:R-:W1:Y:S01]  /*1adf0*/  @!P1 LDC.64 R6, c[0x0][0xc78] ;  /* 0x00031e00ff069b82 */ /* 0x000e620000000a00 */
[----:B0-----:R-:W-:-:S05]  /*1ae00*/  @!P1 IMAD.WIDE R2, R0, 0x4, R2 ;  /* 0x0000000400029825 */ /* 0x001fca00078e0202 */
[----:B------:R1:W2:Y:S02]  /*1ae10*/  @!P1 LDG.E R5, desc[UR6][R2.64] ;  /* 0x0000000602059981 */ /* 0x0002a4000c1e1900 */
[----:B-1----:R-:W-:-:S06]  /*1ae20*/  @!P1 IMAD.WIDE R2, R0, 0x4, R6 ;  /* 0x0000000400029825 */ /* 0x002fcc00078e0206 */
[----:B------:R-:W3:Y:S01]  /*1ae30*/  @!P1 LDG.E R2, desc[UR6][R2.64] ;  /* 0x0000000602029981 */ /* 0x000ee2000c1e1900 */
[----:B------:R-:W-:Y:S02]  /*1ae40*/  CS2R R6, SRZ ;  /* 0x0000000000067805 */ /* 0x000fe4000001ff00 */
[C---:B------:R-:W-:Y:S02]  /*1ae50*/  ISETP.GE.U32.AND P2, PT, R10.reuse, 0x2, PT ;  /* 0x000000020a00780c */ /* 0x040fe40003f46070 */
[C---:B------:R-:W-:Y:S01]  /*1ae60*/  ISETP.GE.U32.AND P3, PT, R10.reuse, 0x4, PT ;  /* 0x000000040a00780c */ /* 0x040fe20003f66070 */
[----:B------:R-:W-:Y:S01]  /*1ae70*/  SHFL.IDX PT, R4, R8, RZ, 0x1f ;  /* 0x00001fff08047589 */ /* 0x000fe200000e0000 */
[C---:B------:R-:W-:Y:S02]  /*1ae80*/  ISETP.GE.U32.AND P4, PT, R10.reuse, 0x8, PT ;  /* 0x000000080a00780c */ /* 0x040fe40003f86070 */
[----:B------:R-:W-:Y:S01]  /*1ae90*/  ISETP.GE.U32.AND P5, PT, R10, 0x10, PT ;  /* 0x000000100a00780c */ /* 0x000fe20003fa6070 */
[----:B------:R-:W-:Y:S01]  /*1aea0*/  SHFL.IDX PT, R0, R8, 0x1, 0x1f ;  /* 0x00201f0008007f89 */ /* 0x000fe200000e0000 */
[----:B--2---:R-:W-:-:S02]  /*1aeb0*/  @!P1 IMAD.MOV.U32 R6, RZ, RZ, R5 ;  /* 0x000000ffff069224 */ /* 0x004fc400078e0005 */
[----:B------:R-:W-:Y:S02]  /*1aec0*/  IMAD.MOV.U32 R5, RZ, RZ, RZ ;  /* 0x000000ffff057224 */ /* 0x000fe400078e00ff */
        /* <DEDUP_REMOVED lines=19> */
.L_x_2584:
[----:B------:R-:W-:Y:S02]  /*1b000*/  ULDC UR4, c[0x0][0xc38] ;  /* 0x00030e0000047ab9 */ /* 0x000fe40000000800 */
[----:B------:R-:W-:-:S04]  /*1b010*/  IMAD.U32 R8, RZ, RZ, UR4 ;  /* 0x00000004ff087e24 */ /* 0x000fc8000f8e00ff */
[----:B-1----:R-:W-:-:S04]  /*1b020*/  IMAD R9, R9, R8, RZ ;  /* 0x0000000809097224 */ /* 0x002fc800078e02ff */
[----:B------:R-:W-:-:S05]  /*1b030*/  IMAD.IADD R0, R0, 0x1, R9 ;  /* 0x0000000100007824 */ /* 0x000fca00078e0209 */
[----:B------:R-:W-:-:S13]  /*1b040*/  ISETP.GT.AND P6, PT, R0, R4, PT ;  /* 0x000000040000720c */ /* 0x000fda0003fc4270 */
[----:B------:R-:W-:Y:S05]  /*1b050*/  @P6 BRA `(.L_x_2519) ;  /* 0x0000000000b06947 */ /* 0x000fea0003800000 */
.L_x_2522:
        /* <DEDUP_REMOVED lines=38> */
.L_x_2592:
[----:B------:R-:W-:Y:S02]  /*1b2c0*/  ULDC UR4, c[0x0][0xc38] ;  /* 0x00030e0000047ab9 */ /* 0x000fe40000000800 */
[----:B------:R-:W-:-:S04]  /*1b2d0*/  IMAD.U32 R8, RZ, RZ, UR4 ;  /* 0x00000004ff087e24 */ /* 0x000fc8000f8e00ff */
[----:B-1----:R-:W-:-:S04]  /*1b2e0*/  IMAD R9, R9, R8, RZ ;  /* 0x0000000809097224 */ /* 0x002fc800078e02ff */
[----:B------:R-:W-:-:S05]  /*1b2f0*/  IMAD.IADD R0, R9, 0x1, R0 ;  /* 0x0000000109007824 */ /* 0x000fca00078e0200 */
[----:B------:R-:W-:-:S13]  /*1b300*/  ISETP.GT.AND P6, PT, R0, R4, PT ;  /* 0x000000040000720c */ /* 0x000fda0003fc4270 */
[----:B------:R-:W-:Y:S05]  /*1b310*/  @!P6 BRA `(.L_x_2522) ;  /* 0xfffffffc0050e947 */ /* 0x000fea000383ffff */
.L_x_2519:
        /* <DEDUP_REMOVED lines=12> */
.L_x_2597:
[----:B------:R-:W-:-:S13]  /*1b3e0*/  ISETP.NE.AND P0, PT, R3, RZ, PT ;  /* 0x000000ff0300720c */ /* 0x000fda0003f05270 */
[----:B------:R-:W-:Y:S05]  /*1b3f0*/  @!P0 BRA `(.L_x_2524) ;  /* 0x0000000000148947 */ /* 0x000fea0003800000 */
[----:B------:R-:W-:Y:S01]  /*1b400*/  UMOV UR4, 0xffffffff ;  /* 0xffffffff00047882 */ /* 0x000fe20000000000 */
[----:B---3--:R-:W-:Y:S02]  /*1b410*/  VIADD R10, R10, 0xffffffff ;  /* 0xffffffff0a0a7836 */ /* 0x008fe40000000000 */
[----:B------:R-:W-:Y:S05]  /*1b420*/  BRA.DIV UR4, `(.L_x_2525) ;  /* 0x0000002a04e07947 */ /* 0x000fea000b800000 */
[----:B0-----:R0:W2:Y:S02]  /*1b430*/  SHFL.IDX PT, R2, R2, R10, 0x1f ;  /* 0x00001f0a02027589 */ /* 0x0010a400000e0000 */
.L_x_2600:
[----:B--2---:R-:W-:-:S07]  /*1b440*/  IMAD.MOV.U32 R5, RZ, RZ, R2 ;  /* 0x000000ffff057224 */ /* 0x004fce00078e0002 */
.L_x_2524:
[----:B0-----:R-:W-:Y:S01]  /*1b450*/  IMAD R2, R5, R8, R9 ;  /* 0x0000000805027224 */ /* 0x001fe200078e0209 */
[----:B------:R-:W-:-:S03]  /*1b460*/  ISETP.NE.AND P0, PT, R7, 0x1, PT ;  /* 0x000000010700780c */ /* 0x000fc60003f05270 */
[----:B------:R-:W-:Y:S01]  /*1b470*/  IMAD.IADD R4, R4, 0x1, -R2 ;  /* 0x0000000104047824 */ /* 0x000fe200078e0a02 */
[----:B------:R0:W-:Y:S09]  /*1b480*/  STL [R1], R2 ;  /* 0x0000000201007387 */ /* 0x0001f20000100800 */
[----:B------:R-:W-:Y:S05]  /*1b490*/  @!P0 BRA `(.L_x_2526) ;  /* 0x0000000000e48947 */ /* 0x000fea0003800000 */
[----:B------:R-:W-:-:S04]  /*1b4a0*/  IABS R5, R0 ;  /* 0x0000000000057213 */ /* 0x000fc80000000000 */
        /* <DEDUP_REMOVED lines=25> */
[----:B-1-3--:R-:W-:Y:S02]  /*1b640*/  IMAD R6, R2, R5, RZ ;  /* 0x0000000502067224 */ /* 0x00afe400078e02ff */
        /* <DEDUP_REMOVED lines=30> */
.L_x_2526:
[----:B------:R-:W2:Y:S01]  /*1b830*/  LDL R5, [R1+0xc] ;  /* 0x00000c0001057983 */ /* 0x000ea20000100800 */
[----:B0-----:R-:W2:Y:S01]  /*1b840*/  LDC.64 R2, c[0x0][0xc90] ;  /* 0x00032400ff027b82 */ /* 0x001ea20000000a00 */
[----:B------:R-:W-:Y:S01]  /*1b850*/  ULDC.64 UR4, c[0x0][0x208] ;  /* 0x0000820000047ab9 */ /* 0x000fe20000000a00 */
[----:B--2---:R-:W-:-:S05]  /*1b860*/  IMAD.WIDE R2, R5, 0x4, R2 ;  /* 0x0000000405027825 */ /* 0x004fca00078e0202 */
[----:B-1-3--:R-:W2:Y:S02]  /*1b870*/  LDG.E R6, desc[UR4][R2.64] ;  /* 0x0000000402067981 */ /* 0x00aea4000c1e1900 */
        /* <DEDUP_REMOVED lines=59> */
.L_x_2527:
[----:B-1----:R-:W-:-:S05]  /*1bc30*/  LOP3.LUT R3, RZ, R4, RZ, 0x33, !PT ;  /* 0x00000004ff037212 */ /* 0x002fca00078e33ff */
[----:B------:R-:W-:-:S05]  /*1bc40*/  IMAD.IADD R0, R0, 0x1, R3 ;  /* 0x0000000100007824 */ /* 0x000fca00078e0203 */
[----:B------:R1:W-:Y:S01]  /*1bc50*/  STL [R1+0x4], R0 ;  /* 0x0000040001007387 */ /* 0x0003e20000100800 */
[----:B------:R-:W-:Y:S05]  /*1bc60*/  BRA `(.L_x_2528) ;  /* 0x0000000000287947 */ /* 0x000fea0003800000 */
.L_x_2520:
        /* <DEDUP_REMOVED lines=10> */
.L_x_2528:
[----:B0-----:R-:W2:Y:S04]  /*1bd10*/  LDL R2, [R1+0xc] ;  /* 0x00000c0001027983 */ /* 0x001ea80000100800 */
[----:B------:R-:W3:Y:S04]  /*1bd20*/  LDL R3, [R1+0x8] ;  /* 0x0000080001037983 */ /* 0x000ee80000100800 */
[----:B------:R-:W4:Y:S04]  /*1bd30*/  LDL R5, [R1+0x4] ;  /* 0x0000040001057983 */ /* 0x000f280000100800 */
[----:B------:R-:W4:Y:S01]  /*1bd40*/  LDL R4, [R1] ;  /* 0x0000000001047983 */ /* 0x000f220000100800 */
[----:B-1----:R-:W0:Y:S01]  /*1bd50*/  S2R R0, SR_TID.X ;  /* 0x0000000000007919 */ /* 0x002e220000002100 */
[----:B------:R-:W-:Y:S05]  /*1bd60*/  WARPSYNC.ALL ;  /* 0x0000000000007948 */ /* 0x000fea0003800000 */
[----:B0-----:R-:W-:Y:S01]  /*1bd70*/  LOP3.LUT R0, R0, 0x1f, RZ, 0xc0, !PT ;  /* 0x0000001f00007812 */ /* 0x001fe200078ec0ff */
[----:B------:R-:W-:Y:S03]  /*1bd80*/  BAR.SYNC.DEFER_BLOCKING 0x4, 0x180 ;  /* 0x0106000000007b1d */ /* 0x000fe60000010000 */
[----:B------:R-:W-:-:S13]  /*1bd90*/  ISETP.NE.AND P0, PT, R0, RZ, PT ;  /* 0x000000ff0000720c */ /* 0x000fda0003f05270 */
[----:B------:R-:W0:Y:S01]  /*1bda0*/  @!P0 S2R R0, SR_CgaCtaId ;  /* 0x0000000000008919 */ /* 0x000e220000008800 */
[----:B--2---:R-:W-:Y:S01]  /*1bdb0*/  IMAD.MOV.U32 R7, RZ, RZ, R2 ;  /* 0x000000ffff077224 */ /* 0x004fe200078e0002 */
[----:B------:R-:W-:Y:S01]  /*1bdc0*/  @!P0 MOV R2, 0x400 ;  /* 0x0000040000028802 */ /* 0x000fe20000000f00 */
[----:B---3--:R-:W-:-:S03]  /*1bdd0*/  IMAD.MOV.U32 R6, RZ, RZ, R3 ;  /* 0x000000ffff067224 */ /* 0x008fc600078e0003 */
[----:B0-----:R-:W-:-:S05]  /*1bde0*/  @!P0 LEA R18, R0, R2, 0x18 ;  /* 0x0000000200128211 */ /* 0x001fca00078ec0ff */
[----:B----4-:R0:W-:Y:S01]  /*1bdf0*/  @!P0 STS.128 [R18+0x388d0], R4 ;  /* 0x0388d00412008388 */ /* 0x0101e20000000c00 */
[----:B------:R-:W-:Y:S06]  /*1be00*/  BAR.ARV 0x5, 0x180 ;  /* 0x0146000000007b1d */ /* 0x000fec0000002000 */
.L_x_2517:
[----:B------:R-:W2:Y:S01]  /*1be10*/  LDL R0, [R1+0xc] ;  /* 0x00000c0001007983 */ /* 0x000ea20000100800 */
[----:B------:R-:W-:Y:S02]  /*1be20*/  ULDC UR4, c[0x0][0xc3c] ;  /* 0x00030f0000047ab9 */ /* 0x000fe40000000800 */
[----:B--2---:R-:W-:-:S13]  /*1be30*/  ISETP.GE.AND P0, PT, R0, UR4, PT ;  /* 0x0000000400007c0c */ /* 0x004fda000bf06270 */
[----:B------:R-:W-:Y:S05]  /*1be40*/  @!P0 BRA `(.L_x_2529) ;  /* 0xffffff98000c8947 */ /* 0x000fea000383ffff */
[----:B------:R-:W-:Y:S05]  /*1be50*/  BSYNC B8 ;  /* 0x0000000000087941 */ /* 0x000fea0003800000 */
.L_x_2414:
[----:B0-----:R-:W2:Y:S01]  /*1be60*/  LDL.LU R0, [R1+0x58] ;  /* 0x0000580001007983 */ /* 0x001ea20000300800 */
[----:B------:R-:W-:Y:S01]  /*1be70*/  BSSY B0, `(.L_x_2530) ;  /* 0x000000b000007945 */ /* 0x000fe20003800000 */
[----:B-1----:R-:W0:Y:S01]  /*1be80*/  S2R R5, SR_CgaCtaId ;  /* 0x0000000000057919 */ /* 0x002e220000008800 */
        /* <DEDUP_REMOVED lines=9> */
.L_x_2601:
[----:B------:R-:W-:Y:S05]  /*1bf20*/  BSYNC B0 ;  /* 0x0000000000007941 */ /* 0x000fea0003800000 */
.L_x_2530:
[----:B------:R-:W-:-:S03]  /*1bf30*/  UMOV UR4, 0xffffffff ;  /* 0xffffffff00047882 */ /* 0x000fc60000000000 */
[----:B------:R-:W-:Y:S05]  /*1bf40*/  BRA.DIV UR4, `(.L_x_2532) ;  /* 0x0000002204587947 */ /* 0x000fea000b800000 */
[----:B------:R-:W1:Y:S02]  /*1bf50*/  S2R R2, SR_TID.X ;  /* 0x0000000000027919 */ /* 0x000e640000002100 */
[----:B-1----:R-:W-:-:S04]  /*1bf60*/  SHF.R.U32.HI R2, RZ, 0x5, R2 ;  /* 0x00000005ff027819 */ /* 0x002fc80000011602 */
[----:B------:R-:W-:-:S05]  /*1bf70*/  LOP3.LUT R2, R2, 0x3, RZ, 0xc0, !PT ;  /* 0x0000000302027812 */ /* 0x000fca00078ec0ff */
[----:B------:R1:W2:Y:S02]  /*1bf80*/  SHFL.IDX PT, R14, R2, RZ, 0x1f ;  /* 0x00001fff020e7589 */ /* 0x0002a400000e0000 */
.L_x_2604:
[----:B--2---:R-:W-:Y:S01]  /*1bf90*/  ISETP.NE.AND P0, PT, R14, RZ, PT ;  /* 0x000000ff0e00720c */ /* 0x004fe20003f05270 */
[----:B------:R-:W-:-:S12]  /*1bfa0*/  BSSY B0, `(.L_x_2533) ;  /* 0x0000027000007945 */ /* 0x000fd80003800000 */
[----:B------:R-:W-:Y:S05]  /*1bfb0*/  @P0 BRA `(.L_x_2534) ;  /* 0x0000000000940947 */ /* 0x000fea0003800000 */
[----:B------:R-:W-:-:S03]  /*1bfc0*/  UMOV UR4, 0xffffffff ;  /* 0xffffffff00047882 */ /* 0x000fc60000000000 */
[----:B------:R-:W-:Y:S05]  /*1bfd0*/  BRA.DIV UR4, `(.L_x_2535) ;  /* 0x0000002204687947 */ /* 0x000fea000b800000 */
[----:B------:R-:W-:-:S13]  /*1bfe0*/  ELECT P6, URZ, PT ;  /* 0x00000000003f782f */ /* 0x000fda00038c0000 */
.L_x_2607:
        /* <DEDUP_REMOVED lines=8> */
.L_x_2536:
        /* <DEDUP_REMOVED lines=13> */
.L_x_2608:
[----:B------:R-:W1:Y:S02]  /*1c140*/  SYNCS.PHASECHK.TRANS64.TRYWAIT P0, [R7+URZ], R2 ;  /* 0x00000002070075a7 */ /* 0x000e64000800017f */
[----:B-1----:R-:W-:Y:S05]  /*1c150*/  @!P0 BRA `(.L_x_2538) ;  /* 0x00000020003c8947 */ /* 0x002fea0003800000 */
.L_x_2609:
[----:B------:R-:W-:Y:S05]  /*1c160*/  @!P2 BRA `(.L_x_2539) ;  /* 0x000000000004a947 */ /* 0x000fea0003800000 */
[----:B------:R-:W-:Y:S01]  /*1c170*/  BPT.TRAP 0x1 ;  /* 0x000000040000795c */ /* 0x000fe20000300000 */
.L_x_2539:
[----:B------:R-:W-:-:S04]  /*1c180*/  VIADD R0, R0, 0x38860 ;  /* 0x0003886000007836 */ /* 0x000fc80000000000 */
[----:B------:R-:W-:-:S04]  /*1c190*/  IMAD R4, R19, 0x8, R0 ;  /* 0x0000000813047824 */ /* 0x000fc800078e0200 */
[----:B------:R-:W2:Y:S02]  /*1c1a0*/  SYNCS.PHASECHK.TRANS64.TRYWAIT P0, [R4+URZ], R5 ;  /* 0x00000005040075a7 */ /* 0x000ea4000800017f */
[----:B--2---:R-:W-:Y:S05]  /*1c1b0*/  @!P0 BRA `(.L_x_2540) ;  /* 0x0000002000388947 */ /* 0x004fea0003800000 */
.L_x_2610:
[----:B------:R-:W-:-:S07]  /*1c1c0*/  IMAD R3, R3, 0x8, R0 ;  /* 0x0000000803037824 */ /* 0x000fce00078e0200 */
.L_x_2541:
[----:B---3--:R3:W4:Y:S02]  /*1c1d0*/  SYNCS.PHASECHK.TRANS64.TRYWAIT P0, [R3+URZ], R2 ;  /* 0x00000002030075a7 */ /* 0x008724000800017f */
[----:B----4-:R-:W-:Y:S05]  /*1c1e0*/  @!P0 NANOSLEEP.SYNCS 0x989680 ;  /* 0x009896800000895d */ /* 0x010fea0003900000 */
[----:B------:R-:W4:Y:S02]  /*1c1f0*/  @!P0 SYNCS.PHASECHK.TRANS64 P0, [R3+URZ], R2 ;  /* 0x00000002030085a7 */ /* 0x000f24000800007f */
[----:B----4-:R-:W-:Y:S05]  /*1c200*/  @!P0 BRA `(.L_x_2541) ;  /* 0xfffffffc00f08947 */ /* 0x010fea000383ffff */
.L_x_2534:
[----:B------:R-:W-:Y:S05]  /*1c210*/  BSYNC B0 ;  /* 0x0000000000007941 */ /* 0x000fea0003800000 */
.L_x_2533:
[----:B------:R-:W-:Y:S05]  /*1c220*/  EXIT ;  /* 0x000000000000794d */ /* 0x000fea0003800000 */
.L_x_2353:
[----:B------:R-:W-:-:S13]  /*1c230*/  R2UR UR4, R17 ;  /* 0x00000000110472ca */ /* 0x000fda00000e0000 */
[----:B0-----:R-:W-:-:S04]  /*1c240*/  IMAD.U32 R3, RZ, RZ, UR4 ;  /* 0x00000004ff037e24 */ /* 0x001fc8000f8e00ff */
[----:B------:R0:W1:Y:S03]  /*1c250*/  SYNCS.PHASECHK.TRANS64.TRYWAIT P1, [R3+URZ+0x38800], R0 ;  /* 0x03880000030075a7 */ /* 0x000066000802017f */
[----:B-1----:R-:W-:Y:S05]  /*1c260*/  @!P1 NANOSLEEP.SYNCS 0x989680 ;  /* 0x009896800000995d */ /* 0x002fea0003900000 */
[----:B------:R-:W1:Y:S02]  /*1c270*/  @!P1 SYNCS.PHASECHK.TRANS64 P1, [R3+URZ+0x38800], R0 ;  /* 0x03880000030095a7 */ /* 0x000e64000802007f */
[----:B-1----:R-:W-:Y:S05]  /*1c280*/  @!P1 BRA `(.L_x_2353) ;  /* 0xfffffffc00e89947 */ /* 0x002fea000383ffff */
[----:B------:R-:W-:Y:S05]  /*1c290*/  BRA `(.L_x_2542) ;  /* 0xfffffe6000387947 */ /* 0x000fea000383ffff */
.L_x_2357:
[----:B-1----:R1:W2:Y:S02]  /*1c2a0*/  SYNCS.PHASECHK.TRANS64.TRYWAIT P2, [R0+URZ+0x38830], R3 ;  /* 0x03883003000075a7 */ /* 0x0022a4000804017f */
[----:B--2---:R-:W-:Y:S05]  /*1c2b0*/  @!P2 NANOSLEEP.SYNCS 0x989680 ;  /* 0x009896800000a95d */ /* 0x004fea0003900000 */
[----:B------:R-:W2:Y:S02]  /*1c2c0*/  @!P2 SYNCS.PHASECHK.TRANS64 P2, [R0+URZ+0x38830], R3 ;  /* 0x038830030000a5a7 */ /* 0x000ea4000804007f */
[----:B--2---:R-:W-:Y:S05]  /*1c2d0*/  @!P2 BRA `(.L_x_2357) ;  /* 0xfffffffc00f0a947 */ /* 0x004fea000383ffff */
[----:B------:R-:W-:Y:S05]  /*1c2e0*/  BRA `(.L_x_2356) ;  /* 0xfffffe6000687947 */ /* 0x000fea000383ffff */
.L_x_2362:
[----:B------:R-:W-:-:S13]  /*1c2f0*/  R2UR UR4, R3 ;  /* 0x00000000030472ca */ /* 0x000fda00000e0000 */
[----:B-1----:R-:W-:-:S04]  /*1c300*/  IMAD.U32 R152, RZ, RZ, UR4 ;  /* 0x00000004ff987e24 */ /* 0x002fc8000f8e00ff */
[----:B------:R1:W2:Y:S03]  /*1c310*/  SYNCS.PHASECHK.TRANS64.TRYWAIT P3, [R152+URZ+0x38830], R4 ;  /* 0x03883004980075a7 */ /* 0x0002a6000806017f */
[----:B--2---:R-:W-:Y:S05]  /*1c320*/  @!P3 NANOSLEEP.SYNCS 0x989680 ;  /* 0x009896800000b95d */ /* 0x004fea0003900000 */
[----:B------:R-:W2:Y:S02]  /*1c330*/  @!P3 SYNCS.PHASECHK.TRANS64 P3, [R152+URZ+0x38830], R4 ;  /* 0x038830049800b5a7 */ /* 0x000ea4000806007f */
[----:B--2---:R-:W-:Y:S05]  /*1c340*/  @!P3 BRA `(.L_x_2362) ;  /* 0xfffffffc00e8b947 */ /* 0x004fea000383ffff */
[----:B------:R-:W-:Y:S05]  /*1c350*/  BRA `(.L_x_2361) ;  /* 0xfffffea000b87947 */ /* 0x000fea000383ffff */
.L_x_2366:
[----:B--2---:R-:W-:-:S04]  /*1c360*/  IMAD.U32 R2, RZ, RZ, UR4 ;  /* 0x00000004ff027e24 */ /* 0x004fc8000f8e00ff */
[----:B------:R2:W3:Y:S03]  /*1c370*/  SYNCS.PHASECHK.TRANS64.TRYWAIT P3, [R2+URZ+0x38850], R0 ;  /* 0x03885000020075a7 */ /* 0x0004e6000806017f */
[----:B---3--:R-:W-:Y:S05]  /*1c380*/  @!P3 NANOSLEEP.SYNCS 0x989680 ;  /* 0x009896800000b95d */ /* 0x008fea0003900000 */
[----:B------:R-:W3:Y:S02]  /*1c390*/  @!P3 SYNCS.PHASECHK.TRANS64 P3, [R2+URZ+0x38850], R0 ;  /* 0x038850000200b5a7 */ /* 0x000ee4000806007f */
[----:B---3--:R-:W-:Y:S05]  /*1c3a0*/  @!P3 BRA `(.L_x_2366) ;  /* 0xfffffffc00ecb947 */ /* 0x008fea000383ffff */
[----:B------:R-:W-:Y:S05]  /*1c3b0*/  BRA `(.L_x_2365) ;  /* 0xfffffec400dc7947 */ /* 0x000fea000383ffff */
.L_x_2372:
[----:B-1----:R-:W-:-:S04]  /*1c3c0*/  IMAD.U32 R4, RZ, RZ, UR4 ;  /* 0x00000004ff047e24 */ /* 0x002fc8000f8e00ff */
[----:B------:R1:W2:Y:S03]  /*1c3d0*/  SYNCS.PHASECHK.TRANS64.TRYWAIT P2, [R4+URZ+0x38830], R3 ;  /* 0x03883003040075a7 */ /* 0x0002a6000804017f */
[----:B--2---:R-:W-:Y:S05]  /*1c3e0*/  @!P2 NANOSLEEP.SYNCS 0x989680 ;  /* 0x009896800000a95d */ /* 0x004fea0003900000 */
[----:B------:R-:W2:Y:S02]  /*1c3f0*/  @!P2 SYNCS.PHASECHK.TRANS64 P2, [R4+URZ+0x38830], R3 ;  /* 0x038830030400a5a7 */ /* 0x000ea4000804007f */
[----:B--2---:R-:W-:Y:S05]  /*1c400*/  @!P2 BRA `(.L_x_2372) ;  /* 0xfffffffc00eca947 */ /* 0x004fea000383ffff */
[----:B------:R-:W-:Y:S05]  /*1c410*/  BRA `(.L_x_2371) ;  /* 0xfffffee4001c7947 */ /* 0x000fea000383ffff */
.L_x_2376:
[----:B---3--:R-:W-:-:S04]  /*1c420*/  IMAD.U32 R2, RZ, RZ, UR4 ;  /* 0x00000004ff027e24 */ /* 0x008fc8000f8e00ff */
[----:B------:R3:W4:Y:S03]  /*1c430*/  SYNCS.PHASECHK.TRANS64.TRYWAIT P2, [R2+URZ+0x38850], R0 ;  /* 0x03885000020075a7 */ /* 0x000726000804017f */
[----:B----4-:R-:W-:Y:S05]  /*1c440*/  @!P2 NANOSLEEP.SYNCS 0x989680 ;  /* 0x009896800000a95d */ /* 0x010fea0003900000 */
[----:B------:R-:W4:Y:S02]  /*1c450*/  @!P2 SYNCS.PHASECHK.TRANS64 P2, [R2+URZ+0x38850], R0 ;  /* 0x038850000200a5a7 */ /* 0x000f24000804007f */
[----:B----4-:R-:W-:Y:S05]  /*1c460*/  @!P2 BRA `(.L_x_2376) ;  /* 0xfffffffc00eca947 */ /* 0x010fea000383ffff */
[----:B------:R-:W-:Y:S05]  /*1c470*/  BRA `(.L_x_2375) ;  /* 0xffffff0800447947 */ /* 0x000fea000383ffff */
.L_x_2381:
[----:B-1----:R-:W-:-:S04]  /*1c480*/  IMAD.U32 R7, RZ, RZ, UR8 ;  /* 0x00000008ff077e24 */ /* 0x002fc8000f8e00ff */
[----:B------:R1:W2:Y:S03]  /*1c490*/  SYNCS.PHASECHK.TRANS64.TRYWAIT P0, [R7+URZ+0x38850], R0 ;  /* 0x03885000070075a7 */ /* 0x0002a6000800017f */
[----:B--2---:R-:W-:Y:S05]  /*1c4a0*/  @!P0 NANOSLEEP.SYNCS 0x989680 ;  /* 0x009896800000895d */ /* 0x004fea0003900000 */
[----:B------:R-:W2:Y:S02]  /*1c4b0*/  @!P0 SYNCS.PHASECHK.TRANS64 P0, [R7+URZ+0x38850], R0 ;  /* 0x03885000070085a7 */ /* 0x000ea4000800007f */
[----:B--2---:R-:W-:Y:S05]  /*1c4c0*/  @!P0 BRA `(.L_x_2381) ;  /* 0xfffffffc00ec8947 */ /* 0x004fea000383ffff */
[----:B------:R-:W-:Y:S05]  /*1c4d0*/  BRA `(.L_x_2380) ;  /* 0xffffff2400947947 */ /* 0x000fea000383ffff */
.L_x_2428:
[----:B------:R-:W0:Y:S01]  /*1c4e0*/  S2R R4, SR_TID.X ;  /* 0x0000000000047919 */ /* 0x000e220000002100 */
[----:B------:R-:W-:Y:S01]  /*1c4f0*/  BSSY B0, `(.L_x_2543) ;  /* 0x000000a000007945 */ /* 0x000fe20003800000 */
[----:B------:R-:W-:Y:S02]  /*1c500*/  IMAD.MOV.U32 R12, RZ, RZ, RZ ;  /* 0x000000ffff0c7224 */ /* 0x000fe400078e00ff */
[----:B------:R-:W-:Y:S02]  /*1c510*/  IMAD.MOV.U32 R11, RZ, RZ, 0x1f ;  /* 0x0000001fff0b7424 */ /* 0x000fe400078e00ff */
[----:B------:R-:W-:Y:S01]  /*1c520*/  IMAD.MOV.U32 R15, RZ, RZ, -0x1 ;  /* 0xffffffffff0f7424 */ /* 0x000fe200078e00ff */
[----:B0-----:R-:W-:-:S04]  /*1c530*/  SHF.R.U32.HI R4, RZ, 0x5, R4 ;  /* 0x00000005ff047819 */ /* 0x001fc80000011604 */
[----:B------:R-:W-:-:S05]  /*1c540*/  LOP3.LUT R4, R4, 0x3, RZ, 0xc0, !PT ;  /* 0x0000000304047812 */ /* 0x000fca00078ec0ff */
[----:B------:R-:W-:-:S07]  /*1c550*/  IMAD.MOV.U32 R13, RZ, RZ, R4 ;  /* 0x000000ffff0d7224 */ /* 0x000fce00078e0004 */
[----:B--2---:R-:W-:Y:S05]  /*1c560*/  WARPSYNC.COLLECTIVE R15, `(.L_x_2544) ;  /* 0x000000000f087348 */ /* 0x004fea0003c00000 */
[----:B------:R0:W1:Y:S02]  /*1c570*/  SHFL.IDX P6, R14, R13, R12, R11 ;  /* 0x0000000c0d0e7389 */ /* 0x00006400000c000b */
[----:B012---:R-:W-:Y:S01]  /*1c580*/  ENDCOLLECTIVE ;  /* 0x000000000000791b */ /* 0x007fe20003800000 */
.L_x_2544:
[----:B------:R-:W-:Y:S05]  /*1c590*/  BSYNC B0 ;  /* 0x0000000000007941 */ /* 0x000fea0003800000 */
.L_x_2543:
[----:B------:R-:W-:Y:S05]  /*1c5a0*/  BRA `(.L_x_2545) ;  /* 0xffffffa0002c7947 */ /* 0x000fea000383ffff */
.L_x_2430:
[----:B------:R-:W-:Y:S01]  /*1c5b0*/  BSSY B0, `(.L_x_2546) ;  /* 0x0000006000007945 */ /* 0x000fe20003800000 */
[----:B------:R-:W-:-:S07]  /*1c5c0*/  IMAD.MOV.U32 R15, RZ, RZ, -0x1 ;  /* 0xffffffffff0f7424 */ /* 0x000fce00078e00ff */
[----:B--23--:R-:W-:Y:S05]  /*1c5d0*/  WARPSYNC.COLLECTIVE R15, `(.L_x_2547) ;  /* 0x000000000f0c7348 */ /* 0x00cfea0003c00000 */
[----:B------:R-:W-:Y:S02]  /*1c5e0*/  ELECT P6, UR62, PT ;  /* 0x00000000003e782f */ /* 0x000fe400038c0000 */
[----:B------:R-:W-:Y:S01]  /*1c5f0*/  MOV R14, UR62 ;  /* 0x0000003e000e7c02 */ /* 0x000fe20008000f00 */
[----:B--23--:R-:W-:Y:S10]  /*1c600*/  ENDCOLLECTIVE ;  /* 0x000000000000791b */ /* 0x00cff40003800000 */
.L_x_2547:
[----:B------:R-:W-:Y:S05]  /*1c610*/  BSYNC B0 ;  /* 0x0000000000007941 */ /* 0x000fea0003800000 */
.L_x_2546:
[----:B------:R-:W-:Y:S05]  /*1c620*/  BRA `(.L_x_2548) ;  /* 0xffffffa000307947 */ /* 0x000fea000383ffff */
.L_x_2432:
[----:B0-----:R0:W1:Y:S02]  /*1c630*/  SYNCS.PHASECHK.TRANS64.TRYWAIT P0, [R0+URZ+0x38840], R2 ;  /* 0x03884002000075a7 */ /* 0x001064000800017f */
[----:B-1----:R-:W-:Y:S05]  /*1c640*/  @!P0 NANOSLEEP.SYNCS 0x989680 ;  /* 0x009896800000895d */ /* 0x002fea0003900000 */
[----:B------:R-:W1:Y:S02]  /*1c650*/  @!P0 SYNCS.PHASECHK.TRANS64 P0, [R0+URZ+0x38840], R2 ;  /* 0x03884002000085a7 */ /* 0x000e64000800007f */
[----:B-1----:R-:W-:Y:S05]  /*1c660*/  @!P0 BRA `(.L_x_2432) ;  /* 0xfffffffc00f08947 */ /* 0x002fea000383ffff */
[----:B------:R-:W-:Y:S05]  /*1c670*/  BRA `(.L_x_2549) ;  /* 0xffffffa000947947 */ /* 0x000fea000383ffff */
.L_x_2436:
[----:B------:R-:W2:Y:S01]  /*1c680*/  LDL.LU R11, [R1+0x34] ;  /* 0x00003400010b7983 */ /* 0x000ea20000300800 */
[----:B------:R-:W-:Y:S02]  /*1c690*/  IMAD.MOV.U32 R13, RZ, RZ, R3 ;  /* 0x000000ffff0d7224 */ /* 0x000fe400078e0003 */
[----:B------:R-:W-:Y:S01]  /*1c6a0*/  IMAD.MOV.U32 R12, RZ, RZ, RZ ;  /* 0x000000ffff0c7224 */ /* 0x000fe200078e00ff */
[----:B------:R-:W0:Y:S01]  /*1c6b0*/  S2R R5, SR_TID.X ;  /* 0x0000000000057919 */ /* 0x000e220000002100 */
[----:B------:R-:W-:Y:S01]  /*1c6c0*/  IMAD.MOV.U32 R15, RZ, RZ, -0x1 ;  /* 0xffffffffff0f7424 */ /* 0x000fe200078e00ff */
[----:B0-----:R-:W-:-:S04]  /*1c6d0*/  LOP3.LUT R5, R5, 0x7f, RZ, 0xc0, !PT ;  /* 0x0000007f05057812 */ /* 0x001fc800078ec0ff */
[----:B------:R-:W-:-:S05]  /*1c6e0*/  SHF.R.U32.HI R5, RZ, 0x3, R5 ;  /* 0x00000003ff057819 */ /* 0x000fca0000011605 */
[----:B------:R-:W-:-:S04]  /*1c6f0*/  IMAD R2, R8, 0x80, R5 ;  /* 0x0000008008027824 */ /* 0x000fc800078e0205 */
[----:B------:R-:W-:Y:S02]  /*1c700*/  VIADD R5, R2, 0x10 ;  /* 0x0000001002057836 */ /* 0x000fe40000000000 */
[----:B--2---:R-:W-:Y:S02]  /*1c710*/  IMAD R0, R11, R7, RZ ;  /* 0x000000070b007224 */ /* 0x004fe400078e02ff */
[----:B------:R-:W-:-:S03]  /*1c720*/  IMAD.MOV.U32 R11, RZ, RZ, 0x181f ;  /* 0x0000181fff0b7424 */ /* 0x000fc600078e00ff */
[----:B------:R-:W-:-:S13]  /*1c730*/  ISETP.GE.AND P5, PT, R2, R0, PT ;  /* 0x000000000200720c */ /* 0x000fda0003fa6270 */
[----:B-----5:R-:W-:Y:S05]  /*1c740*/  WARPSYNC.COLLECTIVE R15, `(.L_x_2550) ;  /* 0x000000000f087348 */ /* 0x020fea0003c00000 */
[----:B------:R0:W1:Y:S02]  /*1c750*/  SHFL.IDX P6, R14, R13, R12, R11 ;  /* 0x0000000c0d0e7389 */ /* 0x00006400000c000b */
[----:B01---5:R-:W-:Y:S01]  /*1c760*/  ENDCOLLECTIVE ;  /* 0x000000000000791b */ /* 0x023fe20003800000 */
.L_x_2550:
[----:B------:R-:W-:Y:S02]  /*1c770*/  IMAD.MOV.U32 R13, RZ, RZ, R4 ;  /* 0x000000ffff0d7224 */ /* 0x000fe400078e0004 */
[----:B------:R-:W-:-:S07]  /*1c780*/  IMAD.MOV.U32 R6, RZ, RZ, R14 ;  /* 0x000000ffff067224 */ /* 0x000fce00078e000e */
[----:B------:R-:W-:Y:S05]  /*1c790*/  WARPSYNC.COLLECTIVE R15, `(.L_x_2551) ;  /* 0x000000000f087348 */ /* 0x000fea0003c00000 */
[----:B------:R0:W1:Y:S02]  /*1c7a0*/  SHFL.IDX P6, R14, R13, R12, R11 ;  /* 0x0000000c0d0e7389 */ /* 0x00006400000c000b */
[----:B01----:R-:W-:Y:S01]  /*1c7b0*/  ENDCOLLECTIVE ;  /* 0x000000000000791b */ /* 0x003fe20003800000 */
.L_x_2551:
        /* <DEDUP_REMOVED lines=20> */
.L_x_2552:
[----:B------:R-:W-:Y:S02]  /*1c900*/  IMAD.MOV.U32 R13, RZ, RZ, R4 ;  /* 0x000000ffff0d7224 */ /* 0x000fe400078e0004 */
[----:B------:R-:W-:-:S07]  /*1c910*/  IMAD.MOV.U32 R6, RZ, RZ, R14 ;  /* 0x000000ffff067224 */ /* 0x000fce00078e000e */
[----:B------:R-:W-:Y:S05]  /*1c920*/  WARPSYNC.COLLECTIVE R15, `(.L_x_2553) ;  /* 0x000000000f087348 */ /* 0x000fea0003c00000 */
[----:B------:R0:W1:Y:S02]  /*1c930*/  SHFL.IDX P6, R14, R13, R12, R11 ;  /* 0x0000000c0d0e7389 */ /* 0x00006400000c000b */
[----:B01----:R-:W-:Y:S01]  /*1c940*/  ENDCOLLECTIVE ;  /* 0x000000000000791b */ /* 0x003fe20003800000 */
.L_x_2553:
        /* <DEDUP_REMOVED lines=20> */
.L_x_2554:
[----:B------:R-:W-:Y:S02]  /*1ca90*/  IMAD.MOV.U32 R13, RZ, RZ, R4 ;  /* 0x000000ffff0d7224 */ /* 0x000fe400078e0004 */
[----:B------:R-:W-:-:S07]  /*1caa0*/  IMAD.MOV.U32 R6, RZ, RZ, R14 ;  /* 0x000000ffff067224 */ /* 0x000fce00078e000e */
[----:B------:R-:W-:Y:S05]  /*1cab0*/  WARPSYNC.COLLECTIVE R15, `(.L_x_2555) ;  /* 0x000000000f087348 */ /* 0x000fea0003c00000 */
[----:B------:R0:W1:Y:S02]  /*1cac0*/  SHFL.IDX P6, R14, R13, R12, R11 ;  /* 0x0000000c0d0e7389 */ /* 0x00006400000c000b */
[----:B01----:R-:W-:Y:S01]  /*1cad0*/  ENDCOLLECTIVE ;  /* 0x000000000000791b */ /* 0x003fe20003800000 */
.L_x_2555:
        /* <DEDUP_REMOVED lines=20> */
.L_x_2556:
[----:B------:R-:W-:Y:S02]  /*1cc20*/  IMAD.MOV.U32 R13, RZ, RZ, R4 ;  /* 0x000000ffff0d7224 */ /* 0x000fe400078e0004 */
[----:B------:R-:W-:-:S07]  /*1cc30*/  IMAD.MOV.U32 R6, RZ, RZ, R14 ;  /* 0x000000ffff067224 */ /* 0x000fce00078e000e */
[----:B------:R-:W-:Y:S05]  /*1cc40*/  WARPSYNC.COLLECTIVE R15, `(.L_x_2557) ;  /* 0x000000000f087348 */ /* 0x000fea0003c00000 */
[----:B------:R0:W1:Y:S02]  /*1cc50*/  SHFL.IDX P6, R14, R13, R12, R11 ;  /* 0x0000000c0d0e7389 */ /* 0x00006400000c000b */
[----:B01----:R-:W-:Y:S01]  /*1cc60*/  ENDCOLLECTIVE ;  /* 0x000000000000791b */ /* 0x003fe20003800000 */
.L_x_2557:
        /* <DEDUP_REMOVED lines=20> */
.L_x_2558:
[----:B------:R-:W-:Y:S02]  /*1cdb0*/  IMAD.MOV.U32 R13, RZ, RZ, R4 ;  /* 0x000000ffff0d7224 */ /* 0x000fe400078e0004 */
[----:B------:R-:W-:-:S07]  /*1cdc0*/  IMAD.MOV.U32 R6, RZ, RZ, R14 ;  /* 0x000000ffff067224 */ /* 0x000fce00078e000e */
[----:B------:R-:W-:Y:S05]  /*1cdd0*/  WARPSYNC.COLLECTIVE R15, `(.L_x_2559) ;  /* 0x000000000f087348 */ /* 0x000fea0003c00000 */
[----:B------:R0:W1:Y:S02]  /*1cde0*/  SHFL.IDX P6, R14, R13, R12, R11 ;  /* 0x0000000c0d0e7389 */ /* 0x00006400000c000b */
[----:B01----:R-:W-:Y:S01]  /*1cdf0*/  ENDCOLLECTIVE ;  /* 0x000000000000791b */ /* 0x003fe20003800000 */
.L_x_2559:
        /* <DEDUP_REMOVED lines=20> */
.L_x_2560:
[----:B------:R-:W-:Y:S02]  /*1cf40*/  IMAD.MOV.U32 R13, RZ, RZ, R4 ;  /* 0x000000ffff0d7224 */ /* 0x000fe400078e0004 */
[----:B------:R-:W-:-:S07]  /*1cf50*/  IMAD.MOV.U32 R6, RZ, RZ, R14 ;  /* 0x000000ffff067224 */ /* 0x000fce00078e000e */
[----:B------:R-:W-:Y:S05]  /*1cf60*/  WARPSYNC.COLLECTIVE R15, `(.L_x_2561) ;  /* 0x000000000f087348 */ /* 0x000fea0003c00000 */
[----:B------:R0:W1:Y:S02]  /*1cf70*/  SHFL.IDX P6, R14, R13, R12, R11 ;  /* 0x0000000c0d0e7389 */ /* 0x00006400000c000b */
[----:B01----:R-:W-:Y:S01]  /*1cf80*/  ENDCOLLECTIVE ;  /* 0x000000000000791b */ /* 0x003fe20003800000 */
.L_x_2561:
        /* <DEDUP_REMOVED lines=18> */
.L_x_2562:
[----:B------:R-:W-:-:S05]  /*1d0b0*/  VIADD R7, R2, 0x60 ;  /* 0x0000006002077836 */ /* 0x000fca0000000000 */
[----:B------:R-:W-:Y:S01]  /*1d0c0*/  ISETP.GE.AND P5, PT, R7, R0, PT ;  /* 0x000000000700720c */ /* 0x000fe20003fa6270 */
[----:B------:R-:W-:Y:S02]  /*1d0d0*/  IMAD.MOV.U32 R13, RZ, RZ, R4 ;  /* 0x000000ffff0d7224 */ /* 0x000fe400078e0004 */
[----:B------:R-:W-:-:S10]  /*1d0e0*/  IMAD.MOV.U32 R8, RZ, RZ, R14 ;  /* 0x000000ffff087224 */ /* 0x000fd400078e000e */
[----:B------:R-:W-:Y:S05]  /*1d0f0*/  WARPSYNC.COLLECTIVE R15, `(.L_x_2563) ;  /* 0x000000000f087348 */ /* 0x000fea0003c00000 */
[----:B------:R0:W1:Y:S02]  /*1d100*/  SHFL.IDX P6, R14, R13, R12, R11 ;  /* 0x0000000c0d0e7389 */ /* 0x00006400000c000b */
[----:B01----:R-:W-:Y:S01]  /*1d110*/  ENDCOLLECTIVE ;  /* 0x000000000000791b */ /* 0x003fe20003800000 */
.L_x_2563:
        /* <DEDUP_REMOVED lines=18> */
.L_x_2564:
[----:B------:R-:W-:Y:S02]  /*1d240*/  IMAD.MOV.U32 R13, RZ, RZ, R4 ;  /* 0x000000ffff0d7224 */ /* 0x000fe400078e0004 */
[----:B------:R-:W-:-:S07]  /*1d250*/  IMAD.MOV.U32 R5, RZ, RZ, R14 ;  /* 0x000000ffff057224 */ /* 0x000fce00078e000e */
[----:B------:R-:W-:Y:S05]  /*1d260*/  WARPSYNC.COLLECTIVE R15, `(.L_x_2565) ;  /* 0x000000000f087348 */ /* 0x000fea0003c00000 */
[----:B------:R0:W1:Y:S02]  /*1d270*/  SHFL.IDX P6, R14, R13, R12, R11 ;  /* 0x0000000c0d0e7389 */ /* 0x00006400000c000b */
[----:B01----:R-:W-:Y:S01]  /*1d280*/  ENDCOLLECTIVE ;  /* 0x000000000000791b */ /* 0x003fe20003800000 */
.L_x_2565:
[----:B------:R-:W-:Y:S01]  /*1d290*/  IMAD.MOV.U32 R3, RZ, RZ, R14 ;  /* 0x000000ffff037224 */ /* 0x000fe200078e000e */
[----:B------:R-:W-:Y:S06]  /*1d2a0*/  BRA `(.L_x_2566) ;  /* 0xffffffa400607947 */ /* 0x000fec000383ffff */
.L_x_2441:
[----:B0-----:R0:W3:Y:S02]  /*1d2b0*/  SYNCS.PHASECHK.TRANS64.TRYWAIT P0, [R18+URZ+0x38820], R0 ;  /* 0x03882000120075a7 */ /* 0x0010e4000800017f */
[----:B---3--:R-:W-:Y:S05]  /*1d2c0*/  @!P0 NANOSLEEP.SYNCS 0x989680 ;  /* 0x009896800000895d */ /* 0x008fea0003900000 */
[----:B------:R-:W3:Y:S02]  /*1d2d0*/  @!P0 SYNCS.PHASECHK.TRANS64 P0, [R18+URZ+0x38820], R0 ;  /* 0x03882000120085a7 */ /* 0x000ee4000800007f */
[----:B---3--:R-:W-:Y:S05]  /*1d2e0*/  @!P0 BRA `(.L_x_2441) ;  /* 0xfffffffc00f08947 */ /* 0x008fea000383ffff */
[----:B------:R-:W-:Y:S05]  /*1d2f0*/  BRA `(.L_x_2567) ;  /* 0xffffffa400dc7947 */ /* 0x000fea000383ffff */
.L_x_2450:
[----:B-1----:R1:W2:Y:S02]  /*1d300*/  SYNCS.PHASECHK.TRANS64.TRYWAIT P0, [R3+URZ+0x38840], R2 ;  /* 0x03884002030075a7 */ /* 0x0022a4000800017f */
[----:B--2---:R-:W-:Y:S05]  /*1d310*/  @!P0 NANOSLEEP.SYNCS 0x989680 ;  /* 0x009896800000895d */ /* 0x004fea0003900000 */
[----:B------:R-:W2:Y:S02]  /*1d320*/  @!P0 SYNCS.PHASECHK.TRANS64 P0, [R3+URZ+0x38840], R2 ;  /* 0x03884002030085a7 */ /* 0x000ea4000800007f */
[----:B--2---:R-:W-:Y:S05]  /*1d330*/  @!P0 BRA `(.L_x_2450) ;  /* 0xfffffffc00f08947 */ /* 0x004fea000383ffff */
[----:B------:R-:W-:Y:S05]  /*1d340*/  BRA `(.L_x_2568) ;  /* 0xffffffa800bc7947 */ /* 0x000fea000383ffff */
.L_x_2458:
[----:B0-----:R0:W1:Y:S02]  /*1d350*/  SYNCS.PHASECHK.TRANS64.TRYWAIT P0, [R3+URZ+0x60], R2 ;  /* 0x00006002030075a7 */ /* 0x001064000800017f */
[----:B-1----:R-:W-:Y:S05]  /*1d360*/  @!P0 NANOSLEEP.SYNCS 0x989680 ;  /* 0x009896800000895d */ /* 0x002fea0003900000 */
[----:B------:R-:W1:Y:S02]  /*1d370*/  @!P0 SYNCS.PHASECHK.TRANS64 P0, [R3+URZ+0x60], R2 ;  /* 0x00006002030085a7 */ /* 0x000e64000800007f */
[----:B-1----:R-:W-:Y:S05]  /*1d380*/  @!P0 BRA `(.L_x_2458) ;  /* 0xfffffffc00f08947 */ /* 0x002fea000383ffff */
[----:B------:R-:W-:Y:S05]  /*1d390*/  BRA `(.L_x_2569) ;  /* 0xffffffb000107947 */ /* 0x000fea000383ffff */
.L_x_2469:
[----:B-1----:R1:W2:Y:S02]  /*1d3a0*/  SYNCS.PHASECHK.TRANS64.TRYWAIT P0, [R3+URZ+0x38840], R2 ;  /* 0x03884002030075a7 */ /* 0x0022a4000800017f */
[----:B--2---:R-:W-:Y:S05]  /*1d3b0*/  @!P0 NANOSLEEP.SYNCS 0x989680 ;  /* 0x009896800000895d */ /* 0x004fea0003900000 */
[----:B------:R-:W2:Y:S02]  /*1d3c0*/  @!P0 SYNCS.PHASECHK.TRANS64 P0, [R3+URZ+0x38840], R2 ;  /* 0x03884002030085a7 */ /* 0x000ea4000800007f */
[----:B--2---:R-:W-:Y:S05]  /*1d3d0*/  @!P0 BRA `(.L_x_2469) ;  /* 0xfffffffc00f08947 */ /* 0x004fea000383ffff */
[----:B------:R-:W-:Y:S05]  /*1d3e0*/  BRA `(.L_x_2570) ;  /* 0xffffffb8001c7947 */ /* 0x000fea000383ffff */
.L_x_2477:
[----:B0-----:R0:W1:Y:S02]  /*1d3f0*/  SYNCS.PHASECHK.TRANS64.TRYWAIT P0, [R2+URZ+0x60], R3 ;  /* 0x00006003020075a7 */ /* 0x001064000800017f */
[----:B-1----:R-:W-:Y:S05]  /*1d400*/  @!P0 NANOSLEEP.SYNCS 0x989680 ;  /* 0x009896800000895d */ /* 0x002fea0003900000 */
[----:B------:R-:W1:Y:S02]  /*1d410*/  @!P0 SYNCS.PHASECHK.TRANS64 P0, [R2+URZ+0x60], R3 ;  /* 0x00006003020085a7 */ /* 0x000e64000800007f */
[----:B-1----:R-:W-:Y:S05]  /*1d420*/  @!P0 BRA `(.L_x_2477) ;  /* 0xfffffffc00f08947 */ /* 0x002fea000383ffff */
[----:B------:R-:W-:Y:S05]  /*1d430*/  BRA `(.L_x_2571) ;  /* 0xffffffbc00707947 */ /* 0x000fea000383ffff */
.L_x_2488:
[----:B--2---:R2:W3:Y:S02]  /*1d440*/  SYNCS.PHASECHK.TRANS64.TRYWAIT P0, [R2+URZ+0x38840], R3 ;  /* 0x03884003020075a7 */ /* 0x0044e4000800017f */
[----:B---3--:R-:W-:Y:S05]  /*1d450*/  @!P0 NANOSLEEP.SYNCS 0x989680 ;  /* 0x009896800000895d */ /* 0x008fea0003900000 */
[----:B------:R-:W3:Y:S02]  /*1d460*/  @!P0 SYNCS.PHASECHK.TRANS64 P0, [R2+URZ+0x38840], R3 ;  /* 0x03884003020085a7 */ /* 0x000ee4000800007f */
[----:B---3--:R-:W-:Y:S05]  /*1d470*/  @!P0 BRA `(.L_x_2488) ;  /* 0xfffffffc00f08947 */ /* 0x008fea000383ffff */
[----:B------:R-:W-:Y:S05]  /*1d480*/  BRA `(.L_x_2572) ;  /* 0xffffffc4004c7947 */ /* 0x000fea000383ffff */
.L_x_2496:
[----:B0-----:R0:W1:Y:S02]  /*1d490*/  SYNCS.PHASECHK.TRANS64.TRYWAIT P0, [R2+URZ+0x60], R5 ;  /* 0x00006005020075a7 */ /* 0x001064000800017f */
[----:B-1----:R-:W-:Y:S05]  /*1d4a0*/  @!P0 NANOSLEEP.SYNCS 0x989680 ;  /* 0x009896800000895d */ /* 0x002fea0003900000 */
[----:B------:R-:W1:Y:S02]  /*1d4b0*/  @!P0 SYNCS.PHASECHK.TRANS64 P0, [R2+URZ+0x60], R5 ;  /* 0x00006005020085a7 */ /* 0x000e64000800007f */
[----:B-1----:R-:W-:Y:S05]  /*1d4c0*/  @!P0 BRA `(.L_x_2496) ;  /* 0xfffffffc00f08947 */ /* 0x002fea000383ffff */
[----:B------:R-:W-:Y:S05]  /*1d4d0*/  BRA `(.L_x_2573) ;  /* 0xffffffc800a07947 */ /* 0x000fea000383ffff */
.L_x_2509:
[----:B--2---:R2:W3:Y:S02]  /*1d4e0*/  SYNCS.PHASECHK.TRANS64.TRYWAIT P0, [R0+URZ+0x38860], R2 ;  /* 0x03886002000075a7 */ /* 0x0044e4000800017f */
[----:B---3--:R-:W-:Y:S05]  /*1d4f0*/  @!P0 NANOSLEEP.SYNCS 0x989680 ;  /* 0x009896800000895d */ /* 0x008fea0003900000 */
[----:B------:R-:W3:Y:S02]  /*1d500*/  @!P0 SYNCS.PHASECHK.TRANS64 P0, [R0+URZ+0x38860], R2 ;  /* 0x03886002000085a7 */ /* 0x000ee4000800007f */
[----:B---3--:R-:W-:Y:S05]  /*1d510*/  @!P0 BRA `(.L_x_2509) ;  /* 0xfffffffc00f08947 */ /* 0x008fea000383ffff */
[----:B------:R-:W-:Y:S05]  /*1d520*/  BRA `(.L_x_2574) ;  /* 0xffffffd000687947 */ /* 0x000fea000383ffff */
.L_x_2518:
[----:B------:R-:W2:Y:S01]  /*1d530*/  LDL R0, [R1] ;  /* 0x0000000001007983 */ /* 0x000ea20000100800 */
[----:B------:R-:W-:Y:S01]  /*1d540*/  BSSY B0, `(.L_x_2575) ;  /* 0x0000008000007945 */ /* 0x000fe20003800000 */
[----:B0-----:R-:W-:Y:S02]  /*1d550*/  IMAD.MOV.U32 R12, RZ, RZ, RZ ;  /* 0x000000ffff0c7224 */ /* 0x001fe400078e00ff */
[----:B------:R-:W-:Y:S02]  /*1d560*/  IMAD.MOV.U32 R11, RZ, RZ, 0x1f ;  /* 0x0000001fff0b7424 */ /* 0x000fe400078e00ff */
[----:B------:R-:W-:Y:S02]  /*1d570*/  IMAD.MOV.U32 R15, RZ, RZ, -0x1 ;  /* 0xffffffffff0f7424 */ /* 0x000fe400078e00ff */
[----:B--2---:R-:W-:-:S07]  /*1d580*/  IMAD.MOV.U32 R13, RZ, RZ, R0 ;  /* 0x000000ffff0d7224 */ /* 0x004fce00078e0000 */
[----:B-1----:R-:W-:Y:S05]  /*1d590*/  WARPSYNC.COLLECTIVE R15, `(.L_x_2576) ;  /* 0x000000000f087348 */ /* 0x002fea0003c00000 */
[----:B------:R0:W2:Y:S02]  /*1d5a0*/  SHFL.IDX P6, R14, R13, R12, R11 ;  /* 0x0000000c0d0e7389 */ /* 0x0000a400000c000b */
[----:B012---:R-:W-:Y:S01]  /*1d5b0*/  ENDCOLLECTIVE ;  /* 0x000000000000791b */ /* 0x007fe20003800000 */
.L_x_2576:
[----:B------:R-:W-:Y:S05]  /*1d5c0*/  BSYNC B0 ;  /* 0x0000000000007941 */ /* 0x000fea0003800000 */
.L_x_2575:
        /* <DEDUP_REMOVED lines=9> */
.L_x_2577:
        /* <DEDUP_REMOVED lines=26> */
.L_x_2578:
        /* <DEDUP_REMOVED lines=8> */
.L_x_2579:
        /* <DEDUP_REMOVED lines=8> */
.L_x_2580:
        /* <DEDUP_REMOVED lines=8> */
.L_x_2581:
        /* <DEDUP_REMOVED lines=8> */
.L_x_2582:
        /* <DEDUP_REMOVED lines=9> */
.L_x_2583:
[----:B------:R-:W-:Y:S01]  /*1da90*/  IMAD.MOV.U32 R9, RZ, RZ, R14 ;  /* 0x000000ffff097224 */ /* 0x000fe200078e000e */
[----:B------:R-:W-:Y:S06]  /*1daa0*/  BRA `(.L_x_2584) ;  /* 0xffffffd400547947 */ /* 0x000fec000383ffff */
.L_x_2521:
        /* <DEDUP_REMOVED lines=8> */
.L_x_2586:
[----:B------:R-:W-:Y:S05]  /*1db30*/  BSYNC B0 ;  /* 0x0000000000007941 */ /* 0x000fea0003800000 */
.L_x_2585:
        /* <DEDUP_REMOVED lines=10> */
.L_x_2587:
        /* <DEDUP_REMOVED lines=8> */
.L_x_2588:
        /* <DEDUP_REMOVED lines=8> */
.L_x_2589:
        /* <DEDUP_REMOVED lines=8> */
.L_x_2590:
        /* <DEDUP_REMOVED lines=9> */
.L_x_2591:
[----:B------:R-:W-:Y:S01]  /*1ddf0*/  IMAD.MOV.U32 R9, RZ, RZ, R14 ;  /* 0x000000ffff097224 */ /* 0x000fe200078e000e */
[----:B------:R-:W-:Y:S06]  /*1de00*/  BRA `(.L_x_2592) ;  /* 0xffffffd4002c7947 */ /* 0x000fec000383ffff */
.L_x_2523:
[----:B------:R-:W-:Y:S01]  /*1de10*/  BSSY B0, `(.L_x_2593) ;  /* 0x0000006000007945 */ /* 0x000fe20003800000 */
[----:B------:R-:W-:Y:S01]  /*1de20*/  PLOP3.LUT P6, PT, P6, PT, PT, 0x8, 0x0 ;  /* 0x000000000000781c */ /* 0x000fe200037ce170 */
[----:B------:R-:W-:-:S12]  /*1de30*/  IMAD.MOV.U32 R15, RZ, RZ, -0x1 ;  /* 0xffffffffff0f7424 */ /* 0x000fd800078e00ff */
[----:B0-----:R-:W-:Y:S05]  /*1de40*/  WARPSYNC.COLLECTIVE R15, `(.L_x_2594) ;  /* 0x000000000f087348 */ /* 0x001fea0003c00000 */
[----:B------:R-:W-:Y:S01]  /*1de50*/  VOTE.ANY R14, PT, P6 ;  /* 0x00000000000e7806 */ /* 0x000fe200030e0100 */
[----:B0-----:R-:W-:Y:S06]  /*1de60*/  ENDCOLLECTIVE ;  /* 0x000000000000791b */ /* 0x001fec0003800000 */
.L_x_2594:
[----:B------:R-:W-:Y:S05]  /*1de70*/  BSYNC B0 ;  /* 0x0000000000007941 */ /* 0x000fea0003800000 */
.L_x_2593:
        /* <DEDUP_REMOVED lines=10> */
.L_x_2595:
[----:B------:R-:W-:Y:S02]  /*1df20*/  IMAD.MOV.U32 R13, RZ, RZ, R7 ;  /* 0x000000ffff0d7224 */ /* 0x000fe400078e0007 */
[----:B------:R-:W-:-:S07]  /*1df30*/  IMAD.MOV.U32 R0, RZ, RZ, R14 ;  /* 0x000000ffff007224 */ /* 0x000fce00078e000e */
[----:B------:R-:W-:Y:S05]  /*1df40*/  WARPSYNC.COLLECTIVE R15, `(.L_x_2596) ;  /* 0x000000000f087348 */ /* 0x000fea0003c00000 */
[----:B------:R0:W1:Y:S02]  /*1df50*/  SHFL.IDX P6, R14, R13, R12, R11 ;  /* 0x0000000c0d0e7389 */ /* 0x00006400000c000b */
[----:B01----:R-:W-:Y:S01]  /*1df60*/  ENDCOLLECTIVE ;  /* 0x000000000000791b */ /* 0x003fe20003800000 */
.L_x_2596:
[----:B------:R-:W-:Y:S02]  /*1df70*/  IMAD.MOV.U32 R7, RZ, RZ, R14 ;  /* 0x000000ffff077224 */ /* 0x000fe400078e000e */
[----:B------:R-:W-:-:S05]  /*1df80*/  IMAD.IADD R6, R10, 0x1, R16 ;  /* 0x000000010a067824 */ /* 0x000fca00078e0210 */
[----:B------:R1:W-:Y:S01]  /*1df90*/  STL [R1+0xc], R6 ;  /* 0x00000c0601007387 */ /* 0x0003e20000100800 */
[----:B------:R-:W-:Y:S05]  /*1dfa0*/  BRA `(.L_x_2597) ;  /* 0xffffffd4000c7947 */ /* 0x000fea000383ffff */
.L_x_2525:
        /* <DEDUP_REMOVED lines=8> */
.L_x_2599:
[----:B------:R-:W-:Y:S05]  /*1e030*/  BSYNC B0 ;  /* 0x0000000000007941 */ /* 0x000fea0003800000 */
.L_x_2598:
[----:B------:R-:W-:Y:S01]  /*1e040*/  IMAD.MOV.U32 R2, RZ, RZ, R14 ;  /* 0x000000ffff027224 */ /* 0x000fe200078e000e */
[----:B------:R-:W-:Y:S06]  /*1e050*/  BRA `(.L_x_2600) ;  /* 0xffffffd000f87947 */ /* 0x000fec000383ffff */
.L_x_2531:
[----:B0-----:R0:W1:Y:S02]  /*1e060*/  SYNCS.PHASECHK.TRANS64.TRYWAIT P0, [R0+URZ+0x38820], R3 ;  /* 0x03882003000075a7 */ /* 0x001064000800017f */
[----:B-1----:R-:W-:Y:S05]  /*1e070*/  @!P0 NANOSLEEP.SYNCS 0x989680 ;  /* 0x009896800000895d */ /* 0x002fea0003900000 */
[----:B------:R-:W1:Y:S02]  /*1e080*/  @!P0 SYNCS.PHASECHK.TRANS64 P0, [R0+URZ+0x38820], R3 ;  /* 0x03882003000085a7 */ /* 0x000e64000800007f */
[----:B-1----:R-:W-:Y:S05]  /*1e090*/  @!P0 BRA `(.L_x_2531) ;  /* 0xfffffffc00f08947 */ /* 0x002fea000383ffff */
[----:B------:R-:W-:Y:S05]  /*1e0a0*/  BRA `(.L_x_2601) ;  /* 0xffffffdc009c7947 */ /* 0x000fea000383ffff */
.L_x_2532:
        /* <DEDUP_REMOVED lines=11> */
.L_x_2603:
[----:B------:R-:W-:Y:S05]  /*1e160*/  BSYNC B0 ;  /* 0x0000000000007941 */ /* 0x000fea0003800000 */
.L_x_2602:
[----:B------:R-:W-:Y:S05]  /*1e170*/  BRA `(.L_x_2604) ;  /* 0xffffffdc00847947 */ /* 0x000fea000383ffff */
.L_x_2535:
[----:B------:R-:W-:Y:S01]  /*1e180*/  BSSY B1, `(.L_x_2605) ;  /* 0x0000006000017945 */ /* 0x000fe20003800000 */
[----:B------:R-:W-:-:S07]  /*1e190*/  IMAD.MOV.U32 R15, RZ, RZ, -0x1 ;  /* 0xffffffffff0f7424 */ /* 0x000fce00078e00ff */
[----:B01----:R-:W-:Y:S05]  /*1e1a0*/  WARPSYNC.COLLECTIVE R15, `(.L_x_2606) ;  /* 0x000000000f0c7348 */ /* 0x003fea0003c00000 */
[----:B------:R-:W-:Y:S02]  /*1e1b0*/  ELECT P6, UR62, PT ;  /* 0x00000000003e782f */ /* 0x000fe400038c0000 */
[----:B------:R-:W-:Y:S01]  /*1e1c0*/  MOV R14, UR62 ;  /* 0x0000003e000e7c02 */ /* 0x000fe20008000f00 */
[----:B01----:R-:W-:Y:S10]  /*1e1d0*/  ENDCOLLECTIVE ;  /* 0x000000000000791b */ /* 0x003ff40003800000 */
.L_x_2606:
[----:B------:R-:W-:Y:S05]  /*1e1e0*/  BSYNC B1 ;  /* 0x0000000000017941 */ /* 0x000fea0003800000 */
.L_x_2605:
[----:B------:R-:W-:Y:S05]  /*1e1f0*/  BRA `(.L_x_2607) ;  /* 0xffffffdc007c7947 */ /* 0x000fea000383ffff */
.L_x_2537:
[----:B0-----:R0:W1:Y:S02]  /*1e200*/  SYNCS.PHASECHK.TRANS64.TRYWAIT P0, [R6+URZ], R5 ;  /* 0x00000005060075a7 */ /* 0x001064000800017f */
[----:B-1----:R-:W-:Y:S05]  /*1e210*/  @!P0 NANOSLEEP.SYNCS 0x989680 ;  /* 0x009896800000895d */ /* 0x002fea0003900000 */
[----:B------:R-:W1:Y:S02]  /*1e220*/  @!P0 SYNCS.PHASECHK.TRANS64 P0, [R6+URZ], R5 ;  /* 0x00000005060085a7 */ /* 0x000e64000800007f */
[----:B-1----:R-:W-:Y:S05]  /*1e230*/  @!P0 BRA `(.L_x_2537) ;  /* 0xfffffffc00f08947 */ /* 0x002fea000383ffff */
[----:B------:R-:W-:Y:S05]  /*1e240*/  BRA `(.L_x_2608) ;  /* 0xffffffdc00bc7947 */ /* 0x000fea000383ffff */
.L_x_2538:
[----:B-1----:R1:W2:Y:S02]  /*1e250*/  SYNCS.PHASECHK.TRANS64.TRYWAIT P0, [R7+URZ], R2 ;  /* 0x00000002070075a7 */ /* 0x0022a4000800017f */
[----:B--2---:R-:W-:Y:S05]  /*1e260*/  @!P0 NANOSLEEP.SYNCS 0x989680 ;  /* 0x009896800000895d */ /* 0x004fea0003900000 */
[----:B------:R-:W2:Y:S02]  /*1e270*/  @!P0 SYNCS.PHASECHK.TRANS64 P0, [R7+URZ], R2 ;  /* 0x00000002070085a7 */ /* 0x000ea4000800007f */
[----:B--2---:R-:W-:Y:S05]  /*1e280*/  @!P0 BRA `(.L_x_2538) ;  /* 0xfffffffc00f08947 */ /* 0x004fea000383ffff */
[----:B------:R-:W-:Y:S05]  /*1e290*/  BRA `(.L_x_2609) ;  /* 0xffffffdc00b07947 */ /* 0x000fea000383ffff */
.L_x_2540:
[----:B--2---:R2:W3:Y:S02]  /*1e2a0*/  SYNCS.PHASECHK.TRANS64.TRYWAIT P0, [R4+URZ], R5 ;  /* 0x00000005040075a7 */ /* 0x0044e4000800017f */
[----:B---3--:R-:W-:Y:S05]  /*1e2b0*/  @!P0 NANOSLEEP.SYNCS 0x989680 ;  /* 0x009896800000895d */ /* 0x008fea0003900000 */
[----:B------:R-:W3:Y:S02]  /*1e2c0*/  @!P0 SYNCS.PHASECHK.TRANS64 P0, [R4+URZ], R5 ;  /* 0x00000005040085a7 */ /* 0x000ee4000800007f */
[----:B---3--:R-:W-:Y:S05]  /*1e2d0*/  @!P0 BRA `(.L_x_2540) ;  /* 0xfffffffc00f08947 */ /* 0x008fea000383ffff */
[----:B------:R-:W-:Y:S05]  /*1e2e0*/  BRA `(.L_x_2610) ;  /* 0xffffffdc00b47947 */ /* 0x000fea000383ffff */
.L_x_2611:
        /* <DEDUP_REMOVED lines=9> */
.L_x_3207:


//--------------------- .text._ZN7cutlass13device_kernelIN5flash11enable_sm90INS1_16FlashAttnFwdSm90INS1_25CollectiveMainloopFwdSm90ILi2EN4cute5tupleIJNS5_1CILi1EEES8_S8_EEENS6_IJNS7_ILi128EEENS7_ILi80EEENS7_ILi256EEEEEELi256ENS_6half_tEfNS_4arch4Sm90ELb1ELb0ELb1ELb1ELb0ELb1ELb0ELb1ELb1ELb1ELb1ELb0EEENS1_21CollectiveEpilogueFwdINS6_IJSA_SC_SB_EEES9_SE_SG_Li256ELb1ELb1ELb1ELb0EEENS1_36VarlenDynamicPersistentTileSchedulerILi128ELi80ELi256ELi128ELb1ELb1ELb1ELb1ELb1ELb1EEEEEEEEEvNT_6ParamsE --------------------------
	.section	.text._ZN7cutlass13device_kernelIN5flash11enable_sm90INS1_16FlashAttnFwdSm90INS1_25CollectiveMainloopFwdSm90ILi2EN4cute5tupleIJNS5_1CILi1EEES8_S8_EEENS6_IJNS7_ILi128EEENS7_ILi80EEENS7_ILi256EEEEEELi256ENS_6half_tEfNS_4arch4Sm90ELb1ELb0ELb1ELb1ELb0ELb1ELb0ELb1ELb1ELb1ELb1ELb0EEENS1_21CollectiveEpilogueFwdINS6_IJSA_SC_SB_EEES9_SE_SG_Li256ELb1ELb1ELb1ELb0EEENS1_36VarlenDynamicPersistentTileSchedulerILi128ELi80ELi256ELi128ELb1ELb1ELb1ELb1ELb1ELb1EEEEEEEEEvNT_6ParamsE,"ax",@progbits
	.align	128
.text._ZN7cutlass13device_kernelIN5flash11enable_sm90INS1_16FlashAttnFwdSm90INS1_25CollectiveMainloopFwdSm90ILi2EN4cute5tupleIJNS5_1CILi1EEES8_S8_EEENS6_IJNS7_ILi128EEENS7_ILi80EEENS7_ILi256EEEEEELi256ENS_6half_tEfNS_4arch4Sm90ELb1ELb0ELb1ELb1ELb0ELb1ELb0ELb1ELb1ELb1ELb1ELb0EEENS1_21CollectiveEpilogueFwdINS6_IJSA_SC_SB_EEES9_SE_SG_Li256ELb1ELb1ELb1ELb0EEENS1_36VarlenDynamicPersistentTileSchedulerILi128ELi80ELi256ELi128ELb1ELb1ELb1ELb1ELb1ELb1EEEEEEEEEvNT_6ParamsE:
        .type           _ZN7cutlass13device_kernelIN5flash11enable_sm90INS1_16FlashAttnFwdSm90INS1_25CollectiveMainloopFwdSm90ILi2EN4cute5tupleIJNS5_1CILi1EEES8_S8_EEENS6_IJNS7_ILi128EEENS7_ILi80EEENS7_ILi256EEEEEELi256ENS_6half_tEfNS_4arch4Sm90ELb1ELb0ELb1ELb1ELb0ELb1ELb0ELb1ELb1ELb1ELb1ELb0EEENS1_21CollectiveEpilogueFwdINS6_IJSA_SC_SB_EEES9_SE_SG_Li256ELb1ELb1ELb1ELb0EEENS1_36VarlenDynamicPersistentTileSchedulerILi128ELi80ELi256ELi128ELb1ELb1ELb1ELb1ELb1ELb1EEEEEEEEEvNT_6ParamsE,@function
        .size           _ZN7cutlass13device_kernelIN5flash11enable_sm90INS1_16FlashAttnFwdSm90INS1_25CollectiveMainloopFwdSm90ILi2EN4cute5tupleIJNS5_1CILi1EEES8_S8_EEENS6_IJNS7_ILi128EEENS7_ILi80EEENS7_ILi256EEEEEELi256ENS_6half_tEfNS_4arch4Sm90ELb1ELb0ELb1ELb1ELb0ELb1ELb0ELb1ELb1ELb1ELb1ELb0EEENS1_21CollectiveEpilogueFwdINS6_IJSA_SC_SB_EEES9_SE_SG_Li256ELb1ELb1ELb1ELb0EEENS1_36VarlenDynamicPersistentTileSchedulerILi128ELi80ELi256ELi128ELb1ELb1ELb1ELb1ELb1ELb1EEEEEEEEEvNT_6ParamsE,(.L_x_3208 - _ZN7cutlass13device_kernelIN5flash11enable_sm90INS1_16FlashAttnFwdSm90INS1_25CollectiveMainloopFwdSm90ILi2EN4cute5tupleIJNS5_1CILi1EEES8_S8_EEENS6_IJNS7_ILi128EEENS7_ILi80EEENS7_ILi256EEEEEELi256ENS_6half_tEfNS_4arch4Sm90ELb1ELb0ELb1ELb1ELb0ELb1ELb0ELb1ELb1ELb1ELb1ELb0EEENS1_21CollectiveEpilogueFwdINS6_IJSA_SC_SB_EEES9_SE_SG_Li256ELb1ELb1ELb1ELb0EEENS1_36VarlenDynamicPersistentTileSchedulerILi128ELi80ELi256ELi128ELb1ELb1ELb1ELb1ELb1ELb1EEEEEEEEEvNT_6ParamsE)
        .other          _ZN7cutlass13device_kernelIN5flash11enable_sm90INS1_16FlashAttnFwdSm90INS1_25CollectiveMainloopFwdSm90ILi2EN4cute5tupleIJNS5_1CILi1EEES8_S8_EEENS6_IJNS7_ILi128EEENS7_ILi80EEENS7_ILi256EEEEEELi256ENS_6half_tEfNS_4arch4Sm90ELb1ELb0ELb1ELb1ELb0ELb1ELb0ELb1ELb1ELb1ELb1ELb0EEENS1_21CollectiveEpilogueFwdINS6_IJSA_SC_SB_EEES9_SE_SG_Li256ELb1ELb1ELb1ELb0EEENS1_36VarlenDynamicPersistentTileSchedulerILi128ELi80ELi256ELi128ELb1ELb1ELb1ELb1ELb1ELb1EEEEEEEEEvNT_6ParamsE,@"STO_CUDA_ENTRY STV_DEFAULT"
_ZN7cutlass13device_kernelIN5flash11enable_sm90INS1_16FlashAttnFwdSm90INS1_25CollectiveMainloopFwdSm90ILi2EN4cute5tupleIJNS5_1CILi1EEES8_S8_EEENS6_IJNS7_ILi128EEENS7_ILi80EEENS7_ILi256EEEEEELi256ENS_6half_tEfNS_4arch4Sm90ELb1ELb0ELb1ELb1ELb0ELb1ELb0ELb1ELb1ELb1ELb1ELb0EEENS1_21CollectiveEpilogueFwdINS6_IJSA_SC_SB_EEES9_SE_SG_Li256ELb1ELb1ELb1ELb0EEENS1_36VarlenDynamicPersistentTileSchedulerILi128ELi80ELi256ELi128ELb1ELb1ELb1ELb1ELb1ELb1EEEEEEEEEvNT_6ParamsE:
        /* <DEDUP_REMOVED lines=24> */
.L_x_2613:
[----:B------:R-:W-:Y:S05]  /*0180*/  BSYNC B0 ;  /* 0x0000000000007941 */ /* 0x000fea0003800000 */
.L_x_2612:
        /* <DEDUP_REMOVED lines=41> */
.L_x_2614:
        /* <DEDUP_REMOVED lines=22> */
.L_x_2615:
        /* <DEDUP_REMOVED lines=18> */
.L_x_2616:
        /* <DEDUP_REMOVED lines=22> */
.L_x_2617:
        /* <DEDUP_REMOVED lines=22> */
.L_x_2618:
        /* <DEDUP_REMOVED lines=9> */
.L_x_2621:
        /* <DEDUP_REMOVED lines=16> */
[----:B------:R-:W-:Y:S01]  /*0af0*/  VIADD R6, R6, 0xffffff80 ;  /* 0xffffff8006067836 */ /* 0x000fe20000000000 */
[----:B------:R-:W-:Y:S02]  /*0b00*/  R2UR UR4, R16 ;  /* 0x00000000100472ca */ /* 0x000fe400000e0000 */
[----:B------:R-:W-:Y:S02]  /*0b10*/  CS2R R218, SRZ ;  /* 0x0000000000da7805 */ /* 0x000fe4000001ff00 */
[----:B------:R-:W-:Y:S01]  /*0b20*/  MOV R17, RZ ;  /* 0x000000ff00117202 */ /* 0x000fe20000000f00 */
[----:B------:R-:W-:Y:S01]  /*0b30*/  IMAD.MOV.U32 R216, RZ, RZ, RZ ;  /* 0x000000ffffd87224 */ /* 0x000fe200078e00ff */
[----:B------:R-:W-:-:S04]  /*0b40*/  SHF.R.S32.HI R3, RZ, 0x1f, R6 ;  /* 0x0000001fff037819 */ /* 0x000fc80000011406 */
[CC--:B0-----:R-:W-:Y:S02]  /*0b50*/  LEA.HI R2, R3.reuse, R6.reuse, RZ, 0x4 ;  /* 0x0000000603027211 */ /* 0x0c1fe400078f20ff */
[CC--:B------:R-:W-:Y:S02]  /*0b60*/  LEA.HI R212, R3.reuse, R6.reuse, RZ, 0x3 ;  /* 0x0000000603d47211 */ /* 0x0c0fe400078f18ff */
[CC--:B------:R-:W-:Y:S01]  /*0b70*/  LEA.HI R9, R3.reuse, R6.reuse, RZ, 0x2 ;  /* 0x0000000603097211 */ /* 0x0c0fe200078f10ff */
[----:B------:R-:W-:Y:S01]  /*0b80*/  UIADD3 UR4, UR4, 0x14400, URZ ;  /* 0x0001440004047890 */ /* 0x000fe2000fffe03f */
[CC--:B------:R-:W-:Y:S02]  /*0b90*/  LEA.HI R4, R3.reuse, R6.reuse, RZ, 0x5 ;  /* 0x0000000603047211 */ /* 0x0c0fe400078f28ff */
[----:B------:R-:W-:Y:S02]  /*0ba0*/  LEA.HI R8, R3, R6, RZ, 0x6 ;  /* 0x0000000603087211 */ /* 0x000fe400078f30ff */
[----:B------:R-:W-:-:S02]  /*0bb0*/  LOP3.LUT R237, R212, 0xfffffff8, RZ, 0xc0, !PT ;  /* 0xfffffff8d4ed7812 */ /* 0x000fc400078ec0ff */
[----:B------:R-:W-:Y:S01]  /*0bc0*/  LOP3.LUT R9, R9, 0xfffffffc, RZ, 0xc0, !PT ;  /* 0xfffffffc09097812 */ /* 0x000fe200078ec0ff */
[----:B------:R-:W-:Y:S01]  /*0bd0*/  IMAD.SHL.U32 R8, R8, 0x8, RZ ;  /* 0x0000000808087824 */ /* 0x000fe200078e00ff */
[----:B------:R-:W-:Y:S01]  /*0be0*/  SHF.L.U32 R5, R4, 0x5, RZ ;  /* 0x0000000504057819 */ /* 0x000fe200000006ff */
[C---:B------:R-:W-:Y:S01]  /*0bf0*/  IMAD.IADD R237, R6.reuse, 0x1, -R237 ;  /* 0x0000000106ed7824 */ /* 0x040fe200078e0aed */
[----:B------:R-:W-:Y:S01]  /*0c00*/  SHF.R.S32.HI R212, RZ, 0x3, R212 ;  /* 0x00000003ffd47819 */ /* 0x000fe200000114d4 */
[----:B------:R-:W-:Y:S01]  /*0c10*/  IMAD.IADD R10, R6, 0x1, -R9 ;  /* 0x00000001060a7824 */ /* 0x000fe200078e0a09 */
[----:B------:R-:W-:Y:S01]  /*0c20*/  LOP3.LUT R226, R8, 0xfffffe00, RZ, 0xc0, !PT ;  /* 0xfffffe0008e27812 */ /* 0x000fe200078ec0ff */
[C---:B------:R-:W-:Y:S02]  /*0c30*/  IMAD.SHL.U32 R22, R237.reuse, 0x4, RZ ;  /* 0x00000004ed167824 */ /* 0x040fe400078e00ff */
[----:B------:R-:W-:Y:S01]  /*0c40*/  IMAD.SHL.U32 R18, R237, 0x8, RZ ;  /* 0x00000008ed127824 */ /* 0x000fe200078e00ff */
[----:B------:R-:W-:Y:S01]  /*0c50*/  LEA.HI R12, R10, R10, RZ, 0x1 ;  /* 0x0000000a0a0c7211 */ /* 0x000fe200078f08ff */
[C---:B------:R-:W-:Y:S01]  /*0c60*/  VIADD R214, R22.reuse, 0x40 ;  /* 0x0000004016d67836 */ /* 0x040fe20000000000 */
[----:B------:R-:W-:Y:S01]  /*0c70*/  SHF.R.S32.HI R23, RZ, 0x1f, R22 ;  /* 0x0000001fff177819 */ /* 0x000fe20000011416 */
[----:B------:R-:W-:Y:S01]  /*0c80*/  VIADD R215, R22, 0x20 ;  /* 0x0000002016d77836 */ /* 0x000fe20000000000 */
[----:B------:R-:W-:Y:S01]  /*0c90*/  IADD3 R221, R18, 0xc0, RZ ;  /* 0x000000c012dd7810 */ /* 0x000fe20007ffe0ff */
[C---:B------:R-:W-:Y:S01]  /*0ca0*/  IMAD.IADD R213, R22.reuse, 0x1, R214 ;  /* 0x0000000116d57824 */ /* 0x040fe200078e02d6 */
[----:B------:R-:W-:Y:S01]  /*0cb0*/  SHF.R.S32.HI R19, RZ, 0x1f, R18 ;  /* 0x0000001fff137819 */ /* 0x000fe20000011412 */
[----:B------:R-:W-:-:S02]  /*0cc0*/  VIADD R217, R22, 0x60 ;  /* 0x0000006016d97836 */ /* 0x000fc40000000000 */
[----:B------:R-:W-:Y:S01]  /*0cd0*/  VIADD R220, R18, 0x80 ;  /* 0x0000008012dc7836 */ /* 0x000fe20000000000 */
[----:B--2---:R-:W-:Y:S02]  /*0ce0*/  R2UR UR5, R0 ;  /* 0x00000000000572ca */ /* 0x004fe400000e0000 */
[----:B------:R-:W-:Y:S02]  /*0cf0*/  LEA.HI R0, R3, R6, RZ, 0x7 ;  /* 0x0000000603007211 */ /* 0x000fe400078f38ff */
[----:B------:R-:W-:Y:S02]  /*0d00*/  LOP3.LUT R3, R2, 0x3fffff0, RZ, 0xc0, !PT ;  /* 0x03fffff002037812 */ /* 0x000fe400078ec0ff */
[----:B------:R-:W-:-:S03]  /*0d10*/  LOP3.LUT R7, R0, 0xffffff80, RZ, 0xc0, !PT ;  /* 0xffffff8000077812 */ /* 0x000fc600078ec0ff */
[C---:B------:R-:W-:Y:S01]  /*0d20*/  IMAD.IADD R4, R6.reuse, 0x1, -R3 ;  /* 0x0000000106047824 */ /* 0x040fe200078e0a03 */
[----:B------:R-:W-:Y:S01]  /*0d30*/  SHF.R.S32.HI R3, RZ, 0x7, R0 ;  /* 0x00000007ff037819 */ /* 0x000fe20000011400 */
[----:B------:R-:W-:Y:S01]  /*0d40*/  IMAD.IADD R21, R6, 0x1, -R7 ;  /* 0x0000000106157824 */ /* 0x000fe200078e0a07 */
[----:B------:R-:W-:Y:S01]  /*0d50*/  LOP3.LUT R7, R5, 0xfffffc00, RZ, 0xc0, !PT ;  /* 0xfffffc0005077812 */ /* 0x000fe200078ec0ff */
[----:B------:R-:W-:Y:S01]  /*0d60*/  ULOP3.LUT UR5, UR5, 0x1, URZ, 0xfc, !UPT ;  /* 0x0000000105057892 */ /* 0x000fe2000f8efc3f */
[----:B------:R-:W-:Y:S02]  /*0d70*/  SHF.R.S32.HI R5, RZ, 0x4, R2 ;  /* 0x00000004ff057819 */ /* 0x000fe40000011402 */
[----:B------:R-:W-:Y:S01]  /*0d80*/  SHF.R.S32.HI R6, RZ, 0x1f, R21 ;  /* 0x0000001fff067819 */ /* 0x000fe20000011415 */
[----:B------:R-:W-:Y:S01]  /*0d90*/  STL [R1+0xa0], R21 ;  /* 0x0000a01501007387 */ /* 0x000fe20000100800 */
[----:B------:R-:W-:Y:S02]  /*0da0*/  LEA.HI R2, R2, R5, RZ, 0x1 ;  /* 0x0000000502027211 */ /* 0x000fe400078f08ff */
[----:B------:R-:W-:-:S02]  /*0db0*/  LEA.HI R9, R6, R21, RZ, 0x2 ;  /* 0x0000001506097211 */ /* 0x000fc400078f10ff */
[----:B------:R-:W-:Y:S02]  /*0dc0*/  LEA R7, R4, R7, 0x6 ;  /* 0x0000000704077211 */ /* 0x000fe400078e30ff */
[--C-:B------:R-:W-:Y:S02]  /*0dd0*/  SHF.R.S32.HI R4, RZ, 0x2, R9.reuse ;  /* 0x00000002ff047819 */ /* 0x100fe40000011409 */
[----:B------:R-:W-:Y:S02]  /*0de0*/  SHF.R.S32.HI R11, RZ, 0x1f, R9 ;  /* 0x0000001fff0b7819 */ /* 0x000fe40000011409 */
[----:B------:R-:W-:Y:S02]  /*0df0*/  LOP3.LUT R2, R2, 0x1ffffffe, RZ, 0xc0, !PT ;  /* 0x1ffffffe02027812 */ /* 0x000fe400078ec0ff */
[----:B------:R-:W-:Y:S02]  /*0e00*/  LEA.HI R11, R11, R4, RZ, 0x3 ;  /* 0x000000040b0b7211 */ /* 0x000fe400078f18ff */
[----:B------:R-:W-:Y:S01]  /*0e10*/  LEA.HI R0, R0, R3, RZ, 0x1 ;  /* 0x0000000300007211 */ /* 0x000fe200078f08ff */
[----:B------:R-:W-:Y:S01]  /*0e20*/  IMAD.IADD R2, R5, 0x1, -R2 ;  /* 0x0000000105027824 */ /* 0x000fe200078e0a02 */
[----:B------:R-:W-:-:S02]  /*0e30*/  LOP3.LUT R11, R11, 0xfffffff8, RZ, 0xc0, !PT ;  /* 0xfffffff80b0b7812 */ /* 0x000fc400078ec0ff */
[----:B------:R-:W-:Y:S01]  /*0e40*/  LOP3.LUT R0, R0, 0x3fffffe, RZ, 0xc0, !PT ;  /* 0x03fffffe00007812 */ /* 0x000fe200078ec0ff */
[----:B------:R-:W-:Y:S01]  /*0e50*/  IMAD R2, R2, 0x8, R7 ;  /* 0x0000000802027824 */ /* 0x000fe200078e0207 */
[----:B------:R-:W-:Y:S01]  /*0e60*/  IADD3 R5, R212, 0x20, RZ ;  /* 0x00000020d4057810 */ /* 0x000fe20007ffe0ff */
[----:B------:R-:W-:Y:S01]  /*0e70*/  IMAD.MOV.U32 R7, RZ, RZ, R15 ;  /* 0x000000ffff077224 */ /* 0x000fe200078e000f */
[----:B------:R-:W-:Y:S01]  /*0e80*/  IADD3 R11, R4, -R11, RZ ;  /* 0x8000000b040b7210 */ /* 0x000fe20007ffe0ff */
[----:B------:R-:W-:Y:S01]  /*0e90*/  IMAD.IADD R0, R3, 0x1, -R0 ;  /* 0x0000000103007824 */ /* 0x000fe200078e0a00 */
[----:B------:R-:W-:Y:S01]  /*0ea0*/  SHF.R.S32.HI R4, RZ, 0x1f, R213 ;  /* 0x0000001fff047819 */ /* 0x000fe200000114d5 */
[----:B------:R0:W-:Y:S01]  /*0eb0*/  STL [R1+0xb8], R2 ;  /* 0x0000b80201007387 */ /* 0x0001e20000100800 */
[----:B------:R-:W-:Y:S01]  /*0ec0*/  LOP3.LUT R3, R12, 0x1ffffffe, RZ, 0xc0, !PT ;  /* 0x1ffffffe0c037812 */ /* 0x000fe200078ec0ff */
[----:B------:R-:W-:Y:S01]  /*0ed0*/  IMAD.SHL.U32 R12, R212, 0x40, RZ ;  /* 0x00000040d40c7824 */ /* 0x000fe200078e00ff */
[----:B------:R-:W-:Y:S01]  /*0ee0*/  LEA.HI R6, R6, R21, RZ, 0x5 ;  /* 0x0000001506067211 */ /* 0x000fe200078f28ff */
[----:B------:R-:W-:Y:S01]  /*0ef0*/  IMAD.SHL.U32 R223, R5, 0x40, RZ ;  /* 0x0000004005df7824 */ /* 0x000fe200078e00ff */
[----:B------:R-:W-:Y:S01]  /*0f00*/  LEA.HI R8, R4, R213, RZ, 0x3 ;  /* 0x000000d504087211 */ /* 0x000fe200078f18ff */
[----:B------:R-:W-:Y:S01]  /*0f10*/  IMAD.IADD R234, R10, 0x1, -R3 ;  /* 0x000000010aea7824 */ /* 0x000fe200078e0a03 */
[----:B------:R-:W-:-:S02]  /*0f20*/  SHF.R.S32.HI R6, RZ, 0x5, R6 ;  /* 0x00000005ff067819 */ /* 0x000fc40000011406 */
[----:B------:R-:W-:Y:S02]  /*0f30*/  LOP3.LUT R3, R12, 0x1c0, RZ, 0xc0, !PT ;  /* 0x000001c00c037812 */ /* 0x000fe400078ec0ff */
[----:B0-----:R-:W-:Y:S01]  /*0f40*/  SHF.R.S32.HI R2, RZ, 0x1f, R5 ;  /* 0x0000001fff027819 */ /* 0x001fe20000011405 */
[----:B------:R-:W-:Y:S01]  /*0f50*/  IMAD R11, R6, 0x10, R11 ;  /* 0x00000010060b7824 */ /* 0x000fe200078e020b */
[----:B------:R-:W-:Y:S02]  /*0f60*/  LOP3.LUT R223, R223, 0x1c0, RZ, 0xc0, !PT ;  /* 0x000001c0dfdf7812 */ /* 0x000fe400078ec0ff */
[----:B------:R-:W-:Y:S01]  /*0f70*/  LEA.HI R2, R2, R5, RZ, 0x3 ;  /* 0x0000000502027211 */ /* 0x000fe200078f18ff */
[----:B------:R-:W-:Y:S01]  /*0f80*/  IMAD R11, R0, 0x40, R11 ;  /* 0x00000040000b7824 */ /* 0x000fe200078e020b */
[----:B------:R-:W-:Y:S01]  /*0f90*/  LEA.HI R5, R4, R213, RZ, 0x6 ;  /* 0x000000d504057211 */ /* 0x000fe200078f30ff */
[----:B------:R-:W-:Y:S01]  /*0fa0*/  IMAD.U32 R0, RZ, RZ, UR5 ;  /* 0x00000005ff007e24 */ /* 0x000fe2000f8e00ff */
[----:B------:R-:W-:Y:S01]  /*0fb0*/  LOP3.LUT R4, R8, 0x38, RZ, 0xc0, !PT ;  /* 0x0000003808047812 */ /* 0x000fe200078ec0ff */
[----:B------:R-:W-:Y:S01]  /*0fc0*/  IMAD.SHL.U32 R2, R2, 0x40, RZ ;  /* 0x0000004002027824 */ /* 0x000fe200078e00ff */
[----:B------:R-:W-:Y:S01]  /*0fd0*/  SHF.R.U32.HI R227, RZ, 0x3, R3 ;  /* 0x00000003ffe37819 */ /* 0x000fe20000011603 */
[----:B------:R-:W-:Y:S01]  /*0fe0*/  STL [R1+0xb4], R11 ;  /* 0x0000b40b01007387 */ /* 0x000fe20000100800 */
[----:B------:R-:W-:-:S02]  /*0ff0*/  SHF.R.U32.HI R20, RZ, 0x3, R223 ;  /* 0x00000003ff147819 */ /* 0x000fc400000116df */
[----:B------:R-:W-:Y:S01]  /*1000*/  SHF.L.U32 R5, R5, 0x7, RZ ;  /* 0x0000000705057819 */ /* 0x000fe200000006ff */
[----:B------:R-:W-:Y:S01]  /*1010*/  STL [R1+0x74], RZ ;  /* 0x000074ff01007387 */ /* 0x000fe20000100800 */
[----:B------:R-:W-:Y:S02]  /*1020*/  LOP3.LUT R6, R223, 0x38, R8, 0xf8, !PT ;  /* 0x00000038df067812 */ /* 0x000fe400078ef808 */
[----:B------:R-:W-:Y:S01]  /*1030*/  LOP3.LUT R4, R4, 0x1c0, R12, 0xf8, !PT ;  /* 0x000001c004047812 */ /* 0x000fe200078ef80c */
[----:B------:R0:W-:Y:S01]  /*1040*/  STL [R1+0x5c], R0 ;  /* 0x00005c0001007387 */ /* 0x0001e20000100800 */
[----:B------:R-:W-:Y:S01]  /*1050*/  LOP3.LUT R225, R2, 0xfffffe00, RZ, 0xc0, !PT ;  /* 0xfffffe0002e17812 */ /* 0x000fe200078ec0ff */
[----:B------:R-:W-:Y:S01]  /*1060*/  VIADD R2, R212, 0x40 ;  /* 0x00000040d4027836 */ /* 0x000fe20000000000 */
[----:B------:R-:W-:Y:S02]  /*1070*/  LOP3.LUT R5, R5, 0xffffe000, RZ, 0xc0, !PT ;  /* 0xffffe00005057812 */ /* 0x000fe400078ec0ff */
[----:B------:R-:W-:-:S02]  /*1080*/  LOP3.LUT R6, R6, R20, RZ, 0x3c, !PT ;  /* 0x0000001406067212 */ /* 0x000fc400078e3cff */
[----:B------:R-:W-:Y:S02]  /*1090*/  LOP3.LUT R4, R4, R227, RZ, 0x3c, !PT ;  /* 0x000000e304047212 */ /* 0x000fe400078e3cff */
[-C--:B------:R-:W-:Y:S01]  /*10a0*/  IADD3 R10, R6, R5.reuse, R225 ;  /* 0x00000005060a7210 */ /* 0x080fe20007ffe0e1 */
[----:B------:R-:W-:Y:S01]  /*10b0*/  IMAD.MOV.U32 R6, RZ, RZ, R14 ;  /* 0x000000ffff067224 */ /* 0x000fe200078e000e */
[----:B------:R-:W-:Y:S01]  /*10c0*/  IADD3 R4, R4, R5, R226 ;  /* 0x0000000504047210 */ /* 0x000fe20007ffe0e2 */
[----:B------:R-:W-:Y:S01]  /*10d0*/  IMAD.MOV.U32 R5, RZ, RZ, R13 ;  /* 0x000000ffff057224 */ /* 0x000fe200078e000d */
[----:B0-----:R-:W-:Y:S01]  /*10e0*/  SHF.R.S32.HI R0, RZ, 0x1f, R2 ;  /* 0x0000001fff007819 */ /* 0x001fe20000011402 */
[----:B------:R-:W-:Y:S01]  /*10f0*/  IMAD.U32 R13, RZ, RZ, UR4 ;  /* 0x00000004ff0d7e24 */ /* 0x000fe2000f8e00ff */
[----:B------:R-:W-:Y:S02]  /*1100*/  SHF.L.U32 R222, R2, 0x6, RZ ;  /* 0x0000000602de7819 */ /* 0x000fe400000006ff */
[----:B------:R-:W-:-:S02]  /*1110*/  LEA.HI R0, R0, R2, RZ, 0x3 ;  /* 0x0000000200007211 */ /* 0x000fc400078f18ff */
[----:B------:R0:W-:Y:S01]  /*1120*/  STL [R1+0x8c], R13 ;  /* 0x00008c0d01007387 */ /* 0x0001e20000100800 */
[----:B------:R-:W-:Y:S02]  /*1130*/  SHF.R.S32.HI R14, RZ, 0x1f, R214 ;  /* 0x0000001fff0e7819 */ /* 0x000fe400000114d6 */
[----:B------:R-:W-:Y:S01]  /*1140*/  IMAD.SHL.U32 R0, R0, 0x40, RZ ;  /* 0x0000004000007824 */ /* 0x000fe200078e00ff */
[----:B------:R-:W-:Y:S02]  /*1150*/  LOP3.LUT R222, R222, 0x1c0, RZ, 0xc0, !PT ;  /* 0x000001c0dede7812 */ /* 0x000fe400078ec0ff */
[----:B------:R-:W-:Y:S02]  /*1160*/  LOP3.LUT R2, R223, 0x38, R18, 0xf8, !PT ;  /* 0x00000038df027812 */ /* 0x000fe400078ef812 */
[----:B------:R-:W-:Y:S02]  /*1170*/  SHF.R.S32.HI R12, RZ, 0x1f, R212 ;  /* 0x0000001fff0c7819 */ /* 0x000fe400000114d4 */
[----:B0-----:R-:W-:-:S02]  /*1180*/  SHF.R.S32.HI R13, RZ, 0x1f, R215 ;  /* 0x0000001fff0d7819 */ /* 0x001fc400000114d7 */
[----:B------:R-:W-:Y:S02]  /*1190*/  LOP3.LUT R235, R3, 0x38, R18, 0xf8, !PT ;  /* 0x0000003803eb7812 */ /* 0x000fe400078ef812 */
[----:B------:R-:W-:Y:S01]  /*11a0*/  SHF.R.U32.HI R12, RZ, 0x3, R222 ;  /* 0x00000003ff0c7819 */ /* 0x000fe200000116de */
[----:B------:R0:W-:Y:S01]  /*11b0*/  STL [R1+0x98], R13 ;  /* 0x0000980d01007387 */ /* 0x0001e20000100800 */
[----:B------:R-:W-:Y:S02]  /*11c0*/  LOP3.LUT R3, R222, 0x38, R18, 0xf8, !PT ;  /* 0x00000038de037812 */ /* 0x000fe400078ef812 */
[----:B------:R-:W-:Y:S01]  /*11d0*/  LOP3.LUT R224, R0, 0xfffffe00, RZ, 0xc0, !PT ;  /* 0xfffffe0000e07812 */ /* 0x000fe200078ec0ff */
[----:B------:R1:W-:Y:S01]  /*11e0*/  STL [R1+0x94], R14 ;  /* 0x0000940e01007387 */ /* 0x0003e20000100800 */
[----:B------:R-:W-:Y:S02]  /*11f0*/  LOP3.LUT R9, R9, 0x7ffffffc, RZ, 0xc0, !PT ;  /* 0x7ffffffc09097812 */ /* 0x000fe400078ec0ff */
[----:B------:R-:W-:-:S02]  /*1200*/  LOP3.LUT R2, R225, R2, R20, 0xf6, !PT ;  /* 0x00000002e1027212 */ /* 0x000fc400078ef614 */
[----:B------:R-:W-:Y:S01]  /*1210*/  SHF.R.S32.HI R0, RZ, 0x3, R8 ;  /* 0x00000003ff007819 */ /* 0x000fe20000011408 */
[----:B------:R-:W-:Y:S01]  /*1220*/  IMAD.IADD R9, R21, 0x1, -R9 ;  /* 0x0000000115097824 */ /* 0x000fe200078e0a09 */
[----:B0-----:R-:W-:Y:S02]  /*1230*/  SHF.R.S32.HI R13, RZ, 0x1f, R217 ;  /* 0x0000001fff0d7819 */ /* 0x001fe400000114d9 */
[----:B------:R-:W-:Y:S01]  /*1240*/  LOP3.LUT R3, R224, R3, R12, 0xf6, !PT ;  /* 0x00000003e0037212 */ /* 0x000fe200078ef60c */
[----:B------:R-:W-:Y:S01]  /*1250*/  IMAD.SHL.U32 R233, R9, 0x2, RZ ;  /* 0x0000000209e97824 */ /* 0x000fe200078e00ff */
[----:B-1----:R-:W-:Y:S01]  /*1260*/  SHF.R.S32.HI R14, RZ, 0x1f, R220 ;  /* 0x0000001fff0e7819 */ /* 0x002fe200000114dc */
[----:B------:R0:W-:Y:S01]  /*1270*/  STL [R1+0x90], R13 ;  /* 0x0000900d01007387 */ /* 0x0001e20000100800 */
[----:B------:R-:W-:Y:S01]  /*1280*/  LEA R2, R2, UR4, 0x1 ;  /* 0x0000000402027c11 */ /* 0x000fe2000f8e08ff */
[C---:B------:R-:W-:Y:S01]  /*1290*/  VIADD R45, R233.reuse, 0x8 ;  /* 0x00000008e92d7836 */ /* 0x040fe20000000000 */
[----:B------:R-:W-:Y:S01]  /*12a0*/  LOP3.LUT R44, R8, 0xfffffff8, RZ, 0xc0, !PT ;  /* 0xfffffff8082c7812 */ /* 0x000fe200078ec0ff */
[----:B------:R-:W-:Y:S01]  /*12b0*/  STL [R1+0x80], R14 ;  /* 0x0000800e01007387 */ /* 0x000fe20000100800 */
[C---:B------:R-:W-:Y:S01]  /*12c0*/  IADD3 R43, R233.reuse, 0x10, RZ ;  /* 0x00000010e92b7810 */ /* 0x040fe20007ffe0ff */
[C---:B------:R-:W-:Y:S01]  /*12d0*/  VIADD R40, R233.reuse, 0x28 ;  /* 0x00000028e9287836 */ /* 0x040fe20000000000 */
[C---:B------:R-:W-:Y:S01]  /*12e0*/  IADD3 R28, R233.reuse, 0x88, RZ ;  /* 0x00000088e91c7810 */ /* 0x040fe20007ffe0ff */
[C---:B------:R-:W-:Y:S01]  /*12f0*/  VIADD R37, R233.reuse, 0x40 ;  /* 0x00000040e9257836 */ /* 0x040fe20000000000 */
[----:B------:R-:W-:Y:S01]  /*1300*/  LOP3.LUT R235, R226, R235, R227, 0xf6, !PT ;  /* 0x000000ebe2eb7212 */ /* 0x000fe200078ef6e3 */
[C---:B------:R-:W-:Y:S01]  /*1310*/  VIADD R34, R233.reuse, 0x58 ;  /* 0x00000058e9227836 */ /* 0x040fe20000000000 */
[----:B0-----:R-:W-:Y:S01]  /*1320*/  SHF.R.S32.HI R13, RZ, 0x1f, R221 ;  /* 0x0000001fff0d7819 */ /* 0x001fe200000114dd */
[C---:B------:R-:W-:Y:S01]  /*1330*/  VIADD R31, R233.reuse, 0x70 ;  /* 0x00000070e91f7836 */ /* 0x040fe20000000000 */
[C---:B------:R-:W-:Y:S01]  /*1340*/  IADD3 R38, R233.reuse, 0x38, RZ ;  /* 0x00000038e9267810 */ /* 0x040fe20007ffe0ff */
[C---:B------:R-:W-:Y:S01]  /*1350*/  VIADD R25, R233.reuse, 0xa0 ;  /* 0x000000a0e9197836 */ /* 0x040fe20000000000 */
[C---:B------:R-:W-:Y:S01]  /*1360*/  IADD3 R33, R233.reuse, 0x60, RZ ;  /* 0x00000060e9217810 */ /* 0x040fe20007ffe0ff */
[----:B------:R0:W-:Y:S01]  /*1370*/  STL [R1+0x7c], R13 ;  /* 0x00007c0d01007387 */ /* 0x0001e20000100800 */
[C---:B------:R-:W-:Y:S01]  /*1380*/  VIADD R20, R233.reuse, 0xb8 ;  /* 0x000000b8e9147836 */ /* 0x040fe20000000000 */
[C---:B------:R-:W-:Y:S01]  /*1390*/  IADD3 R21, R233.reuse, 0xb0, RZ ;  /* 0x000000b0e9157810 */ /* 0x040fe20007ffe0ff */
[C---:B------:R-:W-:Y:S01]  /*13a0*/  VIADD R42, R233.reuse, 0x18 ;  /* 0x00000018e92a7836 */ /* 0x040fe20000000000 */
[----:B------:R1:W-:Y:S01]  /*13b0*/  STL [R1+0x60], R0 ;  /* 0x0000600001007387 */ /* 0x0003e20000100800 */
[C---:B------:R-:W-:Y:S01]  /*13c0*/  VIADD R41, R233.reuse, 0x20 ;  /* 0x00000020e9297836 */ /* 0x040fe20000000000 */
[C---:B------:R-:W-:Y:S01]  /*13d0*/  IADD3 R12, R233.reuse, 0xd8, RZ ;  /* 0x000000d8e90c7810 */ /* 0x040fe20007ffe0ff */
[C---:B------:R-:W-:Y:S01]  /*13e0*/  VIADD R39, R233.reuse, 0x30 ;  /* 0x00000030e9277836 */ /* 0x040fe20000000000 */
[----:B------:R2:W-:Y:S01]  /*13f0*/  STL [R1+0xac], R2 ;  /* 0x0000ac0201007387 */ /* 0x0005e20000100800 */
[----:B------:R-:W-:Y:S01]  /*1400*/  VIADD R36, R233, 0x48 ;  /* 0x00000048e9247836 */ /* 0x000fe20000000000 */
[----:B------:R-:W-:Y:S01]  /*1410*/  LEA R229, R235, UR4, 0x1 ;  /* 0x00000004ebe57c11 */ /* 0x000fe2000f8e08ff */
[C---:B0-----:R-:W-:Y:S01]  /*1420*/  VIADD R13, R233.reuse, 0xd0 ;  /* 0x000000d0e90d7836 */ /* 0x041fe20000000000 */
[----:B------:R0:W-:Y:S01]  /*1430*/  STL [R1+0x78], R44 ;  /* 0x0000782c01007387 */ /* 0x0001e20000100800 */
[----:B------:R-:W-:Y:S01]  /*1440*/  VIADD R35, R233, 0x50 ;  /* 0x00000050e9237836 */ /* 0x000fe20000000000 */
[----:B-1----:R-:W-:Y:S01]  /*1450*/  LEA R0, R3, UR4, 0x1 ;  /* 0x0000000403007c11 */ /* 0x002fe2000f8e08ff */
[C---:B------:R-:W-:Y:S01]  /*1460*/  VIADD R32, R233.reuse, 0x68 ;  /* 0x00000068e9207836 */ /* 0x040fe20000000000 */
[----:B------:R-:W-:Y:S01]  /*1470*/  SHF.R.S32.HI R3, RZ, 0x1f, R45 ;  /* 0x0000001fff037819 */ /* 0x000fe2000001142d */
[C---:B------:R-:W-:Y:S01]  /*1480*/  VIADD R30, R233.reuse, 0x78 ;  /* 0x00000078e91e7836 */ /* 0x040fe20000000000 */
[----:B------:R-:W-:Y:S01]  /*1490*/  SHF.R.S32.HI R3, RZ, 0x1f, R43 ;  /* 0x0000001fff037819 */ /* 0x000fe2000001142b */
[----:B------:R1:W-:Y:S01]  /*14a0*/  STL [R1+0xa4], R0 ;  /* 0x0000a40001007387 */ /* 0x0003e20000100800 */
[C---:B--2---:R-:W-:Y:S01]  /*14b0*/  VIADD R2, R233.reuse, 0xf0 ;  /* 0x000000f0e9027836 */ /* 0x044fe20000000000 */
[----:B------:R-:W-:Y:S01]  /*14c0*/  SHF.R.S32.HI R3, RZ, 0x1f, R40 ;  /* 0x0000001fff037819 */ /* 0x000fe20000011428 */
[C---:B------:R-:W-:Y:S01]  /*14d0*/  VIADD R29, R233.reuse, 0x80 ;  /* 0x00000080e91d7836 */ /* 0x040fe20000000000 */
[----:B0-----:R-:W-:Y:S01]  /*14e0*/  SHF.R.S32.HI R44, RZ, 0x1f, R44 ;  /* 0x0000001fff2c7819 */ /* 0x001fe2000001142c */
[C---:B------:R-:W-:Y:S01]  /*14f0*/  VIADD R27, R233.reuse, 0x90 ;  /* 0x00000090e91b7836 */ /* 0x040fe20000000000 */
[----:B------:R-:W-:Y:S01]  /*1500*/  SHF.R.S32.HI R2, RZ, 0x1f, R2 ;  /* 0x0000001fff027819 */ /* 0x000fe20000011402 */
[C---:B------:R-:W-:Y:S01]  /*1510*/  VIADD R26, R233.reuse, 0x98 ;  /* 0x00000098e91a7836 */ /* 0x040fe20000000000 */
[----:B------:R-:W-:Y:S01]  /*1520*/  LEA R2, R10, UR4, 0x1 ;  /* 0x000000040a027c11 */ /* 0x000fe2000f8e08ff */
[----:B------:R0:W-:Y:S01]  /*1530*/  STL [R1+0x9c], R44 ;  /* 0x00009c2c01007387 */ /* 0x0001e20000100800 */
[C---:B-1----:R-:W-:Y:S01]  /*1540*/  VIADD R0, R233.reuse, 0xf8 ;  /* 0x000000f8e9007836 */ /* 0x042fe20000000000 */
[----:B------:R-:W-:Y:S01]  /*1550*/  SHF.R.S32.HI R3, RZ, 0x1f, R37 ;  /* 0x0000001fff037819 */ /* 0x000fe20000011425 */
[C---:B------:R-:W-:Y:S01]  /*1560*/  VIADD R24, R233.reuse, 0xa8 ;  /* 0x000000a8e9187836 */ /* 0x040fe20000000000 */
[----:B------:R-:W-:Y:S01]  /*1570*/  SHF.R.S32.HI R3, RZ, 0x1f, R34 ;  /* 0x0000001fff037819 */ /* 0x000fe20000011422 */
[C---:B------:R-:W-:Y:S01]  /*1580*/  VIADD R15, R233.reuse, 0xc0 ;  /* 0x000000c0e90f7836 */ /* 0x040fe20000000000 */
[----:B------:R-:W-:Y:S01]  /*1590*/  SHF.R.S32.HI R0, RZ, 0x1f, R0 ;  /* 0x0000001fff007819 */ /* 0x000fe20000011400 */
[C---:B------:R-:W-:Y:S01]  /*15a0*/  VIADD R14, R233.reuse, 0xc8 ;  /* 0x000000c8e90e7836 */ /* 0x040fe20000000000 */
[----:B------:R-:W-:Y:S01]  /*15b0*/  LEA R0, R4, UR4, 0x1 ;  /* 0x0000000404007c11 */ /* 0x000fe2000f8e08ff */
[C---:B------:R-:W-:Y:S01]  /*15c0*/  VIADD R9, R233.reuse, 0xe0 ;  /* 0x000000e0e9097836 */ /* 0x040fe20000000000 */
[----:B------:R-:W-:Y:S01]  /*15d0*/  SHF.R.S32.HI R3, RZ, 0x1f, R31 ;  /* 0x0000001fff037819 */ /* 0x000fe2000001141f */
[----:B------:R-:W-:Y:S01]  /*15e0*/  VIADD R8, R233, 0xe8 ;  /* 0x000000e8e9087836 */ /* 0x000fe20000000000 */
[----:B------:R-:W-:Y:S01]  /*15f0*/  SHF.R.S32.HI R3, RZ, 0x1f, R28 ;  /* 0x0000001fff037819 */ /* 0x000fe2000001141c */
[----:B------:R0:W-:Y:S01]  /*1600*/  STL [R1+0xb0], R0 ;  /* 0x0000b00001007387 */ /* 0x0001e20000100800 */
[----:B------:R-:W-:-:S02]  /*1610*/  SHF.R.S32.HI R3, RZ, 0x1f, R25 ;  /* 0x0000001fff037819 */ /* 0x000fc40000011419 */
[----:B------:R-:W-:Y:S01]  /*1620*/  SHF.R.S32.HI R3, RZ, 0x1f, R20 ;  /* 0x0000001fff037819 */ /* 0x000fe20000011414 */
[----:B------:R0:W-:Y:S01]  /*1630*/  STL [R1+0xa8], R2 ;  /* 0x0000a80201007387 */ /* 0x0001e20000100800 */
        /* <DEDUP_REMOVED lines=20> */
[----:B0-----:R-:W-:-:S07]  /*1780*/  LEA R234, R234, R11, 0x3 ;  /* 0x0000000beaea7211 */ /* 0x001fce00078e18ff */
.L_x_2885:
[----:B01--4-:R-:W0:Y:S01]  /*1790*/  LDC.64 R2, c[0x0][0xc88] ;  /* 0x00032200ff027b82 */ /* 0x013e220000000a00 */
[----:B------:R-:W-:Y:S01]  /*17a0*/  ULDC.64 UR10, c[0x0][0x208] ;  /* 0x00008200000a7ab9 */ /* 0x000fe20000000a00 */
[----:B------:R-:W-:Y:S01]  /*17b0*/  ULDC.64 UR4, c[0x0][0xa28] ;  /* 0x00028a0000047ab9 */ /* 0x000fe20000000a00 */
[----:B------:R-:W-:Y:S01]  /*17c0*/  ULDC.64 UR6, c[0x0][0xa18] ;  /* 0x0002860000067ab9 */ /* 0x000fe20000000a00 */
[----:B------:R-:W-:Y:S01]  /*17d0*/  ULDC.64 UR8, c[0x0][0xa08] ;  /* 0x0002820000087ab9 */ /* 0x000fe20000000a00 */
[----:B0-----:R-:W-:-:S05]  /*17e0*/  IMAD.WIDE R2, R7, 0x4, R2 ;  /* 0x0000000407027825 */ /* 0x001fca00078e0202 */
[----:B--2---:R-:W2:Y:S01]  /*17f0*/  LDG.E R25, desc[UR10][R2.64] ;  /* 0x0000000a02197981 */ /* 0x004ea2000c1e1900 */
[----:B------:R-:W-:Y:S01]  /*1800*/  ISETP.NE.U32.AND P2, PT, RZ, UR4, PT ;  /* 0x00000004ff007c0c */ /* 0x000fe2000bf45070 */
[----:B------:R-:W-:Y:S01]  /*1810*/  IMAD.MOV.U32 R11, RZ, RZ, RZ ;  /* 0x000000ffff0b7224 */ /* 0x000fe200078e00ff */
[----:B------:R-:W-:Y:S01]  /*1820*/  ISETP.NE.U32.AND P1, PT, RZ, UR6, PT ;  /* 0x00000006ff007c0c */ /* 0x000fe2000bf25070 */
[----:B------:R-:W-:Y:S01]  /*1830*/  IMAD.MOV.U32 R113, RZ, RZ, RZ ;  /* 0x000000ffff717224 */ /* 0x000fe200078e00ff */
[----:B------:R-:W-:Y:S02]  /*1840*/  ISETP.NE.AND.EX P2, PT, RZ, UR5, PT, P2 ;  /* 0x00000005ff007c0c */ /* 0x000fe4000bf45320 */
[----:B------:R-:W-:Y:S02]  /*1850*/  ISETP.NE.AND.EX P1, PT, RZ, UR7, PT, P1 ;  /* 0x00000007ff007c0c */ /* 0x000fe4000bf25310 */
[----:B------:R-:W-:-:S04]  /*1860*/  ISETP.NE.U32.AND P0, PT, RZ, UR8, PT ;  /* 0x00000008ff007c0c */ /* 0x000fc8000bf05070 */
[----:B------:R-:W-:Y:S02]  /*1870*/  ISETP.NE.AND.EX P0, PT, RZ, UR9, PT, P0 ;  /* 0x00000009ff007c0c */ /* 0x000fe4000bf05300 */
[C---:B---3--:R-:W-:Y:S02]  /*1880*/  LOP3.LUT R4, R6.reuse, 0xff000000, RZ, 0xc0, !PT ;  /* 0xff00000006047812 */ /* 0x048fe400078ec0ff */
[----:B------:R-:W-:Y:S02]  /*1890*/  LOP3.LUT R236, R6, 0xffff, RZ, 0xc0, !PT ;  /* 0x0000ffff06ec7812 */ /* 0x000fe400078ec0ff */
[----:B--2---:R-:W-:Y:S01]  /*18a0*/  SHF.R.S32.HI R0, RZ, 0x1f, R25 ;  /* 0x0000001fff007819 */ /* 0x004fe20000011419 */
[C---:B------:R-:W-:Y:S01]  /*18b0*/  IMAD.SHL.U32 R28, R25.reuse, 0x4, RZ ;  /* 0x00000004191c7824 */ /* 0x040fe200078e00ff */
[C---:B------:R-:W-:Y:S01]  /*18c0*/  @P2 LEA R2, P3, R25.reuse, UR4, 0x2 ;  /* 0x0000000419022c11 */ /* 0x040fe2000f8610ff */
[----:B------:R-:W-:Y:S01]  /*18d0*/  STL [R1+0x68], R25 ;  /* 0x0000681901007387 */ /* 0x000fe20000100800 */
[C-C-:B-----5:R-:W-:Y:S01]  /*18e0*/  SHF.L.U64.HI R27, R25.reuse, 0x2, R0.reuse ;  /* 0x00000002191b7819 */ /* 0x160fe20000010200 */
[----:B------:R-:W-:Y:S01]  /*18f0*/  ULDC UR4, c[0x0][0x288] ;  /* 0x0000a20000047ab9 */ /* 0x000fe20000000800 */
[----:B------:R-:W-:Y:S01]  /*1900*/  @P2 LEA.HI.X R3, R25, UR5, R0, 0x2, P3 ;  /* 0x0000000519032c11 */ /* 0x000fe200098f1400 */
[----:B------:R0:W-:Y:S01]  /*1910*/  STL [R1+0x88], R0 ;  /* 0x0000880001007387 */ /* 0x0001e20000100800 */
[----:B------:R-:W-:Y:S01]  /*1920*/  IMAD.U32 R228, RZ, RZ, UR4 ;  /* 0x00000004ffe47e24 */ /* 0x000fe2000f8e00ff */
[----:B------:R-:W-:Y:S01]  /*1930*/  ULDC.64 UR4, c[0x0][0x418] ;  /* 0x0001060000047ab9 */ /* 0x000fe20000000a00 */
[----:B------:R-:W-:Y:S01]  /*1940*/  IADD3 R8, P4, R28, UR8, RZ ;  /* 0x000000081c087c10 */ /* 0x000fe2000ff9e0ff */
[----:B------:R1:W-:Y:S01]  /*1950*/  STL [R1+0x6c], R28 ;  /* 0x00006c1c01007387 */ /* 0x0003e20000100800 */
[----:B------:R-:W-:-:S02]  /*1960*/  UISETP.NE.U32.AND UP0, UPT, UR4, URZ, UPT ;  /* 0x0000003f0400728c */ /* 0x000fc4000bf05070 */
[----:B------:R-:W-:Y:S01]  /*1970*/  IADD3.X R9, R27, UR9, RZ, P4, !PT ;  /* 0x000000091b097c10 */ /* 0x000fe2000a7fe4ff */
[----:B------:R1:W-:Y:S04]  /*1980*/  STL [R1+0x70], R27 ;  /* 0x0000701b01007387 */ /* 0x0003e80000100800 */
[----:B------:R2:W5:Y:S01]  /*1990*/  @P2 LDG.E R11, desc[UR10][R2.64] ;  /* 0x0000000a020b2981 */ /* 0x000562000c1e1900 */
[----:B------:R-:W-:Y:S01]  /*19a0*/  UISETP.NE.AND.EX UP0, UPT, UR5, URZ, UPT, UP0 ;  /* 0x0000003f0500728c */ /* 0x000fe2000bf05300 */
[----:B------:R-:W-:Y:S01]  /*19b0*/  ULDC UR4, c[0x0][0x424] ;  /* 0x0001090000047ab9 */ /* 0x000fe20000000800 */
[----:B------:R-:W-:Y:S01]  /*19c0*/  ULDC UR8, c[0x0][0x2f0] ;  /* 0x0000bc0000087ab9 */ /* 0x000fe20000000800 */
[----:B0-----:R-:W-:Y:S01]  /*19d0*/  LOP3.LUT R0, R6, 0xff0000, RZ, 0xc0, !PT ;  /* 0x00ff000006007812 */ /* 0x001fe200078ec0ff */
[----:B------:R-:W5:Y:S01]  /*19e0*/  @P0 LDG.E R113, desc[UR10][R8.64] ;  /* 0x0000000a08710981 */ /* 0x000f62000c1e1900 */
[----:B--2---:R-:W-:Y:S01]  /*19f0*/  @P1 IADD3 R2, P2, R28, UR6, RZ ;  /* 0x000000061c021c10 */ /* 0x004fe2000ff5e0ff */
[----:B------:R-:W-:-:S03]  /*1a00*/  USEL UR4, UR4, 0x1, UP0 ;  /* 0x0000000104047887 */ /* 0x000fc60008000000 */
[----:B------:R-:W-:Y:S01]  /*1a10*/  @P1 IADD3.X R3, R27, UR7, RZ, P2, !PT ;  /* 0x000000071b031c10 */ /* 0x000fe200097fe4ff */
[----:B------:R-:W-:Y:S02]  /*1a20*/  ULDC.64 UR6, c[0x0][0xa20] ;  /* 0x0002880000067ab9 */ /* 0x000fe40000000a00 */
[----:B------:R-:W-:Y:S02]  /*1a30*/  ISETP.NE.U32.AND P2, PT, RZ, UR6, PT ;  /* 0x00000006ff007c0c */ /* 0x000fe4000bf45070 */
[----:B------:R0:W5:Y:S01]  /*1a40*/  @P1 LDG.E R228, desc[UR10][R2.64] ;  /* 0x0000000a02e41981 */ /* 0x000162000c1e1900 */
[----:B------:R-:W-:Y:S01]  /*1a50*/  UIMAD UR8, UR4, UR8, URZ ;  /* 0x00000008040872a4 */ /* 0x000fe2000f8e023f */
        /* <DEDUP_REMOVED lines=14> */
[----:B--2---:R-:W-:-:S07]  /*1b40*/  IADD3 R228, -R228, R7, RZ ;  /* 0x00000007e4e47210 */ /* 0x004fce0007ffe1ff */
.L_x_2623:
[----:B------:R-:W-:Y:S02]  /*1b50*/  IMAD.U32 R2, RZ, RZ, UR9 ;  /* 0x00000009ff027e24 */ /* 0x000fe4000f8e00ff */
[----:B------:R-:W-:Y:S01]  /*1b60*/  IMAD.U32 R26, RZ, RZ, UR8 ;  /* 0x00000008ff1a7e24 */ /* 0x000fe2000f8e00ff */
[----:B------:R-:W-:Y:S06]  /*1b70*/  @!P2 BRA `(.L_x_2624) ;  /* 0x000000000014a947 */ /* 0x000fec0003800000 */
[----:B------:R-:W-:Y:S01]  /*1b80*/  IADD3 R6, P0, R28, UR6, RZ ;  /* 0x000000061c067c10 */ /* 0x000fe2000ff1e0ff */
[----:B------:R-:W-:-:S03]  /*1b90*/  ULDC.64 UR4, c[0x0][0x208] ;  /* 0x0000820000047ab9 */ /* 0x000fc60000000a00 */
[----:B------:R-:W-:-:S05]  /*1ba0*/  IADD3.X R7, R27, UR7, RZ, P0, !PT ;  /* 0x000000071b077c10 */ /* 0x000fca00087fe4ff */
[----:B------:R0:W5:Y:S01]  /*1bb0*/  LDG.E R26, desc[UR4][R6.64] ;  /* 0x00000004061a7981 */ /* 0x000162000c1e1900 */
[----:B------:R-:W-:Y:S05]  /*1bc0*/  BRA `(.L_x_2625) ;  /* 0x0000000000147947 */ /* 0x000fea0003800000 */
.L_x_2624:
[----:B------:R-:W-:Y:S05]  /*1bd0*/  @!P0 BRA `(.L_x_2625) ;  /* 0x0000000000108947 */ /* 0x000fea0003800000 */
[----:B------:R-:W-:Y:S02]  /*1be0*/  ULDC.64 UR4, c[0x0][0x208] ;  /* 0x0000820000047ab9 */ /* 0x000fe40000000a00 */
[----:B------:R-:W2:Y:S04]  /*1bf0*/  LDG.E R3, desc[UR4][R8.64] ;  /* 0x0000000408037981 */ /* 0x000ea8000c1e1900 */
[----:B------:R-:W2:Y:S02]  /*1c00*/  LDG.E R26, desc[UR4][R8.64+0x4] ;  /* 0x00000404081a7981 */ /* 0x000ea4000c1e1900 */
[----:B--2---:R-:W-:-:S07]  /*1c10*/  IMAD.IADD R26, R26, 0x1, -R3 ;  /* 0x000000011a1a7824 */ /* 0x004fce00078e0a03 */
.L_x_2625:
[----:B------:R-:W-:Y:S01]  /*1c20*/  ULDC.64 UR4, c[0x0][0xa10] ;  /* 0x0002840000047ab9 */ /* 0x000fe20000000a00 */
[----:B------:R-:W-:Y:S01]  /*1c30*/  ULDC.64 UR6, c[0x0][0x208] ;  /* 0x0000820000067ab9 */ /* 0x000fe20000000a00 */
[----:B------:R-:W-:Y:S01]  /*1c40*/  ISETP.NE.U32.AND P0, PT, RZ, UR4, PT ;  /* 0x00000004ff007c0c */ /* 0x000fe2000bf05070 */
[----:B------:R-:W1:Y:S03]  /*1c50*/  LDC R4, c[0x0][0x448] ;  /* 0x00011200ff047b82 */ /* 0x000e660000000800 */
[----:B------:R-:W-:Y:S01]  /*1c60*/  ISETP.NE.AND.EX P0, PT, RZ, UR5, PT, P0 ;  /* 0x00000005ff007c0c */ /* 0x000fe2000bf05300 */
[----:B------:R-:W-:-:S12]  /*1c70*/  ULDC.64 UR4, c[0x0][0xa30] ;  /* 0x00028c0000047ab9 */ /* 0x000fd80000000a00 */
[----:B0-----:R-:W0:Y:S02]  /*1c80*/  @P0 LDC.64 R6, c[0x0][0xa10] ;  /* 0x00028400ff060b82 */ /* 0x001e240000000a00 */
[----:B0-----:R-:W-:-:S05]  /*1c90*/  @P0 IMAD.WIDE R6, R25, 0x4, R6 ;  /* 0x0000000419060825 */ /* 0x001fca00078e0206 */
[----:B------:R-:W2:Y:S04]  /*1ca0*/  @P0 LDG.E R0, desc[UR6][R6.64] ;  /* 0x0000000606000981 */ /* 0x000ea8000c1e1900 */
[----:B------:R0:W2:Y:S01]  /*1cb0*/  @P0 LDG.E R3, desc[UR6][R6.64+0x4] ;  /* 0x0000040606030981 */ /* 0x0000a2000c1e1900 */
[----:B------:R-:W-:Y:S01]  /*1cc0*/  ISETP.NE.U32.AND P1, PT, RZ, UR4, PT ;  /* 0x00000004ff007c0c */ /* 0x000fe2000bf25070 */
[----:B-----5:R-:W-:-:S03]  /*1cd0*/  IMAD.MOV.U32 R152, RZ, RZ, R26 ;  /* 0x000000ffff987224 */ /* 0x020fc600078e001a */
[----:B------:R-:W-:-:S13]  /*1ce0*/  ISETP.NE.AND.EX P1, PT, RZ, UR5, PT, P1 ;  /* 0x00000005ff007c0c */ /* 0x000fda000bf25310 */
[----:B0-----:R-:W-:-:S04]  /*1cf0*/  @P1 IADD3 R6, P2, R28, UR4, RZ ;  /* 0x000000041c061c10 */ /* 0x001fc8000ff5e0ff */
[----:B------:R-:W-:-:S05]  /*1d00*/  @P1 IADD3.X R7, R27, UR5, RZ, P2, !PT ;  /* 0x000000051b071c10 */ /* 0x000fca00097fe4ff */
[----:B------:R0:W5:Y:S01]  /*1d10*/  @P1 LDG.E R152, desc[UR6][R6.64] ;  /* 0x0000000606981981 */ /* 0x000162000c1e1900 */
[----:B-1----:R-:W-:Y:S01]  /*1d20*/  ISETP.NE.AND P1, PT, R4, 0x1, PT ;  /* 0x000000010400780c */ /* 0x002fe20003f25270 */
[----:B------:R-:W-:Y:S01]  /*1d30*/  IMAD.IADD R11, R26, 0x1, -R11 ;  /* 0x000000011a0b7824 */ /* 0x000fe200078e0a0b */
[----:B------:R-:W-:Y:S01]  /*1d40*/  SHF.L.U32 R230, R5, 0x7, RZ ;  /* 0x0000000705e67819 */ /* 0x000fe200000006ff */
[----:B------:R-:W-:Y:S01]  /*1d50*/  BSSY B0, `(.L_x_2626) ;  /* 0x0000036000007945 */ /* 0x000fe20003800000 */
[----:B------:R-:W-:Y:S02]  /*1d60*/  LOP3.LUT R14, R10, 0xff, RZ, 0xc0, !PT ;  /* 0x000000ff0a0e7812 */ /* 0x000fe400078ec0ff */
[----:B------:R-:W-:Y:S01]  /*1d70*/  SHF.R.U32.HI R8, RZ, 0x10, R10 ;  /* 0x00000010ff087819 */ /* 0x000fe2000001160a */
[----:B------:R-:W-:Y:S02]  /*1d80*/  VIADD R4, R230, 0x7f ;  /* 0x0000007fe6047836 */ /* 0x000fe40000000000 */
[----:B------:R0:W-:Y:S04]  /*1d90*/  STL [R1+0x84], R14 ;  /* 0x0000840e01007387 */ /* 0x0001e80000100800 */
[----:B------:R-:W1:Y:S01]  /*1da0*/  @P1 LDC R9, c[0x0][0x44c] ;  /* 0x00011300ff091b82 */ /* 0x000e620000000800 */
[----:B------:R0:W-:Y:S07]  /*1db0*/  STL [R1+0x64], R8 ;  /* 0x0000640801007387 */ /* 0x0001ee0000100800 */
[----:B------:R-:W3:Y:S01]  /*1dc0*/  @P1 LDC R13, c[0x0][0x450] ;  /* 0x00011400ff0d1b82 */ /* 0x000ee20000000800 */
[----:B--2---:R-:W-:-:S02]  /*1dd0*/  @P0 IMAD.IADD R2, R3, 0x1, -R0 ;  /* 0x0000000103020824 */ /* 0x004fc400078e0a00 */
[----:B-1----:R-:W-:-:S04]  /*1de0*/  @P1 IMAD.HI.U32 R0, R4, R9, RZ ;  /* 0x0000000904001227 */ /* 0x002fc800078e00ff */
[----:B------:R-:W-:Y:S01]  /*1df0*/  IMAD.IADD R232, R11, 0x1, R2 ;  /* 0x000000010be87824 */ /* 0x000fe200078e0202 */
[----:B---3--:R-:W-:-:S04]  /*1e00*/  @P1 SHF.R.U32.HI R4, RZ, R13, R0 ;  /* 0x0000000dff041219 */ /* 0x008fc80000011600 */
[C---:B------:R-:W-:Y:S02]  /*1e10*/  IADD3 R143, R232.reuse, 0x50, -R228 ;  /* 0x00000050e88f7810 */ /* 0x040fe40007ffe8e4 */
[----:B------:R-:W-:-:S03]  /*1e20*/  IADD3 R0, R232, 0x4f, RZ ;  /* 0x0000004fe8007810 */ /* 0x000fc60007ffe0ff */
[----:B------:R-:W-:Y:S02]  /*1e30*/  IMAD.IADD R4, R143, 0x1, R4 ;  /* 0x000000018f047824 */ /* 0x000fe400078e0204 */
[----:B------:R-:W-:-:S04]  /*1e40*/  IMAD.HI R0, R0, 0x66666667, RZ ;  /* 0x6666666700007827 */ /* 0x000fc800078e02ff */
[----:B------:R-:W-:Y:S01]  /*1e50*/  IMAD.HI R4, R4, 0x66666667, RZ ;  /* 0x6666666704047827 */ /* 0x000fe200078e02ff */
[----:B------:R-:W-:-:S04]  /*1e60*/  SHF.R.U32.HI R3, RZ, 0x1f, R0 ;  /* 0x0000001fff037819 */ /* 0x000fc80000011600 */
[----:B------:R-:W-:Y:S02]  /*1e70*/  SHF.R.U32.HI R5, RZ, 0x1f, R4 ;  /* 0x0000001fff057819 */ /* 0x000fe40000011604 */
[----:B------:R-:W-:Y:S01]  /*1e80*/  LEA.HI.SX32 R144, R0, R3, 0x1b ;  /* 0x0000000300907211 */ /* 0x000fe200078fdaff */
[----:B------:R-:W-:Y:S01]  /*1e90*/  IMAD.MOV.U32 R0, RZ, RZ, RZ ;  /* 0x000000ffff007224 */ /* 0x000fe200078e00ff */
[----:B------:R-:W-:-:S04]  /*1ea0*/  LEA.HI.SX32 R5, R4, R5, 0x1b ;  /* 0x0000000504057211 */ /* 0x000fc800078fdaff */
[----:B------:R-:W-:-:S04]  /*1eb0*/  VIMNMX R9, R144, R5, PT ;  /* 0x0000000590097248 */ /* 0x000fc80003fe0100 */
[----:B------:R-:W-:-:S13]  /*1ec0*/  ISETP.GE.AND P0, PT, R9, 0x1, PT ;  /* 0x000000010900780c */ /* 0x000fda0003f06270 */
        /* <DEDUP_REMOVED lines=8> */
[----:B------:R-:W-:Y:S02]  /*1f50*/  IABS R8, R0 ;  /* 0x0000000000087213 */ /* 0x000fe40000000000 */
[----:B------:R-:W-:-:S04]  /*1f60*/  LOP3.LUT R0, R0, R10, RZ, 0x3c, !PT ;  /* 0x0000000a00007212 */ /* 0x000fc800078e3cff */
[----:B------:R-:W-:Y:S01]  /*1f70*/  ISETP.GE.AND P2, PT, R0, RZ, PT ;  /* 0x000000ff0000720c */ /* 0x000fe20003f46270 */
[----:B0-----:R-:W0:Y:S02]  /*1f80*/  MUFU.RCP R3, R3 ;  /* 0x0000000300037308 */ /* 0x001e240000001000 */
[----:B0-----:R-:W-:Y:S01]  /*1f90*/  VIADD R4, R3, 0xffffffe ;  /* 0x0ffffffe03047836 */ /* 0x001fe20000000000 */
[----:B------:R-:W-:-:S05]  /*1fa0*/  IADD3 R3, RZ, -R12, RZ ;  /* 0x8000000cff037210 */ /* 0x000fca0007ffe0ff */
[----:B------:R0:W1:Y:S02]  /*1fb0*/  F2I.FTZ.U32.TRUNC.NTZ R5, R4 ;  /* 0x0000000400057305 */ /* 0x000064000021f000 */
[----:B0-----:R-:W-:Y:S02]  /*1fc0*/  IMAD.MOV.U32 R4, RZ, RZ, RZ ;  /* 0x000000ffff047224 */ /* 0x001fe400078e00ff */
[----:B-1----:R-:W-:-:S04]  /*1fd0*/  IMAD.MOV R7, RZ, RZ, -R5 ;  /* 0x000000ffff077224 */ /* 0x002fc800078e0a05 */
[----:B------:R-:W-:-:S04]  /*1fe0*/  IMAD R7, R7, R6, RZ ;  /* 0x0000000607077224 */ /* 0x000fc800078e02ff */
[----:B------:R-:W-:-:S06]  /*1ff0*/  IMAD.HI.U32 R5, R5, R7, R4 ;  /* 0x0000000705057227 */ /* 0x000fcc00078e0004 */
        /* <DEDUP_REMOVED lines=8> */
[----:B------:R-:W-:-:S05]  /*2080*/  MOV R0, R5 ;  /* 0x0000000500007202 */ /* 0x000fca0000000f00 */
[----:B------:R-:W-:Y:S01]  /*2090*/  @!P2 IMAD.MOV R0, RZ, RZ, -R0 ;  /* 0x000000ffff00a224 */ /* 0x000fe200078e0a00 */
[----:B------:R-:W-:-:S07]  /*20a0*/  @!P1 LOP3.LUT R0, RZ, R10, RZ, 0x33, !PT ;  /* 0x0000000aff009212 */ /* 0x000fce00078e33ff */
.L_x_2627:
[----:B------:R-:W-:Y:S05]  /*20b0*/  BSYNC B0 ;  /* 0x0000000000007941 */ /* 0x000fea0003800000 */
.L_x_2626:
        /* <DEDUP_REMOVED lines=17> */
[----:B------:R-:W-:Y:S01]  /*21d0*/  VIADD R0, R16, 0x24400 ;  /* 0x0002440010007836 */ /* 0x000fe20000000000 */
[----:B------:R-:W-:Y:S04]  /*21e0*/  BSSY B6, `(.L_x_2629) ;  /* 0x0000013000067945 */ /* 0x000fe80003800000 */
[----:B------:R-:W-:-:S13]  /*21f0*/  LOP3.LUT P0, RZ, R0, 0x3ff, RZ, 0xc0, !PT ;  /* 0x000003ff00ff7812 */ /* 0x000fda000780c0ff */
[----:B------:R-:W-:Y:S05]  /*2200*/  @!P0 BRA `(.L_x_2630) ;  /* 0x0000000000408947 */ /* 0x000fea0003800000 */
        /* <DEDUP_REMOVED lines=16> */
.L_x_2630:
[----:B------:R-:W-:Y:S05]  /*2310*/  BSYNC B6 ;  /* 0x0000000000067941 */ /* 0x000fea0003800000 */
.L_x_2629:
        /* <DEDUP_REMOVED lines=20> */
.L_x_2632:
[----:B------:R-:W-:Y:S05]  /*2460*/  BSYNC B6 ;  /* 0x0000000000067941 */ /* 0x000fea0003800000 */
.L_x_2631:
[----:B------:R-:W-:Y:S01]  /*2470*/  ULDC.64 UR4, c[0x0][0x9f8] ;  /* 0x00027e0000047ab9 */ /* 0x000fe20000000a00 */
[----:B------:R-:W-:Y:S01]  /*2480*/  IMAD.MOV.U32 R0, RZ, RZ, R25 ;  /* 0x000000ffff007224 */ /* 0x000fe200078e0019 */
[----:B------:R-:W-:Y:S01]  /*2490*/  ISETP.NE.U32.AND P0, PT, RZ, UR4, PT ;  /* 0x00000004ff007c0c */ /* 0x000fe2000bf05070 */
[----:B------:R-:W-:Y:S01]  /*24a0*/  ULDC.64 UR6, c[0x0][0x208] ;  /* 0x0000820000067ab9 */ /* 0x000fe20000000a00 */
[----:B------:R-:W0:Y:S01]  /*24b0*/  LDC.64 R98, c[0x0][0x300] ;  /* 0x0000c000ff627b82 */ /* 0x000e220000000a00 */
[----:B------:R-:W-:Y:S01]  /*24c0*/  IADD3 R113, R113, R26, RZ ;  /* 0x0000001a71717210 */ /* 0x000fe20007ffe0ff */
[----:B------:R-:W-:Y:S01]  /*24d0*/  ULDC UR8, c[0x0][0x2f4] ;  /* 0x0000bd0000087ab9 */ /* 0x000fe20000000800 */
[----:B------:R-:W-:-:S05]  /*24e0*/  ISETP.NE.AND.EX P0, PT, RZ, UR5, PT, P0 ;  /* 0x00000005ff007c0c */ /* 0x000fca000bf05300 */
[----:B------:R-:W1:Y:S08]  /*24f0*/  LDC R115, c[0x0][0x3f4] ;  /* 0x0000fd00ff737b82 */ /* 0x000e700000000800 */
[----:B------:R-:W-:Y:S01]  /*2500*/  @P0 IADD3 R4, P1, R28, UR4, RZ ;  /* 0x000000041c040c10 */ /* 0x000fe2000ff3e0ff */
[----:B------:R-:W2:Y:S03]  /*2510*/  LDC.64 R104, c[0x0][0x3f8] ;  /* 0x0000fe00ff687b82 */ /* 0x000ea60000000a00 */
[----:B------:R-:W-:Y:S01]  /*2520*/  @P0 IADD3.X R5, R27, UR5, RZ, P1, !PT ;  /* 0x000000051b050c10 */ /* 0x000fe20008ffe4ff */
[----:B------:R-:W-:-:S04]  /*2530*/  ULDC.64 UR4, c[0x0][0x330] ;  /* 0x0000cc0000047ab9 */ /* 0x000fc80000000a00 */
[----:B------:R3:W4:Y:S01]  /*2540*/  @P0 LDG.E R0, desc[UR6][R4.64] ;  /* 0x0000000604000981 */ /* 0x000722000c1e1900 */
[----:B------:R-:W-:Y:S01]  /*2550*/  ISETP.GE.AND P1, PT, R213, UR8, PT ;  /* 0x00000008d5007c0c */ /* 0x000fe2000bf26270 */
[C---:B------:R-:W-:Y:S01]  /*2560*/  IMAD.WIDE.U32 R94, R236.reuse, UR4, R18 ;  /* 0x00000004ec5e7c25 */ /* 0x040fe2000f8e0012 */
[----:B------:R-:W-:Y:S01]  /*2570*/  SHF.R.S32.HI R3, RZ, 0x1f, R113 ;  /* 0x0000001fff037819 */ /* 0x000fe20000011471 */
[----:B------:R-:W-:Y:S01]  /*2580*/  ULDC.64 UR6, c[0x0][0x308] ;  /* 0x0000c20000067ab9 */ /* 0x000fe20000000a00 */
[----:B------:R-:W-:Y:S01]  /*2590*/  SEL R7, RZ, 0xffffffff, P1 ;  /* 0xffffffffff077807 */ /* 0x000fe20000800000 */
[----:B------:R-:W-:Y:S01]  /*25a0*/  IMAD R95, R236, UR5, R95 ;  /* 0x00000005ec5f7c24 */ /* 0x000fe2000f8e025f */
[----:B------:R-:W-:Y:S01]  /*25b0*/  ISETP.GE.AND P0, PT, R18, UR8, PT ;  /* 0x0000000812007c0c */ /* 0x000fe2000bf06270 */
[-C--:B0-----:R-:W-:Y:S01]  /*25c0*/  IMAD R8, R3, R98.reuse, RZ ;  /* 0x0000006203087224 */ /* 0x081fe200078e02ff */
[----:B------:R-:W-:Y:S01]  /*25d0*/  ULDC.64 UR4, c[0x0][0xa08] ;  /* 0x0002820000047ab9 */ /* 0x000fe20000000a00 */
[----:B------:R-:W-:Y:S01]  /*25e0*/  IMAD.SHL.U32 R9, R7, 0x2, RZ ;  /* 0x0000000207097824 */ /* 0x000fe200078e00ff */
[----:B------:R-:W-:Y:S01]  /*25f0*/  SEL R6, RZ, 0x1, P0 ;  /* 0x00000001ff067807 */ /* 0x000fe20000000000 */
[C---:B---3--:R-:W-:Y:S01]  /*2600*/  IMAD.WIDE.U32 R4, R113.reuse, R98, RZ ;  /* 0x0000006271047225 */ /* 0x048fe200078e00ff */
[----:B------:R-:W-:Y:S01]  /*2610*/  ISETP.NE.U32.AND P0, PT, RZ, UR4, PT ;  /* 0x00000004ff007c0c */ /* 0x000fe2000bf05070 */
[----:B------:R-:W0:Y:S01]  /*2620*/  LDC.64 R110, c[0x0][0x408] ;  /* 0x00010200ff6e7b82 */ /* 0x000e220000000a00 */
[----:B------:R-:W-:Y:S01]  /*2630*/  ISETP.GE.AND P1, PT, R220, UR8, PT ;  /* 0x00000008dc007c0c */ /* 0x000fe2000bf26270 */
[----:B------:R-:W-:Y:S01]  /*2640*/  IMAD R7, R113, R99, R8 ;  /* 0x0000006371077224 */ /* 0x000fe200078e0208 */
[----:B------:R-:W-:Y:S01]  /*2650*/  ISETP.NE.AND.EX P0, PT, RZ, UR5, PT, P0 ;  /* 0x00000005ff007c0c */ /* 0x000fe2000bf05300 */
[----:B------:R-:W-:Y:S01]  /*2660*/  ULDC.64 UR4, c[0x0][0x338] ;  /* 0x0000ce0000047ab9 */ /* 0x000fe20000000a00 */
[----:B------:R-:W-:Y:S01]  /*2670*/  LOP3.LUT R6, R9, 0x2, R6, 0xe2, !PT ;  /* 0x0000000209067812 */ /* 0x000fe200078ee206 */
[----:B------:R-:W-:Y:S01]  /*2680*/  IMAD.IADD R5, R5, 0x1, R7 ;  /* 0x0000000105057824 */ /* 0x000fe200078e0207 */
[----:B------:R-:W-:Y:S01]  /*2690*/  SEL R7, RZ, 0x4, P1 ;  /* 0x00000004ff077807 */ /* 0x000fe20000800000 */
[----:B--2---:R-:W-:Y:S01]  /*26a0*/  IMAD.WIDE.U32 R102, R212, R104, R18 ;  /* 0x00000068d4667225 */ /* 0x004fe200078e0012 */
[----:B------:R-:W-:Y:S01]  /*26b0*/  SHF.R.S32.HI R12, RZ, 0x1f, R212 ;  /* 0x0000001fff0c7819 */ /* 0x000fe200000114d4 */
[----:B------:R-:W2:Y:S01]  /*26c0*/  S2R R172, SR_TID.X ;  /* 0x0000000000ac7919 */ /* 0x000ea20000002100 */
[----:B------:R-:W-:Y:S01]  /*26d0*/  LOP3.LUT R26, R6, R7, RZ, 0xfc, !PT ;  /* 0x00000007061a7212 */ /* 0x000fe200078efcff */
[----:B------:R-:W-:Y:S01]  /*26e0*/  IMAD.WIDE.U32 R96, R236, UR6, R4 ;  /* 0x00000006ec607c25 */ /* 0x000fe2000f8e0004 */
[----:B------:R-:W-:-:S02]  /*26f0*/  SHF.R.U32.HI R14, RZ, 0x3, R223 ;  /* 0x00000003ff0e7819 */ /* 0x000fc400000116df */
[----:B------:R-:W-:Y:S01]  /*2700*/  SHF.R.U32.HI R10, RZ, 0x3, R222 ;  /* 0x00000003ff0a7819 */ /* 0x000fe200000116de */
[----:B------:R-:W-:Y:S01]  /*2710*/  IMAD R97, R236, UR7, R97 ;  /* 0x00000007ec617c24 */ /* 0x000fe2000f8e0261 */
[----:B------:R-:W-:Y:S01]  /*2720*/  ULDC.64 UR6, c[0x0][0x310] ;  /* 0x0000c40000067ab9 */ /* 0x000fe20000000a00 */
[----:B------:R-:W-:Y:S01]  /*2730*/  IMAD R7, R12, R98, RZ ;  /* 0x000000620c077224 */ /* 0x000fe200078e02ff */
[----:B------:R-:W-:Y:S01]  /*2740*/  IADD3 R112, P3, R212, R113, RZ ;  /* 0x00000071d4707210 */ /* 0x000fe20007f7e0ff */
[-C--:B------:R-:W-:Y:S01]  /*2750*/  IMAD R6, R12, R104.reuse, RZ ;  /* 0x000000680c067224 */ /* 0x080fe200078e02ff */
[----:B------:R-:W-:Y:S01]  /*2760*/  ISETP.GE.AND P2, PT, R221, UR8, PT ;  /* 0x00000008dd007c0c */ /* 0x000fe2000bf46270 */
[----:B------:R-:W-:Y:S01]  /*2770*/  IMAD R35, R212, R99, R7 ;  /* 0x00000063d4237224 */ /* 0x000fe200078e0207 */
[--C-:B------:R-:W-:Y:S01]  /*2780*/  SHF.L.U64.HI R34, R104, 0x5, R105.reuse ;  /* 0x0000000568227819 */ /* 0x100fe20000010269 */
[----:B------:R-:W-:Y:S01]  /*2790*/  IMAD R7, R212, R105, R6 ;  /* 0x00000069d4077224 */ /* 0x000fe200078e0206 */
[----:B------:R-:W-:Y:S01]  /*27a0*/  SHF.L.U64.HI R33, R104, 0x6, R105 ;  /* 0x0000000668217819 */ /* 0x000fe20000010269 */
[----:B------:R-:W-:Y:S01]  /*27b0*/  IMAD.WIDE.U32 R100, R212, R104, R22 ;  /* 0x00000068d4647225 */ /* 0x000fe200078e0016 */
[----:B------:R-:W-:-:S02]  /*27c0*/  SHF.L.U32 R31, R104, 0x6, RZ ;  /* 0x00000006681f7819 */ /* 0x000fc400000006ff */
[----:B------:R-:W-:Y:S01]  /*27d0*/  IADD3 R103, R7, R103, RZ ;  /* 0x0000006707677210 */ /* 0x000fe20007ffe0ff */
[----:B------:R-:W-:Y:S01]  /*27e0*/  IMAD.IADD R101, R101, 0x1, R7 ;  /* 0x0000000165657824 */ /* 0x000fe200078e0207 */
[----:B------:R-:W-:Y:S01]  /*27f0*/  SHF.L.U64.HI R123, R98, 0x5, R99 ;  /* 0x00000005627b7819 */ /* 0x000fe20000010263 */
[-C--:B0-----:R-:W-:Y:S01]  /*2800*/  IMAD.WIDE.U32 R106, R212, R110.reuse, R22 ;  /* 0x0000006ed46a7225 */ /* 0x081fe200078e0016 */
[----:B------:R-:W-:Y:S02]  /*2810*/  SHF.L.U64.HI R129, R98, 0x6, R99 ;  /* 0x0000000662817819 */ /* 0x000fe40000010263 */
[----:B------:R-:W-:Y:S01]  /*2820*/  SHF.L.U64.HI R30, R110, 0x5, R111 ;  /* 0x000000056e1e7819 */ /* 0x000fe2000001026f */
[----:B------:R-:W-:Y:S01]  /*2830*/  IMAD.WIDE.U32 R108, R212, R110, R18 ;  /* 0x0000006ed46c7225 */ /* 0x000fe200078e0012 */
[----:B------:R-:W-:-:S03]  /*2840*/  SHF.L.U64.HI R29, R110, 0x6, R111 ;  /* 0x000000066e1d7819 */ /* 0x000fc6000001026f */
[----:B------:R-:W-:Y:S02]  /*2850*/  IMAD.SHL.U32 R15, R212, 0x40, RZ ;  /* 0x00000040d40f7824 */ /* 0x000fe400078e00ff */
[----:B------:R-:W-:Y:S01]  /*2860*/  IMAD.X R113, R12, 0x1, R3, P3 ;  /* 0x000000010c717824 */ /* 0x000fe200018e0603 */
[----:B------:R-:W-:Y:S01]  /*2870*/  SEL R3, RZ, 0x8, P2 ;  /* 0x00000008ff037807 */ /* 0x000fe20001000000 */
[----:B------:R-:W-:Y:S01]  /*2880*/  IMAD.SHL.U32 R32, R104, 0x20, RZ ;  /* 0x0000002068207824 */ /* 0x000fe200078e00ff */
[----:B--2---:R-:W-:Y:S01]  /*2890*/  LEA.HI R172, R172, 0x8, RZ, 0x19 ;  /* 0x00000008acac7811 */ /* 0x004fe200078fc8ff */
[-C--:B-----5:R-:W-:Y:S01]  /*28a0*/  IMAD.WIDE.U32 R100, R152, R104.reuse, R100 ;  /* 0x0000006898647225 */ /* 0x0a0fe200078e0064 */
[C---:B------:R-:W-:Y:S02]  /*28b0*/  LOP3.LUT R3, R26.reuse, R3, RZ, 0xfc, !PT ;  /* 0x000000031a037212 */ /* 0x040fe400078efcff */
[----:B------:R-:W-:Y:S01]  /*28c0*/  LOP3.LUT R26, R26, 0x1, RZ, 0xc0, !PT ;  /* 0x000000011a1a7812 */ /* 0x000fe200078ec0ff */
[----:B------:R-:W-:-:S04]  /*28d0*/  IMAD.WIDE.U32 R102, R152, R104, R102 ;  /* 0x0000006898667225 */ /* 0x000fc800078e0066 */
[----:B------:R-:W-:Y:S02]  /*28e0*/  IMAD R119, R99, 0x50, RZ ;  /* 0x0000005063777824 */ /* 0x000fe400078e02ff */
[C---:B------:R-:W-:Y:S02]  /*28f0*/  IMAD.SHL.U32 R128, R98.reuse, 0x20, RZ ;  /* 0x0000002062807824 */ /* 0x040fe400078e00ff */
[----:B------:R-:W-:Y:S02]  /*2900*/  IMAD.SHL.U32 R130, R98, 0x40, RZ ;  /* 0x0000004062827824 */ /* 0x000fe400078e00ff */
[----:B------:R-:W-:Y:S02]  /*2910*/  IMAD R121, R111, 0x50, RZ ;  /* 0x000000506f797824 */ /* 0x000fe400078e02ff */
[C---:B------:R-:W-:Y:S02]  /*2920*/  IMAD.SHL.U32 R28, R110.reuse, 0x20, RZ ;  /* 0x000000206e1c7824 */ /* 0x040fe400078e00ff */
[----:B------:R-:W-:Y:S01]  /*2930*/  IMAD.SHL.U32 R27, R110, 0x40, RZ ;  /* 0x000000406e1b7824 */ /* 0x000fe200078e00ff */
[----:B----4-:R-:W-:-:S02]  /*2940*/  SHF.R.S32.HI R4, RZ, 0x1f, R0 ;  /* 0x0000001fff047819 */ /* 0x010fc40000011400 */
[----:B------:R-:W-:Y:S02]  /*2950*/  SEL R5, R0, RZ, !P0 ;  /* 0x000000ff00057207 */ /* 0x000fe40004000000 */
[----:B------:R-:W-:Y:S02]  /*2960*/  SEL R4, R4, RZ, !P0 ;  /* 0x000000ff04047207 */ /* 0x000fe40004000000 */
[----:B-1----:R-:W-:Y:S01]  /*2970*/  ISETP.GE.AND P0, PT, R18, R115, PT ;  /* 0x000000731200720c */ /* 0x002fe20003f06270 */
[----:B------:R-:W-:-:S04]  /*2980*/  IMAD.WIDE.U32 R94, R5, UR4, R94 ;  /* 0x00000004055e7c25 */ /* 0x000fc8000f8e005e */
[C---:B------:R-:W-:Y:S02]  /*2990*/  IMAD R0, R4.reuse, UR4, RZ ;  /* 0x0000000404007c24 */ /* 0x040fe4000f8e02ff */
[----:B------:R-:W-:Y:S02]  /*29a0*/  IMAD R4, R4, UR6, RZ ;  /* 0x0000000604047c24 */ /* 0x000fe4000f8e02ff */
[C---:B------:R-:W-:Y:S02]  /*29b0*/  IMAD R0, R5.reuse, UR5, R0 ;  /* 0x0000000505007c24 */ /* 0x040fe4000f8e0200 */
[C---:B------:R-:W-:Y:S02]  /*29c0*/  IMAD R9, R5.reuse, UR7, R4 ;  /* 0x0000000705097c24 */ /* 0x040fe4000f8e0204 */
[----:B------:R-:W-:-:S04]  /*29d0*/  IMAD.WIDE.U32 R96, R5, UR6, R96 ;  /* 0x0000000605607c25 */ /* 0x000fc8000f8e0060 */
[----:B------:R-:W-:-:S04]  /*29e0*/  IMAD.WIDE.U32 R4, R212, R98, R18 ;  /* 0x00000062d4047225 */ /* 0x000fc800078e0012 */
[----:B------:R-:W-:Y:S01]  /*29f0*/  IMAD.IADD R92, R97, 0x1, R9 ;  /* 0x00000001615c7824 */ /* 0x000fe200078e0209 */
[----:B------:R-:W-:Y:S01]  /*2a00*/  IADD3 R93, P1, R96, R4, RZ ;  /* 0x00000004605d7210 */ /* 0x000fe20007f3e0ff */
[----:B------:R-:W-:Y:S02]  /*2a10*/  IMAD R4, R12, R110, RZ ;  /* 0x0000006e0c047224 */ /* 0x000fe400078e02ff */
[----:B------:R-:W-:Y:S01]  /*2a20*/  IMAD.WIDE.U32 R98, R98, 0x50, RZ ;  /* 0x0000005062627825 */ /* 0x000fe200078e00ff */
[----:B------:R-:W-:Y:S02]  /*2a30*/  IADD3.X R35, R92, R5, R35, P1, !PT ;  /* 0x000000055c237210 */ /* 0x000fe40000ffe423 */
[----:B------:R-:W-:Y:S01]  /*2a40*/  SEL R5, R115, RZ, P0 ;  /* 0x000000ff73057207 */ /* 0x000fe20000000000 */
[----:B------:R-:W-:Y:S01]  /*2a50*/  IMAD R7, R212, R111, R4 ;  /* 0x0000006fd4077224 */ /* 0x000fe200078e0204 */
[----:B------:R-:W-:Y:S01]  /*2a60*/  ISETP.GE.AND P1, PT, R213, R115, PT ;  /* 0x00000073d500720c */ /* 0x000fe20003f26270 */
[----:B------:R-:W-:-:S02]  /*2a70*/  IMAD.IADD R119, R99, 0x1, R119 ;  /* 0x0000000163777824 */ /* 0x000fc400078e0277 */
[----:B------:R-:W-:Y:S01]  /*2a80*/  IMAD.IADD R5, R18, 0x1, R5 ;  /* 0x0000000112057824 */ /* 0x000fe200078e0205 */
[----:B------:R-:W-:Y:S01]  /*2a90*/  SEL R6, R115, RZ, P1 ;  /* 0x000000ff73067207 */ /* 0x000fe20000800000 */
[----:B------:R-:W-:Y:S01]  /*2aa0*/  IMAD.IADD R107, R107, 0x1, R7 ;  /* 0x000000016b6b7824 */ /* 0x000fe200078e0207 */
[----:B------:R-:W-:Y:S01]  /*2ab0*/  SHF.L.U32 R115, R115, 0x1, RZ ;  /* 0x0000000173737819 */ /* 0x000fe200000006ff */
[----:B------:R-:W-:Y:S01]  /*2ac0*/  IMAD.IADD R109, R7, 0x1, R109 ;  /* 0x00000001076d7824 */ /* 0x000fe200078e026d */
[----:B------:R-:W-:Y:S01]  /*2ad0*/  SHF.R.S32.HI R4, RZ, 0x1f, R5 ;  /* 0x0000001fff047819 */ /* 0x000fe20000011405 */
[----:B------:R-:W-:Y:S02]  /*2ae0*/  IMAD.IADD R6, R213, 0x1, R6 ;  /* 0x00000001d5067824 */ /* 0x000fe400078e0206 */
[-C--:B------:R-:W-:Y:S01]  /*2af0*/  IMAD.WIDE.U32 R106, R152, R110.reuse, R106 ;  /* 0x0000006e986a7225 */ /* 0x080fe200078e006a */
[CC--:B------:R-:W-:Y:S02]  /*2b00*/  LEA.HI R13, R4.reuse, R5.reuse, RZ, 0x3 ;  /* 0x00000005040d7211 */ /* 0x0c0fe400078f18ff */
[----:B------:R-:W-:Y:S01]  /*2b10*/  LEA.HI R4, R4, R5, RZ, 0x6 ;  /* 0x0000000504047211 */ /* 0x000fe200078f30ff */
[----:B------:R-:W-:Y:S01]  /*2b20*/  IMAD.WIDE.U32 R108, R152, R110, R108 ;  /* 0x0000006e986c7225 */ /* 0x000fe200078e006c */
[----:B------:R-:W-:-:S02]  /*2b30*/  SHF.R.S32.HI R11, RZ, 0x1f, R6 ;  /* 0x0000001fff0b7819 */ /* 0x000fc40000011406 */
[----:B------:R-:W-:Y:S02]  /*2b40*/  SHF.R.S32.HI R5, RZ, 0x6, R4 ;  /* 0x00000006ff057819 */ /* 0x000fe40000011404 */
[--C-:B------:R-:W-:Y:S02]  /*2b50*/  LOP3.LUT R4, R223, 0x38, R13.reuse, 0xf8, !PT ;  /* 0x00000038df047812 */ /* 0x100fe400078ef80d */
[----:B------:R-:W-:Y:S01]  /*2b60*/  LOP3.LUT R8, R222, 0x38, R13, 0xf8, !PT ;  /* 0x00000038de087812 */ /* 0x000fe200078ef80d */
[C---:B------:R-:W-:Y:S01]  /*2b70*/  IMAD R136, R5.reuse, 0x1400, R225 ;  /* 0x0000140005887824 */ /* 0x040fe200078e02e1 */
[----:B------:R-:W-:Y:S01]  /*2b80*/  LOP3.LUT R7, R4, R14, RZ, 0x3c, !PT ;  /* 0x0000000e04077212 */ /* 0x000fe200078e3cff */
[----:B------:R-:W-:Y:S01]  /*2b90*/  IMAD R132, R5, 0x1400, R224 ;  /* 0x0000140005847824 */ /* 0x000fe200078e02e0 */
[----:B------:R-:W-:Y:S01]  /*2ba0*/  LEA.HI R4, R11, R6, RZ, 0x6 ;  /* 0x000000060b047211 */ /* 0x000fe200078f30ff */
[----:B------:R-:W-:Y:S01]  /*2bb0*/  IMAD R138, R5, 0x1400, R226 ;  /* 0x00001400058a7824 */ /* 0x000fe200078e02e2 */
[----:B------:R-:W-:-:S02]  /*2bc0*/  IADD3 R136, R136, R7, RZ ;  /* 0x0000000788887210 */ /* 0x000fc40007ffe0ff */
[----:B------:R-:W-:Y:S02]  /*2bd0*/  SHF.R.S32.HI R7, RZ, 0x6, R4 ;  /* 0x00000006ff077819 */ /* 0x000fe40000011404 */
[----:B------:R-:W-:Y:S02]  /*2be0*/  LOP3.LUT R4, R13, 0x38, RZ, 0xc0, !PT ;  /* 0x000000380d047812 */ /* 0x000fe400078ec0ff */
[----:B------:R-:W-:Y:S01]  /*2bf0*/  LEA.HI R11, R11, R6, RZ, 0x3 ;  /* 0x000000060b0b7211 */ /* 0x000fe200078f18ff */
[C---:B------:R-:W-:Y:S01]  /*2c00*/  IMAD R137, R7.reuse, 0x1400, R226 ;  /* 0x0000140007897824 */ /* 0x040fe200078e02e2 */
[----:B------:R-:W-:Y:S01]  /*2c10*/  LOP3.LUT R4, R4, 0x1c0, R15, 0xf8, !PT ;  /* 0x000001c004047812 */ /* 0x000fe200078ef80f */
[C---:B------:R-:W-:Y:S01]  /*2c20*/  IMAD R133, R7.reuse, 0x1400, R225 ;  /* 0x0000140007857824 */ /* 0x040fe200078e02e1 */
[----:B------:R-:W-:Y:S01]  /*2c30*/  LOP3.LUT R9, R8, R10, RZ, 0x3c, !PT ;  /* 0x0000000a08097212 */ /* 0x000fe200078e3cff */
[----:B------:R-:W-:Y:S01]  /*2c40*/  IMAD R131, R7, 0x1400, R224 ;  /* 0x0000140007837824 */ /* 0x000fe200078e02e0 */
[----:B------:R-:W-:Y:S01]  /*2c50*/  LOP3.LUT R5, R4, R227, RZ, 0x3c, !PT ;  /* 0x000000e304057212 */ /* 0x000fe200078e3cff */
[----:B------:R-:W-:Y:S01]  /*2c60*/  IMAD R7, R105, 0x50, RZ ;  /* 0x0000005069077824 */ /* 0x000fe200078e02ff */
[----:B------:R-:W-:Y:S01]  /*2c70*/  LOP3.LUT R8, R223, 0x38, R11, 0xf8, !PT ;  /* 0x00000038df087812 */ /* 0x000fe200078ef80b */
[----:B------:R-:W-:Y:S01]  /*2c80*/  IMAD.IADD R132, R132, 0x1, R9 ;  /* 0x0000000184847824 */ /* 0x000fe200078e0209 */
[----:B------:R-:W-:-:S02]  /*2c90*/  IADD3 R138, R138, R5, RZ ;  /* 0x000000058a8a7210 */ /* 0x000fc40007ffe0ff */
[----:B------:R-:W-:Y:S02]  /*2ca0*/  SHF.R.S32.HI R5, RZ, 0x1f, R152 ;  /* 0x0000001fff057819 */ /* 0x000fe40000011498 */
[----:B------:R-:W-:Y:S02]  /*2cb0*/  LOP3.LUT R6, R11, 0x38, RZ, 0xc0, !PT ;  /* 0x000000380b067812 */ /* 0x000fe400078ec0ff */
[----:B------:R-:W-:Y:S01]  /*2cc0*/  LOP3.LUT R8, R8, R14, RZ, 0x3c, !PT ;  /* 0x0000000e08087212 */ /* 0x000fe200078e3cff */
[----:B------:R-:W-:Y:S01]  /*2cd0*/  VIADD R14, R212, 0x40 ;  /* 0x00000040d40e7836 */ /* 0x000fe20000000000 */
[----:B------:R-:W-:Y:S01]  /*2ce0*/  LOP3.LUT R9, R222, 0x38, R11, 0xf8, !PT ;  /* 0x00000038de097812 */ /* 0x000fe200078ef80b */
[C---:B------:R-:W-:Y:S01]  /*2cf0*/  IMAD R4, R5.reuse, R104, RZ ;  /* 0x0000006805047224 */ /* 0x040fe200078e02ff */
[----:B------:R-:W-:Y:S01]  /*2d00*/  LOP3.LUT R6, R6, 0x1c0, R15, 0xf8, !PT ;  /* 0x000001c006067812 */ /* 0x000fe200078ef80f */
[----:B------:R-:W-:Y:S01]  /*2d10*/  IMAD R5, R5, R110, RZ ;  /* 0x0000006e05057224 */ /* 0x000fe200078e02ff */
[----:B------:R-:W-:Y:S01]  /*2d20*/  LOP3.LUT R10, R9, R10, RZ, 0x3c, !PT ;  /* 0x0000000a090a7212 */ /* 0x000fe200078e3cff */
[----:B------:R-:W-:Y:S01]  /*2d30*/  VIADD R15, R212, 0x20 ;  /* 0x00000020d40f7836 */ /* 0x000fe20000000000 */
[----:B------:R-:W-:Y:S01]  /*2d40*/  LOP3.LUT R6, R6, R227, RZ, 0x3c, !PT ;  /* 0x000000e306067212 */ /* 0x000fe200078e3cff */
[----:B------:R-:W-:Y:S01]  /*2d50*/  IMAD R21, R152, R105, R4 ;  /* 0x0000006998157224 */ /* 0x000fe200078e0204 */
[----:B------:R-:W-:Y:S01]  /*2d60*/  SHF.R.S32.HI R139, RZ, 0x1f, R14 ;  /* 0x0000001fff8b7819 */ /* 0x000fe2000001140e */
[----:B------:R-:W-:Y:S01]  /*2d70*/  IMAD.WIDE.U32 R104, R104, 0x50, RZ ;  /* 0x0000005068687825 */ /* 0x000fe200078e00ff */
[----:B------:R-:W-:-:S02]  /*2d80*/  SHF.R.S32.HI R14, RZ, 0x3, R13 ;  /* 0x00000003ff0e7819 */ /* 0x000fc4000001140d */
[----:B------:R-:W-:Y:S01]  /*2d90*/  SHF.R.S32.HI R12, RZ, 0x3, R11 ;  /* 0x00000003ff0c7819 */ /* 0x000fe2000001140b */
[----:B------:R-:W-:Y:S01]  /*2da0*/  IMAD R5, R152, R111, R5 ;  /* 0x0000006f98057224 */ /* 0x000fe200078e0205 */
[----:B------:R-:W-:Y:S01]  /*2db0*/  LOP3.LUT R13, R13, 0xfffffff8, RZ, 0xc0, !PT ;  /* 0xfffffff80d0d7812 */ /* 0x000fe200078ec0ff */
[----:B------:R-:W-:Y:S01]  /*2dc0*/  IMAD.WIDE.U32 R110, R110, 0x50, RZ ;  /* 0x000000506e6e7825 */ /* 0x000fe200078e00ff */
[----:B------:R-:W-:Y:S02]  /*2dd0*/  LOP3.LUT R11, R11, 0xfffffff8, RZ, 0xc0, !PT ;  /* 0xfffffff80b0b7812 */ /* 0x000fe400078ec0ff */
[----:B------:R-:W-:Y:S01]  /*2de0*/  SHF.R.S32.HI R141, RZ, 0x1f, R15 ;  /* 0x0000001fff8d7819 */ /* 0x000fe2000001140f */
[----:B------:R-:W-:Y:S01]  /*2df0*/  IMAD.IADD R133, R133, 0x1, R8 ;  /* 0x0000000185857824 */ /* 0x000fe200078e0208 */
[----:B------:R-:W-:Y:S01]  /*2e00*/  IADD3 R25, R101, R21, RZ ;  /* 0x0000001565197210 */ /* 0x000fe20007ffe0ff */
[----:B------:R-:W-:Y:S01]  /*2e10*/  IMAD.IADD R131, R131, 0x1, R10 ;  /* 0x0000000183837824 */ /* 0x000fe200078e020a */
[----:B------:R-:W-:Y:S01]  /*2e20*/  LOP3.LUT R10, R3, 0x2, RZ, 0xc0, !PT ;  /* 0x00000002030a7812 */ /* 0x000fe200078ec0ff */
[----:B------:R-:W-:Y:S01]  /*2e30*/  IMAD.IADD R137, R137, 0x1, R6 ;  /* 0x0000000189897824 */ /* 0x000fe200078e0206 */
[----:B------:R-:W-:Y:S01]  /*2e40*/  LOP3.LUT R9, R3, 0x4, RZ, 0xc0, !PT ;  /* 0x0000000403097812 */ /* 0x000fe200078ec0ff */
[----:B------:R-:W-:Y:S01]  /*2e50*/  IMAD.IADD R120, R105, 0x1, R7 ;  /* 0x0000000169787824 */ /* 0x000fe200078e0207 */
[----:B------:R-:W-:Y:S01]  /*2e60*/  LOP3.LUT R8, R3, 0x8, RZ, 0xc0, !PT ;  /* 0x0000000803087812 */ /* 0x000fe200078ec0ff */
[----:B------:R-:W-:Y:S01]  /*2e70*/  IMAD.IADD R20, R107, 0x1, R5 ;  /* 0x000000016b147824 */ /* 0x000fe200078e0205 */
[----:B------:R-:W-:Y:S01]  /*2e80*/  SHF.R.S32.HI R7, RZ, 0x1f, R13 ;  /* 0x0000001fff077819 */ /* 0x000fe2000001140d */
[----:B------:R-:W-:Y:S01]  /*2e90*/  IMAD.IADD R15, R5, 0x1, R109 ;  /* 0x00000001050f7824 */ /* 0x000fe200078e026d */
[----:B------:R-:W-:Y:S01]  /*2ea0*/  SHF.R.S32.HI R6, RZ, 0x1f, R11 ;  /* 0x0000001fff067819 */ /* 0x000fe2000001140b */
[----:B------:R-:W-:-:S02]  /*2eb0*/  IMAD.IADD R121, R111, 0x1, R121 ;  /* 0x000000016f797824 */ /* 0x000fc400078e0279 */
[----:B------:R-:W-:Y:S02]  /*2ec0*/  IMAD.IADD R21, R21, 0x1, R103 ;  /* 0x0000000115157824 */ /* 0x000fe400078e0267 */
[----:B------:R-:W-:-:S07]  /*2ed0*/  IMAD.IADD R5, R95, 0x1, R0 ;  /* 0x000000015f057824 */ /* 0x000fce00078e0200 */
.L_x_2740:
[----:B------:R-:W2:Y:S01]  /*2ee0*/  LDL.LU R40, [R1+0x10] ;  /* 0x0000100001287983 */ /* 0x000ea20000300800 */
[----:B------:R-:W-:Y:S01]  /*2ef0*/  IADD3 R24, R24, -0x1, RZ ;  /* 0xffffffff18187810 */ /* 0x000fe20007ffe0ff */
[----:B------:R-:W0:Y:S01]  /*2f00*/  LDC.64 R116, c[0x0][0x2e8] ;  /* 0x0000ba00ff747b82 */ /* 0x000e220000000a00 */
[----:B------:R-:W-:Y:S05]  /*2f10*/  YIELD ;  /* 0x0000000000007946 */ /* 0x000fea0003800000 */
[----:B-1----:R-:W-:Y:S01]  /*2f20*/  SHF.R.S32.HI R37, RZ, 0x1f, R24 ;  /* 0x0000001fff257819 */ /* 0x002fe20000011418 */
[-C--:B------:R-:W-:Y:S01]  /*2f30*/  IMAD R0, R119, R24.reuse, RZ ;  /* 0x0000001877007224 */ /* 0x080fe200078e02ff */
[----:B------:R-:W1:Y:S01]  /*2f40*/  LDC R122, c[0x0][0x3f4] ;  /* 0x0000fd00ff7a7b82 */ /* 0x000e620000000800 */
[----:B------:R-:W-:Y:S01]  /*2f50*/  IMAD.WIDE.U32 R124, R98, R24, RZ ;  /* 0x00000018627c7225 */ /* 0x000fe200078e00ff */
[----:B------:R-:W-:Y:S03]  /*2f60*/  BSSY B0, `(.L_x_2633) ;  /* 0x00007c0000007945 */ /* 0x000fe60003800000 */
[----:B------:R-:W-:Y:S01]  /*2f70*/  IMAD R3, R37, R98, R0 ;  /* 0x0000006225037224 */ /* 0x000fe200078e0200 */
[----:B------:R-:W-:-:S02]  /*2f80*/  IADD3 R0, P3, P4, R93, R124, R130 ;  /* 0x0000007c5d007210 */ /* 0x000fc40007c7e082 */
[-C--:B------:R-:W-:Y:S01]  /*2f90*/  IADD3 R38, P2, R93, R124.reuse, RZ ;  /* 0x0000007c5d267210 */ /* 0x080fe20007f5e0ff */
[----:B------:R-:W-:Y:S01]  /*2fa0*/  IMAD.IADD R88, R125, 0x1, R3 ;  /* 0x000000017d587824 */ /* 0x000fe200078e0203 */
[----:B------:R-:W-:-:S03]  /*2fb0*/  IADD3 R4, P5, P6, R93, R124, R128 ;  /* 0x0000007c5d047210 */ /* 0x000fc60007ebe080 */
[----:B------:R-:W-:Y:S01]  /*2fc0*/  IMAD.X R39, R88, 0x1, R35, P2 ;  /* 0x0000000158277824 */ /* 0x000fe200010e0623 */
[C---:B------:R-:W-:Y:S02]  /*2fd0*/  IADD3.X R3, R35.reuse, R88, R129, P3, P4 ;  /* 0x0000005823037210 */ /* 0x040fe40001fe8481 */
[----:B------:R-:W-:Y:S02]  /*2fe0*/  ISETP.GT.AND P3, PT, R24, R118, PT ;  /* 0x000000761800720c */ /* 0x000fe40003f64270 */
[C---:B0-----:R-:W-:Y:S02]  /*2ff0*/  LEA R48, P2, R0.reuse, R116, 0x1 ;  /* 0x0000007400307211 */ /* 0x041fe400078408ff */
[----:B------:R-:W-:Y:S02]  /*3000*/  IADD3.X R36, R35, R88, R123, P5, P6 ;  /* 0x0000005823247210 */ /* 0x000fe40002fec47b */
[----:B------:R-:W-:Y:S01]  /*3010*/  LEA.HI.X R49, R0, R117, R3, 0x1, P2 ;  /* 0x0000007500317211 */ /* 0x000fe200010f0c03 */
[----:B------:R-:W-:Y:S01]  /*3020*/  IMAD R3, R17, 0x5000, R235 ;  /* 0x0000500011037824 */ /* 0x000fe200078e02eb */
[----:B-1----:R-:W-:-:S02]  /*3030*/  ISETP.GE.AND P2, PT, R122, 0x1, PT ;  /* 0x000000017a00780c */ /* 0x002fc40003f46270 */
[-C--:B------:R-:W-:Y:S02]  /*3040*/  LEA R50, P5, R4, R116.reuse, 0x1 ;  /* 0x0000007404327211 */ /* 0x080fe400078a08ff */
[----:B------:R-:W-:Y:S02]  /*3050*/  LEA R60, P6, R38, R116, 0x1 ;  /* 0x00000074263c7211 */ /* 0x000fe400078c08ff */
[-C--:B------:R-:W-:Y:S01]  /*3060*/  LEA.HI.X R51, R4, R117.reuse, R36, 0x1, P5 ;  /* 0x0000007504337211 */ /* 0x080fe200028f0c24 */
[----:B------:R-:W-:Y:S01]  /*3070*/  IMAD R4, R3, 0x2, R16 ;  /* 0x0000000203047824 */ /* 0x000fe200078e0210 */
[----:B------:R-:W-:Y:S02]  /*3080*/  LEA.HI.X R61, R38, R117, R39, 0x1, P6 ;  /* 0x00000075263d7211 */ /* 0x000fe400030f0c27 */
        /* <DEDUP_REMOVED lines=8> */
[C---:B------:R-:W-:Y:S02]  /*3110*/  IMAD R39, R37.reuse, R104, R39 ;  /* 0x0000006825277224 */ /* 0x040fe400078e0227 */
[----:B------:R-:W-:Y:S02]  /*3120*/  IMAD R37, R37, R110, R0 ;  /* 0x0000006e25257224 */ /* 0x000fe400078e0200 */
[----:B------:R-:W-:Y:S02]  /*3130*/  IMAD R3, R24, -0x50, R2 ;  /* 0xffffffb018037824 */ /* 0x000fe400078e0202 */
[----:B------:R-:W-:-:S03]  /*3140*/  IMAD.WIDE.U32 R84, R110, R24, RZ ;  /* 0x000000186e547225 */ /* 0x000fc600078e00ff */
[----:B------:R-:W-:Y:S01]  /*3150*/  VIMNMX R3, R3, 0x50, PT ;  /* 0x0000005003037848 */ /* 0x000fe20003fe0100 */
[----:B------:R-:W-:Y:S01]  /*3160*/  IMAD.WIDE.U32 R86, R104, R24, RZ ;  /* 0x0000001868567225 */ /* 0x000fe200078e00ff */
[----:B------:R-:W-:-:S03]  /*3170*/  IADD3 R114, R85, R37, RZ ;  /* 0x0000002555727210 */ /* 0x000fc60007ffe0ff */
        /* <DEDUP_REMOVED lines=21> */
[----:B0-----:R-:W-:Y:S01]  /*32d0*/  IMAD.X R40, R114, 0x1, R20, P4 ;  /* 0x0000000172287824 */ /* 0x001fe200020e0614 */
        /* <DEDUP_REMOVED lines=23> */
.L_x_2637:
[----:B------:R-:W-:Y:S05]  /*3450*/  BSYNC B1 ;  /* 0x0000000000017941 */ /* 0x000fea0003800000 */
.L_x_2636:
[----:B-1---5:R-:W-:Y:S01]  /*3460*/  IMAD.MOV.U32 R37, RZ, RZ, R78 ;  /* 0x000000ffff257224 */ /* 0x022fe200078e004e */
[----:B------:R-:W-:Y:S01]  /*3470*/  MOV R39, R82 ;  /* 0x0000005200277202 */ /* 0x000fe20000000f00 */
[----:B------:R-:W-:Y:S01]  /*3480*/  IMAD.MOV.U32 R36, RZ, RZ, R79 ;  /* 0x000000ffff247224 */ /* 0x000fe200078e004f */
[----:B------:R-:W-:Y:S01]  /*3490*/  BSSY B1, `(.L_x_2638) ;  /* 0x0000042000017945 */ /* 0x000fe20003800000 */
[----:B0-----:R-:W-:Y:S01]  /*34a0*/  VIADD R40, R212, 0x20 ;  /* 0x00000020d4287836 */ /* 0x001fe20000000000 */
[----:B------:R-:W-:Y:S01]  /*34b0*/  PRMT R159, R37, 0x7610, R159 ;  /* 0x00007610259f7816 */ /* 0x000fe2000000009f */
[----:B------:R-:W-:Y:S01]  /*34c0*/  IMAD.MOV.U32 R37, RZ, RZ, R91 ;  /* 0x000000ffff257224 */ /* 0x000fe200078e005b */
[----:B------:R-:W-:Y:S01]  /*34d0*/  PRMT R158, R36, 0x7610, R158 ;  /* 0x00007610249e7816 */ /* 0x000fe2000000009e */
[----:B------:R-:W-:Y:S01]  /*34e0*/  IMAD.MOV.U32 R36, RZ, RZ, R90 ;  /* 0x000000ffff247224 */ /* 0x000fe200078e005a */
[----:B------:R-:W-:Y:S01]  /*34f0*/  ISETP.GE.AND P4, PT, R40, R3, PT ;  /* 0x000000032800720c */ /* 0x000fe20003f86270 */
        /* <DEDUP_REMOVED lines=17> */
[----:B------:R-:W-:Y:S02]  /*3610*/  PRMT R161, R161, 0x5410, R39 ;  /* 0x00005410a1a17816 */ /* 0x000fe40000000027 */
[----:B------:R-:W-:Y:S02]  /*3620*/  CS2R R74, SRZ ;  /* 0x00000000004a7805 */ /* 0x000fe4000001ff00 */
[----:B------:R-:W-:Y:S02]  /*3630*/  PRMT R160, R160, 0x5410, R38 ;  /* 0x00005410a0a07816 */ /* 0x000fe40000000026 */
[----:B------:R-:W-:Y:S02]  /*3640*/  CS2R R64, SRZ ;  /* 0x0000000000407805 */ /* 0x000fe4000001ff00 */
[----:B------:R-:W-:Y:S02]  /*3650*/  PRMT R164, R36, 0x5410, R37 ;  /* 0x0000541024a47816 */ /* 0x000fe40000000025 */
[----:B------:R-:W-:-:S02]  /*3660*/  CS2R R68, SRZ ;  /* 0x0000000000447805 */ /* 0x000fc4000001ff00 */
[----:B------:R-:W-:Y:S01]  /*3670*/  CS2R R72, SRZ ;  /* 0x0000000000487805 */ /* 0x000fe2000001ff00 */
[----:B------:R-:W-:Y:S01]  /*3680*/  IMAD.MOV.U32 R40, RZ, RZ, R126 ;  /* 0x000000ffff287224 */ /* 0x000fe200078e007e */
[----:B------:R-:W-:Y:S01]  /*3690*/  CS2R R76, SRZ ;  /* 0x00000000004c7805 */ /* 0x000fe2000001ff00 */
[----:B------:R-:W-:Y:S01]  /*36a0*/  IMAD.MOV.U32 R41, RZ, RZ, R127 ;  /* 0x000000ffff297224 */ /* 0x000fe200078e007f */
        /* <DEDUP_REMOVED lines=10> */
[----:B------:R-:W-:Y:S02]  /*3750*/  LEA R38, P2, R36, UR4, 0x1 ;  /* 0x0000000424267c11 */ /* 0x000fe4000f8408ff */
[----:B------:R-:W-:Y:S02]  /*3760*/  ISETP.GE.AND P5, PT, R22, R122, PT ;  /* 0x0000007a1600720c */ /* 0x000fe40003fa6270 */
[----:B------:R-:W-:Y:S02]  /*3770*/  LEA.HI.X R39, R36, UR5, R39, 0x1, P2 ;  /* 0x0000000524277c11 */ /* 0x000fe400090f0c27 */
[----:B------:R-:W-:-:S04]  /*3780*/  LEA R36, P2, R37, UR6, 0x1 ;  /* 0x0000000625247c11 */ /* 0x000fc8000f8408ff */
[----:B------:R-:W-:Y:S02]  /*3790*/  LEA.HI.X R37, R37, UR7, R42, 0x1, P2 ;  /* 0x0000000725257c11 */ /* 0x000fe400090f0c2a */
[-C--:B------:R-:W-:Y:S02]  /*37a0*/  ISETP.GE.AND P2, PT, R215, R122.reuse, PT ;  /* 0x0000007ad700720c */ /* 0x080fe40003f46270 */
[----:B------:R-:W-:Y:S02]  /*37b0*/  CS2R R70, SRZ ;  /* 0x0000000000467805 */ /* 0x000fe4000001ff00 */
[----:B------:R-:W-:Y:S01]  /*37c0*/  CS2R R72, SRZ ;  /* 0x0000000000487805 */ /* 0x000fe2000001ff00 */
        /* <DEDUP_REMOVED lines=8> */
[----:B------:R-:W-:-:S02]  /*3850*/  CS2R R68, SRZ ;  /* 0x0000000000447805 */ /* 0x000fc4000001ff00 */
[----:B------:R-:W-:Y:S01]  /*3860*/  CS2R R64, SRZ ;  /* 0x0000000000407805 */ /* 0x000fe2000001ff00 */
[----:B------:R0:W5:Y:S04]  /*3870*/  @!P5 LDG.E.64 R66, desc[UR8][R38.64+0x80] ;  /* 0x000080082642d981 */ /* 0x000168000c1e1b00 */
[----:B------:R0:W5:Y:S04]  /*3880*/  @!P5 LDG.E.64 R68, desc[UR8][R36.64+0x80] ;  /* 0x000080082444d981 */ /* 0x000168000c1e1b00 */
[----:B------:R0:W5:Y:S04]  /*3890*/  @!P2 LDG.E.64 R62, desc[UR8][R38.64+0xc0] ;  /* 0x0000c008263ea981 */ /* 0x000168000c1e1b00 */
[----:B------:R0:W5:Y:S02]  /*38a0*/  @!P2 LDG.E.64 R64, desc[UR8][R36.64+0xc0] ;  /* 0x0000c0082440a981 */ /* 0x000164000c1e1b00 */
.L_x_2639:
[----:B------:R-:W-:Y:S05]  /*38b0*/  BSYNC B1 ;  /* 0x0000000000017941 */ /* 0x000fea0003800000 */
.L_x_2638:
[----:B0----5:R-:W-:Y:S01]  /*38c0*/  IMAD.MOV.U32 R36, RZ, RZ, R63 ;  /* 0x000000ffff247224 */ /* 0x021fe200078e003f */
[----:B------:R-:W-:Y:S01]  /*38d0*/  MOV R37, R62 ;  /* 0x0000003e00257202 */ /* 0x000fe20000000f00 */
[----:B------:R-:W-:Y:S01]  /*38e0*/  IMAD.MOV.U32 R39, RZ, RZ, R66 ;  /* 0x000000ffff277224 */ /* 0x000fe200078e0042 */
[----:B------:R-:W-:Y:S01]  /*38f0*/  IADD3 R42, R212, 0x40, RZ ;  /* 0x00000040d42a7810 */ /* 0x000fe20007ffe0ff */
[----:B------:R-:W-:Y:S01]  /*3900*/  IMAD.MOV.U32 R38, RZ, RZ, R67 ;  /* 0x000000ffff267224 */ /* 0x000fe200078e0043 */
[----:B------:R-:W-:Y:S01]  /*3910*/  PRMT R146, R36, 0x5410, R37 ;  /* 0x0000541024927816 */ /* 0x000fe20000000025 */
[----:B------:R-:W-:Y:S01]  /*3920*/  IMAD.MOV.U32 R37, RZ, RZ, R70 ;  /* 0x000000ffff257224 */ /* 0x000fe200078e0046 */
[----:B------:R-:W-:Y:S01]  /*3930*/  MOV R36, R71 ;  /* 0x0000004700247202 */ /* 0x000fe20000000f00 */
[----:B------:R-:W-:Y:S01]  /*3940*/  BSSY B1, `(.L_x_2640) ;  /* 0x000003e000017945 */ /* 0x000fe20003800000 */
[----:B------:R-:W-:Y:S02]  /*3950*/  ISETP.GE.AND P5, PT, R42, R3, PT ;  /* 0x000000032a00720c */ /* 0x000fe40003fa6270 */
[----:B------:R-:W-:-:S02]  /*3960*/  CS2R R42, SRZ ;  /* 0x00000000002a7805 */ /* 0x000fc4000001ff00 */
        /* <DEDUP_REMOVED lines=12> */
[----:B------:R-:W-:Y:S02]  /*3a30*/  PRMT R156, R38, 0x5410, R39 ;  /* 0x00005410269c7816 */ /* 0x000fe40000000027 */
[----:B------:R-:W-:Y:S02]  /*3a40*/  CS2R R54, SRZ ;  /* 0x0000000000367805 */ /* 0x000fe4000001ff00 */
[----:B------:R-:W-:Y:S01]  /*3a50*/  PRMT R149, R37, 0x5410, R36 ;  /* 0x0000541025957816 */ /* 0x000fe20000000024 */
[----:B------:R-:W-:Y:S01]  /*3a60*/  IMAD.MOV.U32 R37, RZ, RZ, R72 ;  /* 0x000000ffff257224 */ /* 0x000fe200078e0048 */
[----:B------:R-:W-:Y:S01]  /*3a70*/  CS2R R56, SRZ ;  /* 0x0000000000387805 */ /* 0x000fe2000001ff00 */
[----:B------:R-:W-:Y:S01]  /*3a80*/  IMAD.MOV.U32 R36, RZ, RZ, R73 ;  /* 0x000000ffff247224 */ /* 0x000fe200078e0049 */
[----:B------:R-:W-:-:S02]  /*3a90*/  CS2R R40, SRZ ;  /* 0x0000000000287805 */ /* 0x000fc4000001ff00 */
[----:B------:R-:W-:Y:S02]  /*3aa0*/  CS2R R46, SRZ ;  /* 0x00000000002e7805 */ /* 0x000fe4000001ff00 */
[----:B------:R-:W-:Y:S01]  /*3ab0*/  PRMT R151, R151, 0x5410, R37 ;  /* 0x0000541097977816 */ /* 0x000fe20000000025 */
[----:B------:R-:W-:Y:S01]  /*3ac0*/  IMAD.MOV.U32 R37, RZ, RZ, R76 ;  /* 0x000000ffff257224 */ /* 0x000fe200078e004c */
[----:B------:R-:W-:Y:S01]  /*3ad0*/  PRMT R153, R36, 0x7610, R153 ;  /* 0x0000761024997816 */ /* 0x000fe20000000099 */
[----:B------:R-:W-:Y:S01]  /*3ae0*/  IMAD.MOV.U32 R36, RZ, RZ, R77 ;  /* 0x000000ffff247224 */ /* 0x000fe200078e004d */
[----:B------:R-:W-:Y:S02]  /*3af0*/  CS2R R52, SRZ ;  /* 0x0000000000347805 */ /* 0x000fe4000001ff00 */
[----:B------:R-:W-:Y:S02]  /*3b00*/  CS2R R58, SRZ ;  /* 0x00000000003a7805 */ /* 0x000fe4000001ff00 */
[----:B------:R-:W-:Y:S01]  /*3b10*/  PRMT R155, R36, 0x5410, R37 ;  /* 0x00005410249b7816 */ /* 0x000fe20000000025 */
        /* <DEDUP_REMOVED lines=32> */
.L_x_2641:
[----:B------:R-:W-:Y:S05]  /*3d20*/  BSYNC B1 ;  /* 0x0000000000017941 */ /* 0x000fea0003800000 */
.L_x_2640:
[----:B------:R-:W2:Y:S01]  /*3d30*/  LDL R0, [R1+0x5c] ;  /* 0x00005c0001007983 */ /* 0x000ea20000100800 */
[----:B0----5:R-:W-:Y:S01]  /*3d40*/  IMAD.MOV.U32 R36, RZ, RZ, R42 ;  /* 0x000000ffff247224 */ /* 0x021fe200078e002a */
[----:B--2---:R-:W-:Y:S01]  /*3d50*/  R2UR UR4, R0 ;  /* 0x00000000000472ca */ /* 0x004fe200000e0000 */
[----:B------:R-:W-:-:S05]  /*3d60*/  IMAD.MOV.U32 R0, RZ, RZ, R43 ;  /* 0x000000ffff007224 */ /* 0x000fca00078e002b */
[----:B------:R-:W-:Y:S01]  /*3d70*/  PRMT R134, R0, 0x5410, R36 ;  /* 0x0000541000867816 */ /* 0x000fe20000000024 */
[----:B------:R-:W-:Y:S01]  /*3d80*/  IMAD.MOV.U32 R36, RZ, RZ, R44 ;  /* 0x000000ffff247224 */ /* 0x000fe200078e002c */
[----:B------:R-:W-:-:S04]  /*3d90*/  MOV R0, R45 ;  /* 0x0000002d00007202 */ /* 0x000fc80000000f00 */
[----:B------:R-:W-:Y:S01]  /*3da0*/  PRMT R140, R36, 0x5410, R0 ;  /* 0x00005410248c7816 */ /* 0x000fe20000000000 */
[----:B------:R-:W-:Y:S01]  /*3db0*/  IMAD.MOV.U32 R36, RZ, RZ, R54 ;  /* 0x000000ffff247224 */ /* 0x000fe200078e0036 */
[----:B------:R-:W-:Y:S01]  /*3dc0*/  UISETP.NE.AND UP0, UPT, UR4, 0x3, UPT ;  /* 0x000000030400788c */ /* 0x000fe2000bf05270 */
[----:B------:R-:W-:-:S05]  /*3dd0*/  IMAD.MOV.U32 R0, RZ, RZ, R55 ;  /* 0x000000ffff007224 */ /* 0x000fca00078e0037 */
[----:B------:R-:W-:Y:S01]  /*3de0*/  PRMT R147, R36, 0x5410, R0 ;  /* 0x0000541024937816 */ /* 0x000fe20000000000 */
[----:B------:R-:W-:Y:S01]  /*3df0*/  IMAD.MOV.U32 R0, RZ, RZ, R57 ;  /* 0x000000ffff007224 */ /* 0x000fe200078e0039 */
[----:B------:R-:W-:Y:S01]  /*3e00*/  PLOP3.LUT P2, PT, PT, PT, UP0, 0x80, 0x0 ;  /* 0x000000000000781c */ /* 0x000fe20003f4f008 */
[----:B------:R-:W-:-:S03]  /*3e10*/  IMAD.MOV.U32 R36, RZ, RZ, R56 ;  /* 0x000000ffff247224 */ /* 0x000fc600078e0038 */
[----:B------:R-:W-:Y:S01]  /*3e20*/  PRMT R153, R153, 0x5410, R0 ;  /* 0x0000541099997816 */ /* 0x000fe20000000000 */
[----:B------:R-:W-:Y:S01]  /*3e30*/  IMAD.MOV.U32 R0, RZ, RZ, R41 ;  /* 0x000000ffff007224 */ /* 0x000fe200078e0029 */
        /* <DEDUP_REMOVED lines=15> */
[----:B------:R-:W-:Y:S06]  /*3f30*/  @!P2 BRA `(.L_x_2642) ;  /* 0x000000000004a947 */ /* 0x000fec0003800000 */
[----:B------:R-:W-:Y:S01]  /*3f40*/  BPT.TRAP 0x1 ;  /* 0x000000040000795c */ /* 0x000fe20000300000 */
.L_x_2642:
[----:B------:R-:W-:Y:S01]  /*3f50*/  IMAD R0, R17, 0x8, R16 ;  /* 0x0000000811007824 */ /* 0x000fe200078e0210 */
[----:B------:R-:W-:Y:S01]  /*3f60*/  SHF.L.U32 R114, R219, 0x1f, RZ ;  /* 0x0000001fdb727819 */ /* 0x000fe200000006ff */
[----:B------:R-:W-:Y:S03]  /*3f70*/  BSSY B1, `(.L_x_2643) ;  /* 0x0000003000017945 */ /* 0x000fe60003800000 */
[----:B------:R-:W0:Y:S02]  /*3f80*/  SYNCS.PHASECHK.TRANS64.TRYWAIT P6, [R0+URZ+0x38890], R114 ;  /* 0x03889072000075a7 */ /* 0x000e2400080c017f */
[----:B0-----:R-:W-:Y:S05]  /*3f90*/  @!P6 BRA `(.L_x_2644) ;  /* 0x000003000034e947 */ /* 0x001fea0003800000 */
.L_x_3067:
[----:B------:R-:W-:Y:S05]  /*3fa0*/  BSYNC B1 ;  /* 0x0000000000017941 */ /* 0x000fea0003800000 */
.L_x_2643:
        /* <DEDUP_REMOVED lines=30> */
[----:B------:R-:W-:Y:S01]  /*4190*/  FMUL.FTZ R86, R86, R126 ;  /* 0x0000007e56567220 */ /* 0x000fe20000410000 */
[----:B------:R-:W-:-:S03]  /*41a0*/  HADD2.F32 R126, -RZ, R165.H1_H1 ;  /* 0x300000a5ff7e7230 */ /* 0x000fc60000004100 */
[----:B------:R-:W-:Y:S01]  /*41b0*/  FFMA.FTZ R85, R85, R124, R86 ;  /* 0x0000007c55557223 */ /* 0x000fe20000010056 */
[----:B------:R-:W-:Y:S02]  /*41c0*/  HADD2.F32 R124, -RZ, R165.H0_H0 ;  /* 0x200000a5ff7c7230 */ /* 0x000fe40000004100 */
[----:B------:R-:W-:Y:S02]  /*41d0*/  HADD2.F32 R86, -RZ, R36.H1_H1 ;  /* 0x30000024ff567230 */ /* 0x000fe40000004100 */
[----:B------:R-:W-:-:S03]  /*41e0*/  F2FP.F16.F32.PACK_AB R39, R85, R39 ;  /* 0x000000275527723e */ /* 0x000fc600000000ff */
[-C--:B------:R-:W-:Y:S01]  /*41f0*/  FMUL.FTZ R36, R86, R124.reuse ;  /* 0x0000007c56247220 */ /* 0x080fe20000410000 */
[----:B------:R-:W-:-:S03]  /*4200*/  FMUL.FTZ R124, R125, R124 ;  /* 0x0000007c7d7c7220 */ /* 0x000fc60000410000 */
[-C--:B------:R-:W-:Y:S01]  /*4210*/  FFMA.FTZ R36, R125, R87.reuse, -R36 ;  /* 0x000000577d247223 */ /* 0x080fe20000010824 */
[----:B------:R-:W-:Y:S02]  /*4220*/  IMAD.MOV.U32 R125, RZ, RZ, R38 ;  /* 0x000000ffff7d7224 */ /* 0x000fe400078e0026 */
[----:B------:R-:W-:Y:S01]  /*4230*/  FFMA.FTZ R38, R86, R87, R124 ;  /* 0x0000005756267223 */ /* 0x000fe2000001007c */
[----:B------:R-:W-:Y:S02]  /*4240*/  HADD2.F32 R124, -RZ, R163.H1_H1 ;  /* 0x300000a3ff7c7230 */ /* 0x000fe40000004100 */
[--C-:B------:R-:W-:Y:S02]  /*4250*/  HADD2.F32 R87, -RZ, R125.reuse.H1_H1 ;  /* 0x3000007dff577230 */ /* 0x100fe40000004100 */
[----:B------:R-:W-:Y:S01]  /*4260*/  F2FP.F16.F32.PACK_AB R36, R38, R36 ;  /* 0x000000242624723e */ /* 0x000fe200000000ff */
[----:B------:R-:W-:Y:S02]  /*4270*/  HADD2.F32 R125, -RZ, R125.H0_H0 ;  /* 0x2000007dff7d7230 */ /* 0x000fe40000004100 */
[----:B------:R-:W-:-:S04]  /*4280*/  FMUL.FTZ R86, R87, R126 ;  /* 0x0000007e57567220 */ /* 0x000fc80000410000 */
[C---:B------:R-:W-:Y:S01]  /*4290*/  FFMA.FTZ R86, R125.reuse, R124, -R86 ;  /* 0x0000007c7d567223 */ /* 0x040fe20000010856 */
[----:B------:R-:W-:-:S04]  /*42a0*/  FMUL.FTZ R125, R125, R126 ;  /* 0x0000007e7d7d7220 */ /* 0x000fc80000410000 */
[----:B------:R-:W-:-:S05]  /*42b0*/  FFMA.FTZ R125, R87, R124, R125 ;  /* 0x0000007c577d7223 */ /* 0x000fca000001007d */
[----:B------:R-:W-:-:S04]  /*42c0*/  F2FP.F16.F32.PACK_AB R86, R125, R86 ;  /* 0x000000567d56723e */ /* 0x000fc800000000ff */
[----:B------:R-:W-:-:S07]  /*42d0*/  MOV R38, R86 ;  /* 0x0000005600267202 */ /* 0x000fce0000000f00 */
.L_x_2650:
[----:B------:R-:W-:Y:S05]  /*42e0*/  BSYNC B3 ;  /* 0x0000000000037941 */ /* 0x000fea0003800000 */
.L_x_2649:
[----:B------:R-:W-:Y:S02]  /*42f0*/  ULDC.64 UR4, c[0x0][0x208] ;  /* 0x0000820000047ab9 */ /* 0x000fe40000000a00 */
[----:B--2---:R1:W-:Y:S03]  /*4300*/  STG.E.128 desc[UR4][R60.64], R36 ;  /* 0x000000243c007986 */ /* 0x0043e6000c101d04 */
.L_x_2648:
[----:B------:R-:W-:Y:S05]  /*4310*/  BSYNC B2 ;  /* 0x0000000000027941 */ /* 0x000fea0003800000 */
.L_x_2647:
        /* <DEDUP_REMOVED lines=47> */
.L_x_2654:
[----:B------:R-:W-:Y:S05]  /*4610*/  BSYNC B3 ;  /* 0x0000000000037941 */ /* 0x000fea0003800000 */
.L_x_2653:
[----:B------:R-:W-:Y:S02]  /*4620*/  ULDC.64 UR4, c[0x0][0x208] ;  /* 0x0000820000047ab9 */ /* 0x000fe40000000a00 */
[----:B--2---:R2:W-:Y:S03]  /*4630*/  STG.E.128 desc[UR4][R60.64+0x80], R36 ;  /* 0x000080243c007986 */ /* 0x0045e6000c101d04 */
.L_x_2652:
[----:B------:R-:W-:Y:S05]  /*4640*/  BSYNC B2 ;  /* 0x0000000000027941 */ /* 0x000fea0003800000 */
.L_x_2651:
[----:B------:R-:W-:Y:S01]  /*4650*/  ISETP.NE.AND P3, PT, R9, RZ, PT ;  /* 0x000000ff0900720c */ /* 0x000fe20003f65270 */
[----:B------:R-:W-:-:S12]  /*4660*/  BSSY B2, `(.L_x_2655) ;  /* 0x0000034000027945 */ /* 0x000fd80003800000 */
[----:B------:R-:W-:Y:S05]  /*4670*/  @!P3 BRA `(.L_x_2656) ;  /* 0x0000000000c8b947 */ /* 0x000fea0003800000 */
[----:B-12---:R1:W2:Y:S01]  /*4680*/  LDS.128 R36, [R4+0x29400] ;  /* 0x0294000004247984 */ /* 0x0062a20000000c00 */
[----:B------:R-:W-:Y:S01]  /*4690*/  ISETP.GE.AND P3, PT, R214, R122, PT ;  /* 0x0000007ad600720c */ /* 0x000fe20003f66270 */
[----:B------:R-:W-:-:S12]  /*46a0*/  BSSY B3, `(.L_x_2657) ;  /* 0x000002d000037945 */ /* 0x000fd80003800000 */
[----:B-1----:R-:W-:Y:S05]  /*46b0*/  @P3 BRA `(.L_x_2658) ;  /* 0x0000000000ac3947 */ /* 0x002fea0003800000 */
        /* <DEDUP_REMOVED lines=43> */
.L_x_2658:
[----:B------:R-:W-:Y:S05]  /*4970*/  BSYNC B3 ;  /* 0x0000000000037941 */ /* 0x000fea0003800000 */
.L_x_2657:
[----:B------:R-:W-:Y:S02]  /*4980*/  ULDC.64 UR4, c[0x0][0x208] ;  /* 0x0000820000047ab9 */ /* 0x000fe40000000a00 */
[----:B--2---:R3:W-:Y:S03]  /*4990*/  STG.E.128 desc[UR4][R60.64+0x100], R36 ;  /* 0x000100243c007986 */ /* 0x0047e6000c101d04 */
.L_x_2656:
[----:B------:R-:W-:Y:S05]  /*49a0*/  BSYNC B2 ;  /* 0x0000000000027941 */ /* 0x000fea0003800000 */
.L_x_2655:
[----:B------:R-:W-:-:S13]  /*49b0*/  ISETP.NE.AND P3, PT, R8, RZ, PT ;  /* 0x000000ff0800720c */ /* 0x000fda0003f65270 */
[----:B------:R-:W-:Y:S05]  /*49c0*/  @!P3 BRA `(.L_x_2646) ;  /* 0x0000000000c8b947 */ /* 0x000fea0003800000 */
[----:B-123--:R1:W2:Y:S01]  /*49d0*/  LDS.128 R36, [R4+0x2bc00] ;  /* 0x02bc000004247984 */ /* 0x00e2a20000000c00 */
[----:B------:R-:W-:Y:S01]  /*49e0*/  ISETP.GE.AND P3, PT, R217, R122, PT ;  /* 0x0000007ad900720c */ /* 0x000fe20003f66270 */
[----:B------:R-:W-:-:S12]  /*49f0*/  BSSY B2, `(.L_x_2659) ;  /* 0x000002d000027945 */ /* 0x000fd80003800000 */
[----:B-1----:R-:W-:Y:S05]  /*4a00*/  @P3 BRA `(.L_x_2660) ;  /* 0x0000000000ac3947 */ /* 0x002fea0003800000 */
[--C-:B------:R-:W-:Y:S02]  /*4a10*/  SHF.R.U64 R82, R78, 0x10, R79.reuse ;  /* 0x000000104e527819 */ /* 0x100fe4000000124f */
[----:B------:R-:W-:Y:S01]  /*4a20*/  SHF.R.U32.HI R78, RZ, 0x10, R79 ;  /* 0x00000010ff4e7819 */ /* 0x000fe2000001164f */
[----:B--2---:R-:W-:Y:S01]  /*4a30*/  IMAD.MOV.U32 R79, RZ, RZ, R37 ;  /* 0x000000ffff4f7224 */ /* 0x004fe200078e0025 */
[--C-:B------:R-:W-:Y:S01]  /*4a40*/  SHF.R.U64 R83, R80, 0x10, R81.reuse ;  /* 0x0000001050537819 */ /* 0x100fe20000001251 */
[----:B------:R-:W-:Y:S01]  /*4a50*/  HADD2.F32 R82, -RZ, R82.H0_H0 ;  /* 0x20000052ff527230 */ /* 0x000fe20000004100 */
[----:B------:R-:W-:Y:S02]  /*4a60*/  SHF.R.U32.HI R80, RZ, 0x10, R81 ;  /* 0x00000010ff507819 */ /* 0x000fe40000011651 */
[----:B------:R-:W-:Y:S02]  /*4a70*/  HADD2.F32 R81, -RZ, R79.H1_H1 ;  /* 0x3000004fff517230 */ /* 0x000fe40000004100 */
[----:B------:R-:W-:-:S02]  /*4a80*/  HADD2.F32 R37, -RZ, R83.H0_H0 ;  /* 0x20000053ff257230 */ /* 0x000fc40000004100 */
[----:B------:R-:W-:Y:S02]  /*4a90*/  HADD2.F32 R83, -RZ, R79.H0_H0 ;  /* 0x2000004fff537230 */ /* 0x000fe40000004100 */
[----:B------:R-:W-:Y:S02]  /*4aa0*/  HADD2.F32 R80, -RZ, R80.H0_H0 ;  /* 0x20000050ff507230 */ /* 0x000fe40000004100 */
[-C--:B------:R-:W-:Y:S01]  /*4ab0*/  FMUL.FTZ R79, R81, R37.reuse ;  /* 0x00000025514f7220 */ /* 0x080fe20000410000 */
[----:B------:R-:W-:-:S03]  /*4ac0*/  FMUL.FTZ R37, R83, R37 ;  /* 0x0000002553257220 */ /* 0x000fc60000410000 */
[-C--:B------:R-:W-:Y:S01]  /*4ad0*/  FFMA.FTZ R79, R83, R82.reuse, -R79 ;  /* 0x00000052534f7223 */ /* 0x080fe2000001084f */
[----:B------:R-:W-:Y:S02]  /*4ae0*/  IMAD.MOV.U32 R83, RZ, RZ, R36 ;  /* 0x000000ffff537224 */ /* 0x000fe400078e0024 */
[----:B------:R-:W-:Y:S01]  /*4af0*/  FFMA.FTZ R37, R81, R82, R37 ;  /* 0x0000005251257223 */ /* 0x000fe20000010025 */
[----:B------:R-:W-:Y:S01]  /*4b00*/  MOV R81, R39 ;  /* 0x0000002700517202 */ /* 0x000fe20000000f00 */
[----:B------:R-:W-:Y:S02]  /*4b10*/  HADD2.F32 R82, -RZ, R78.H0_H0 ;  /* 0x2000004eff527230 */ /* 0x000fe40000004100 */
[----:B------:R-:W-:Y:S01]  /*4b20*/  HADD2.F32 R36, -RZ, R83.H1_H1 ;  /* 0x30000053ff247230 */ /* 0x000fe20000004100 */
[----:B------:R-:W-:Y:S01]  /*4b30*/  F2FP.F16.F32.PACK_AB R37, R37, R79 ;  /* 0x0000004f2525723e */ /* 0x000fe200000000ff */
[--C-:B------:R-:W-:Y:S02]  /*4b40*/  HADD2.F32 R39, -RZ, R81.reuse.H1_H1 ;  /* 0x30000051ff277230 */ /* 0x100fe40000004100 */
[----:B------:R-:W-:-:S02]  /*4b50*/  HADD2.F32 R81, -RZ, R81.H0_H0 ;  /* 0x20000051ff517230 */ /* 0x000fc40000004100 */
        /* <DEDUP_REMOVED lines=22> */
.L_x_2660:
[----:B------:R-:W-:Y:S05]  /*4cc0*/  BSYNC B2 ;  /* 0x0000000000027941 */ /* 0x000fea0003800000 */
.L_x_2659:
[----:B------:R-:W-:Y:S02]  /*4cd0*/  ULDC.64 UR4, c[0x0][0x208] ;  /* 0x0000820000047ab9 */ /* 0x000fe40000000a00 */
[----:B--2---:R4:W-:Y:S03]  /*4ce0*/  STG.E.128 desc[UR4][R60.64+0x180], R36 ;  /* 0x000180243c007986 */ /* 0x0049e6000c101d04 */
.L_x_2646:
[----:B------:R-:W-:Y:S05]  /*4cf0*/  BSYNC B1 ;  /* 0x0000000000017941 */ /* 0x000fea0003800000 */
.L_x_2645:
[----:B------:R-:W-:Y:S04]  /*4d00*/  BSSY B1, `(.L_x_2661) ;  /* 0x00000dc000017945 */ /* 0x000fe80003800000 */
        /* <DEDUP_REMOVED lines=24> */
[----:B------:R-:W-:Y:S02]  /*4e90*/  IMAD.MOV.U32 R37, RZ, RZ, R39 ;  /* 0x000000ffff257224 */ /* 0x000fe400078e0027 */
        /* <DEDUP_REMOVED lines=25> */
[----:B------:R-:W-:-:S04]  /*5030*/  MOV R39, R61 ;  /* 0x0000003d00277202 */ /* 0x000fc80000000f00 */
[----:B------:R-:W-:-:S07]  /*5040*/  F2FP.F16.F32.PACK_AB R38, R38, R74 ;  /* 0x0000004a2626723e */ /* 0x000fce00000000ff */
.L_x_2666:
[----:B------:R-:W-:Y:S05]  /*5050*/  BSYNC B3 ;  /* 0x0000000000037941 */ /* 0x000fea0003800000 */
.L_x_2665:
[----:B------:R-:W-:Y:S02]  /*5060*/  ULDC.64 UR4, c[0x0][0x208] ;  /* 0x0000820000047ab9 */ /* 0x000fe40000000a00 */
[----:B--2---:R1:W-:Y:S03]  /*5070*/  STG.E.128 desc[UR4][R50.64], R36 ;  /* 0x0000002432007986 */ /* 0x0043e6000c101d04 */
.L_x_2664:
[----:B------:R-:W-:Y:S05]  /*5080*/  BSYNC B2 ;  /* 0x0000000000027941 */ /* 0x000fea0003800000 */
.L_x_2663:
        /* <DEDUP_REMOVED lines=23> */
[----:B------:R-:W-:-:S04]  /*5200*/  IMAD.MOV.U32 R37, RZ, RZ, R39 ;  /* 0x000000ffff257224 */ /* 0x000fc800078e0027 */
        /* <DEDUP_REMOVED lines=27> */
.L_x_2670:
[----:B------:R-:W-:Y:S05]  /*53c0*/  BSYNC B3 ;  /* 0x0000000000037941 */ /* 0x000fea0003800000 */
.L_x_2669:
[----:B------:R-:W-:Y:S02]  /*53d0*/  ULDC.64 UR4, c[0x0][0x208] ;  /* 0x0000820000047ab9 */ /* 0x000fe40000000a00 */
[----:B--2---:R1:W-:Y:S03]  /*53e0*/  STG.E.128 desc[UR4][R50.64+0x80], R36 ;  /* 0x0000802432007986 */ /* 0x0043e6000c101d04 */
.L_x_2668:
[----:B------:R-:W-:Y:S05]  /*53f0*/  BSYNC B2 ;  /* 0x0000000000027941 */ /* 0x000fea0003800000 */
.L_x_2667:
        /* <DEDUP_REMOVED lines=8> */
[----:B------:R-:W-:Y:S02]  /*5480*/  SHF.R.U32.HI R66, RZ, 0x10, R67 ;  /* 0x00000010ff427819 */ /* 0x000fe40000011643 */
[--C-:B------:R-:W-:Y:S01]  /*5490*/  SHF.R.U64 R61, R68, 0x10, R69.reuse ;  /* 0x00000010443d7819 */ /* 0x100fe20000001245 */
[----:B------:R-:W-:Y:S01]  /*54a0*/  HADD2.F32 R60, -RZ, R60.H0_H0 ;  /* 0x2000003cff3c7230 */ /* 0x000fe20000004100 */
[----:B--2---:R-:W-:Y:S01]  /*54b0*/  MOV R67, R37 ;  /* 0x0000002500437202 */ /* 0x004fe20000000f00 */
[----:B------:R-:W-:Y:S01]  /*54c0*/  HADD2.F32 R66, -RZ, R66.H0_H0 ;  /* 0x20000042ff427230 */ /* 0x000fe20000004100 */
        /* <DEDUP_REMOVED lines=10> */
[----:B------:R-:W-:Y:S02]  /*5570*/  IMAD.MOV.U32 R37, RZ, RZ, R39 ;  /* 0x000000ffff257224 */ /* 0x000fe400078e0027 */
[----:B------:R-:W-:Y:S02]  /*5580*/  HADD2.F32 R148, -RZ, R148.H1_H1 ;  /* 0x30000094ff947230 */ /* 0x000fe40000004100 */
        /* <DEDUP_REMOVED lines=26> */
.L_x_2674:
[----:B------:R-:W-:Y:S05]  /*5730*/  BSYNC B3 ;  /* 0x0000000000037941 */ /* 0x000fea0003800000 */
.L_x_2673:
[----:B------:R-:W-:Y:S02]  /*5740*/  ULDC.64 UR4, c[0x0][0x208] ;  /* 0x0000820000047ab9 */ /* 0x000fe40000000a00 */
[----:B--2---:R1:W-:Y:S03]  /*5750*/  STG.E.128 desc[UR4][R50.64+0x100], R36 ;  /* 0x0001002432007986 */ /* 0x0043e6000c101d04 */
.L_x_2672:
[----:B------:R-:W-:Y:S05]  /*5760*/  BSYNC B2 ;  /* 0x0000000000027941 */ /* 0x000fea0003800000 */
.L_x_2671:
[----:B------:R-:W-:-:S13]  /*5770*/  ISETP.NE.AND P3, PT, R8, RZ, PT ;  /* 0x000000ff0800720c */ /* 0x000fda0003f65270 */
        /* <DEDUP_REMOVED lines=49> */
.L_x_2676:
[----:B------:R-:W-:Y:S05]  /*5a90*/  BSYNC B2 ;  /* 0x0000000000027941 */ /* 0x000fea0003800000 */
.L_x_2675:
[----:B------:R-:W-:Y:S02]  /*5aa0*/  ULDC.64 UR4, c[0x0][0x208] ;  /* 0x0000820000047ab9 */ /* 0x000fe40000000a00 */
[----:B--2---:R1:W-:Y:S03]  /*5ab0*/  STG.E.128 desc[UR4][R50.64+0x180], R36 ;  /* 0x0001802432007986 */ /* 0x0043e6000c101d04 */
.L_x_2662:
[----:B------:R-:W-:Y:S05]  /*5ac0*/  BSYNC B1 ;  /* 0x0000000000017941 */ /* 0x000fea0003800000 */
.L_x_2661:
        /* <DEDUP_REMOVED lines=48> */
[----:B------:R-:W-:Y:S02]  /*5dd0*/  IMAD.MOV.U32 R36, RZ, RZ, R39 ;  /* 0x000000ffff247224 */ /* 0x000fe400078e0027 */
[----:B------:R-:W-:Y:S02]  /*5de0*/  IMAD.MOV.U32 R39, RZ, RZ, R50 ;  /* 0x000000ffff277224 */ /* 0x000fe400078e0032 */
[----:B------:R-:W-:Y:S02]  /*5df0*/  F2FP.F16.F32.PACK_AB R157, R157, R37 ;  /* 0x000000259d9d723e */ /* 0x000fe400000000ff */
[----:B------:R-:W-:-:S03]  /*5e00*/  MOV R37, R56 ;  /* 0x0000003800257202 */ /* 0x000fc60000000f00 */
[----:B------:R-:W-:-:S07]  /*5e10*/  IMAD.MOV.U32 R38, RZ, RZ, R157 ;  /* 0x000000ffff267224 */ /* 0x000fce00078e009d */
.L_x_2681:
[----:B------:R-:W-:Y:S05]  /*5e20*/  BSYNC B2 ;  /* 0x0000000000027941 */ /* 0x000fea0003800000 */
.L_x_2680:
[----:B------:R-:W-:Y:S02]  /*5e30*/  ULDC.64 UR4, c[0x0][0x208] ;  /* 0x0000820000047ab9 */ /* 0x000fe40000000a00 */
[----:B--2---:R1:W-:Y:S03]  /*5e40*/  STG.E.128 desc[UR4][R48.64], R36 ;  /* 0x0000002430007986 */ /* 0x0043e6000c101d04 */
.L_x_2679:
[----:B------:R-:W-:Y:S05]  /*5e50*/  BSYNC B1 ;  /* 0x0000000000017941 */ /* 0x000fea0003800000 */
.L_x_2678:
        /* <DEDUP_REMOVED lines=47> */
[----:B------:R-:W-:Y:S01]  /*6150*/  IMAD.MOV.U32 R36, RZ, RZ, R37 ;  /* 0x000000ffff247224 */ /* 0x000fe200078e0025 */
[----:B------:R-:W-:-:S03]  /*6160*/  MOV R37, R52 ;  /* 0x0000003400257202 */ /* 0x000fc60000000f00 */
[----:B------:R-:W-:-:S05]  /*6170*/  F2FP.F16.F32.PACK_AB R39, R154, R39 ;  /* 0x000000279a27723e */ /* 0x000fca00000000ff */
[----:B------:R-:W-:Y:S02]  /*6180*/  IMAD.MOV.U32 R38, RZ, RZ, R39 ;  /* 0x000000ffff267224 */ /* 0x000fe400078e0027 */
[----:B------:R-:W-:-:S07]  /*6190*/  IMAD.MOV.U32 R39, RZ, RZ, R50 ;  /* 0x000000ffff277224 */ /* 0x000fce00078e0032 */
.L_x_2685:
[----:B------:R-:W-:Y:S05]  /*61a0*/  BSYNC B2 ;  /* 0x0000000000027941 */ /* 0x000fea0003800000 */
.L_x_2684:
[----:B------:R-:W-:Y:S02]  /*61b0*/  ULDC.64 UR4, c[0x0][0x208] ;  /* 0x0000820000047ab9 */ /* 0x000fe40000000a00 */
[----:B--2---:R1:W-:Y:S03]  /*61c0*/  STG.E.128 desc[UR4][R48.64+0x80], R36 ;  /* 0x0000802430007986 */ /* 0x0043e6000c101d04 */
.L_x_2683:
[----:B------:R-:W-:Y:S05]  /*61d0*/  BSYNC B1 ;  /* 0x0000000000017941 */ /* 0x000fea0003800000 */
.L_x_2682:
        /* <DEDUP_REMOVED lines=15> */
[----:B------:R-:W-:Y:S02]  /*62d0*/  HADD2.F32 R51, -RZ, R39.H1_H1 ;  /* 0x30000027ff337230 */ /* 0x000fe40000004100 */
[----:B------:R-:W-:Y:S01]  /*62e0*/  FMUL.FTZ R53, R37, R46 ;  /* 0x0000002e25357220 */ /* 0x000fe20000410000 */
[----:B------:R-:W-:-:S02]  /*62f0*/  HADD2.F32 R44, -RZ, R44.H0_H0 ;  /* 0x2000002cff2c7230 */ /* 0x000fc40000004100 */
[----:B------:R-:W-:Y:S02]  /*6300*/  HADD2.F32 R52, -RZ, R45.H0_H0 ;  /* 0x2000002dff347230 */ /* 0x000fe40000004100 */
[C---:B------:R-:W-:Y:S01]  /*6310*/  FMUL.FTZ R45, R50.reuse, R46 ;  /* 0x0000002e322d7220 */ /* 0x040fe20000410000 */
[----:B------:R-:W-:Y:S02]  /*6320*/  HADD2.F32 R39, -RZ, R39.H0_H0 ;  /* 0x20000027ff277230 */ /* 0x000fe40000004100 */
[-C--:B------:R-:W-:Y:S01]  /*6330*/  FMUL.FTZ R46, R51, R47.reuse ;  /* 0x0000002f332e7220 */ /* 0x080fe20000410000 */
[-C--:B------:R-:W-:Y:S01]  /*6340*/  FFMA.FTZ R53, R50, R44.reuse, R53 ;  /* 0x0000002c32357223 */ /* 0x080fe20000010035 */
[----:B------:R-:W-:Y:S01]  /*6350*/  FFMA.FTZ R45, R37, R44, -R45 ;  /* 0x0000002c252d7223 */ /* 0x000fe2000001082d */
[----:B------:R-:W-:Y:S02]  /*6360*/  HADD2.F32 R44, -RZ, R36.H1_H1 ;  /* 0x30000024ff2c7230 */ /* 0x000fe40000004100 */
[C---:B------:R-:W-:Y:S01]  /*6370*/  FMUL.FTZ R47, R39.reuse, R47 ;  /* 0x0000002f272f7220 */ /* 0x040fe20000410000 */
[----:B------:R-:W-:Y:S01]  /*6380*/  FFMA.FTZ R46, R39, R52, -R46 ;  /* 0x00000034272e7223 */ /* 0x000fe2000001082e */
[----:B------:R-:W-:Y:S01]  /*6390*/  HADD2.F32 R39, -RZ, R142.H0_H0 ;  /* 0x2000008eff277230 */ /* 0x000fe20000004100 */
[----:B------:R-:W-:Y:S01]  /*63a0*/  F2FP.F16.F32.PACK_AB R45, R53, R45 ;  /* 0x0000002d352d723e */ /* 0x000fe200000000ff */
[----:B------:R-:W-:-:S02]  /*63b0*/  HADD2.F32 R36, -RZ, R36.H0_H0 ;  /* 0x20000024ff247230 */ /* 0x000fc40000004100 */
[----:B------:R-:W-:Y:S01]  /*63c0*/  FFMA.FTZ R47, R51, R52, R47 ;  /* 0x00000034332f7223 */ /* 0x000fe2000001002f */
[----:B------:R-:W-:Y:S02]  /*63d0*/  HADD2.F32 R142, -RZ, R142.H1_H1 ;  /* 0x3000008eff8e7230 */ /* 0x000fe40000004100 */
[-C--:B------:R-:W-:Y:S01]  /*63e0*/  FMUL.FTZ R51, R44, R39.reuse ;  /* 0x000000272c337220 */ /* 0x080fe20000410000 */
[--C-:B------:R-:W-:Y:S02]  /*63f0*/  HADD2.F32 R50, -RZ, R38.reuse.H1_H1 ;  /* 0x30000026ff327230 */ /* 0x100fe40000004100 */
[----:B------:R-:W-:Y:S01]  /*6400*/  FMUL.FTZ R52, R36, R39 ;  /* 0x0000002724347220 */ /* 0x000fe20000410000 */
[----:B------:R-:W-:Y:S01]  /*6410*/  HADD2.F32 R38, -RZ, R38.H0_H0 ;  /* 0x20000026ff267230 */ /* 0x000fe20000004100 */
[----:B------:R-:W-:Y:S01]  /*6420*/  F2FP.F16.F32.PACK_AB R46, R47, R46 ;  /* 0x0000002e2f2e723e */ /* 0x000fe200000000ff */
[--C-:B------:R-:W-:Y:S02]  /*6430*/  HADD2.F32 R37, -RZ, R140.reuse.H0_H0 ;  /* 0x2000008cff257230 */ /* 0x100fe40000004100 */
[----:B------:R-:W-:Y:S01]  /*6440*/  FMUL.FTZ R39, R50, R142 ;  /* 0x0000008e32277220 */ /* 0x000fe20000410000 */
[----:B------:R-:W-:-:S02]  /*6450*/  HADD2.F32 R140, -RZ, R140.H1_H1 ;  /* 0x3000008cff8c7230 */ /* 0x000fc40000004100 */
[----:B------:R-:W-:Y:S01]  /*6460*/  FMUL.FTZ R142, R38, R142 ;  /* 0x0000008e268e7220 */ /* 0x000fe20000410000 */
[-C--:B------:R-:W-:Y:S01]  /*6470*/  FFMA.FTZ R51, R36, R37.reuse, -R51 ;  /* 0x0000002524337223 */ /* 0x080fe20000010833 */
[----:B------:R-:W-:Y:S01]  /*6480*/  FFMA.FTZ R52, R44, R37, R52 ;  /* 0x000000252c347223 */ /* 0x000fe20000010034 */
[-C--:B------:R-:W-:Y:S01]  /*6490*/  FFMA.FTZ R39, R38, R140.reuse, -R39 ;  /* 0x0000008c26277223 */ /* 0x080fe20000010827 */
[----:B------:R-:W-:Y:S01]  /*64a0*/  FFMA.FTZ R142, R50, R140, R142 ;  /* 0x0000008c328e7223 */ /* 0x000fe2000001008e */
[----:B------:R-:W-:Y:S02]  /*64b0*/  IMAD.MOV.U32 R37, RZ, RZ, R45 ;  /* 0x000000ffff257224 */ /* 0x000fe400078e002d */
[----:B------:R-:W-:Y:S02]  /*64c0*/  F2FP.F16.F32.PACK_AB R51, R52, R51 ;  /* 0x000000333433723e */ /* 0x000fe400000000ff */
[----:B------:R-:W-:-:S03]  /*64d0*/  F2FP.F16.F32.PACK_AB R39, R142, R39 ;  /* 0x000000278e27723e */ /* 0x000fc600000000ff */
[----:B------:R-:W-:Y:S01]  /*64e0*/  IMAD.MOV.U32 R36, RZ, RZ, R51 ;  /* 0x000000ffff247224 */ /* 0x000fe200078e0033 */
[----:B------:R-:W-:Y:S01]  /*64f0*/  MOV R38, R39 ;  /* 0x0000002700267202 */ /* 0x000fe20000000f00 */
[----:B------:R-:W-:-:S07]  /*6500*/  IMAD.MOV.U32 R39, RZ, RZ, R46 ;  /* 0x000000ffff277224 */ /* 0x000fce00078e002e */
.L_x_2689:
[----:B------:R-:W-:Y:S05]  /*6510*/  BSYNC B2 ;  /* 0x0000000000027941 */ /* 0x000fea0003800000 */
.L_x_2688:
[----:B------:R-:W-:Y:S02]  /*6520*/  ULDC.64 UR4, c[0x0][0x208] ;  /* 0x0000820000047ab9 */ /* 0x000fe40000000a00 */
[----:B--2---:R1:W-:Y:S03]  /*6530*/  STG.E.128 desc[UR4][R48.64+0x100], R36 ;  /* 0x0001002430007986 */ /* 0x0043e6000c101d04 */
.L_x_2687:
[----:B------:R-:W-:Y:S05]  /*6540*/  BSYNC B1 ;  /* 0x0000000000017941 */ /* 0x000fea0003800000 */
.L_x_2686:
[----:B------:R-:W-:-:S13]  /*6550*/  ISETP.NE.AND P3, PT, R8, RZ, PT ;  /* 0x000000ff0800720c */ /* 0x000fda0003f65270 */
        /* <DEDUP_REMOVED lines=34> */
[----:B------:R-:W-:-:S02]  /*6780*/  HADD2.F32 R47, -RZ, R134.H0_H0 ;  /* 0x20000086ff2f7230 */ /* 0x000fc40000004100 */
[-C--:B------:R-:W-:Y:S01]  /*6790*/  FMUL.FTZ R39, R46, R135.reuse ;  /* 0x000000872e277220 */ /* 0x080fe20000410000 */
[----:B------:R-:W-:Y:S02]  /*67a0*/  HADD2.F32 R37, -RZ, R134.H1_H1 ;  /* 0x30000086ff257230 */ /* 0x000fe40000004100 */
        /* <DEDUP_REMOVED lines=9> */
.L_x_2691:
[----:B------:R-:W-:Y:S05]  /*6840*/  BSYNC B1 ;  /* 0x0000000000017941 */ /* 0x000fea0003800000 */
.L_x_2690:
[----:B------:R-:W-:Y:S02]  /*6850*/  ULDC.64 UR4, c[0x0][0x208] ;  /* 0x0000820000047ab9 */ /* 0x000fe40000000a00 */
[----:B--2---:R1:W-:Y:S01]  /*6860*/  STG.E.128 desc[UR4][R48.64+0x180], R36 ;  /* 0x0001802430007986 */ /* 0x0043e2000c101d04 */
[----:B------:R-:W-:Y:S05]  /*6870*/  BRA `(.L_x_2677) ;  /* 0x0000004000b87947 */ /* 0x000fea0003800000 */
.L_x_2635:
[----:B------:R-:W-:Y:S01]  /*6880*/  ISETP.GE.AND P4, PT, R212, R3, PT ;  /* 0x00000003d400720c */ /* 0x000fe20003f86270 */
[----:B------:R-:W-:Y:S01]  /*6890*/  BSSY B1, `(.L_x_2692) ;  /* 0x0000024000017945 */ /* 0x000fe20003800000 */
[----:B------:R-:W-:Y:S02]  /*68a0*/  CS2R R54, SRZ ;  /* 0x0000000000367805 */ /* 0x000fe4000001ff00 */
[----:B------:R-:W-:Y:S02]  /*68b0*/  CS2R R38, SRZ ;  /* 0x0000000000267805 */ /* 0x000fe4000001ff00 */
[----:B------:R-:W-:Y:S02]  /*68c0*/  CS2R R36, SRZ ;  /* 0x0000000000247805 */ /* 0x000fe4000001ff00 */
[----:B------:R-:W-:Y:S02]  /*68d0*/  CS2R R42, SRZ ;  /* 0x00000000002a7805 */ /* 0x000fe4000001ff00 */
[----:B0-----:R-:W-:-:S02]  /*68e0*/  CS2R R40, SRZ ;  /* 0x0000000000287805 */ /* 0x001fc4000001ff00 */
[----:B------:R-:W-:Y:S02]  /*68f0*/  CS2R R46, SRZ ;  /* 0x00000000002e7805 */ /* 0x000fe4000001ff00 */
[----:B------:R-:W-:Y:S02]  /*6900*/  CS2R R44, SRZ ;  /* 0x00000000002c7805 */ /* 0x000fe4000001ff00 */
[----:B------:R-:W-:Y:S02]  /*6910*/  CS2R R50, SRZ ;  /* 0x0000000000327805 */ /* 0x000fe4000001ff00 */
[----:B------:R-:W-:Y:S01]  /*6920*/  CS2R R48, SRZ ;  /* 0x0000000000307805 */ /* 0x000fe2000001ff00 */
[----:B------:R-:W-:Y:S06]  /*6930*/  @P4 BRA `(.L_x_2693) ;  /* 0x0000000000644947 */ /* 0x000fec0003800000 */
[----:B------:R-:W-:Y:S01]  /*6940*/  IADD3 R36, P2, R102, R86, RZ ;  /* 0x0000005666247210 */ /* 0x000fe20007f5e0ff */
[----:B------:R-:W-:Y:S01]  /*6950*/  ULDC.64 UR4, c[0x0][0x3e8] ;  /* 0x0000fa0000047ab9 */ /* 0x000fe20000000a00 */
[-C--:B------:R-:W-:Y:S02]  /*6960*/  ISETP.GE.AND P3, PT, R18, R122.reuse, PT ;  /* 0x0000007a1200720c */ /* 0x080fe40003f66270 */
[----:B------:R-:W-:Y:S02]  /*6970*/  CS2R R42, SRZ ;  /* 0x00000000002a7805 */ /* 0x000fe4000001ff00 */
[----:B------:R-:W-:Y:S01]  /*6980*/  LEA R44, P5, R36, UR4, 0x1 ;  /* 0x00000004242c7c11 */ /* 0x000fe2000f8a08ff */
[----:B------:R-:W-:Y:S01]  /*6990*/  IMAD.X R37, R0, 0x1, R21, P2 ;  /* 0x0000000100257824 */ /* 0x000fe200010e0615 */
[----:B------:R-:W-:Y:S02]  /*69a0*/  ISETP.GE.AND P2, PT, R213, R122, PT ;  /* 0x0000007ad500720c */ /* 0x000fe40003f46270 */
[----:B------:R-:W-:-:S02]  /*69b0*/  CS2R R40, SRZ ;  /* 0x0000000000287805 */ /* 0x000fc4000001ff00 */
[----:B------:R-:W-:Y:S01]  /*69c0*/  CS2R R38, SRZ ;  /* 0x0000000000267805 */ /* 0x000fe2000001ff00 */
[----:B------:R-:W-:Y:S01]  /*69d0*/  ULDC.64 UR6, c[0x0][0x208] ;  /* 0x0000820000067ab9 */ /* 0x000fe20000000a00 */
[----:B------:R-:W-:Y:S01]  /*69e0*/  LEA.HI.X R45, R36, UR5, R37, 0x1, P5 ;  /* 0x00000005242d7c11 */ /* 0x000fe2000a8f0c25 */
[----:B------:R-:W-:Y:S01]  /*69f0*/  ULDC.64 UR4, c[0x0][0x400] ;  /* 0x0001000000047ab9 */ /* 0x000fe20000000a00 */
[----:B------:R-:W-:Y:S02]  /*6a00*/  IADD3 R46, P5, R108, R84, RZ ;  /* 0x000000546c2e7210 */ /* 0x000fe40007fbe0ff */
[----:B------:R-:W-:Y:S02]  /*6a10*/  CS2R R36, SRZ ;  /* 0x0000000000247805 */ /* 0x000fe4000001ff00 */
[----:B------:R-:W-:Y:S01]  /*6a20*/  CS2R R50, SRZ ;  /* 0x0000000000327805 */ /* 0x000fe2000001ff00 */
[----:B------:R-:W5:Y:S01]  /*6a30*/  @!P3 LDG.E.128 R40, desc[UR6][R44.64] ;  /* 0x000000062c28b981 */ /* 0x000f62000c1e1d00 */
[----:B------:R-:W-:Y:S01]  /*6a40*/  IMAD.X R47, R114, 0x1, R15, P5 ;  /* 0x00000001722f7824 */ /* 0x000fe200028e060f */
[----:B------:R-:W-:-:S02]  /*6a50*/  LEA R52, P5, R46, UR4, 0x1 ;  /* 0x000000042e347c11 */ /* 0x000fc4000f8a08ff */
[----:B------:R0:W5:Y:S01]  /*6a60*/  @!P2 LDG.E.128 R36, desc[UR6][R44.64+0x80] ;  /* 0x000080062c24a981 */ /* 0x000162000c1e1d00 */
[----:B------:R-:W-:Y:S02]  /*6a70*/  CS2R R48, SRZ ;  /* 0x0000000000307805 */ /* 0x000fe4000001ff00 */
[----:B------:R-:W-:Y:S02]  /*6a80*/  LEA.HI.X R53, R46, UR5, R47, 0x1, P5 ;  /* 0x000000052e357c11 */ /* 0x000fe4000a8f0c2f */
[----:B------:R-:W-:-:S03]  /*6a90*/  CS2R R46, SRZ ;  /* 0x00000000002e7805 */ /* 0x000fc6000001ff00 */
[----:B------:R1:W5:Y:S01]  /*6aa0*/  @!P3 LDG.E.128 R48, desc[UR6][R52.64] ;  /* 0x000000063430b981 */ /* 0x000362000c1e1d00 */
[----:B0-----:R-:W-:-:S06]  /*6ab0*/  CS2R R44, SRZ ;  /* 0x00000000002c7805 */ /* 0x001fcc000001ff00 */
[----:B------:R1:W5:Y:S02]  /*6ac0*/  @!P2 LDG.E.128 R44, desc[UR6][R52.64+0x80] ;  /* 0x00008006342ca981 */ /* 0x000364000c1e1d00 */
.L_x_2693:
[----:B------:R-:W-:Y:S05]  /*6ad0*/  BSYNC B1 ;  /* 0x0000000000017941 */ /* 0x000fea0003800000 */
.L_x_2692:
[----:B------:R-:W2:Y:S01]  /*6ae0*/  LDL.LU R60, [R1+0x10] ;  /* 0x00001000013c7983 */ /* 0x000ea20000300800 */
[----:B-1---5:R-:W-:Y:S01]  /*6af0*/  IMAD.MOV.U32 R52, RZ, RZ, R39 ;  /* 0x000000ffff347224 */ /* 0x022fe200078e0027 */
[----:B------:R-:W-:Y:S01]  /*6b00*/  MOV R53, R38 ;  /* 0x0000002600357202 */ /* 0x000fe20000000f00 */
[----:B------:R-:W-:Y:S01]  /*6b10*/  VIADD R58, R212, 0x20 ;  /* 0x00000020d43a7836 */ /* 0x000fe20000000000 */
        /* <DEDUP_REMOVED lines=26> */
[----:B------:R-:W-:Y:S01]  /*6cc0*/  MOV R57, R44 ;  /* 0x0000002c00397202 */ /* 0x000fe20000000f00 */
[----:B------:R-:W-:Y:S01]  /*6cd0*/  IMAD.MOV.U32 R71, RZ, RZ, R49 ;  /* 0x000000ffff477224 */ /* 0x000fe200078e0031 */
[----:B------:R-:W-:Y:S02]  /*6ce0*/  PRMT R173, R173, 0x5410, R56 ;  /* 0x00005410adad7816 */ /* 0x000fe40000000038 */
[----:B------:R-:W-:Y:S02]  /*6cf0*/  CS2R R64, SRZ ;  /* 0x0000000000407805 */ /* 0x000fe4000001ff00 */
[----:B------:R-:W-:Y:S02]  /*6d00*/  PRMT R170, R170, 0x5410, R57 ;  /* 0x00005410aaaa7816 */ /* 0x000fe40000000039 */
[----:B------:R-:W-:-:S02]  /*6d10*/  CS2R R56, SRZ ;  /* 0x0000000000387805 */ /* 0x000fc4000001ff00 */
[----:B------:R-:W-:Y:S02]  /*6d20*/  PRMT R174, R174, 0x5410, R52 ;  /* 0x00005410aeae7816 */ /* 0x000fe40000000034 */
        /* <DEDUP_REMOVED lines=14> */
[----:B------:R-:W-:Y:S01]  /*6e10*/  LEA R60, P2, R52, UR4, 0x1 ;  /* 0x00000004343c7c11 */ /* 0x000fe2000f8408ff */
[----:B------:R-:W-:-:S03]  /*6e20*/  ULDC.64 UR6, c[0x0][0x208] ;  /* 0x0000820000067ab9 */ /* 0x000fc60000000a00 */
[----:B------:R-:W-:Y:S01]  /*6e30*/  LEA.HI.X R61, R52, UR5, R53, 0x1, P2 ;  /* 0x00000005343d7c11 */ /* 0x000fe200090f0c35 */
[----:B------:R-:W-:Y:S01]  /*6e40*/  ULDC.64 UR4, c[0x0][0x400] ;  /* 0x0001000000047ab9 */ /* 0x000fe20000000a00 */
[----:B------:R-:W-:-:S04]  /*6e50*/  IADD3 R52, P2, P3, R108, R84, R28 ;  /* 0x000000546c347210 */ /* 0x000fc80007b5e01c */
[----:B------:R-:W-:Y:S02]  /*6e60*/  IADD3.X R53, R15, R114, R30, P2, P3 ;  /* 0x000000720f357210 */ /* 0x000fe400017e641e */
[C---:B------:R-:W-:Y:S02]  /*6e70*/  LEA R68, P2, R52.reuse, UR4, 0x1 ;  /* 0x0000000434447c11 */ /* 0x040fe4000f8408ff */
[-C--:B------:R-:W-:Y:S02]  /*6e80*/  ISETP.GE.AND P3, PT, R213, R122.reuse, PT ;  /* 0x0000007ad500720c */ /* 0x080fe40003f66270 */
[----:B------:R-:W-:Y:S02]  /*6e90*/  LEA.HI.X R69, R52, UR5, R53, 0x1, P2 ;  /* 0x0000000534457c11 */ /* 0x000fe400090f0c35 */
[----:B------:R-:W-:Y:S02]  /*6ea0*/  CS2R R52, SRZ ;  /* 0x0000000000347805 */ /* 0x000fe4000001ff00 */
[----:B------:R-:W-:-:S02]  /*6eb0*/  ISETP.GE.AND P2, PT, R18, R122, PT ;  /* 0x0000007a1200720c */ /* 0x000fc40003f46270 */
[----:B------:R-:W-:Y:S02]  /*6ec0*/  CS2R R66, SRZ ;  /* 0x0000000000427805 */ /* 0x000fe4000001ff00 */
[----:B------:R-:W-:Y:S02]  /*6ed0*/  CS2R R64, SRZ ;  /* 0x0000000000407805 */ /* 0x000fe4000001ff00 */
[----:B------:R-:W-:Y:S01]  /*6ee0*/  CS2R R62, SRZ ;  /* 0x00000000003e7805 */ /* 0x000fe2000001ff00 */
[----:B------:R-:W5:Y:S06]  /*6ef0*/  @!P3 LDG.E.128 R52, desc[UR6][R60.64+0x80] ;  /* 0x000080063c34b981 */ /* 0x000f6c000c1e1d00 */
[----:B------:R0:W5:Y:S04]  /*6f00*/  @!P2 LDG.E.128 R56, desc[UR6][R60.64] ;  /* 0x000000063c38a981 */ /* 0x000168000c1e1d00 */
[----:B------:R1:W5:Y:S01]  /*6f10*/  @!P2 LDG.E.128 R64, desc[UR6][R68.64] ;  /* 0x000000064440a981 */ /* 0x000362000c1e1d00 */
[----:B0-----:R-:W-:-:S06]  /*6f20*/  CS2R R60, SRZ ;  /* 0x00000000003c7805 */ /* 0x001fcc000001ff00 */
[----:B------:R1:W5:Y:S02]  /*6f30*/  @!P3 LDG.E.128 R60, desc[UR6][R68.64+0x80] ;  /* 0x00008006443cb981 */ /* 0x000364000c1e1d00 */
.L_x_2695:
[----:B------:R-:W-:Y:S05]  /*6f40*/  BSYNC B1 ;  /* 0x0000000000017941 */ /* 0x000fea0003800000 */
.L_x_2694:
[----:B-1---5:R-:W-:Y:S01]  /*6f50*/  IMAD.MOV.U32 R69, RZ, RZ, R54 ;  /* 0x000000ffff457224 */ /* 0x022fe200078e0036 */
[----:B------:R-:W-:Y:S01]  /*6f60*/  PRMT R155, R71, 0x7610, R155 ;  /* 0x00007610479b7816 */ /* 0x000fe2000000009b */
[----:B------:R-:W-:Y:S01]  /*6f70*/  IMAD.MOV.U32 R68, RZ, RZ, R55 ;  /* 0x000000ffff447224 */ /* 0x000fe200078e0037 */
[----:B------:R-:W-:Y:S01]  /*6f80*/  PRMT R176, R176, 0x5410, R70 ;  /* 0x00005410b0b07816 */ /* 0x000fe20000000046 */
[----:B------:R-:W-:Y:S01]  /*6f90*/  VIADD R72, R212, 0x40 ;  /* 0x00000040d4487836 */ /* 0x000fe20000000000 */
[----:B------:R-:W-:Y:S01]  /*6fa0*/  MOV R70, R53 ;  /* 0x0000003500467202 */ /* 0x000fe20000000f00 */
[----:B------:R-:W-:Y:S01]  /*6fb0*/  IMAD.MOV.U32 R71, RZ, RZ, R52 ;  /* 0x000000ffff477224 */ /* 0x000fe200078e0034 */
[----:B------:R-:W-:Y:S01]  /*6fc0*/  PRMT R161, R69, 0x5410, R68 ;  /* 0x0000541045a17816 */ /* 0x000fe20000000044 */
[----:B------:R-:W-:Y:S01]  /*6fd0*/  IMAD.MOV.U32 R69, RZ, RZ, R58 ;  /* 0x000000ffff457224 */ /* 0x000fe200078e003a */
[----:B------:R-:W-:Y:S01]  /*6fe0*/  ISETP.GE.AND P3, PT, R72, R3, PT ;  /* 0x000000034800720c */ /* 0x000fe20003f66270 */
[----:B------:R-:W-:Y:S01]  /*6ff0*/  IMAD.MOV.U32 R68, RZ, RZ, R59 ;  /* 0x000000ffff447224 */ /* 0x000fe200078e003b */
[----:B------:R-:W-:Y:S01]  /*7000*/  PRMT R162, R71, 0x5410, R70 ;  /* 0x0000541047a27816 */ /* 0x000fe20000000046 */
[----:B------:R-:W-:Y:S01]  /*7010*/  IMAD.MOV.U32 R71, RZ, RZ, R56 ;  /* 0x000000ffff477224 */ /* 0x000fe200078e0038 */
[----:B------:R-:W-:Y:S01]  /*7020*/  BSSY B1, `(.L_x_2696) ;  /* 0x000002e000017945 */ /* 0x000fe20003800000 */
        /* <DEDUP_REMOVED lines=13> */
[----:B------:R-:W-:Y:S02]  /*7100*/  CS2R R82, SRZ ;  /* 0x0000000000527805 */ /* 0x000fe4000001ff00 */
[----:B------:R-:W-:Y:S02]  /*7110*/  CS2R R80, SRZ ;  /* 0x0000000000507805 */ /* 0x000fe4000001ff00 */
[----:B------:R-:W-:Y:S01]  /*7120*/  PRMT R164, R69, 0x5410, R68 ;  /* 0x0000541045a47816 */ /* 0x000fe20000000044 */
[----:B------:R-:W-:Y:S01]  /*7130*/  IMAD.MOV.U32 R69, RZ, RZ, R66 ;  /* 0x000000ffff457224 */ /* 0x000fe200078e0042 */
[----:B------:R-:W-:-:S04]  /*7140*/  MOV R68, R67 ;  /* 0x0000004300447202 */ /* 0x000fc80000000f00 */
        /* <DEDUP_REMOVED lines=27> */
.L_x_2697:
[----:B------:R-:W-:Y:S05]  /*7300*/  BSYNC B1 ;  /* 0x0000000000017941 */ /* 0x000fea0003800000 */
.L_x_2696:
[----:B------:R-:W2:Y:S01]  /*7310*/  LDL R0, [R1+0x5c] ;  /* 0x00005c0001007983 */ /* 0x000ea20000100800 */
[----:B0----5:R-:W-:Y:S01]  /*7320*/  IMAD.MOV.U32 R84, RZ, RZ, R70 ;  /* 0x000000ffff547224 */ /* 0x021fe200078e0046 */
[----:B--2---:R-:W-:Y:S02]  /*7330*/  R2UR UR4, R0 ;  /* 0x00000000000472ca */ /* 0x004fe400000e0000 */
[----:B------:R-:W-:-:S04]  /*7340*/  MOV R0, R71 ;  /* 0x0000004700007202 */ /* 0x000fc80000000f00 */
[----:B------:R-:W-:Y:S01]  /*7350*/  PRMT R153, R0, 0x5410, R84 ;  /* 0x0000541000997816 */ /* 0x000fe20000000054 */
[----:B------:R-:W-:Y:S02]  /*7360*/  IMAD.MOV.U32 R84, RZ, RZ, R68 ;  /* 0x000000ffff547224 */ /* 0x000fe400078e0044 */
[----:B------:R-:W-:-:S04]  /*7370*/  IMAD.MOV.U32 R0, RZ, RZ, R69 ;  /* 0x000000ffff007224 */ /* 0x000fc800078e0045 */
[----:B------:R-:W-:Y:S01]  /*7380*/  UISETP.NE.AND UP0, UPT, UR4, 0x3, UPT ;  /* 0x000000030400788c */ /* 0x000fe2000bf05270 */
[----:B------:R-:W-:Y:S01]  /*7390*/  PRMT R151, R0, 0x5410, R84 ;  /* 0x0000541000977816 */ /* 0x000fe20000000054 */
[----:B------:R-:W-:Y:S02]  /*73a0*/  IMAD.MOV.U32 R84, RZ, RZ, R74 ;  /* 0x000000ffff547224 */ /* 0x000fe400078e004a */
[----:B------:R-:W-:Y:S02]  /*73b0*/  IMAD.MOV.U32 R0, RZ, RZ, R75 ;  /* 0x000000ffff007224 */ /* 0x000fe400078e004b */
[----:B------:R-:W-:-:S03]  /*73c0*/  PLOP3.LUT P2, PT, PT, PT, UP0, 0x80, 0x0 ;  /* 0x000000000000781c */ /* 0x000fc60003f4f008 */
[----:B------:R-:W-:Y:S01]  /*73d0*/  PRMT R157, R84, 0x5410, R0 ;  /* 0x00005410549d7816 */ /* 0x000fe20000000000 */
[----:B------:R-:W-:Y:S01]  /*73e0*/  IMAD.MOV.U32 R0, RZ, RZ, R73 ;  /* 0x000000ffff007224 */ /* 0x000fe200078e0049 */
[----:B------:R-:W-:-:S04]  /*73f0*/  MOV R84, R72 ;  /* 0x0000004800547202 */ /* 0x000fc80000000f00 */
[----:B------:R-:W-:Y:S01]  /*7400*/  PRMT R158, R84, 0x5410, R0 ;  /* 0x00005410549e7816 */ /* 0x000fe20000000000 */
[----:B------:R-:W-:Y:S02]  /*7410*/  IMAD.MOV.U32 R84, RZ, RZ, R78 ;  /* 0x000000ffff547224 */ /* 0x000fe400078e004e */
        /* <DEDUP_REMOVED lines=11> */
[----:B------:R-:W-:Y:S01]  /*74d0*/  PRMT R160, R0, 0x7610, R160 ;  /* 0x0000761000a07816 */ /* 0x000fe200000000a0 */
[----:B------:R-:W-:-:S05]  /*74e0*/  IMAD.MOV.U32 R0, RZ, RZ, R81 ;  /* 0x000000ffff007224 */ /* 0x000fca00078e0051 */
[----:B------:R-:W-:Y:S01]  /*74f0*/  PRMT R160, R160, 0x5410, R0 ;  /* 0x00005410a0a07816 */ /* 0x000fe20000000000 */
[----:B------:R-:W-:Y:S06]  /*7500*/  @!P2 BRA `(.L_x_2698) ;  /* 0x000000000004a947 */ /* 0x000fec0003800000 */
[----:B------:R-:W-:Y:S01]  /*7510*/  BPT.TRAP 0x1 ;  /* 0x000000040000795c */ /* 0x000fe20000300000 */
.L_x_2698:
[----:B------:R-:W-:Y:S01]  /*7520*/  IMAD R0, R17, 0x8, R16 ;  /* 0x0000000811007824 */ /* 0x000fe200078e0210 */
[----:B------:R-:W-:Y:S01]  /*7530*/  SHF.L.U32 R114, R219, 0x1f, RZ ;  /* 0x0000001fdb727819 */ /* 0x000fe200000006ff */
[----:B------:R-:W0:Y:S01]  /*7540*/  LDC R140, c[0x0][0x2f4] ;  /* 0x0000bd00ff8c7b82 */ /* 0x000e220000000800 */
[----:B------:R-:W-:Y:S01]  /*7550*/  BSSY B1, `(.L_x_2699) ;  /* 0x0000004000017945 */ /* 0x000fe20003800000 */
[----:B------:R-:W-:Y:S01]  /*7560*/  MOV R125, R88 ;  /* 0x00000058007d7202 */ /* 0x000fe20000000f00 */
[----:B------:R-:W1:Y:S02]  /*7570*/  SYNCS.PHASECHK.TRANS64.TRYWAIT P5, [R0+URZ+0x38890], R114 ;  /* 0x03889072000075a7 */ /* 0x000e6400080a017f */
[----:B-1----:R-:W-:Y:S05]  /*7580*/  @!P5 BRA `(.L_x_2700) ;  /* 0x000002c800ccd947 */ /* 0x002fea0003800000 */
.L_x_3068:
[----:B------:R-:W-:Y:S05]  /*7590*/  BSYNC B1 ;  /* 0x0000000000017941 */ /* 0x000fea0003800000 */
.L_x_2699:
        /* <DEDUP_REMOVED lines=12> */
[----:B------:R-:W-:Y:S01]  /*7660*/  SEL R84, R115, R142, !P0 ;  /* 0x0000008e73547207 */ /* 0x000fe20004000000 */
[----:B------:R-:W-:Y:S01]  /*7670*/  BSSY B3, `(.L_x_2705) ;  /* 0x000006e000037945 */ /* 0x000fe20003800000 */
[----:B------:R-:W-:Y:S02]  /*7680*/  SHF.L.U32 R86, R212, 0x6, RZ ;  /* 0x00000006d4567819 */ /* 0x000fe400000006ff */
[----:B------:R-:W-:Y:S02]  /*7690*/  SHF.R.S32.HI R85, RZ, 0x1f, R84 ;  /* 0x0000001fff557819 */ /* 0x000fe40000011454 */
[----:B------:R-:W-:Y:S02]  /*76a0*/  ISETP.GE.AND P4, PT, R18, R122, PT ;  /* 0x0000007a1200720c */ /* 0x000fe40003f86270 */
        /* <DEDUP_REMOVED lines=19> */
[----:B--2---:R-:W-:Y:S01]  /*77e0*/  MOV R147, R85 ;  /* 0x0000005500937202 */ /* 0x004fe20000000f00 */
[----:B------:R-:W-:Y:S01]  /*77f0*/  HADD2.F32 R155, -RZ, R155.H0_H0 ;  /* 0x2000009bff9b7230 */ /* 0x000fe20000004100 */
[----:B------:R-:W-:Y:S01]  /*7800*/  SHF.R.U64 R40, R40, 0x10, R41 ;  /* 0x0000001028287819 */ /* 0x000fe20000001229 */
[----:B------:R-:W-:Y:S01]  /*7810*/  HADD2.F32 R154, -RZ, R154.H0_H0 ;  /* 0x2000009aff9a7230 */ /* 0x000fe20000004100 */
[----:B------:R-:W-:Y:S01]  /*7820*/  SHF.R.U64 R48, R48, 0x10, R49 ;  /* 0x0000001030307819 */ /* 0x000fe20000001231 */
[----:B------:R-:W-:Y:S01]  /*7830*/  HADD2.F32 R89, -RZ, R148.H0_H0 ;  /* 0x20000094ff597230 */ /* 0x000fe20000004100 */
[----:B------:R-:W-:Y:S01]  /*7840*/  SHF.R.U64 R42, R42, 0x10, R43 ;  /* 0x000000102a2a7819 */ /* 0x000fe2000000122b */
        /* <DEDUP_REMOVED lines=8> */
[----:B------:R-:W-:Y:S01]  /*78d0*/  HADD2.F32 R49, -RZ, R147.H1_H1 ;  /* 0x30000093ff317230 */ /* 0x000fe20000004100 */
[----:B------:R-:W-:Y:S01]  /*78e0*/  SHF.R.U32.HI R154, RZ, 0x10, R41 ;  /* 0x00000010ff9a7819 */ /* 0x000fe20000011629 */
[----:B------:R-:W-:Y:S02]  /*78f0*/  HADD2.F32 R41, -RZ, R148.H1_H1 ;  /* 0x30000094ff297230 */ /* 0x000fe40000004100 */
[----:B------:R-:W-:Y:S02]  /*7900*/  HADD2.F32 R155, -RZ, R155.H0_H0 ;  /* 0x2000009bff9b7230 */ /* 0x000fe40000004100 */
[----:B------:R-:W-:Y:S02]  /*7910*/  HADD2.F32 R154, -RZ, R154.H0_H0 ;  /* 0x2000009aff9a7230 */ /* 0x000fe40000004100 */
[----:B------:R-:W-:-:S02]  /*7920*/  IMAD.MOV.U32 R148, RZ, RZ, R91 ;  /* 0x000000ffff947224 */ /* 0x000fc400078e005b */
[-C--:B------:R-:W-:Y:S01]  /*7930*/  FMUL.FTZ R147, R41, R155.reuse ;  /* 0x0000009b29937220 */ /* 0x080fe20000410000 */
[----:B------:R-:W-:-:S03]  /*7940*/  FMUL.FTZ R155, R49, R155 ;  /* 0x0000009b319b7220 */ /* 0x000fc60000410000 */
[-C--:B------:R-:W-:Y:S01]  /*7950*/  FFMA.FTZ R49, R49, R154.reuse, -R147 ;  /* 0x0000009a31317223 */ /* 0x080fe20000010893 */
[----:B------:R-:W-:Y:S02]  /*7960*/  IMAD.MOV.U32 R147, RZ, RZ, R87 ;  /* 0x000000ffff937224 */ /* 0x000fe400078e0057 */
[----:B------:R-:W-:Y:S01]  /*7970*/  FFMA.FTZ R41, R41, R154, R155 ;  /* 0x0000009a29297223 */ /* 0x000fe2000001009b */
[----:B------:R-:W-:Y:S02]  /*7980*/  HADD2.F32 R155, -RZ, R176.H0_H0 ;  /* 0x200000b0ff9b7230 */ /* 0x000fe40000004100 */
[----:B------:R-:W-:Y:S01]  /*7990*/  HADD2.F32 R91, -RZ, R148.H0_H0 ;  /* 0x20000094ff5b7230 */ /* 0x000fe20000004100 */
[----:B------:R-:W-:Y:S01]  /*79a0*/  F2FP.F16.F32.PACK_AB R85, R49, R85 ;  /* 0x000000553155723e */ /* 0x000fe200000000ff */
[----:B------:R-:W-:Y:S01]  /*79b0*/  HADD2.F32 R156, -RZ, R147.H0_H0 ;  /* 0x20000093ff9c7230 */ /* 0x000fe20000004100 */
[----:B------:R-:W-:Y:S01]  /*79c0*/  F2FP.F16.F32.PACK_AB R89, R41, R89 ;  /* 0x000000592959723e */ /* 0x000fe200000000ff */
[----:B------:R-:W-:-:S02]  /*79d0*/  HADD2.F32 R154, -RZ, R175.H0_H0 ;  /* 0x200000afff9a7230 */ /* 0x000fc40000004100 */
[CC--:B------:R-:W-:Y:S01]  /*79e0*/  FMUL.FTZ R87, R91.reuse, R155.reuse ;  /* 0x0000009b5b577220 */ /* 0x0c0fe20000410000 */
[----:B------:R-:W-:Y:S02]  /*79f0*/  HADD2.F32 R147, -RZ, R147.H1_H1 ;  /* 0x30000093ff937230 */ /* 0x000fe40000004100 */
[C---:B------:R-:W-:Y:S01]  /*7a00*/  FMUL.FTZ R155, R156.reuse, R155 ;  /* 0x0000009b9c9b7220 */ /* 0x040fe20000410000 */
[-C--:B------:R-:W-:Y:S01]  /*7a10*/  FFMA.FTZ R87, R156, R154.reuse, -R87 ;  /* 0x0000009a9c577223 */ /* 0x080fe20000010857 */
[----:B------:R-:W-:Y:S02]  /*7a20*/  HADD2.F32 R156, -RZ, R176.H1_H1 ;  /* 0x300000b0ff9c7230 */ /* 0x000fe40000004100 */
[----:B------:R-:W-:Y:S01]  /*7a30*/  FFMA.FTZ R91, R91, R154, R155 ;  /* 0x0000009a5b5b7223 */ /* 0x000fe2000001009b */
[----:B------:R-:W-:Y:S02]  /*7a40*/  SHF.R.U32.HI R154, RZ, 0x10, R43 ;  /* 0x00000010ff9a7819 */ /* 0x000fe4000001162b */
[----:B------:R-:W-:-:S02]  /*7a50*/  SHF.R.U64 R43, R50, 0x10, R51 ;  /* 0x00000010322b7819 */ /* 0x000fc40000001233 */
[----:B------:R-:W-:Y:S01]  /*7a60*/  SHF.R.U32.HI R50, RZ, 0x10, R51 ;  /* 0x00000010ff327819 */ /* 0x000fe20000011633 */
[----:B------:R-:W-:Y:S02]  /*7a70*/  HADD2.F32 R51, -RZ, R148.H1_H1 ;  /* 0x30000094ff337230 */ /* 0x000fe40000004100 */
[----:B------:R-:W-:Y:S02]  /*7a80*/  HADD2.F32 R154, -RZ, R154.H0_H0 ;  /* 0x2000009aff9a7230 */ /* 0x000fe40000004100 */
[----:B------:R-:W-:Y:S02]  /*7a90*/  HADD2.F32 R148, -RZ, R50.H0_H0 ;  /* 0x20000032ff947230 */ /* 0x000fe40000004100 */
[----:B------:R-:W-:-:S03]  /*7aa0*/  HADD2.F32 R43, -RZ, R43.H0_H0 ;  /* 0x2000002bff2b7230 */ /* 0x000fc60000004100 */
[----:B------:R-:W-:-:S04]  /*7ab0*/  FMUL.FTZ R50, R51, R148 ;  /* 0x0000009433327220 */ /* 0x000fc80000410000 */
[C---:B------:R-:W-:Y:S01]  /*7ac0*/  FFMA.FTZ R50, R147.reuse, R154, -R50 ;  /* 0x0000009a93327223 */ /* 0x040fe20000010832 */
        /* <DEDUP_REMOVED lines=37> */
[----:B------:R-:W-:Y:S02]  /*7d20*/  F2FP.F16.F32.PACK_AB R43, R43, R156 ;  /* 0x0000009c2b2b723e */ /* 0x000fe400000000ff */
[----:B------:R-:W-:-:S03]  /*7d30*/  MOV R86, R155 ;  /* 0x0000009b00567202 */ /* 0x000fc60000000f00 */
[----:B------:R-:W-:-:S07]  /*7d40*/  IMAD.MOV.U32 R90, RZ, RZ, R43 ;  /* 0x000000ffff5a7224 */ /* 0x000fce00078e002b */
.L_x_2706:
[----:B------:R-:W-:Y:S05]  /*7d50*/  BSYNC B3 ;  /* 0x0000000000037941 */ /* 0x000fea0003800000 */
.L_x_2705:
        /* <DEDUP_REMOVED lines=10> */
[----:B--2---:R2:W-:Y:S01]  /*7e00*/  STG.E.128 desc[UR4][R40.64], R84 ;  /* 0x0000005428007986 */ /* 0x0045e2000c101d04 */
[----:B------:R-:W-:-:S05]  /*7e10*/  @!P4 LEA.HI.X R43, R146, R117, R43, 0x1, P5 ;  /* 0x00000075922bc211 */ /* 0x000fca00028f0c2b */
[----:B0-----:R2:W-:Y:S04]  /*7e20*/  @!P4 STG.E.128 desc[UR4][R42.64], R88 ;  /* 0x000000582a00c986 */ /* 0x0015e8000c101d04 */
.L_x_2704:
[----:B------:R-:W-:Y:S05]  /*7e30*/  BSYNC B2 ;  /* 0x0000000000027941 */ /* 0x000fea0003800000 */
.L_x_2703:
[----:B------:R-:W-:-:S13]  /*7e40*/  ISETP.NE.AND P4, PT, R10, RZ, PT ;  /* 0x000000ff0a00720c */ /* 0x000fda0003f85270 */
[----:B------:R-:W-:Y:S05]  /*7e50*/  @!P4 BRA `(.L_x_2702) ;  /* 0x0000000400fcc947 */ /* 0x000fea0003800000 */
[----:B--2---:R-:W-:Y:S01]  /*7e60*/  SEL R40, R115, R142, !P1 ;  /* 0x0000008e73287207 */ /* 0x004fe20004800000 */
        /* <DEDUP_REMOVED lines=64> */
[----:B------:R-:W-:Y:S01]  /*8270*/  HADD2.F32 R85, -RZ, R85.H0_H0 ;  /* 0x20000055ff557230 */ /* 0x000fe20000004100 */
[----:B------:R-:W-:Y:S01]  /*8280*/  MOV R41, R44 ;  /* 0x0000002c00297202 */ /* 0x000fe20000000f00 */
[----:B------:R-:W-:-:S02]  /*8290*/  HADD2.F32 R39, -RZ, R39.H0_H0 ;  /* 0x20000027ff277230 */ /* 0x000fc40000004100 */
[----:B------:R-:W-:-:S05]  /*82a0*/  HADD2.F32 R47, -RZ, R47.H0_H0 ;  /* 0x2000002fff2f7230 */ /* 0x000fca0000004100 */
        /* <DEDUP_REMOVED lines=39> */
[----:B------:R-:W-:Y:S01]  /*8520*/  F2FP.F16.F32.PACK_AB R45, R45, R48 ;  /* 0x000000302d2d723e */ /* 0x000fe200000000ff */
[----:B------:R-:W-:Y:S01]  /*8530*/  IMAD.MOV.U32 R48, RZ, RZ, R88 ;  /* 0x000000ffff307224 */ /* 0x000fe200078e0058 */
[----:B------:R-:W-:-:S03]  /*8540*/  F2FP.F16.F32.PACK_AB R39, R39, R85 ;  /* 0x000000552727723e */ /* 0x000fc600000000ff */
[----:B------:R-:W-:Y:S01]  /*8550*/  IMAD.MOV.U32 R42, RZ, RZ, R45 ;  /* 0x000000ffff2a7224 */ /* 0x000fe200078e002d */
[----:B------:R-:W-:-:S07]  /*8560*/  MOV R50, R39 ;  /* 0x0000002700327202 */ /* 0x000fce0000000f00 */
.L_x_2708:
[----:B------:R-:W-:Y:S05]  /*8570*/  BSYNC B2 ;  /* 0x0000000000027941 */ /* 0x000fea0003800000 */
.L_x_2707:
        /* <DEDUP_REMOVED lines=13> */
.L_x_2702:
[----:B------:R-:W-:Y:S05]  /*8650*/  BSYNC B1 ;  /* 0x0000000000017941 */ /* 0x000fea0003800000 */
.L_x_2701:
[----:B---3--:R-:W3:Y:S01]  /*8660*/  LDL R36, [R1+0x10] ;  /* 0x0000100001247983 */ /* 0x008ee20000100800 */
[----:B------:R-:W-:Y:S01]  /*8670*/  BSSY B1, `(.L_x_2709) ;  /* 0x0000106000017945 */ /* 0x000fe20003800000 */
[----:B---3--:R-:W-:-:S13]  /*8680*/  LOP3.LUT P4, RZ, R36, 0x1, RZ, 0xc0, !PT ;  /* 0x0000000124ff7812 */ /* 0x008fda000788c0ff */
[----:B------:R-:W-:Y:S05]  /*8690*/  @P4 BRA `(.L_x_2710) ;  /* 0x00000010000c4947 */ /* 0x000fea0003800000 */
[----:B------:R-:W-:Y:S01]  /*86a0*/  ISETP.NE.AND P4, PT, R26, RZ, PT ;  /* 0x000000ff1a00720c */ /* 0x000fe20003f85270 */
[----:B------:R-:W-:Y:S01]  /*86b0*/  VIADD R36, R212, 0x20 ;  /* 0x00000020d4247836 */ /* 0x000fe20000000000 */
[----:B------:R-:W-:Y:S01]  /*86c0*/  BSSY B2, `(.L_x_2711) ;  /* 0x0000082000027945 */ /* 0x000fe20003800000 */
[-C--:B--2---:R-:W-:Y:S02]  /*86d0*/  IMAD R48, R141, R126.reuse, RZ ;  /* 0x0000007e8d307224 */ /* 0x084fe400078e02ff */
[----:B------:R-:W-:-:S04]  /*86e0*/  IMAD.WIDE.U32 R44, R36, R126, R124 ;  /* 0x0000007e242c7225 */ /* 0x000fc800078e007c */
[----:B------:R-:W-:-:S04]  /*86f0*/  IMAD R48, R36, R127, R48 ;  /* 0x0000007f24307224 */ /* 0x000fc800078e0230 */
        /* <DEDUP_REMOVED lines=26> */
[----:B0-----:R-:W-:Y:S02]  /*88a0*/  HADD2.F32 R47, -RZ, R41.H0_H0 ;  /* 0x20000029ff2f7230 */ /* 0x001fe40000004100 */
[----:B--2---:R-:W-:Y:S02]  /*88b0*/  HADD2.F32 R51, -RZ, R37.H0_H0 ;  /* 0x20000025ff337230 */ /* 0x004fe40000004100 */
        /* <DEDUP_REMOVED lines=81> */
[----:B------:R-:W-:Y:S01]  /*8dd0*/  MOV R43, R50 ;  /* 0x00000032002b7202 */ /* 0x000fe20000000f00 */
[----:B------:R-:W-:Y:S02]  /*8de0*/  IMAD.MOV.U32 R38, RZ, RZ, R49 ;  /* 0x000000ffff267224 */ /* 0x000fe400078e0031 */
[----:B------:R-:W-:-:S07]  /*8df0*/  IMAD.MOV.U32 R42, RZ, RZ, R56 ;  /* 0x000000ffff2a7224 */ /* 0x000fce00078e0038 */
.L_x_2714:
[----:B------:R-:W-:Y:S05]  /*8e00*/  BSYNC B3 ;  /* 0x0000000000037941 */ /* 0x000fea0003800000 */
.L_x_2713:
        /* <DEDUP_REMOVED lines=13> */
.L_x_2712:
[----:B------:R-:W-:Y:S05]  /*8ee0*/  BSYNC B2 ;  /* 0x0000000000027941 */ /* 0x000fea0003800000 */
.L_x_2711:
[----:B------:R-:W-:-:S13]  /*8ef0*/  ISETP.NE.AND P4, PT, R10, RZ, PT ;  /* 0x000000ff0a00720c */ /* 0x000fda0003f85270 */
[----:B------:R-:W-:Y:S05]  /*8f00*/  @!P4 BRA `(.L_x_2710) ;  /* 0x0000000400f0c947 */ /* 0x000fea0003800000 */
[----:B0-----:R-:W-:Y:S01]  /*8f10*/  SEL R36, R115, R142, !P1 ;  /* 0x0000008e73247207 */ /* 0x001fe20004800000 */
        /* <DEDUP_REMOVED lines=81> */
[-C--:B------:R-:W-:Y:S01]  /*9430*/  FFMA.FTZ R55, R54, R162.reuse, -R55 ;  /* 0x000000a236377223 */ /* 0x080fe20000010837 */
[----:B------:R-:W-:Y:S01]  /*9440*/  MOV R39, R53 ;  /* 0x0000003500277202 */ /* 0x000fe20000000f00 */
        /* <DEDUP_REMOVED lines=23> */
[----:B------:R-:W-:Y:S02]  /*95c0*/  IMAD.MOV.U32 R38, RZ, RZ, R49 ;  /* 0x000000ffff267224 */ /* 0x000fe400078e0031 */
[----:B------:R-:W-:Y:S02]  /*95d0*/  IMAD.MOV.U32 R42, RZ, RZ, R52 ;  /* 0x000000ffff2a7224 */ /* 0x000fe400078e0034 */
[----:B------:R-:W-:-:S07]  /*95e0*/  IMAD.MOV.U32 R43, RZ, RZ, R50 ;  /* 0x000000ffff2b7224 */ /* 0x000fce00078e0032 */
.L_x_2716:
[----:B------:R-:W-:Y:S05]  /*95f0*/  BSYNC B2 ;  /* 0x0000000000027941 */ /* 0x000fea0003800000 */
.L_x_2715:
        /* <DEDUP_REMOVED lines=13> */
.L_x_2710:
[----:B------:R-:W-:Y:S05]  /*96d0*/  BSYNC B1 ;  /* 0x0000000000017941 */ /* 0x000fea0003800000 */
.L_x_2709:
[----:B0--3--:R-:W-:Y:S02]  /*96e0*/  VIADD R37, R212, 0x40 ;  /* 0x00000040d4257836 */ /* 0x009fe40000000000 */
[-C--:B--2---:R-:W-:Y:S02]  /*96f0*/  IMAD R36, R139, R126.reuse, RZ ;  /* 0x0000007e8b247224 */ /* 0x084fe400078e02ff */
        /* <DEDUP_REMOVED lines=62> */
[----:B------:R-:W-:Y:S01]  /*9ae0*/  HADD2.F32 R80, -RZ, R80.H0_H0 ;  /* 0x20000050ff507230 */ /* 0x000fe20000004100 */
[----:B------:R-:W-:Y:S01]  /*9af0*/  MOV R37, R41 ;  /* 0x0000002900257202 */ /* 0x000fe20000000f00 */
        /* <DEDUP_REMOVED lines=17> */
[----:B------:R-:W-:-:S03]  /*9c10*/  IMAD.MOV.U32 R41, RZ, RZ, R44 ;  /* 0x000000ffff297224 */ /* 0x000fc600078e002c */
[----:B------:R-:W-:Y:S01]  /*9c20*/  FFMA.FTZ R39, R43, R74, R39 ;  /* 0x0000004a2b277223 */ /* 0x000fe20000010027 */
[--C-:B------:R-:W-:Y:S01]  /*9c30*/  HADD2.F32 R43, -RZ, R40.reuse.H0_H0 ;  /* 0x20000028ff2b7230 */ /* 0x100fe20000004100 */
[----:B------:R-:W-:Y:S01]  /*9c40*/  F2FP.F16.F32.PACK_AB R52, R52, R53 ;  /* 0x000000353434723e */ /* 0x000fe200000000ff */
[----:B------:R-:W-:Y:S02]  /*9c50*/  HADD2.F32 R40, -RZ, R40.H1_H1 ;  /* 0x30000028ff287230 */ /* 0x000fe40000004100 */
[----:B------:R-:W-:Y:S01]  /*9c60*/  F2FP.F16.F32.PACK_AB R48, R39, R48 ;  /* 0x000000302730723e */ /* 0x000fe200000000ff */
[CC--:B------:R-:W-:Y:S01]  /*9c70*/  FMUL.FTZ R55, R43.reuse, R160.reuse ;  /* 0x000000a02b377220 */ /* 0x0c0fe20000410000 */
[C---:B------:R-:W-:Y:S01]  /*9c80*/  FMUL.FTZ R160, R54.reuse, R160 ;  /* 0x000000a036a07220 */ /* 0x040fe20000410000 */
[----:B------:R-:W-:Y:S02]  /*9c90*/  IMAD.MOV.U32 R39, RZ, RZ, R52 ;  /* 0x000000ffff277224 */ /* 0x000fe400078e0034 */
        /* <DEDUP_REMOVED lines=27> */
.L_x_2720:
[----:B------:R-:W-:Y:S05]  /*9e50*/  BSYNC B2 ;  /* 0x0000000000027941 */ /* 0x000fea0003800000 */
.L_x_2719:
[----:B------:R-:W-:Y:S01]  /*9e60*/  IADD3 R45, P3, P4, R96, R124, R13 ;  /* 0x0000007c602d7210 */ /* 0x000fe20007c7e00d */
[----:B------:R-:W-:-:S03]  /*9e70*/  ULDC.64 UR4, c[0x0][0x208] ;  /* 0x0000820000047ab9 */ /* 0x000fc60000000a00 */
[----:B------:R-:W-:Y:S02]  /*9e80*/  IADD3.X R48, R92, R46, R7, P3, P4 ;  /* 0x0000002e5c307210 */ /* 0x000fe40001fe8407 */
[----:B------:R-:W-:-:S04]  /*9e90*/  LEA R44, P3, R45, R116, 0x1 ;  /* 0x000000742d2c7211 */ /* 0x000fc800078608ff */
[----:B------:R-:W-:Y:S02]  /*9ea0*/  LEA.HI.X R45, R45, R117, R48, 0x1, P3 ;  /* 0x000000752d2d7211 */ /* 0x000fe400018f0c30 */
[----:B------:R-:W-:-:S03]  /*9eb0*/  ISETP.GE.AND P3, PT, R47, R140, PT ;  /* 0x0000008c2f00720c */ /* 0x000fc60003f66270 */
[----:B--2---:R2:W-:Y:S10]  /*9ec0*/  STG.E.128 desc[UR4][R44.64], R36 ;  /* 0x000000242c007986 */ /* 0x0045f4000c101d04 */
[----:B--2---:R-:W-:-:S02]  /*9ed0*/  @!P3 SHF.R.S32.HI R37, RZ, 0x1f, R47 ;  /* 0x0000001fff25b819 */ /* 0x004fc4000001142f */
[----:B------:R-:W-:-:S04]  /*9ee0*/  @!P3 IADD3 R47, P4, P5, R96, R124, R47 ;  /* 0x0000007c602fb210 */ /* 0x000fc80007d9e02f */
[----:B------:R-:W-:Y:S02]  /*9ef0*/  @!P3 IADD3.X R37, R92, R46, R37, P4, P5 ;  /* 0x0000002e5c25b210 */ /* 0x000fe400027ea425 */
[----:B------:R-:W-:-:S04]  /*9f00*/  @!P3 LEA R36, P4, R47, R116, 0x1 ;  /* 0x000000742f24b211 */ /* 0x000fc800078808ff */
[----:B------:R-:W-:-:S05]  /*9f10*/  @!P3 LEA.HI.X R37, R47, R117, R37, 0x1, P4 ;  /* 0x000000752f25b211 */ /* 0x000fca00020f0c25 */
[----:B0-----:R0:W-:Y:S04]  /*9f20*/  @!P3 STG.E.128 desc[UR4][R36.64], R40 ;  /* 0x000000282400b986 */ /* 0x0011e8000c101d04 */
.L_x_2718:
[----:B------:R-:W-:Y:S05]  /*9f30*/  BSYNC B1 ;  /* 0x0000000000017941 */ /* 0x000fea0003800000 */
.L_x_2717:
[----:B------:R-:W-:-:S13]  /*9f40*/  ISETP.NE.AND P3, PT, R10, RZ, PT ;  /* 0x000000ff0a00720c */ /* 0x000fda0003f65270 */
[----:B------:R-:W-:Y:S05]  /*9f50*/  @!P3 BRA `(.L_x_2677) ;  /* 0x0000000c0000b947 */ /* 0x000fea0003800000 */
[----:B------:R-:W-:Y:S01]  /*9f60*/  SEL R142, R115, R142, !P1 ;  /* 0x0000008e738e7207 */ /* 0x000fe20004800000 */
[----:B------:R-:W-:Y:S01]  /*9f70*/  BSSY B1, `(.L_x_2721) ;  /* 0x000006d000017945 */ /* 0x000fe20003800000 */
[----:B------:R-:W-:Y:S02]  /*9f80*/  SHF.R.U32.HI R38, RZ, 0x3, R222 ;  /* 0x00000003ff267819 */ /* 0x000fe400000116de */
[----:B0-----:R-:W-:Y:S02]  /*9f90*/  SHF.R.S32.HI R36, RZ, 0x1f, R142 ;  /* 0x0000001fff247819 */ /* 0x001fe4000001148e */
        /* <DEDUP_REMOVED lines=10> */
[----:B------:R-:W-:Y:S02]  /*a040*/  IMAD.IADD R37, R37, 0x1, R36 ;  /* 0x0000000125257824 */ /* 0x000fe400078e0224 */
[C---:B------:R-:W-:Y:S02]  /*a050*/  IMAD R36, R17.reuse, 0x5000, R131 ;  /* 0x0000500011247824 */ /* 0x040fe400078e0283 */
[----:B------:R-:W-:Y:S02]  /*a060*/  IMAD R40, R17, 0x5000, R37 ;  /* 0x0000500011287824 */ /* 0x000fe400078e0225 */
[----:B------:R-:W-:-:S03]  /*a070*/  IMAD R36, R36, 0x2, R16 ;  /* 0x0000000224247824 */ /* 0x000fc600078e0210 */
[----:B------:R-:W-:-:S03]  /*a080*/  LEA R40, R40, R16, 0x1 ;  /* 0x0000001028287211 */ /* 0x000fc600078e08ff */
[----:B------:R-:W0:Y:S04]  /*a090*/  LDS.128 R36, [R36+0x24400] ;  /* 0x0244000024247984 */ /* 0x000e280000000c00 */
[----:B------:R-:W2:Y:S01]  /*a0a0*/  LDS.128 R40, [R40+0x24400] ;  /* 0x0244000028287984 */ /* 0x000ea20000000c00 */
[----:B------:R-:W-:Y:S05]  /*a0b0*/  @P3 BRA `(.L_x_2722) ;  /* 0x0000000400603947 */ /* 0x000fea0003800000 */
[----:B------:R-:W-:Y:S01]  /*a0c0*/  HADD2.F32 R49, -RZ, R149.H0_H0 ;  /* 0x20000095ff317230 */ /* 0x000fe20000004100 */
[----:B------:R-:W-:Y:S01]  /*a0d0*/  SHF.R.U64 R76, R76, 0x10, R77 ;  /* 0x000000104c4c7819 */ /* 0x000fe2000000124d */
[----:B--2---:R-:W-:Y:S01]  /*a0e0*/  HADD2.F32 R44, -RZ, R41.H0_H0 ;  /* 0x20000029ff2c7230 */ /* 0x004fe20000004100 */
[----:B------:R-:W-:Y:S01]  /*a0f0*/  SHF.R.U64 R68, R68, 0x10, R69 ;  /* 0x0000001044447819 */ /* 0x000fe20000001245 */
[----:B0-----:R-:W-:Y:S01]  /*a100*/  HADD2.F32 R45, -RZ, R37.H0_H0 ;  /* 0x20000025ff2d7230 */ /* 0x001fe20000004100 */
[----:B------:R-:W-:Y:S01]  /*a110*/  SHF.R.U64 R78, R78, 0x10, R79 ;  /* 0x000000104e4e7819 */ /* 0x000fe2000000124f */
[----:B------:R-:W-:Y:S02]  /*a120*/  HADD2.F32 R48, -RZ, R151.H0_H0 ;  /* 0x20000097ff307230 */ /* 0x000fe40000004100 */
[-C--:B------:R-:W-:Y:S01]  /*a130*/  FMUL.FTZ R50, R44, R49.reuse ;  /* 0x000000312c327220 */ /* 0x080fe20000410000 */
[----:B------:R-:W-:Y:S02]  /*a140*/  HADD2.F32 R149, -RZ, R149.H1_H1 ;  /* 0x30000095ff957230 */ /* 0x000fe40000004100 */
[----:B------:R-:W-:Y:S01]  /*a150*/  FMUL.FTZ R49, R45, R49 ;  /* 0x000000312d317220 */ /* 0x000fe20000410000 */
[----:B------:R-:W-:-:S02]  /*a160*/  HADD2.F32 R151, -RZ, R151.H1_H1 ;  /* 0x30000097ff977230 */ /* 0x000fc40000004100 */
        /* <DEDUP_REMOVED lines=15> */
[----:B------:R-:W-:Y:S02]  /*a260*/  HADD2.F32 R50, -RZ, R150.H0_H0 ;  /* 0x20000096ff327230 */ /* 0x000fe40000004100 */
[----:B------:R-:W-:Y:S01]  /*a270*/  FFMA.FTZ R37, R48, R37, R51 ;  /* 0x0000002530257223 */ /* 0x000fe20000010033 */
[----:B------:R-:W-:-:S02]  /*a280*/  HADD2.F32 R48, -RZ, R43.H0_H0 ;  /* 0x2000002bff307230 */ /* 0x000fc40000004100 */
[----:B------:R-:W-:Y:S01]  /*a290*/  HADD2.F32 R49, -RZ, R39.H0_H0 ;  /* 0x20000027ff317230 */ /* 0x000fe20000004100 */
[----:B------:R-:W-:Y:S01]  /*a2a0*/  F2FP.F16.F32.PACK_AB R41, R41, R45 ;  /* 0x0000002d2929723e */ /* 0x000fe200000000ff */
[----:B------:R-:W-:Y:S02]  /*a2b0*/  HADD2.F32 R51, -RZ, R153.H0_H0 ;  /* 0x20000099ff337230 */ /* 0x000fe40000004100 */
        /* <DEDUP_REMOVED lines=8> */
[----:B------:R-:W-:Y:S01]  /*a340*/  HADD2.F32 R150, -RZ, R150.H1_H1 ;  /* 0x30000096ff967230 */ /* 0x000fe20000004100 */
[----:B------:R-:W-:Y:S01]  /*a350*/  F2FP.F16.F32.PACK_AB R44, R37, R44 ;  /* 0x0000002c252c723e */ /* 0x000fe200000000ff */
[----:B------:R-:W-:-:S02]  /*a360*/  HADD2.F32 R49, -RZ, R49.H0_H0 ;  /* 0x20000031ff317230 */ /* 0x000fc40000004100 */
[----:B------:R-:W-:Y:S02]  /*a370*/  HADD2.F32 R48, -RZ, R48.H0_H0 ;  /* 0x20000030ff307230 */ /* 0x000fe40000004100 */
[----:B------:R-:W-:Y:S02]  /*a380*/  HADD2.F32 R153, -RZ, R153.H1_H1 ;  /* 0x30000099ff997230 */ /* 0x000fe40000004100 */
        /* <DEDUP_REMOVED lines=39> */
[----:B------:R-:W-:Y:S01]  /*a600*/  IMAD.MOV.U32 R39, RZ, RZ, R51 ;  /* 0x000000ffff277224 */ /* 0x000fe200078e0033 */
[----:B------:R-:W-:Y:S01]  /*a610*/  MOV R38, R43 ;  /* 0x0000002b00267202 */ /* 0x000fe20000000f00 */
[----:B------:R-:W-:Y:S02]  /*a620*/  IMAD.MOV.U32 R43, RZ, RZ, R48 ;  /* 0x000000ffff2b7224 */ /* 0x000fe400078e0030 */
[----:B------:R-:W-:-:S07]  /*a630*/  IMAD.MOV.U32 R42, RZ, RZ, R78 ;  /* 0x000000ffff2a7224 */ /* 0x000fce00078e004e */
.L_x_2722:
[----:B------:R-:W-:Y:S05]  /*a640*/  BSYNC B1 ;  /* 0x0000000000017941 */ /* 0x000fea0003800000 */
.L_x_2721:
[----:B------:R-:W-:Y:S01]  /*a650*/  IADD3 R45, P3, P4, R96, R124, R11 ;  /* 0x0000007c602d7210 */ /* 0x000fe20007c7e00b */
[----:B------:R-:W-:-:S03]  /*a660*/  ULDC.64 UR4, c[0x0][0x208] ;  /* 0x0000820000047ab9 */ /* 0x000fc60000000a00 */
[----:B------:R-:W-:Y:S02]  /*a670*/  IADD3.X R48, R92, R46, R6, P3, P4 ;  /* 0x0000002e5c307210 */ /* 0x000fe40001fe8406 */
[----:B------:R-:W-:-:S04]  /*a680*/  LEA R44, P3, R45, R116, 0x1 ;  /* 0x000000742d2c7211 */ /* 0x000fc800078608ff */
[----:B------:R-:W-:Y:S02]  /*a690*/  LEA.HI.X R45, R45, R117, R48, 0x1, P3 ;  /* 0x000000752d2d7211 */ /* 0x000fe400018f0c30 */
[----:B------:R-:W-:-:S03]  /*a6a0*/  ISETP.GE.AND P3, PT, R47, R140, PT ;  /* 0x0000008c2f00720c */ /* 0x000fc60003f66270 */
        /* <DEDUP_REMOVED lines=10> */
.L_x_2634:
[----:B------:R-:W2:Y:S02]  /*a750*/  LDL R36, [R1+0x5c] ;  /* 0x00005c0001247983 */ /* 0x000ea40000100800 */
[----:B--2---:R-:W-:-:S13]  /*a760*/  R2UR UR4, R36 ;  /* 0x00000000240472ca */ /* 0x004fda00000e0000 */
[----:B------:R-:W-:-:S06]  /*a770*/  UISETP.NE.AND UP0, UPT, UR4, 0x3, UPT ;  /* 0x000000030400788c */ /* 0x000fcc000bf05270 */
[----:B------:R-:W-:-:S13]  /*a780*/  PLOP3.LUT P2, PT, PT, PT, UP0, 0x80, 0x0 ;  /* 0x000000000000781c */ /* 0x000fda0003f4f008 */
[----:B------:R-:W-:Y:S05]  /*a790*/  @!P2 BRA `(.L_x_2723) ;  /* 0x000000000004a947 */ /* 0x000fea0003800000 */
[----:B------:R-:W-:Y:S01]  /*a7a0*/  BPT.TRAP 0x1 ;  /* 0x000000040000795c */ /* 0x000fe20000300000 */
.L_x_2723:
[----:B------:R-:W-:Y:S01]  /*a7b0*/  IMAD R0, R17, 0x8, R16 ;  /* 0x0000000811007824 */ /* 0x000fe200078e0210 */
[----:B------:R-:W-:Y:S01]  /*a7c0*/  SHF.L.U32 R114, R219, 0x1f, RZ ;  /* 0x0000001fdb727819 */ /* 0x000fe200000006ff */
[----:B------:R-:W-:Y:S01]  /*a7d0*/  IMAD R3, R24, -0x50, R2 ;  /* 0xffffffb018037824 */ /* 0x000fe200078e0202 */
[----:B------:R-:W-:Y:S02]  /*a7e0*/  BSSY B1, `(.L_x_2724) ;  /* 0x0000005000017945 */ /* 0x000fe40003800000 */
[----:B------:R-:W1:Y:S02]  /*a7f0*/  SYNCS.PHASECHK.TRANS64.TRYWAIT P3, [R0+URZ+0x38890], R114 ;  /* 0x03889072000075a7 */ /* 0x000e64000806017f */
[----:B------:R-:W-:-:S04]  /*a800*/  VIMNMX R3, R3, 0x50, PT ;  /* 0x0000005003037848 */ /* 0x000fc80003fe0100 */
[----:B------:R-:W-:Y:S01]  /*a810*/  ISETP.GE.AND P4, PT, R212, R3, PT ;  /* 0x00000003d400720c */ /* 0x000fe20003f86270 */
[----:B-1----:R-:W-:-:S12]  /*a820*/  @!P3 BRA `(.L_x_2725) ;  /* 0x000002980038b947 */ /* 0x002fd80003800000 */
.L_x_3069:
[----:B------:R-:W-:Y:S05]  /*a830*/  BSYNC B1 ;  /* 0x0000000000017941 */ /* 0x000fea0003800000 */
.L_x_2724:
[----:B------:R-:W-:Y:S04]  /*a840*/  BSSY B1, `(.L_x_2726) ;  /* 0x000000f000017945 */ /* 0x000fe80003800000 */
[----:B------:R-:W-:Y:S05]  /*a850*/  @P4 BRA `(.L_x_2727) ;  /* 0x0000000000344947 */ /* 0x000fea0003800000 */
[----:B------:R-:W-:Y:S01]  /*a860*/  ISETP.NE.AND P5, PT, R26, RZ, PT ;  /* 0x000000ff1a00720c */ /* 0x000fe20003fa5270 */
[----:B------:R-:W-:Y:S01]  /*a870*/  ULDC.64 UR4, c[0x0][0x208] ;  /* 0x0000820000047ab9 */ /* 0x000fe20000000a00 */
[----:B------:R-:W-:Y:S02]  /*a880*/  ISETP.NE.AND P4, PT, R10, RZ, PT ;  /* 0x000000ff0a00720c */ /* 0x000fe40003f85270 */
[----:B------:R-:W-:-:S09]  /*a890*/  ISETP.NE.AND P3, PT, R9, RZ, PT ;  /* 0x000000ff0900720c */ /* 0x000fd20003f65270 */
[----:B------:R-:W2:Y:S04]  /*a8a0*/  @P5 LDS.128 R36, [R4+0x24400] ;  /* 0x0244000004245984 */ /* 0x000ea80000000c00 */
[----:B0-----:R-:W0:Y:S04]  /*a8b0*/  @P3 LDS.128 R40, [R4+0x29400] ;  /* 0x0294000004283984 */ /* 0x001e280000000c00 */
[----:B--2---:R-:W-:Y:S01]  /*a8c0*/  @P5 STG.E.128 desc[UR4][R60.64], R36 ;  /* 0x000000243c005986 */ /* 0x004fe2000c101d04 */
[----:B------:R-:W-:-:S03]  /*a8d0*/  ISETP.NE.AND P5, PT, R8, RZ, PT ;  /* 0x000000ff0800720c */ /* 0x000fc60003fa5270 */
[----:B------:R-:W2:Y:S04]  /*a8e0*/  @P4 LDS.128 R36, [R4+0x26c00] ;  /* 0x026c000004244984 */ /* 0x000ea80000000c00 */
[----:B0-----:R-:W-:Y:S06]  /*a8f0*/  @P3 STG.E.128 desc[UR4][R60.64+0x100], R40 ;  /* 0x000100283c003986 */ /* 0x001fec000c101d04 */
[----:B------:R-:W0:Y:S04]  /*a900*/  @P5 LDS.128 R44, [R4+0x2bc00] ;  /* 0x02bc0000042c5984 */ /* 0x000e280000000c00 */
[----:B--2---:R2:W-:Y:S04]  /*a910*/  @P4 STG.E.128 desc[UR4][R60.64+0x80], R36 ;  /* 0x000080243c004986 */ /* 0x0045e8000c101d04 */
[----:B0-----:R2:W-:Y:S02]  /*a920*/  @P5 STG.E.128 desc[UR4][R60.64+0x180], R44 ;  /* 0x0001802c3c005986 */ /* 0x0015e4000c101d04 */
.L_x_2727:
[----:B------:R-:W-:Y:S05]  /*a930*/  BSYNC B1 ;  /* 0x0000000000017941 */ /* 0x000fea0003800000 */
.L_x_2726:
[----:B--2---:R-:W-:Y:S01]  /*a940*/  IADD3 R36, R212, 0x20, RZ ;  /* 0x00000020d4247810 */ /* 0x004fe20007ffe0ff */
[----:B------:R-:W-:Y:S03]  /*a950*/  BSSY B1, `(.L_x_2728) ;  /* 0x0000010000017945 */ /* 0x000fe60003800000 */
[----:B------:R-:W-:-:S13]  /*a960*/  ISETP.GE.AND P3, PT, R36, R3, PT ;  /* 0x000000032400720c */ /* 0x000fda0003f66270 */
        /* <DEDUP_REMOVED lines=14> */
.L_x_2729:
[----:B------:R-:W-:Y:S05]  /*aa50*/  BSYNC B1 ;  /* 0x0000000000017941 */ /* 0x000fea0003800000 */
.L_x_2728:
[----:B--2---:R-:W-:-:S05]  /*aa60*/  VIADD R36, R212, 0x40 ;  /* 0x00000040d4247836 */ /* 0x004fca0000000000 */
        /* <DEDUP_REMOVED lines=15> */
.L_x_2677:
[----:B------:R-:W-:Y:S05]  /*ab60*/  BSYNC B0 ;  /* 0x0000000000007941 */ /* 0x000fea0003800000 */
.L_x_2633:
[----:B01234-:R-:W0:Y:S01]  /*ab70*/  S2R R36, SR_TID.X ;  /* 0x0000000000247919 */ /* 0x01fe220000002100 */
[----:B------:R-:W-:Y:S01]  /*ab80*/  @!PT LDS RZ, [RZ] ;  /* 0x00000000fffff984 */ /* 0x000fe20000000800 */
[----:B------:R-:W-:Y:S01]  /*ab90*/  @!PT LDS RZ, [RZ] ;  /* 0x00000000fffff984 */ /* 0x000fe20000000800 */
[----:B------:R-:W-:Y:S01]  /*aba0*/  @!PT LDS RZ, [RZ] ;  /* 0x00000000fffff984 */ /* 0x000fe20000000800 */
[----:B------:R-:W-:Y:S01]  /*abb0*/  @!PT LDS RZ, [RZ] ;  /* 0x00000000fffff984 */ /* 0x000fe20000000800 */
[----:B------:R1:W-:Y:S06]  /*abc0*/  MEMBAR.ALL.CTA ;  /* 0x0000000000007992 */ /* 0x0003ec0000008000 */
[----:B-1----:R-:W1:Y:S01]  /*abd0*/  FENCE.VIEW.ASYNC.S ;  /* 0x00000000000073c6 */ /* 0x002e620000000000 */
[----:B------:R-:W-:Y:S05]  /*abe0*/  WARPSYNC.ALL ;  /* 0x0000000000007948 */ /* 0x000fea0003800000 */
[----:B------:R-:W-:Y:S01]  /*abf0*/  BSSY B0, `(.L_x_2730) ;  /* 0x0000009000007945 */ /* 0x000fe20003800000 */
[----:B0-----:R-:W-:Y:S01]  /*ac00*/  LOP3.LUT R36, R36, 0x7f, RZ, 0xc0, !PT ;  /* 0x0000007f24247812 */ /* 0x001fe200078ec0ff */
[----:B-1----:R0:W-:Y:S03]  /*ac10*/  BAR.SYNC.DEFER_BLOCKING R172, 0x80 ;  /* 0x000200ac0000751d */ /* 0x0021e60000010000 */
[----:B------:R-:W-:-:S13]  /*ac20*/  ISETP.NE.AND P3, PT, R36, RZ, PT ;  /* 0x000000ff2400720c */ /* 0x000fda0003f65270 */
[----:B------:R-:W-:-:S05]  /*ac30*/  @!P3 VIADD R36, R0, 0x388a0 ;  /* 0x000388a00024b836 */ /* 0x000fca0000000000 */
[----:B------:R-:W-:-:S04]  /*ac40*/  @!P3 PRMT R36, RZ, 0x654, R36 ;  /* 0x00000654ff24b816 */ /* 0x000fc80000000024 */
[----:B------:R0:W-:Y:S01]  /*ac50*/  @!P3 SYNCS.ARRIVE.TRANS64.RED.A1T0 RZ, [R36+URZ], RZ ;  /* 0x000000ff24ffb9a7 */ /* 0x0001e2000810043f */
[----:B------:R-:W-:Y:S05]  /*ac60*/  @!P2 BRA `(.L_x_2731) ;  /* 0x000000000004a947 */ /* 0x000fea0003800000 */
[----:B------:R-:W-:Y:S01]  /*ac70*/  BPT.TRAP 0x1 ;  /* 0x000000040000795c */ /* 0x000fe20000300000 */
.L_x_2731:
[----:B------:R-:W-:Y:S05]  /*ac80*/  BSYNC B0 ;  /* 0x0000000000007941 */ /* 0x000fea0003800000 */
.L_x_2730:
[----:B------:R-:W1:Y:S01]  /*ac90*/  SYNCS.PHASECHK.TRANS64.TRYWAIT P2, [R0+URZ+0x388b0], R114 ;  /* 0x0388b072000075a7 */ /* 0x000e62000804017f */
[----:B------:R-:W-:Y:S01]  /*aca0*/  ULDC.64 UR4, c[0x0][0x318] ;  /* 0x0000c60000047ab9 */ /* 0x000fe20000000a00 */
[----:B------:R-:W-:Y:S01]  /*acb0*/  ULDC.64 UR60, c[0x0][0x328] ;  /* 0x0000ca00003c7ab9 */ /* 0x000fe20000000a00 */
[----:B0-----:R-:W-:Y:S01]  /*acc0*/  IMAD.U32 R36, RZ, RZ, UR5 ;  /* 0x00000005ff247e24 */ /* 0x001fe2000f8e00ff */
[----:B------:R-:W-:Y:S01]  /*acd0*/  BSSY B0, `(.L_x_2732) ;  /* 0x0000007000007945 */ /* 0x000fe20003800000 */
[----:B------:R-:W-:Y:S01]  /*ace0*/  IMAD.U32 R37, RZ, RZ, UR4 ;  /* 0x00000004ff257e24 */ /* 0x000fe2000f8e00ff */
[----:B------:R-:W-:Y:S01]  /*acf0*/  ISETP.GE.AND P4, PT, R212, R3, PT ;  /* 0x00000003d400720c */ /* 0x000fe20003f86270 */
[----:B------:R-:W-:Y:S01]  /*ad00*/  IMAD.WIDE R48, R24, 0x50, R112 ;  /* 0x0000005018307825 */ /* 0x000fe200078e0270 */
[----:B------:R0:W-:Y:S04]  /*ad10*/  STL [R1+0x14], R36 ;  /* 0x0000142401007387 */ /* 0x0001e80000100800 */
[----:B------:R0:W-:Y:S02]  /*ad20*/  STL [R1+0x58], R37 ;  /* 0x0000582501007387 */ /* 0x0001e40000100800 */
[----:B01----:R-:W-:Y:S05]  /*ad30*/  @!P2 BRA `(.L_x_2733) ;  /* 0x000002940008a947 */ /* 0x003fea0003800000 */
.L_x_3070:
[----:B------:R-:W-:Y:S05]  /*ad40*/  BSYNC B0 ;  /* 0x0000000000007941 */ /* 0x000fea0003800000 */
.L_x_2732:
[----:B------:R-:W-:Y:S04]  /*ad50*/  BSSY B0, `(.L_x_2734) ;  /* 0x000001c000007945 */ /* 0x000fe80003800000 */
[----:B------:R-:W-:Y:S05]  /*ad60*/  @P4 BRA `(.L_x_2735) ;  /* 0x0000000000684947 */ /* 0x000fea0003800000 */
[----:B------:R-:W2:Y:S01]  /*ad70*/  LDL R37, [R1+0x58] ;  /* 0x0000580001257983 */ /* 0x000ea20000100800 */
[----:B------:R-:W-:-:S03]  /*ad80*/  ULDC UR6, c[0x0][0x2f4] ;  /* 0x0000bd0000067ab9 */ /* 0x000fc60000000800 */
[----:B------:R-:W3:Y:S01]  /*ad90*/  LDL R36, [R1+0x14] ;  /* 0x0000140001247983 */ /* 0x000ee20000100800 */
[----:B------:R-:W-:Y:S01]  /*ada0*/  ISETP.GE.AND P5, PT, R18, UR6, PT ;  /* 0x0000000612007c0c */ /* 0x000fe2000bfa6270 */
[----:B------:R-:W-:Y:S01]  /*adb0*/  IMAD R43, R49, UR60, RZ ;  /* 0x0000003c312b7c24 */ /* 0x000fe2000f8e02ff */
[----:B------:R-:W-:Y:S01]  /*adc0*/  MOV R40, R94 ;  /* 0x0000005e00287202 */ /* 0x000fe20000000f00 */
[----:B------:R-:W-:Y:S01]  /*add0*/  IMAD.MOV.U32 R41, RZ, RZ, R5 ;  /* 0x000000ffff297224 */ /* 0x000fe200078e0005 */
[----:B------:R-:W-:Y:S01]  /*ade0*/  ISETP.GE.AND P4, PT, R213, UR6, PT ;  /* 0x00000006d5007c0c */ /* 0x000fe2000bf86270 */
[C---:B------:R-:W-:Y:S02]  /*adf0*/  IMAD R43, R48.reuse, UR61, R43 ;  /* 0x0000003d302b7c24 */ /* 0x040fe4000f8e022b */
[----:B------:R-:W-:-:S04]  /*ae00*/  IMAD.WIDE.U32 R40, R48, UR60, R40 ;  /* 0x0000003c30287c25 */ /* 0x000fc8000f8e0028 */
[----:B------:R-:W-:Y:S01]  /*ae10*/  IMAD.IADD R41, R41, 0x1, R43 ;  /* 0x0000000129297824 */ /* 0x000fe200078e022b */
[----:B--2---:R-:W-:Y:S02]  /*ae20*/  R2UR UR4, R37 ;  /* 0x00000000250472ca */ /* 0x004fe400000e0000 */
[----:B---3--:R-:W-:Y:S02]  /*ae30*/  R2UR UR7, R36 ;  /* 0x00000000240772ca */ /* 0x008fe400000e0000 */
[----:B------:R-:W1:Y:S09]  /*ae40*/  @!P5 LDS.128 R36, [R4+0x400] ;  /* 0x000400000424d984 */ /* 0x000e720000000c00 */
[----:B------:R-:W-:Y:S01]  /*ae50*/  LEA R50, P2, R40, UR4, 0x1 ;  /* 0x0000000428327c11 */ /* 0x000fe2000f8408ff */
[----:B------:R-:W-:-:S03]  /*ae60*/  ULDC.64 UR4, c[0x0][0x208] ;  /* 0x0000820000047ab9 */ /* 0x000fc60000000a00 */
[----:B------:R-:W-:Y:S02]  /*ae70*/  LEA.HI.X R51, R40, UR7, R41, 0x1, P2 ;  /* 0x0000000728337c11 */ /* 0x000fe400090f0c29 */
[----:B------:R-:W-:-:S13]  /*ae80*/  ISETP.GE.AND P2, PT, R220, UR6, PT ;  /* 0x00000006dc007c0c */ /* 0x000fda000bf46270 */
[----:B------:R-:W2:Y:S04]  /*ae90*/  @!P2 LDS.128 R40, [R4+0x5400] ;  /* 0x005400000428a984 */ /* 0x000ea80000000c00 */
[----:B-1----:R-:W-:Y:S01]  /*aea0*/  @!P5 STG.E.128 desc[UR4][R50.64], R36 ;  /* 0x000000243200d986 */ /* 0x002fe2000c101d04 */
[----:B------:R-:W-:-:S03]  /*aeb0*/  ISETP.GE.AND P5, PT, R221, UR6, PT ;  /* 0x00000006dd007c0c */ /* 0x000fc6000bfa6270 */
[----:B------:R-:W1:Y:S10]  /*aec0*/  @!P4 LDS.128 R36, [R4+0x2c00] ;  /* 0x002c00000424c984 */ /* 0x000e740000000c00 */
[----:B------:R-:W3:Y:S04]  /*aed0*/  @!P5 LDS.128 R44, [R4+0x7c00] ;  /* 0x007c0000042cd984 */ /* 0x000ee80000000c00 */
[----:B--2---:R2:W-:Y:S04]  /*aee0*/  @!P2 STG.E.128 desc[UR4][R50.64+0x100], R40 ;  /* 0x000100283200a986 */ /* 0x0045e8000c101d04 */
[----:B-1----:R2:W-:Y:S04]  /*aef0*/  @!P4 STG.E.128 desc[UR4][R50.64+0x80], R36 ;  /* 0x000080243200c986 */ /* 0x0025e8000c101d04 */
[----:B---3--:R2:W-:Y:S02]  /*af00*/  @!P5 STG.E.128 desc[UR4][R50.64+0x180], R44 ;  /* 0x0001802c3200d986 */ /* 0x0085e4000c101d04 */
.L_x_2735:
[----:B------:R-:W-:Y:S05]  /*af10*/  BSYNC B0 ;  /* 0x0000000000007941 */ /* 0x000fea0003800000 */
.L_x_2734:
[----:B--2---:R-:W2:Y:S04]  /*af20*/  LDL R38, [R1+0x58] ;  /* 0x0000580001267983 */ /* 0x004ea80000100800 */
[----:B------:R-:W3:Y:S01]  /*af30*/  LDL R37, [R1+0x14] ;  /* 0x0000140001257983 */ /* 0x000ee20000100800 */
[----:B------:R-:W-:Y:S01]  /*af40*/  VIADD R36, R212, 0x20 ;  /* 0x00000020d4247836 */ /* 0x000fe20000000000 */
[----:B------:R-:W-:Y:S04]  /*af50*/  BSSY B0, `(.L_x_2736) ;  /* 0x000001f000007945 */ /* 0x000fe80003800000 */
[----:B------:R-:W-:Y:S01]  /*af60*/  ISETP.GE.AND P2, PT, R36, R3, PT ;  /* 0x000000032400720c */ /* 0x000fe20003f46270 */
[----:B--2---:R-:W-:Y:S01]  /*af70*/  IMAD.MOV.U32 R53, RZ, RZ, R38 ;  /* 0x000000ffff357224 */ /* 0x004fe200078e0026 */
[----:B---3--:R-:W-:-:S11]  /*af80*/  MOV R52, R37 ;  /* 0x0000002500347202 */ /* 0x008fd60000000f00 */
[----:B------:R-:W-:Y:S05]  /*af90*/  @P2 BRA `(.L_x_2737) ;  /* 0x0000000000682947 */ /* 0x000fea0003800000 */
[----:B------:R-:W-:Y:S01]  /*afa0*/  ULDC UR6, c[0x0][0x2f4] ;  /* 0x0000bd0000067ab9 */ /* 0x000fe20000000800 */
[----:B------:R-:W-:Y:S01]  /*afb0*/  IADD3 R43, P4, R48, 0x20, RZ ;  /* 0x00000020302b7810 */ /* 0x000fe20007f9e0ff */
[----:B------:R-:W-:Y:S01]  /*afc0*/  IMAD.MOV.U32 R41, RZ, RZ, R5 ;  /* 0x000000ffff297224 */ /* 0x000fe200078e0005 */
[----:B------:R-:W-:Y:S02]  /*afd0*/  ISETP.GE.AND P2, PT, R18, UR6, PT ;  /* 0x0000000612007c0c */ /* 0x000fe4000bf46270 */
[----:B------:R-:W-:Y:S01]  /*afe0*/  R2UR UR4, R53 ;  /* 0x00000000350472ca */ /* 0x000fe200000e0000 */
[----:B------:R-:W-:Y:S01]  /*aff0*/  IMAD.X R40, RZ, RZ, R49, P4 ;  /* 0x000000ffff287224 */ /* 0x000fe200020e0631 */
[----:B------:R-:W-:Y:S02]  /*b000*/  R2UR UR7, R52 ;  /* 0x00000000340772ca */ /* 0x000fe400000e0000 */
[----:B------:R-:W-:Y:S01]  /*b010*/  ISETP.GE.AND P5, PT, R213, UR6, PT ;  /* 0x00000006d5007c0c */ /* 0x000fe2000bfa6270 */
[----:B------:R-:W-:-:S02]  /*b020*/  IMAD R42, R40, UR60, RZ ;  /* 0x0000003c282a7c24 */ /* 0x000fc4000f8e02ff */
[----:B------:R-:W-:-:S04]  /*b030*/  IMAD.MOV.U32 R40, RZ, RZ, R94 ;  /* 0x000000ffff287224 */ /* 0x000fc800078e005e */
[----:B------:R-:W1:Y:S01]  /*b040*/  @!P2 LDS.128 R36, [R4+0x1400] ;  /* 0x001400000424a984 */ /* 0x000e620000000c00 */
[----:B------:R-:W-:-:S04]  /*b050*/  IMAD.WIDE.U32 R40, R43, UR60, R40 ;  /* 0x0000003c2b287c25 */ /* 0x000fc8000f8e0028 */
[----:B------:R-:W-:Y:S01]  /*b060*/  IMAD R43, R43, UR61, R42 ;  /* 0x0000003d2b2b7c24 */ /* 0x000fe2000f8e022a */
[----:B------:R-:W-:Y:S01]  /*b070*/  LEA R50, P4, R40, UR4, 0x1 ;  /* 0x0000000428327c11 */ /* 0x000fe2000f8808ff */
[----:B------:R-:W-:Y:S02]  /*b080*/  ULDC.64 UR4, c[0x0][0x208] ;  /* 0x0000820000047ab9 */ /* 0x000fe40000000a00 */
[----:B------:R-:W-:-:S05]  /*b090*/  IMAD.IADD R41, R41, 0x1, R43 ;  /* 0x0000000129297824 */ /* 0x000fca00078e022b */
        /* <DEDUP_REMOVED lines=10> */
.L_x_2737:
[----:B------:R-:W-:Y:S05]  /*b140*/  BSYNC B0 ;  /* 0x0000000000007941 */ /* 0x000fea0003800000 */
.L_x_2736:
[----:B--2---:R-:W-:Y:S01]  /*b150*/  IADD3 R36, R212, 0x40, RZ ;  /* 0x00000040d4247810 */ /* 0x004fe20007ffe0ff */
[----:B------:R-:W-:Y:S03]  /*b160*/  BSSY B0, `(.L_x_2738) ;  /* 0x000001d000007945 */ /* 0x000fe60003800000 */
[----:B------:R-:W-:-:S13]  /*b170*/  ISETP.GE.AND P2, PT, R36, R3, PT ;  /* 0x000000032400720c */ /* 0x000fda0003f46270 */
[----:B------:R-:W-:Y:S05]  /*b180*/  @P2 BRA `(.L_x_2739) ;  /* 0x0000000000682947 */ /* 0x000fea0003800000 */
[----:B------:R-:W-:Y:S01]  /*b190*/  ULDC UR6, c[0x0][0x2f4] ;  /* 0x0000bd0000067ab9 */ /* 0x000fe20000000800 */
[----:B------:R-:W-:Y:S01]  /*b1a0*/  IADD3 R3, P4, R48, 0x40, RZ ;  /* 0x0000004030037810 */ /* 0x000fe20007f9e0ff */
[----:B------:R-:W-:Y:S01]  /*b1b0*/  IMAD.MOV.U32 R40, RZ, RZ, R94 ;  /* 0x000000ffff287224 */ /* 0x000fe200078e005e */
[----:B------:R-:W-:Y:S01]  /*b1c0*/  ISETP.GE.AND P2, PT, R18, UR6, PT ;  /* 0x0000000612007c0c */ /* 0x000fe2000bf46270 */
[----:B------:R-:W-:Y:S01]  /*b1d0*/  IMAD.MOV.U32 R41, RZ, RZ, R5 ;  /* 0x000000ffff297224 */ /* 0x000fe200078e0005 */
[----:B------:R-:W-:Y:S01]  /*b1e0*/  R2UR UR4, R53 ;  /* 0x00000000350472ca */ /* 0x000fe200000e0000 */
[----:B------:R-:W-:Y:S01]  /*b1f0*/  IMAD.X R48, RZ, RZ, R49, P4 ;  /* 0x000000ffff307224 */ /* 0x000fe200020e0631 */
[----:B------:R-:W-:Y:S01]  /*b200*/  R2UR UR7, R52 ;  /* 0x00000000340772ca */ /* 0x000fe200000e0000 */
[----:B------:R-:W-:Y:S01]  /*b210*/  IMAD.WIDE.U32 R40, R3, UR60, R40 ;  /* 0x0000003c03287c25 */ /* 0x000fe2000f8e0028 */
[----:B------:R-:W-:-:S03]  /*b220*/  ISETP.GE.AND P5, PT, R213, UR6, PT ;  /* 0x00000006d5007c0c */ /* 0x000fc6000bfa6270 */
[----:B------:R-:W-:-:S04]  /*b230*/  IMAD R48, R48, UR60, RZ ;  /* 0x0000003c30307c24 */ /* 0x000fc8000f8e02ff */
[----:B------:R-:W1:Y:S01]  /*b240*/  @!P2 LDS.128 R36, [R4+0x2400] ;  /* 0x002400000424a984 */ /* 0x000e620000000c00 */
[----:B------:R-:W-:Y:S01]  /*b250*/  IMAD R3, R3, UR61, R48 ;  /* 0x0000003d03037c24 */ /* 0x000fe2000f8e0230 */
[----:B------:R-:W-:Y:S01]  /*b260*/  LEA R48, P4, R40, UR4, 0x1 ;  /* 0x0000000428307c11 */ /* 0x000fe2000f8808ff */
[----:B------:R-:W-:Y:S02]  /*b270*/  ULDC.64 UR4, c[0x0][0x208] ;  /* 0x0000820000047ab9 */ /* 0x000fe40000000a00 */
[----:B------:R-:W-:-:S05]  /*b280*/  IMAD.IADD R3, R41, 0x1, R3 ;  /* 0x0000000129037824 */ /* 0x000fca00078e0203 */
[----:B------:R-:W-:Y:S02]  /*b290*/  LEA.HI.X R49, R40, UR7, R3, 0x1, P4 ;  /* 0x0000000728317c11 */ /* 0x000fe4000a0f0c03 */
[----:B------:R-:W-:Y:S01]  /*b2a0*/  ISETP.GE.AND P4, PT, R220, UR6, PT ;  /* 0x00000006dc007c0c */ /* 0x000fe2000bf86270 */
[----:B------:R-:W2:Y:S04]  /*b2b0*/  @!P5 LDS.128 R40, [R4+0x4c00] ;  /* 0x004c00000428d984 */ /* 0x000ea80000000c00 */
[----:B-1----:R-:W-:Y:S01]  /*b2c0*/  @!P2 STG.E.128 desc[UR4][R48.64], R36 ;  /* 0x000000243000a986 */ /* 0x002fe2000c101d04 */
[----:B------:R-:W-:-:S07]  /*b2d0*/  ISETP.GE.AND P2, PT, R221, UR6, PT ;  /* 0x00000006dd007c0c */ /* 0x000fce000bf46270 */
[----:B------:R-:W1:Y:S04]  /*b2e0*/  @!P4 LDS.128 R36, [R4+0x7400] ;  /* 0x007400000424c984 */ /* 0x000e680000000c00 */
[----:B--2---:R-:W-:Y:S04]  /*b2f0*/  @!P5 STG.E.128 desc[UR4][R48.64+0x80], R40 ;  /* 0x000080283000d986 */ /* 0x004fe8000c101d04 */
[----:B------:R-:W2:Y:S04]  /*b300*/  @!P2 LDS.128 R44, [R4+0x9c00] ;  /* 0x009c0000042ca984 */ /* 0x000ea80000000c00 */
[----:B-1----:R1:W-:Y:S04]  /*b310*/  @!P4 STG.E.128 desc[UR4][R48.64+0x100], R36 ;  /* 0x000100243000c986 */ /* 0x0023e8000c101d04 */
[----:B--2---:R1:W-:Y:S02]  /*b320*/  @!P2 STG.E.128 desc[UR4][R48.64+0x180], R44 ;  /* 0x0001802c3000a986 */ /* 0x0043e4000c101d04 */
.L_x_2739:
[----:B------:R-:W-:Y:S05]  /*b330*/  BSYNC B0 ;  /* 0x0000000000007941 */ /* 0x000fea0003800000 */
.L_x_2738:
[----:B------:R-:W2:Y:S01]  /*b340*/  LDL R3, [R1+0x10] ;  /* 0x0000100001037983 */ /* 0x000ea20000100800 */
[----:B0-----:R-:W-:Y:S01]  /*b350*/  @!P3 IADD3 R0, R0, 0x388c0, RZ ;  /* 0x000388c00000b810 */ /* 0x001fe20007ffe0ff */
[----:B------:R-:W-:Y:S01]  /*b360*/  VIADD R17, R17, 0x1 ;  /* 0x0000000111117836 */ /* 0x000fe20000000000 */
[----:B------:R-:W-:Y:S01]  /*b370*/  PLOP3.LUT P2, PT, PT, PT, PT, 0x8, 0x0 ;  /* 0x000000000000781c */ /* 0x000fe20003f4e170 */
[----:B------:R-:W-:Y:S01]  /*b380*/  @!PT LDS RZ, [RZ] ;  /* 0x00000000fffff984 */ /* 0x000fe20000000800 */
[----:B------:R-:W-:Y:S01]  /*b390*/  @!PT LDS RZ, [RZ] ;  /* 0x00000000fffff984 */ /* 0x000fe20000000800 */
[----:B------:R-:W-:Y:S01]  /*b3a0*/  @!PT LDS RZ, [RZ] ;  /* 0x00000000fffff984 */ /* 0x000fe20000000800 */
[----:B------:R-:W-:Y:S01]  /*b3b0*/  @!PT LDS RZ, [RZ] ;  /* 0x00000000fffff984 */ /* 0x000fe20000000800 */
[----:B------:R0:W-:Y:S06]  /*b3c0*/  MEMBAR.ALL.CTA ;  /* 0x0000000000007992 */ /* 0x0001ec0000008000 */
[----:B0-----:R-:W0:Y:S01]  /*b3d0*/  FENCE.VIEW.ASYNC.S ;  /* 0x00000000000073c6 */ /* 0x001e220000000000 */
[----:B------:R-:W-:Y:S01]  /*b3e0*/  @!P3 PRMT R0, RZ, 0x654, R0 ;  /* 0x00000654ff00b816 */ /* 0x000fe20000000000 */
[----:B0-----:R0:W-:Y:S06]  /*b3f0*/  BAR.SYNC.DEFER_BLOCKING R172, 0x80 ;  /* 0x000200ac0000751d */ /* 0x0011ec0000010000 */
[----:B------:R3:W-:Y:S01]  /*b400*/  @!P3 SYNCS.ARRIVE.TRANS64.RED.A1T0 RZ, [R0+URZ], RZ ;  /* 0x000000ff00ffb9a7 */ /* 0x0007e2000810043f */
[----:B------:R-:W-:-:S04]  /*b410*/  ISETP.NE.AND P3, PT, R17, 0x2, PT ;  /* 0x000000021100780c */ /* 0x000fc80003f65270 */
[----:B------:R-:W-:Y:S02]  /*b420*/  SEL R17, R17, RZ, P3 ;  /* 0x000000ff11117207 */ /* 0x000fe40001800000 */
[----:B---3--:R-:W-:-:S04]  /*b430*/  SEL R0, RZ, 0x1, P3 ;  /* 0x00000001ff007807 */ /* 0x008fc80001800000 */
[----:B------:R-:W-:Y:S02]  /*b440*/  LOP3.LUT R219, R219, R0, RZ, 0x3c, !PT ;  /* 0x00000000dbdb7212 */ /* 0x000fe400078e3cff */
[----:B--2---:R-:W-:-:S13]  /*b450*/  LOP3.LUT P4, RZ, R3, 0x2, RZ, 0xc0, !PT ;  /* 0x0000000203ff7812 */ /* 0x004fda000788c0ff */
[----:B0-----:R-:W-:Y:S05]  /*b460*/  @P4 BRA `(.L_x_2740) ;  /* 0xffffff78009c4947 */ /* 0x001fea000383ffff */
.L_x_2628:
[----:B------:R-:W0:Y:S01]  /*b470*/  LDC R0, c[0x0][0x448] ;  /* 0x00011200ff007b82 */ /* 0x000e220000000800 */
[----:B------:R-:W-:Y:S01]  /*b480*/  BSSY B0, `(.L_x_2741) ;  /* 0x0000011000007945 */ /* 0x000fe20003800000 */
[----:B0-----:R-:W-:Y:S01]  /*b490*/  ISETP.NE.AND P0, PT, R0, 0x1, PT ;  /* 0x000000010000780c */ /* 0x001fe20003f05270 */
[----:B------:R-:W-:-:S12]  /*b4a0*/  VIADD R0, R230, 0x7f ;  /* 0x0000007fe6007836 */ /* 0x000fd80000000000 */
[----:B------:R-:W0:Y:S08]  /*b4b0*/  @P0 LDC R3, c[0x0][0x44c] ;  /* 0x00011300ff030b82 */ /* 0x000e300000000800 */
[----:B------:R-:W2:Y:S01]  /*b4c0*/  @P0 LDC R2, c[0x0][0x450] ;  /* 0x00011400ff020b82 */ /* 0x000ea20000000800 */
[----:B0-----:R-:W-:-:S05]  /*b4d0*/  @P0 IMAD.HI.U32 R3, R0, R3, RZ ;  /* 0x0000000300030227 */ /* 0x001fca00078e00ff */
[----:B--2---:R-:W-:Y:S01]  /*b4e0*/  @P0 SHF.R.U32.HI R0, RZ, R2, R3 ;  /* 0x00000002ff000219 */ /* 0x004fe20000011603 */
[----:B------:R-:W-:-:S04]  /*b4f0*/  IMAD.MOV.U32 R2, RZ, RZ, RZ ;  /* 0x000000ffff027224 */ /* 0x000fc800078e00ff */
[----:B------:R-:W-:-:S04]  /*b500*/  IMAD.IADD R0, R143, 0x1, R0 ;  /* 0x000000018f007824 */ /* 0x000fc800078e0200 */
[----:B------:R-:W-:-:S05]  /*b510*/  IMAD.HI R0, R0, 0x66666667, RZ ;  /* 0x6666666700007827 */ /* 0x000fca00078e02ff */
[----:B------:R-:W-:-:S04]  /*b520*/  SHF.R.U32.HI R3, RZ, 0x1f, R0 ;  /* 0x0000001fff037819 */ /* 0x000fc80000011600 */
[----:B------:R-:W-:-:S04]  /*b530*/  LEA.HI.SX32 R3, R0, R3, 0x1b ;  /* 0x0000000300037211 */ /* 0x000fc800078fdaff */
[----:B------:R-:W-:-:S04]  /*b540*/  VIMNMX R144, R144, R3, PT ;  /* 0x0000000390907248 */ /* 0x000fc80003fe0100 */
[----:B------:R-:W-:Y:S01]  /*b550*/  ISETP.GE.AND P0, PT, R144, 0x1, PT ;  /* 0x000000019000780c */ /* 0x000fe20003f06270 */
[----:B------:R-:W-:-:S12]  /*b560*/  @P2 BRA `(.L_x_2742) ;  /* 0x0000000000082947 */ /* 0x000fd80003800000 */
[----:B------:R-:W0:Y:S02]  /*b570*/  FENCE.VIEW.ASYNC.G ;  /* 0x00000000000073c6 */ /* 0x000e240000000100 */
[----:B0-----:R-:W-:Y:S06]  /*b580*/  BAR.ARV 0xc, 0x180 ;  /* 0x0306000000007b1d */ /* 0x001fec0000002000 */
.L_x_2742:
[----:B------:R-:W-:Y:S05]  /*b590*/  BSYNC B0 ;  /* 0x0000000000007941 */ /* 0x000fea0003800000 */
.L_x_2741:
[----:B------:R-:W-:Y:S04]  /*b5a0*/  BSSY B0, `(.L_x_2743) ;  /* 0x0000021000007945 */ /* 0x000fe80003800000 */
        /* <DEDUP_REMOVED lines=8> */
[----:B------:R-:W-:-:S05]  /*b630*/  IABS R8, R9 ;  /* 0x0000000900087213 */ /* 0x000fca0000000000 */
[----:B------:R-:W-:Y:S02]  /*b640*/  IMAD.MOV R8, RZ, RZ, -R8 ;  /* 0x000000ffff087224 */ /* 0x000fe400078e0a08 */
[----:B0-----:R-:W0:Y:S02]  /*b650*/  MUFU.RCP R4, R4 ;  /* 0x0000000400047308 */ /* 0x001e240000001000 */
[----:B0-----:R-:W-:Y:S02]  /*b660*/  IADD3 R2, R4, 0xffffffe, RZ ;  /* 0x0ffffffe04027810 */ /* 0x001fe40007ffe0ff */
[----:B------:R-:W-:-:S04]  /*b670*/  IABS R4, R0 ;  /* 0x0000000000047213 */ /* 0x000fc80000000000 */
[----:B------:R0:W2:Y:S01]  /*b680*/  F2I.FTZ.U32.TRUNC.NTZ R3, R2 ;  /* 0x0000000200037305 */ /* 0x0000a2000021f000 */
[----:B------:R-:W-:-:S04]  /*b690*/  LOP3.LUT R0, R0, R9, RZ, 0x3c, !PT ;  /* 0x0000000900007212 */ /* 0x000fc800078e3cff */
[----:B------:R-:W-:Y:S01]  /*b6a0*/  ISETP.GE.AND P2, PT, R0, RZ, PT ;  /* 0x000000ff0000720c */ /* 0x000fe20003f46270 */
[----:B0-----:R-:W-:Y:S02]  /*b6b0*/  IMAD.MOV.U32 R2, RZ, RZ, RZ ;  /* 0x000000ffff027224 */ /* 0x001fe400078e00ff */
[----:B--2---:R-:W-:-:S04]  /*b6c0*/  IMAD.MOV R6, RZ, RZ, -R3 ;  /* 0x000000ffff067224 */ /* 0x004fc800078e0a03 */
        /* <DEDUP_REMOVED lines=11> */
[----:B------:R-:W-:-:S04]  /*b780*/  IMAD.MOV.U32 R2, RZ, RZ, R3 ;  /* 0x000000ffff027224 */ /* 0x000fc800078e0003 */
[----:B------:R-:W-:Y:S01]  /*b790*/  @!P2 IMAD.MOV R2, RZ, RZ, -R2 ;  /* 0x000000ffff02a224 */ /* 0x000fe200078e0a02 */
[----:B------:R-:W-:-:S07]  /*b7a0*/  @!P1 LOP3.LUT R2, RZ, R9, RZ, 0x33, !PT ;  /* 0x00000009ff029212 */ /* 0x000fce00078e33ff */
.L_x_2744:
[----:B------:R-:W-:Y:S05]  /*b7b0*/  BSYNC B0 ;  /* 0x0000000000007941 */ /* 0x000fea0003800000 */
.L_x_2743:
[----:B------:R-:W2:Y:S01]  /*b7c0*/  LDL R0, [R1+0x84] ;  /* 0x0000840001007983 */ /* 0x000ea20000100800 */
[----:B------:R-:W-:Y:S01]  /*b7d0*/  PLOP3.LUT P0, PT, PT, PT, PT, 0x80, 0x0 ;  /* 0x000000000000781c */ /* 0x000fe20003f0f070 */
[----:B------:R-:W-:Y:S01]  /*b7e0*/  IMAD.MOV.U32 R154, RZ, RZ, RZ ;  /* 0x000000ffff9a7224 */ /* 0x000fe200078e00ff */
[----:B------:R-:W-:Y:S02]  /*b7f0*/  MOV R153, RZ ;  /* 0x000000ff00997202 */ /* 0x000fe40000000f00 */
        /* <DEDUP_REMOVED lines=50> */
[----:B-1----:R-:W-:Y:S02]  /*bb20*/  CS2R R48, SRZ ;  /* 0x0000000000307805 */ /* 0x002fe4000001ff00 */
        /* <DEDUP_REMOVED lines=50> */
.L_x_2746:
        /* <DEDUP_REMOVED lines=13> */
.L_x_2750:
[----:B-1----:R1:W2:Y:S02]  /*bf20*/  SYNCS.PHASECHK.TRANS64.TRYWAIT P0, [R16+URZ+0x38800], R3 ;  /* 0x03880003100075a7 */ /* 0x0022a4000800017f */
[----:B--2---:R-:W-:Y:S05]  /*bf30*/  @!P0 NANOSLEEP.SYNCS 0x989680 ;  /* 0x009896800000895d */ /* 0x004fea0003900000 */
[----:B------:R-:W2:Y:S02]  /*bf40*/  @!P0 SYNCS.PHASECHK.TRANS64 P0, [R16+URZ+0x38800], R3 ;  /* 0x03880003100085a7 */ /* 0x000ea4000800007f */
[----:B--2---:R-:W-:Y:S05]  /*bf50*/  @!P0 BRA `(.L_x_2750) ;  /* 0xfffffffc00f08947 */ /* 0x004fea000383ffff */
.L_x_2749:
[----:B------:R-:W-:Y:S05]  /*bf60*/  BSYNC B0 ;  /* 0x0000000000007941 */ /* 0x000fea0003800000 */
.L_x_2748:
[----:B------:R-:W-:Y:S05]  /*bf70*/  BRA `(.L_x_2751) ;  /* 0x00000094006c7947 */ /* 0x000fea0003800000 */
.L_x_2747:
[----:B------:R-:W2:Y:S01]  /*bf80*/  LDL R0, [R1+0x8c] ;  /* 0x00008c0001007983 */ /* 0x000ea20000100800 */
[----:B------:R-:W-:Y:S01]  /*bf90*/  ULDC.64 UR6, c[0x0][0x408] ;  /* 0x0001020000067ab9 */ /* 0x000fe20000000a00 */
[----:B--2---:R-:W-:Y:S02]  /*bfa0*/  R2UR UR4, R0 ;  /* 0x00000000000472ca */ /* 0x004fe400000e0000 */
[----:B-----5:R-:W-:-:S05]  /*bfb0*/  SHF.R.S32.HI R0, RZ, 0x1f, R152 ;  /* 0x0000001fff007819 */ /* 0x020fca0000011498 */
[----:B------:R-:W-:-:S04]  /*bfc0*/  IMAD R5, R0, UR6, RZ ;  /* 0x0000000600057c24 */ /* 0x000fc8000f8e02ff */
[----:B------:R-:W-:Y:S02]  /*bfd0*/  IMAD R5, R152, UR7, R5 ;  /* 0x0000000798057c24 */ /* 0x000fe4000f8e0205 */
[----:B------:R-:W-:-:S03]  /*bfe0*/  ULOP3.LUT UP0, URZ, UR4, 0x3ff, URZ, 0xc0, !UPT ;  /* 0x000003ff043f7892 */ /* 0x000fc6000f80c03f */
[----:B------:R-:W-:Y:S02]  /*bff0*/  ULDC.64 UR4, c[0x0][0x3f8] ;  /* 0x0000fe0000047ab9 */ /* 0x000fe40000000a00 */
[----:B------:R-:W-:Y:S01]  /*c000*/  IMAD R3, R0, UR4, RZ ;  /* 0x0000000400037c24 */ /* 0x000fe2000f8e02ff */
[----:B------:R-:W-:Y:S01]  /*c010*/  PLOP3.LUT P0, PT, PT, PT, UP0, 0x80, 0x0 ;  /* 0x000000000000781c */ /* 0x000fe20003f0f008 */
[----:B------:R-:W-:-:S04]  /*c020*/  IMAD.WIDE.U32 R24, R152, UR4, RZ ;  /* 0x0000000498187c25 */ /* 0x000fc8000f8e00ff */
[C---:B------:R-:W-:Y:S02]  /*c030*/  IMAD R3, R152.reuse, UR5, R3 ;  /* 0x0000000598037c24 */ /* 0x040fe4000f8e0203 */
[----:B------:R-:W-:-:S04]  /*c040*/  IMAD.WIDE.U32 R152, R152, UR6, RZ ;  /* 0x0000000698987c25 */ /* 0x000fc8000f8e00ff */
[----:B------:R-:W-:Y:S01]  /*c050*/  IMAD.IADD R73, R3, 0x1, R25 ;  /* 0x0000000103497824 */ /* 0x000fe200078e0219 */
[----:B------:R-:W-:Y:S01]  /*c060*/  IADD3 R27, R5, R153, RZ ;  /* 0x00000099051b7210 */ /* 0x000fe20007ffe0ff */
[----:B------:R-:W-:Y:S06]  /*c070*/  @!P0 BRA `(.L_x_2752) ;  /* 0x0000000000408947 */ /* 0x000fec0003800000 */
        /* <DEDUP_REMOVED lines=15> */
[----:B0-----:R-:W-:Y:S05]  /*c170*/  CALL.ABS.NOINC R14 ;  /* 0x000000000e007343 */ /* 0x001fea0003c00000 */
.L_x_2752:
[----:B------:R-:W-:Y:S01]  /*c180*/  ULDC.U8 UR4, c[0x0][0x410] ;  /* 0x0001040000047ab9 */ /* 0x000fe20000000000 */
[----:B------:R-:W-:Y:S01]  /*c190*/  IADD3 R0, R212, R230, RZ ;  /* 0x000000e6d4007210 */ /* 0x000fe20007ffe0ff */
[----:B------:R-:W-:Y:S01]  /*c1a0*/  BSSY B0, `(.L_x_2753) ;  /* 0x0000930000007945 */ /* 0x000fe20003800000 */
[----:B------:R-:W-:-:S03]  /*c1b0*/  ISETP.NE.AND P0, PT, RZ, UR4, PT ;  /* 0x00000004ff007c0c */ /* 0x000fc6000bf05270 */
[----:B------:R-:W-:-:S10]  /*c1c0*/  IMAD R3, R237, 0x20, R0 ;  /* 0x00000020ed037824 */ /* 0x000fd400078e0200 */
[----:B------:R-:W-:Y:S05]  /*c1d0*/  @!P0 BRA `(.L_x_2754) ;  /* 0x00000048002c8947 */ /* 0x000fea0003800000 */
[----:B------:R-:W0:Y:S01]  /*c1e0*/  LDC R21, c[0x0][0x448] ;  /* 0x00011200ff157b82 */ /* 0x000e220000000800 */
[----:B------:R-:W-:Y:S01]  /*c1f0*/  ULDC.64 UR4, c[0x0][0x3f8] ;  /* 0x0000fe0000047ab9 */ /* 0x000fe20000000a00 */
[----:B------:R-:W-:Y:S01]  /*c200*/  ULDC.64 UR6, c[0x0][0x408] ;  /* 0x0001020000067ab9 */ /* 0x000fe20000000a00 */
[----:B------:R-:W-:Y:S01]  /*c210*/  MOV R7, R27 ;  /* 0x0000001b00077202 */ /* 0x000fe20000000f00 */
        /* <DEDUP_REMOVED lines=12> */
[----:B------:R-:W-:-:S04]  /*c2e0*/  IMAD.WIDE.U32 R4, R3, UR4, R4 ;  /* 0x0000000403047c25 */ /* 0x000fc8000f8e0004 */
[C---:B------:R-:W-:Y:S01]  /*c2f0*/  IMAD R9, R3.reuse, UR5, R10 ;  /* 0x0000000503097c24 */ /* 0x040fe2000f8e020a */
[----:B------:R-:W-:Y:S01]  /*c300*/  ULDC.64 UR4, c[0x0][0x3e8] ;  /* 0x0000fa0000047ab9 */ /* 0x000fe20000000a00 */
[----:B------:R-:W-:Y:S01]  /*c310*/  IMAD R33, R3, UR7, R8 ;  /* 0x0000000703217c24 */ /* 0x000fe2000f8e0208 */
[----:B------:R-:W-:Y:S01]  /*c320*/  ULDC.64 UR6, c[0x0][0x400] ;  /* 0x0001000000067ab9 */ /* 0x000fe20000000a00 */
[----:B------:R-:W-:Y:S01]  /*c330*/  IMAD.IADD R3, R5, 0x1, R9 ;  /* 0x0000000105037824 */ /* 0x000fe200078e0209 */
[----:B------:R-:W-:Y:S01]  /*c340*/  LEA R30, P0, R4, UR4, 0x1 ;  /* 0x00000004041e7c11 */ /* 0x000fe2000f8008ff */
[----:B------:R-:W-:Y:S01]  /*c350*/  IMAD.IADD R33, R7, 0x1, R33 ;  /* 0x0000000107217824 */ /* 0x000fe200078e0221 */
[----:B------:R-:W-:Y:S01]  /*c360*/  LEA R31, P1, R6, UR6, 0x1 ;  /* 0x00000006061f7c11 */ /* 0x000fe2000f8208ff */
[----:B------:R-:W-:Y:S01]  /*c370*/  UMOV UR4, 0xffffffff ;  /* 0xffffffff00047882 */ /* 0x000fe20000000000 */
[----:B------:R-:W-:Y:S02]  /*c380*/  LEA.HI.X R32, R4, UR5, R3, 0x1, P0 ;  /* 0x0000000504207c11 */ /* 0x000fe400080f0c03 */
[----:B------:R-:W-:Y:S01]  /*c390*/  LEA.HI.X R33, R6, UR7, R33, 0x1, P1 ;  /* 0x0000000706217c11 */ /* 0x000fe200088f0c21 */
[----:B------:R-:W-:Y:S08]  /*c3a0*/  BRA.DIV UR4, `(.L_x_2755) ;  /* 0x0000027e04807947 */ /* 0x000ff0000b800000 */
[----:B------:R0:W1:Y:S04]  /*c3b0*/  SHFL.IDX PT, R7, R32, RZ, 0x181f ;  /* 0x00181fff20077589 */ /* 0x00006800000e0000 */
[----:B------:R0:W2:Y:S04]  /*c3c0*/  SHFL.IDX PT, R6, R30, RZ, 0x181f ;  /* 0x00181fff1e067589 */ /* 0x0000a800000e0000 */
[----:B------:R0:W3:Y:S04]  /*c3d0*/  SHFL.IDX PT, R9, R33, RZ, 0x181f ;  /* 0x00181fff21097589 */ /* 0x0000e800000e0000 */
[----:B------:R0:W4:Y:S02]  /*c3e0*/  SHFL.IDX PT, R8, R31, RZ, 0x181f ;  /* 0x00181fff1f087589 */ /* 0x00012400000e0000 */
.L_x_3076:
        /* <DEDUP_REMOVED lines=23> */
[C---:B------:R-:W-:Y:S01]  /*c560*/  @!P3 IMAD.SHL.U32 R21, R22.reuse, 0x2, RZ ;  /* 0x000000021615b824 */ /* 0x040fe200078e00ff */
[----:B------:R-:W-:-:S03]  /*c570*/  @!P3 SHF.L.U64.HI R4, R22, 0x1, R23 ;  /* 0x000000011604b819 */ /* 0x000fc60000010217 */
[----:B------:R-:W-:Y:S01]  /*c580*/  @!P2 IMAD.SHL.U32 R13, R215, 0x2, RZ ;  /* 0x00000002d70da824 */ /* 0x000fe200078e00ff */
[-C--:B----4-:R-:W-:Y:S02]  /*c590*/  @!P3 IADD3 R20, P4, R8, R21.reuse, RZ ;  /* 0x000000150814b210 */ /* 0x090fe40007f9e0ff */
[C---:B--2---:R-:W-:Y:S02]  /*c5a0*/  @!P3 IADD3 R24, P5, R6.reuse, R21, RZ ;  /* 0x000000150618b210 */ /* 0x044fe40007fbe0ff */
[-C--:B------:R-:W-:Y:S01]  /*c5b0*/  @!P2 IADD3 R14, P6, R6, R13.reuse, RZ ;  /* 0x0000000d060ea210 */ /* 0x080fe20007fde0ff */
[--C-:B---3--:R-:W-:Y:S02]  /*c5c0*/  @!P3 IMAD.X R21, R9, 0x1, R4.reuse, P4 ;  /* 0x000000010915b824 */ /* 0x108fe400020e0604 */
[----:B-1----:R-:W-:Y:S01]  /*c5d0*/  @!P3 IMAD.X R25, R7, 0x1, R4, P5 ;  /* 0x000000010719b824 */ /* 0x002fe200028e0604 */
[----:B------:R-:W-:Y:S02]  /*c5e0*/  @!P2 IADD3 R12, P5, R8, R13, RZ ;  /* 0x0000000d080ca210 */ /* 0x000fe40007fbe0ff */
[----:B------:R-:W-:-:S02]  /*c5f0*/  CS2R R70, SRZ ;  /* 0x0000000000467805 */ /* 0x000fc4000001ff00 */
[----:B------:R-:W-:Y:S02]  /*c600*/  CS2R R72, SRZ ;  /* 0x0000000000487805 */ /* 0x000fe4000001ff00 */
[----:B------:R-:W-:Y:S02]  /*c610*/  CS2R R66, SRZ ;  /* 0x0000000000427805 */ /* 0x000fe4000001ff00 */
[----:B------:R-:W-:Y:S02]  /*c620*/  CS2R R68, SRZ ;  /* 0x0000000000447805 */ /* 0x000fe4000001ff00 */
[----:B------:R-:W-:Y:S02]  /*c630*/  CS2R R62, SRZ ;  /* 0x00000000003e7805 */ /* 0x000fe4000001ff00 */
[----:B------:R-:W-:Y:S01]  /*c640*/  CS2R R64, SRZ ;  /* 0x0000000000407805 */ /* 0x000fe2000001ff00 */
[----:B------:R1:W5:Y:S04]  /*c650*/  @!P3 LD.E.64 R74, desc[UR6][R24.64] ;  /* 0x00000006184ab980 */ /* 0x000368000c101b00 */
[----:B------:R1:W5:Y:S01]  /*c660*/  @!P3 LD.E.64 R76, desc[UR6][R20.64] ;  /* 0x00000006144cb980 */ /* 0x000362000c101b00 */
[----:B------:R-:W-:-:S02]  /*c670*/  @!P2 SHF.L.U64.HI R34, R215, 0x1, R11 ;  /* 0x00000001d722a819 */ /* 0x000fc4000001020b */
[C---:B------:R-:W-:Y:S02]  /*c680*/  @!P1 SHF.L.U32 R11, R214.reuse, 0x1, RZ ;  /* 0x00000001d60b9819 */ /* 0x040fe400000006ff */
[----:B------:R-:W-:Y:S01]  /*c690*/  @!P1 SHF.L.U64.HI R28, R214, 0x1, R10 ;  /* 0x00000001d61c9819 */ /* 0x000fe2000001020a */
[----:B------:R-:W-:Y:S01]  /*c6a0*/  @!P2 IMAD.X R15, R7, 0x1, R34, P6 ;  /* 0x00000001070fa824 */ /* 0x000fe200030e0622 */
[-C--:B------:R-:W-:Y:S02]  /*c6b0*/  @!P1 IADD3 R10, P4, R6, R11.reuse, RZ ;  /* 0x0000000b060a9210 */ /* 0x080fe40007f9e0ff */
[C---:B------:R-:W-:Y:S01]  /*c6c0*/  @!P0 SHF.L.U64.HI R26, R217.reuse, 0x1, R5 ;  /* 0x00000001d91a8819 */ /* 0x040fe20000010205 */
[----:B------:R-:W-:Y:S01]  /*c6d0*/  @!P0 IMAD.SHL.U32 R5, R217, 0x2, RZ ;  /* 0x00000002d9058824 */ /* 0x000fe200078e00ff */
[----:B------:R-:W-:Y:S01]  /*c6e0*/  @!P1 IADD3 R4, P6, R8, R11, RZ ;  /* 0x0000000b08049210 */ /* 0x000fe20007fde0ff */
[----:B------:R-:W-:Y:S01]  /*c6f0*/  @!P1 IMAD.X R11, R7, 0x1, R28, P4 ;  /* 0x00000001070b9824 */ /* 0x000fe200020e061c */
[----:B------:R-:W-:Y:S01]  /*c700*/  @!P2 IADD3.X R13, R9, R34, RZ, P5, !PT ;  /* 0x00000022090da210 */ /* 0x000fe20002ffe4ff */
[----:B------:R1:W5:Y:S01]  /*c710*/  @!P2 LD.E.64 R70, desc[UR6][R14.64] ;  /* 0x000000060e46a980 */ /* 0x000362000c101b00 */
[----:B------:R-:W-:-:S02]  /*c720*/  @!P0 IADD3 R6, P5, R6, R5, RZ ;  /* 0x0000000506068210 */ /* 0x000fc40007fbe0ff */
[----:B------:R-:W-:Y:S01]  /*c730*/  @!P0 IADD3 R8, P4, R8, R5, RZ ;  /* 0x0000000508088210 */ /* 0x000fe20007f9e0ff */
[----:B------:R-:W-:Y:S01]  /*c740*/  @!P1 IMAD.X R5, R9, 0x1, R28, P6 ;  /* 0x0000000109059824 */ /* 0x000fe200030e061c */
[----:B------:R1:W5:Y:S01]  /*c750*/  @!P2 LD.E.64 R72, desc[UR6][R12.64] ;  /* 0x000000060c48a980 */ /* 0x000362000c101b00 */
[--C-:B------:R-:W-:Y:S02]  /*c760*/  @!P0 IMAD.X R7, R7, 0x1, R26.reuse, P5 ;  /* 0x0000000107078824 */ /* 0x100fe400028e061a */
[----:B------:R-:W-:Y:S01]  /*c770*/  @!P0 IMAD.X R9, R9, 0x1, R26, P4 ;  /* 0x0000000109098824 */ /* 0x000fe200020e061a */
[----:B------:R1:W5:Y:S04]  /*c780*/  @!P1 LD.E.64 R66, desc[UR6][R10.64] ;  /* 0x000000060a429980 */ /* 0x000368000c101b00 */
[----:B------:R1:W5:Y:S04]  /*c790*/  @!P1 LD.E.64 R68, desc[UR6][R4.64] ;  /* 0x0000000604449980 */ /* 0x000368000c101b00 */
[----:B------:R1:W5:Y:S04]  /*c7a0*/  @!P0 LD.E.64 R62, desc[UR6][R6.64] ;  /* 0x00000006063e8980 */ /* 0x000368000c101b00 */
[----:B------:R1:W5:Y:S02]  /*c7b0*/  @!P0 LD.E.64 R64, desc[UR6][R8.64] ;  /* 0x0000000608408980 */ /* 0x000364000c101b00 */
.L_x_2757:
[----:B------:R-:W-:Y:S05]  /*c7c0*/  BSYNC B1 ;  /* 0x0000000000017941 */ /* 0x000fea0003800000 */
.L_x_2756:
[----:B-1---5:R-:W-:Y:S01]  /*c7d0*/  MOV R4, R62 ;  /* 0x0000003e00047202 */ /* 0x022fe20000000f00 */
[----:B------:R-:W-:Y:S01]  /*c7e0*/  IMAD.MOV.U32 R5, RZ, RZ, R63 ;  /* 0x000000ffff057224 */ /* 0x000fe200078e003f */
[----:B------:R-:W-:Y:S01]  /*c7f0*/  UMOV UR4, 0xffffffff ;  /* 0xffffffff00047882 */ /* 0x000fe20000000000 */
[----:B--2---:R-:W-:Y:S01]  /*c800*/  IMAD.MOV.U32 R6, RZ, RZ, R66 ;  /* 0x000000ffff067224 */ /* 0x004fe200078e0042 */
        /* <DEDUP_REMOVED lines=14> */
[----:B------:R-:W-:Y:S02]  /*c8f0*/  PRMT R96, R6, 0x7610, R96 ;  /* 0x0000761006607816 */ /* 0x000fe40000000060 */
        /* <DEDUP_REMOVED lines=9> */
[----:B------:R-:W-:Y:S02]  /*c990*/  PRMT R109, R109, 0x5410, R7 ;  /* 0x000054106d6d7816 */ /* 0x000fe40000000007 */
[----:B------:R-:W-:Y:S02]  /*c9a0*/  MOV R7, R77 ;  /* 0x0000004d00077202 */ /* 0x000fe40000000f00 */
[----:B------:R-:W-:-:S02]  /*c9b0*/  PRMT R112, R112, 0x5410, R4 ;  /* 0x0000541070707816 */ /* 0x000fc40000000004 */
[----:B------:R-:W-:Y:S02]  /*c9c0*/  PRMT R111, R5, 0x7610, R111 ;  /* 0x00007610056f7816 */ /* 0x000fe4000000006f */
[----:B------:R-:W-:Y:S02]  /*c9d0*/  PRMT R96, R96, 0x5410, R6 ;  /* 0x0000541060607816 */ /* 0x000fe40000000006 */
[----:B------:R-:W-:Y:S01]  /*c9e0*/  PRMT R113, R113, 0x5410, R7 ;  /* 0x0000541071717816 */ /* 0x000fe20000000007 */
[----:B------:R-:W-:Y:S06]  /*c9f0*/  BRA.DIV UR4, `(.L_x_2758) ;  /* 0x0000027a04607947 */ /* 0x000fec000b800000 */
[----:B------:R1:W2:Y:S04]  /*ca00*/  SHFL.IDX PT, R7, R32, 0x1, 0x181f ;  /* 0x00381f0020077f89 */ /* 0x0002a800000e0000 */
[----:B------:R1:W0:Y:S04]  /*ca10*/  SHFL.IDX PT, R6, R30, 0x1, 0x181f ;  /* 0x00381f001e067f89 */ /* 0x00022800000e0000 */
[----:B---3--:R1:W3:Y:S04]  /*ca20*/  SHFL.IDX PT, R9, R33, 0x1, 0x181f ;  /* 0x00381f0021097f89 */ /* 0x0082e800000e0000 */
[----:B----4-:R1:W4:Y:S02]  /*ca30*/  SHFL.IDX PT, R8, R31, 0x1, 0x181f ;  /* 0x00381f001f087f89 */ /* 0x01032400000e0000 */
.L_x_3082:
        /* <DEDUP_REMOVED lines=19> */
[C---:B------:R-:W-:Y:S01]  /*cb70*/  @!P3 IMAD.SHL.U32 R21, R22.reuse, 0x2, RZ ;  /* 0x000000021615b824 */ /* 0x040fe200078e00ff */
[----:B------:R-:W-:Y:S01]  /*cb80*/  @!P3 SHF.L.U64.HI R4, R22, 0x1, R23 ;  /* 0x000000011604b819 */ /* 0x000fe20000010217 */
[----:B------:R-:W-:-:S03]  /*cb90*/  @!P2 IMAD.SHL.U32 R13, R215, 0x2, RZ ;  /* 0x00000002d70da824 */ /* 0x000fc600078e00ff */
[-C--:B0-----:R-:W-:Y:S02]  /*cba0*/  @!P3 IADD3 R24, P5, R6, R21.reuse, RZ ;  /* 0x000000150618b210 */ /* 0x081fe40007fbe0ff */
[----:B----4-:R-:W-:Y:S02]  /*cbb0*/  @!P3 IADD3 R20, P4, R8, R21, RZ ;  /* 0x000000150814b210 */ /* 0x010fe40007f9e0ff */
[-C--:B------:R-:W-:Y:S01]  /*cbc0*/  @!P2 IADD3 R14, P6, R6, R13.reuse, RZ ;  /* 0x0000000d060ea210 */ /* 0x080fe20007fde0ff */
[--C-:B--2---:R-:W-:Y:S01]  /*cbd0*/  @!P3 IMAD.X R25, R7, 0x1, R4.reuse, P5 ;  /* 0x000000010719b824 */ /* 0x104fe200028e0604 */
[----:B------:R-:W-:Y:S01]  /*cbe0*/  @!P2 IADD3 R12, P5, R8, R13, RZ ;  /* 0x0000000d080ca210 */ /* 0x000fe20007fbe0ff */
[----:B---3--:R-:W-:Y:S01]  /*cbf0*/  @!P3 IMAD.X R21, R9, 0x1, R4, P4 ;  /* 0x000000010915b824 */ /* 0x008fe200020e0604 */
[----:B------:R-:W-:Y:S02]  /*cc00*/  @!P0 SHF.L.U32 R27, R217, 0x1, RZ ;  /* 0x00000001d91b8819 */ /* 0x000fe400000006ff */
        /* <DEDUP_REMOVED lines=8> */
[----:B------:R-:W-:Y:S02]  /*cc90*/  ULDC.64 UR6, c[0x0][0x208] ;  /* 0x0000820000067ab9 */ /* 0x000fe40000000a00 */
[----:B------:R0:W5:Y:S04]  /*cca0*/  @!P3 LD.E.64 R58, desc[UR6][R24.64] ;  /* 0x00000006183ab980 */ /* 0x000168000c101b00 */
[----:B------:R0:W5:Y:S01]  /*ccb0*/  @!P3 LD.E.64 R60, desc[UR6][R20.64] ;  /* 0x00000006143cb980 */ /* 0x000162000c101b00 */
[C---:B------:R-:W-:Y:S01]  /*ccc0*/  @!P1 SHF.L.U64.HI R28, R214.reuse, 0x1, R5 ;  /* 0x00000001d61c9819 */ /* 0x040fe20000010205 */
[----:B------:R-:W-:Y:S01]  /*ccd0*/  @!P1 IMAD.SHL.U32 R5, R214, 0x2, RZ ;  /* 0x00000002d6059824 */ /* 0x000fe200078e00ff */
[----:B------:R-:W-:-:S02]  /*cce0*/  @!P2 SHF.L.U64.HI R26, R215, 0x1, R11 ;  /* 0x00000001d71aa819 */ /* 0x000fc4000001020b */
[----:B------:R-:W-:Y:S02]  /*ccf0*/  @!P0 SHF.L.U64.HI R34, R217, 0x1, R10 ;  /* 0x00000001d9228819 */ /* 0x000fe4000001020a */
[-C--:B------:R-:W-:Y:S01]  /*cd00*/  @!P1 IADD3 R10, P4, R6, R5.reuse, RZ ;  /* 0x00000005060a9210 */ /* 0x080fe20007f9e0ff */
[--C-:B------:R-:W-:Y:S01]  /*cd10*/  @!P2 IMAD.X R15, R7, 0x1, R26.reuse, P6 ;  /* 0x00000001070fa824 */ /* 0x100fe200030e061a */
[----:B------:R-:W-:Y:S01]  /*cd20*/  @!P1 IADD3 R4, P6, R8, R5, RZ ;  /* 0x0000000508049210 */ /* 0x000fe20007fde0ff */
[----:B------:R-:W-:Y:S01]  /*cd30*/  @!P2 IMAD.X R13, R9, 0x1, R26, P5 ;  /* 0x00000001090da824 */ /* 0x000fe200028e061a */
[----:B------:R-:W-:Y:S02]  /*cd40*/  @!P1 IADD3.X R11, R7, R28, RZ, P4, !PT ;  /* 0x0000001c070b9210 */ /* 0x000fe400027fe4ff */
[-C--:B------:R-:W-:Y:S01]  /*cd50*/  @!P0 IADD3 R6, P5, R6, R27.reuse, RZ ;  /* 0x0000001b06068210 */ /* 0x080fe20007fbe0ff */
[----:B------:R0:W5:Y:S01]  /*cd60*/  @!P2 LD.E.64 R56, desc[UR6][R14.64] ;  /* 0x000000060e38a980 */ /* 0x000162000c101b00 */
[----:B------:R-:W-:Y:S01]  /*cd70*/  @!P0 IADD3 R8, P4, R8, R27, RZ ;  /* 0x0000001b08088210 */ /* 0x000fe20007f9e0ff */
[----:B------:R-:W-:-:S02]  /*cd80*/  @!P1 IMAD.X R5, R9, 0x1, R28, P6 ;  /* 0x0000000109059824 */ /* 0x000fc400030e061c */
[--C-:B------:R-:W-:Y:S01]  /*cd90*/  @!P0 IMAD.X R7, R7, 0x1, R34.reuse, P5 ;  /* 0x0000000107078824 */ /* 0x100fe200028e0622 */
[----:B------:R0:W5:Y:S01]  /*cda0*/  @!P2 LD.E.64 R54, desc[UR6][R12.64] ;  /* 0x000000060c36a980 */ /* 0x000162000c101b00 */
[----:B------:R-:W-:-:S03]  /*cdb0*/  @!P0 IMAD.X R9, R9, 0x1, R34, P4 ;  /* 0x0000000109098824 */ /* 0x000fc600020e0622 */
[----:B------:R0:W5:Y:S04]  /*cdc0*/  @!P1 LD.E.64 R52, desc[UR6][R10.64] ;  /* 0x000000060a349980 */ /* 0x000168000c101b00 */
[----:B------:R0:W5:Y:S04]  /*cdd0*/  @!P1 LD.E.64 R50, desc[UR6][R4.64] ;  /* 0x0000000604329980 */ /* 0x000168000c101b00 */
[----:B------:R0:W5:Y:S04]  /*cde0*/  @!P0 LD.E.64 R48, desc[UR6][R6.64] ;  /* 0x0000000606308980 */ /* 0x000168000c101b00 */
[----:B------:R0:W5:Y:S02]  /*cdf0*/  @!P0 LD.E.64 R46, desc[UR6][R8.64] ;  /* 0x00000006082e8980 */ /* 0x000164000c101b00 */
.L_x_2760:
[----:B------:R-:W-:Y:S05]  /*ce00*/  BSYNC B1 ;  /* 0x0000000000017941 */ /* 0x000fea0003800000 */
.L_x_2759:
[----:B0----5:R-:W-:Y:S01]  /*ce10*/  IMAD.MOV.U32 R4, RZ, RZ, R58 ;  /* 0x000000ffff047224 */ /* 0x021fe200078e003a */
[----:B------:R-:W-:Y:S01]  /*ce20*/  MOV R5, R59 ;  /* 0x0000003b00057202 */ /* 0x000fe20000000f00 */
[----:B------:R-:W-:Y:S01]  /*ce30*/  IMAD.MOV.U32 R6, RZ, RZ, R46 ;  /* 0x000000ffff067224 */ /* 0x000fe200078e002e */
[----:B------:R-:W-:Y:S01]  /*ce40*/  UMOV UR4, 0xffffffff ;  /* 0xffffffff00047882 */ /* 0x000fe20000000000 */
[----:B--2---:R-:W-:Y:S01]  /*ce50*/  IMAD.MOV.U32 R7, RZ, RZ, R47 ;  /* 0x000000ffff077224 */ /* 0x004fe200078e002f */
        /* <DEDUP_REMOVED lines=10> */
[----:B------:R-:W-:Y:S01]  /*cf00*/  MOV R7, R57 ;  /* 0x0000003900077202 */ /* 0x000fe20000000f00 */
[----:B------:R-:W-:-:S03]  /*cf10*/  IMAD.MOV.U32 R6, RZ, RZ, R56 ;  /* 0x000000ffff067224 */ /* 0x000fc600078e0038 */
        /* <DEDUP_REMOVED lines=9> */
[----:B------:R0:W2:Y:S04]  /*cfb0*/  SHFL.IDX PT, R7, R32, 0x2, 0x181f ;  /* 0x00581f0020077f89 */ /* 0x0000a800000e0000 */
[----:B------:R0:W0:Y:S04]  /*cfc0*/  SHFL.IDX PT, R6, R30, 0x2, 0x181f ;  /* 0x00581f001e067f89 */ /* 0x00002800000e0000 */
[----:B---3--:R3:W0:Y:S04]  /*cfd0*/  SHFL.IDX PT, R9, R33, 0x2, 0x181f ;  /* 0x00581f0021097f89 */ /* 0x00862800000e0000 */
[----:B----4-:R3:W4:Y:S02]  /*cfe0*/  SHFL.IDX PT, R8, R31, 0x2, 0x181f ;  /* 0x00581f001f087f89 */ /* 0x01072400000e0000 */
.L_x_3088:
        /* <DEDUP_REMOVED lines=27> */
[C---:B0-----:R-:W-:Y:S02]  /*d1a0*/  @!P3 IADD3 R24, P5, R6.reuse, R21, RZ ;  /* 0x000000150618b210 */ /* 0x041fe40007fbe0ff */
[-C--:B------:R-:W-:Y:S01]  /*d1b0*/  @!P2 IADD3 R14, P6, R6, R13.reuse, RZ ;  /* 0x0000000d060ea210 */ /* 0x080fe20007fde0ff */
[----:B------:R-:W-:Y:S01]  /*d1c0*/  @!P3 IMAD.X R21, R9, 0x1, R4, P4 ;  /* 0x000000010915b824 */ /* 0x000fe200020e0604 */
[----:B--2---:R-:W-:Y:S02]  /*d1d0*/  @!P3 IADD3.X R25, R7, R4, RZ, P5, !PT ;  /* 0x000000040719b210 */ /* 0x004fe40002ffe4ff */
[----:B------:R-:W-:Y:S02]  /*d1e0*/  @!P2 IADD3 R12, P5, R8, R13, RZ ;  /* 0x0000000d080ca210 */ /* 0x000fe40007fbe0ff */
[----:B------:R-:W-:-:S02]  /*d1f0*/  CS2R R40, SRZ ;  /* 0x0000000000287805 */ /* 0x000fc4000001ff00 */
[----:B------:R-:W-:Y:S02]  /*d200*/  CS2R R38, SRZ ;  /* 0x0000000000267805 */ /* 0x000fe4000001ff00 */
[----:B------:R-:W-:Y:S01]  /*d210*/  CS2R R36, SRZ ;  /* 0x0000000000247805 */ /* 0x000fe2000001ff00 */
[----:B------:R0:W5:Y:S04]  /*d220*/  @!P3 LD.E.64 R44, desc[UR6][R24.64] ;  /* 0x00000006182cb980 */ /* 0x000168000c101b00 */
[----:B------:R0:W5:Y:S01]  /*d230*/  @!P3 LD.E.64 R42, desc[UR6][R20.64] ;  /* 0x00000006142ab980 */ /* 0x000162000c101b00 */
[----:B---3--:R-:W-:Y:S01]  /*d240*/  @!P2 SHF.L.U64.HI R34, R215, 0x1, R11 ;  /* 0x00000001d722a819 */ /* 0x008fe2000001020b */
[C---:B------:R-:W-:Y:S01]  /*d250*/  @!P1 IMAD.SHL.U32 R11, R214.reuse, 0x2, RZ ;  /* 0x00000002d60b9824 */ /* 0x040fe200078e00ff */
[----:B------:R-:W-:-:S03]  /*d260*/  @!P1 SHF.L.U64.HI R26, R214, 0x1, R10 ;  /* 0x00000001d61a9819 */ /* 0x000fc6000001020a */
[--C-:B------:R-:W-:Y:S01]  /*d270*/  @!P2 IMAD.X R15, R7, 0x1, R34.reuse, P6 ;  /* 0x00000001070fa824 */ /* 0x100fe200030e0622 */
[-C--:B------:R-:W-:Y:S01]  /*d280*/  @!P1 IADD3 R10, P4, R6, R11.reuse, RZ ;  /* 0x0000000b060a9210 */ /* 0x080fe20007f9e0ff */
[----:B------:R-:W-:Y:S01]  /*d290*/  @!P2 IMAD.X R13, R9, 0x1, R34, P5 ;  /* 0x00000001090da824 */ /* 0x000fe200028e0622 */
[C---:B------:R-:W-:Y:S01]  /*d2a0*/  @!P0 SHF.L.U64.HI R28, R217.reuse, 0x1, R5 ;  /* 0x00000001d91c8819 */ /* 0x040fe20000010205 */
[----:B------:R-:W-:Y:S01]  /*d2b0*/  @!P0 IMAD.SHL.U32 R5, R217, 0x2, RZ ;  /* 0x00000002d9058824 */ /* 0x000fe200078e00ff */
[----:B------:R-:W-:Y:S01]  /*d2c0*/  @!P1 IADD3 R4, P6, R8, R11, RZ ;  /* 0x0000000b08049210 */ /* 0x000fe20007fde0ff */
[----:B------:R-:W-:Y:S01]  /*d2d0*/  @!P1 IMAD.X R11, R7, 0x1, R26, P4 ;  /* 0x00000001070b9824 */ /* 0x000fe200020e061a */
[----:B------:R-:W-:Y:S01]  /*d2e0*/  CS2R R34, SRZ ;  /* 0x0000000000227805 */ /* 0x000fe2000001ff00 */
[----:B------:R0:W5:Y:S01]  /*d2f0*/  @!P2 LD.E.64 R40, desc[UR6][R14.64] ;  /* 0x000000060e28a980 */ /* 0x000162000c101b00 */
[-C--:B------:R-:W-:Y:S02]  /*d300*/  @!P0 IADD3 R6, P5, R6, R5.reuse, RZ ;  /* 0x0000000506068210 */ /* 0x080fe40007fbe0ff */
[----:B------:R-:W-:Y:S01]  /*d310*/  @!P0 IADD3 R8, P4, R8, R5, RZ ;  /* 0x0000000508088210 */ /* 0x000fe20007f9e0ff */
[----:B------:R0:W5:Y:S01]  /*d320*/  @!P2 LD.E.64 R38, desc[UR6][R12.64] ;  /* 0x000000060c26a980 */ /* 0x000162000c101b00 */
[----:B------:R-:W-:Y:S01]  /*d330*/  @!P1 IADD3.X R5, R9, R26, RZ, P6, !PT ;  /* 0x0000001a09059210 */ /* 0x000fe200037fe4ff */
[--C-:B------:R-:W-:Y:S01]  /*d340*/  @!P0 IMAD.X R7, R7, 0x1, R28.reuse, P5 ;  /* 0x0000000107078824 */ /* 0x100fe200028e061c */
[----:B------:R-:W-:Y:S01]  /*d350*/  CS2R R26, SRZ ;  /* 0x00000000001a7805 */ /* 0x000fe2000001ff00 */
[----:B------:R-:W-:Y:S01]  /*d360*/  @!P0 IMAD.X R9, R9, 0x1, R28, P4 ;  /* 0x0000000109098824 */ /* 0x000fe200020e061c */
[----:B------:R-:W-:Y:S01]  /*d370*/  CS2R R28, SRZ ;  /* 0x00000000001c7805 */ /* 0x000fe2000001ff00 */
[----:B------:R0:W5:Y:S04]  /*d380*/  @!P1 LD.E.64 R36, desc[UR6][R10.64] ;  /* 0x000000060a249980 */ /* 0x000168000c101b00 */
[----:B------:R0:W5:Y:S04]  /*d390*/  @!P1 LD.E.64 R34, desc[UR6][R4.64] ;  /* 0x0000000604229980 */ /* 0x000168000c101b00 */
[----:B------:R0:W5:Y:S04]  /*d3a0*/  @!P0 LD.E.64 R26, desc[UR6][R6.64] ;  /* 0x00000006061a8980 */ /* 0x000168000c101b00 */
[----:B------:R0:W5:Y:S02]  /*d3b0*/  @!P0 LD.E.64 R28, desc[UR6][R8.64] ;  /* 0x00000006081c8980 */ /* 0x000164000c101b00 */
.L_x_2763:
[----:B------:R-:W-:Y:S05]  /*d3c0*/  BSYNC B1 ;  /* 0x0000000000017941 */ /* 0x000fea0003800000 */
.L_x_2762:
[----:B0----5:R-:W-:Y:S01]  /*d3d0*/  IMAD.MOV.U32 R4, RZ, RZ, R35 ;  /* 0x000000ffff047224 */ /* 0x021fe200078e0023 */
[----:B------:R-:W-:Y:S01]  /*d3e0*/  MOV R5, R34 ;  /* 0x0000002200057202 */ /* 0x000fe20000000f00 */
[----:B--2---:R-:W-:Y:S01]  /*d3f0*/  IMAD.MOV.U32 R7, RZ, RZ, R28 ;  /* 0x000000ffff077224 */ /* 0x004fe200078e001c */
[----:B------:R-:W-:Y:S01]  /*d400*/  UMOV UR4, 0xffffffff ;  /* 0xffffffff00047882 */ /* 0x000fe20000000000 */
[----:B------:R-:W-:Y:S01]  /*d410*/  IMAD.MOV.U32 R6, RZ, RZ, R29 ;  /* 0x000000ffff067224 */ /* 0x000fe200078e001d */
[----:B------:R-:W-:Y:S01]  /*d420*/  PRMT R82, R5, 0x5410, R4 ;  /* 0x0000541005527816 */ /* 0x000fe20000000004 */
[----:B------:R-:W-:Y:S01]  /*d430*/  IMAD.MOV.U32 R5, RZ, RZ, R42 ;  /* 0x000000ffff057224 */ /* 0x000fe200078e002a */
[----:B------:R-:W-:Y:S02]  /*d440*/  MOV R4, R43 ;  /* 0x0000002b00047202 */ /* 0x000fe40000000f00 */
        /* <DEDUP_REMOVED lines=20> */
[----:B----4-:R0:W4:Y:S04]  /*d590*/  SHFL.IDX PT, R8, R30, 0x3, 0x181f ;  /* 0x00781f001e087f89 */ /* 0x01012800000e0000 */
[----:B------:R0:W0:Y:S04]  /*d5a0*/  SHFL.IDX PT, R78, R33, 0x3, 0x181f ;  /* 0x00781f00214e7f89 */ /* 0x00002800000e0000 */
[----:B------:R0:W0:Y:S02]  /*d5b0*/  SHFL.IDX PT, R10, R31, 0x3, 0x181f ;  /* 0x00781f001f0a7f89 */ /* 0x00002400000e0000 */
.L_x_3094:
[----:B------:R-:W5:Y:S01]  /*d5c0*/  LDL R11, [R1+0x74] ;  /* 0x00007400010b7983 */ /* 0x000f620000100800 */
[----:B------:R-:W-:Y:S01]  /*d5d0*/  VIADD R7, R0, 0x60 ;  /* 0x0000006000077836 */ /* 0x000fe20000000000 */
[----:B------:R-:W-:Y:S01]  /*d5e0*/  BSSY B1, `(.L_x_2765) ;  /* 0x000003f000017945 */ /* 0x000fe20003800000 */
[----:B------:R-:W-:Y:S02]  /*d5f0*/  CS2R R12, SRZ ;  /* 0x00000000000c7805 */ /* 0x000fe4000001ff00 */
[----:B------:R-:W-:Y:S02]  /*d600*/  CS2R R20, SRZ ;  /* 0x0000000000147805 */ /* 0x000fe4000001ff00 */
[----:B01-3--:R-:W-:Y:S02]  /*d610*/  CS2R R30, SRZ ;  /* 0x00000000001e7805 */ /* 0x00bfe4000001ff00 */
[----:B------:R-:W-:Y:S02]  /*d620*/  ISETP.GE.AND P0, PT, R7, R3, PT ;  /* 0x000000030700720c */ /* 0x000fe40003f06270 */
[----:B------:R-:W-:-:S02]  /*d630*/  CS2R R32, SRZ ;  /* 0x0000000000207805 */ /* 0x000fc4000001ff00 */
[----:B------:R-:W-:Y:S02]  /*d640*/  CS2R R24, SRZ ;  /* 0x0000000000187805 */ /* 0x000fe4000001ff00 */
[----:B------:R-:W-:Y:S02]  /*d650*/  CS2R R14, SRZ ;  /* 0x00000000000e7805 */ /* 0x000fe4000001ff00 */
[----:B-----5:R-:W-:-:S04]  /*d660*/  LEA.HI R6, R11, R11, RZ, 0x1 ;  /* 0x0000000b0b067211 */ /* 0x020fc800078f08ff */
[----:B------:R-:W-:Y:S02]  /*d670*/  LOP3.LUT R0, R6, 0xfffffffe, RZ, 0xc0, !PT ;  /* 0xfffffffe06007812 */ /* 0x000fe400078ec0ff */
[----:B------:R-:W-:Y:S02]  /*d680*/  CS2R R6, SRZ ;  /* 0x0000000000067805 */ /* 0x000fe4000001ff00 */
[----:B------:R-:W-:-:S04]  /*d690*/  IADD3 R0, R11, -R0, RZ ;  /* 0x800000000b007210 */ /* 0x000fc80007ffe0ff */
[----:B------:R-:W-:Y:S01]  /*d6a0*/  SHF.L.U32 R0, R0, 0x1f, RZ ;  /* 0x0000001f00007819 */ /* 0x000fe200000006ff */
[----:B------:R-:W-:Y:S06]  /*d6b0*/  @P0 BRA `(.L_x_2766) ;  /* 0x0000000000c40947 */ /* 0x000fec0003800000 */
[----:B------:R-:W3:Y:S01]  /*d6c0*/  LDL R85, [R1+0x98] ;  /* 0x0000980001557983 */ /* 0x000ee20000100800 */
[----:B------:R-:W-:-:S03]  /*d6d0*/  ULDC UR4, c[0x0][0x3f4] ;  /* 0x0000fd0000047ab9 */ /* 0x000fc60000000800 */
[----:B------:R-:W3:Y:S04]  /*d6e0*/  LDL R81, [R1+0x94] ;  /* 0x0000940001517983 */ /* 0x000ee80000100800 */
[----:B------:R-:W3:Y:S01]  /*d6f0*/  LDL R11, [R1+0x90] ;  /* 0x00009000010b7983 */ /* 0x000ee20000100800 */
[----:B------:R-:W-:Y:S02]  /*d700*/  ISETP.GE.AND P3, PT, R22, UR4, PT ;  /* 0x0000000416007c0c */ /* 0x000fe4000bf66270 */
[----:B------:R-:W-:Y:S02]  /*d710*/  CS2R R32, SRZ ;  /* 0x0000000000207805 */ /* 0x000fe4000001ff00 */
[----:B------:R-:W-:Y:S01]  /*d720*/  ISETP.GE.AND P2, PT, R215, UR4, PT ;  /* 0x00000004d7007c0c */ /* 0x000fe2000bf46270 */
[----:B------:R-:W-:Y:S01]  /*d730*/  ULDC.64 UR6, c[0x0][0x208] ;  /* 0x0000820000067ab9 */ /* 0x000fe20000000a00 */
[----:B------:R-:W-:-:S02]  /*d740*/  ISETP.GE.AND P1, PT, R214, UR4, PT ;  /* 0x00000004d6007c0c */ /* 0x000fc4000bf26270 */
[----:B------:R-:W-:-:S05]  /*d750*/  ISETP.GE.AND P0, PT, R217, UR4, PT ;  /* 0x00000004d9007c0c */ /* 0x000fca000bf06270 */
[C---:B------:R-:W-:Y:S01]  /*d760*/  @!P3 IMAD.SHL.U32 R20, R22.reuse, 0x2, RZ ;  /* 0x000000021614b824 */ /* 0x040fe200078e00ff */
[----:B------:R-:W-:-:S03]  /*d770*/  @!P3 SHF.L.U64.HI R6, R22, 0x1, R23 ;  /* 0x000000011606b819 */ /* 0x000fc60000010217 */
[----:B------:R-:W-:Y:S02]  /*d780*/  @!P2 IMAD.SHL.U32 R12, R215, 0x2, RZ ;  /* 0x00000002d70ca824 */ /* 0x000fe400078e00ff */
[----:B------:R-:W-:Y:S01]  /*d790*/  @!P1 IMAD.SHL.U32 R4, R214, 0x2, RZ ;  /* 0x00000002d6049824 */ /* 0x000fe200078e00ff */
[-C--:B----4-:R-:W-:Y:S01]  /*d7a0*/  @!P3 IADD3 R24, P5, R8, R20.reuse, RZ ;  /* 0x000000140818b210 */ /* 0x090fe20007fbe0ff */
[----:B------:R-:W-:Y:S01]  /*d7b0*/  @!P0 IMAD.SHL.U32 R30, R217, 0x2, RZ ;  /* 0x00000002d91e8824 */ /* 0x000fe200078e00ff */
[----:B------:R-:W-:Y:S02]  /*d7c0*/  @!P3 IADD3 R20, P4, R10, R20, RZ ;  /* 0x000000140a14b210 */ /* 0x000fe40007f9e0ff */
[----:B------:R-:W-:Y:S02]  /*d7d0*/  @!P2 IADD3 R14, P6, R8, R12, RZ ;  /* 0x0000000c080ea210 */ /* 0x000fe40007fde0ff */
[----:B--2---:R-:W-:Y:S01]  /*d7e0*/  @!P3 IADD3.X R25, R9, R6, RZ, P5, !PT ;  /* 0x000000060919b210 */ /* 0x004fe20002ffe4ff */
[----:B------:R-:W-:Y:S01]  /*d7f0*/  @!P3 IMAD.X R21, R78, 0x1, R6, P4 ;  /* 0x000000014e15b824 */ /* 0x000fe200020e0606 */
[----:B------:R-:W-:-:S02]  /*d800*/  @!P2 IADD3 R12, P5, R10, R12, RZ ;  /* 0x0000000c0a0ca210 */ /* 0x000fc40007fbe0ff */
[----:B------:R-:W-:Y:S01]  /*d810*/  @!P1 IADD3 R6, P4, R8, R4, RZ ;  /* 0x0000000408069210 */ /* 0x000fe20007f9e0ff */
[----:B------:R0:W5:Y:S02]  /*d820*/  @!P3 LD.E.64 R32, desc[UR6][R24.64] ;  /* 0x000000061820b980 */ /* 0x000164000c101b00 */
[----:B0-----:R-:W-:Y:S02]  /*d830*/  CS2R R24, SRZ ;  /* 0x0000000000187805 */ /* 0x001fe4000001ff00 */
[----:B---3--:R-:W-:Y:S02]  /*d840*/  @!P2 SHF.L.U64.HI R7, R215, 0x1, R85 ;  /* 0x00000001d707a819 */ /* 0x008fe40000010255 */
[----:B------:R-:W-:-:S03]  /*d850*/  @!P1 SHF.L.U64.HI R5, R214, 0x1, R81 ;  /* 0x00000001d6059819 */ /* 0x000fc60000010251 */
[C-C-:B------:R-:W-:Y:S01]  /*d860*/  @!P2 IMAD.X R15, R9.reuse, 0x1, R7.reuse, P6 ;  /* 0x00000001090fa824 */ /* 0x140fe200030e0607 */
[----:B------:R-:W-:Y:S01]  /*d870*/  @!P1 IADD3 R4, P6, R10, R4, RZ ;  /* 0x000000040a049210 */ /* 0x000fe20007fde0ff */
[----:B------:R-:W-:Y:S01]  /*d880*/  @!P2 IMAD.X R13, R78, 0x1, R7, P5 ;  /* 0x000000014e0da824 */ /* 0x000fe200028e0607 */
[-C--:B------:R-:W-:Y:S01]  /*d890*/  @!P0 IADD3 R8, P5, R8, R30.reuse, RZ ;  /* 0x0000001e08088210 */ /* 0x080fe20007fbe0ff */
[----:B------:R-:W-:Y:S01]  /*d8a0*/  @!P1 IMAD.X R7, R9, 0x1, R5, P4 ;  /* 0x0000000109079824 */ /* 0x000fe200020e0605 */
[----:B------:R-:W-:Y:S02]  /*d8b0*/  @!P0 IADD3 R10, P4, R10, R30, RZ ;  /* 0x0000001e0a0a8210 */ /* 0x000fe40007f9e0ff */
[----:B------:R-:W-:Y:S01]  /*d8c0*/  CS2R R30, SRZ ;  /* 0x00000000001e7805 */ /* 0x000fe2000001ff00 */
[----:B------:R0:W5:Y:S01]  /*d8d0*/  @!P2 LD.E.64 R24, desc[UR6][R14.64] ;  /* 0x000000060e18a980 */ /* 0x000162000c101b00 */
[----:B------:R-:W-:Y:S02]  /*d8e0*/  @!P1 IADD3.X R5, R78, R5, RZ, P6, !PT ;  /* 0x000000054e059210 */ /* 0x000fe400037fe4ff */
[----:B------:R-:W-:-:S02]  /*d8f0*/  @!P0 SHF.L.U64.HI R11, R217, 0x1, R11 ;  /* 0x00000001d90b8819 */ /* 0x000fc4000001020b */
[----:B------:R1:W5:Y:S03]  /*d900*/  @!P3 LD.E.64 R30, desc[UR6][R20.64] ;  /* 0x00000006141eb980 */ /* 0x000366000c101b00 */
[--C-:B------:R-:W-:Y:S01]  /*d910*/  @!P0 IMAD.X R9, R9, 0x1, R11.reuse, P5 ;  /* 0x0000000109098824 */ /* 0x100fe200028e060b */
[----:B0-----:R-:W-:Y:S01]  /*d920*/  CS2R R14, SRZ ;  /* 0x00000000000e7805 */ /* 0x001fe2000001ff00 */
[----:B------:R-:W-:Y:S01]  /*d930*/  @!P0 IMAD.X R11, R78, 0x1, R11, P4 ;  /* 0x000000014e0b8824 */ /* 0x000fe200020e060b */
[----:B-1----:R-:W-:-:S04]  /*d940*/  CS2R R20, SRZ ;  /* 0x0000000000147805 */ /* 0x002fc8000001ff00 */
[----:B------:R-:W5:Y:S04]  /*d950*/  @!P1 LD.E.64 R14, desc[UR6][R6.64] ;  /* 0x00000006060e9980 */ /* 0x000f68000c101b00 */
[----:B------:R0:W5:Y:S02]  /*d960*/  @!P2 LD.E.64 R20, desc[UR6][R12.64] ;  /* 0x000000060c14a980 */ /* 0x000164000c101b00 */
[----:B0-----:R-:W-:Y:S02]  /*d970*/  CS2R R12, SRZ ;  /* 0x00000000000c7805 */ /* 0x001fe4000001ff00 */
[----:B------:R-:W-:-:S04]  /*d980*/  CS2R R6, SRZ ;  /* 0x0000000000067805 */ /* 0x000fc8000001ff00 */
[----:B------:R0:W5:Y:S04]  /*d990*/  @!P1 LD.E.64 R12, desc[UR6][R4.64] ;  /* 0x00000006040c9980 */ /* 0x000168000c101b00 */
[----:B------:R1:W5:Y:S01]  /*d9a0*/  @!P0 LD.E.64 R6, desc[UR6][R8.64] ;  /* 0x0000000608068980 */ /* 0x000362000c101b00 */
[----:B0-----:R-:W-:-:S06]  /*d9b0*/  CS2R R4, SRZ ;  /* 0x0000000000047805 */ /* 0x001fcc000001ff00 */
[----:B------:R1:W5:Y:S02]  /*d9c0*/  @!P0 LD.E.64 R4, desc[UR6][R10.64] ;  /* 0x000000060a048980 */ /* 0x000364000c101b00 */
.L_x_2766:
[----:B------:R-:W-:Y:S05]  /*d9d0*/  BSYNC B1 ;  /* 0x0000000000017941 */ /* 0x000fea0003800000 */
.L_x_2765:
[----:B------:R-:W0:Y:S01]  /*d9e0*/  SYNCS.PHASECHK.TRANS64.TRYWAIT P0, [R16+URZ+0x38800], R0 ;  /* 0x03880000100075a7 */ /* 0x000e22000800017f */
[----:B-12--5:R-:W-:Y:S01]  /*d9f0*/  IMAD.MOV.U32 R9, RZ, RZ, R4 ;  /* 0x000000ffff097224 */ /* 0x026fe200078e0004 */
[----:B------:R-:W-:Y:S01]  /*da00*/  MOV R11, R12 ;  /* 0x0000000c000b7202 */ /* 0x000fe20000000f00 */
[----:B----4-:R-:W-:Y:S01]  /*da10*/  IMAD.MOV.U32 R8, RZ, RZ, R5 ;  /* 0x000000ffff087224 */ /* 0x010fe200078e0005 */
[----:B------:R-:W-:Y:S01]  /*da20*/  BSSY B1, `(.L_x_2767) ;  /* 0x000000b000017945 */ /* 0x000fe20003800000 */
        /* <DEDUP_REMOVED lines=9> */
[----:B0-----:R-:W-:Y:S06]  /*dac0*/  @!P0 BRA `(.L_x_2768) ;  /* 0x0000026c00888947 */ /* 0x001fec0003800000 */
.L_x_3095:
[----:B------:R-:W-:Y:S05]  /*dad0*/  BSYNC B1 ;  /* 0x0000000000017941 */ /* 0x000fea0003800000 */
.L_x_2767:
[----:B------:R-:W-:Y:S01]  /*dae0*/  IMAD.MOV.U32 R8, RZ, RZ, R32 ;  /* 0x000000ffff087224 */ /* 0x000fe200078e0020 */
[----:B------:R-:W-:Y:S01]  /*daf0*/  BSSY B1, `(.L_x_2769) ;  /* 0x00000c6000017945 */ /* 0x000fe20003800000 */
[----:B0-----:R-:W-:-:S05]  /*db00*/  IMAD.MOV.U32 R0, RZ, RZ, R33 ;  /* 0x000000ffff007224 */ /* 0x001fca00078e0021 */
[----:B------:R-:W-:Y:S01]  /*db10*/  PRMT R98, R8, 0x5410, R0 ;  /* 0x0000541008627816 */ /* 0x000fe20000000000 */
[----:B------:R-:W-:Y:S02]  /*db20*/  IMAD.MOV.U32 R8, RZ, RZ, R24 ;  /* 0x000000ffff087224 */ /* 0x000fe400078e0018 */
[----:B------:R-:W-:-:S05]  /*db30*/  IMAD.MOV.U32 R0, RZ, RZ, R25 ;  /* 0x000000ffff007224 */ /* 0x000fca00078e0019 */
[----:B------:R-:W-:Y:S02]  /*db40*/  PRMT R88, R8, 0x5410, R0 ;  /* 0x0000541008587816 */ /* 0x000fe40000000000 */
[----:B------:R-:W-:Y:S01]  /*db50*/  VIADDMNMX R0, R3, -R230, 0x80, PT ;  /* 0x0000008003007446 */ /* 0x000fe200038009e6 */
[----:B------:R-:W-:Y:S01]  /*db60*/  IMAD.MOV.U32 R3, RZ, RZ, R15 ;  /* 0x000000ffff037224 */ /* 0x000fe200078e000f */
[----:B------:R-:W-:Y:S02]  /*db70*/  MOV R8, R14 ;  /* 0x0000000e00087202 */ /* 0x000fe40000000f00 */
[----:B------:R-:W-:Y:S02]  /*db80*/  ISETP.GE.AND P0, PT, R212, R0, PT ;  /* 0x00000000d400720c */ /* 0x000fe40003f06270 */
[----:B------:R-:W-:Y:S01]  /*db90*/  PRMT R85, R8, 0x5410, R3 ;  /* 0x0000541008557816 */ /* 0x000fe20000000003 */
[----:B------:R-:W-:Y:S02]  /*dba0*/  IMAD.MOV.U32 R3, RZ, RZ, R6 ;  /* 0x000000ffff037224 */ /* 0x000fe400078e0006 */
[----:B------:R-:W-:-:S05]  /*dbb0*/  IMAD.MOV.U32 R8, RZ, RZ, R7 ;  /* 0x000000ffff087224 */ /* 0x000fca00078e0007 */
[----:B------:R-:W-:-:S03]  /*dbc0*/  PRMT R3, R3, 0x5410, R8 ;  /* 0x0000541003037816 */ /* 0x000fc60000000008 */
        /* <DEDUP_REMOVED lines=8> */
[----:B------:R-:W0:Y:S01]  /*dc50*/  LDS.128 R8, [R229] ;  /* 0x00000000e5087984 */ /* 0x000e220000000c00 */
[----:B------:R-:W-:Y:S02]  /*dc60*/  SHF.R.U32.HI R86, RZ, 0x10, R77 ;  /* 0x00000010ff567819 */ /* 0x000fe4000001164d */
[----:B------:R-:W-:Y:S02]  /*dc70*/  SHF.R.U32.HI R93, RZ, 0x10, R75 ;  /* 0x00000010ff5d7819 */ /* 0x000fe4000001164b */
        /* <DEDUP_REMOVED lines=8> */
[--C-:B0-----:R-:W-:Y:S02]  /*dd00*/  HADD2.F32 R95, -RZ, R11.reuse.H1_H1 ;  /* 0x3000000bff5f7230 */ /* 0x101fe40000004100 */
[----:B------:R-:W-:-:S03]  /*dd10*/  HADD2.F32 R94, -RZ, R11.H0_H0 ;  /* 0x2000000bff5e7230 */ /* 0x000fc60000004100 */
[C---:B------:R-:W-:Y:S01]  /*dd20*/  FMUL.FTZ R11, R95.reuse, R86 ;  /* 0x000000565f0b7220 */ /* 0x040fe20000410000 */
[----:B------:R-:W-:-:S03]  /*dd30*/  FMUL.FTZ R95, R95, R93 ;  /* 0x0000005d5f5f7220 */ /* 0x000fc60000410000 */
[C---:B------:R-:W-:Y:S01]  /*dd40*/  FFMA.FTZ R11, R94.reuse, R93, -R11 ;  /* 0x0000005d5e0b7223 */ /* 0x040fe2000001080b */
[----:B------:R-:W-:Y:S01]  /*dd50*/  FFMA.FTZ R86, R94, R86, R95 ;  /* 0x000000565e567223 */ /* 0x000fe2000001005f */
[--C-:B------:R-:W-:Y:S02]  /*dd60*/  HADD2.F32 R94, -RZ, R96.reuse.H0_H0 ;  /* 0x20000060ff5e7230 */ /* 0x100fe40000004100 */
[----:B------:R-:W-:Y:S02]  /*dd70*/  HADD2.F32 R93, -RZ, R96.H1_H1 ;  /* 0x30000060ff5d7230 */ /* 0x000fe40000004100 */
[--C-:B------:R-:W-:Y:S01]  /*dd80*/  HADD2.F32 R96, -RZ, R8.reuse.H1_H1 ;  /* 0x30000008ff607230 */ /* 0x100fe20000004100 */
[----:B------:R-:W-:Y:S01]  /*dd90*/  F2FP.F16.F32.PACK_AB R11, R86, R11 ;  /* 0x0000000b560b723e */ /* 0x000fe200000000ff */
[----:B------:R-:W-:-:S03]  /*dda0*/  HADD2.F32 R95, -RZ, R8.H0_H0 ;  /* 0x20000008ff5f7230 */ /* 0x000fc60000004100 */
[C---:B------:R-:W-:Y:S01]  /*ddb0*/  FMUL.FTZ R8, R96.reuse, R93 ;  /* 0x0000005d60087220 */ /* 0x040fe20000410000 */
[----:B------:R-:W-:-:S03]  /*ddc0*/  FMUL.FTZ R96, R96, R94 ;  /* 0x0000005e60607220 */ /* 0x000fc60000410000 */
[C---:B------:R-:W-:Y:S01]  /*ddd0*/  FFMA.FTZ R8, R95.reuse, R94, -R8 ;  /* 0x0000005e5f087223 */ /* 0x040fe20000010808 */
[--C-:B------:R-:W-:Y:S02]  /*dde0*/  HADD2.F32 R94, -RZ, R10.reuse.H1_H1 ;  /* 0x3000000aff5e7230 */ /* 0x100fe40000004100 */
[----:B------:R-:W-:Y:S01]  /*ddf0*/  FFMA.FTZ R93, R95, R93, R96 ;  /* 0x0000005d5f5d7223 */ /* 0x000fe20000010060 */
[----:B------:R-:W-:Y:S02]  /*de00*/  HADD2.F32 R10, -RZ, R10.H0_H0 ;  /* 0x2000000aff0a7230 */ /* 0x000fe40000004100 */
[C---:B------:R-:W-:Y:S01]  /*de10*/  FMUL.FTZ R95, R94.reuse, R77 ;  /* 0x0000004d5e5f7220 */ /* 0x040fe20000410000 */
[-C--:B------:R-:W-:Y:S01]  /*de20*/  FMUL.FTZ R94, R94, R75.reuse ;  /* 0x0000004b5e5e7220 */ /* 0x080fe20000410000 */
[----:B------:R-:W-:Y:S02]  /*de30*/  F2FP.F16.F32.PACK_AB R8, R93, R8 ;  /* 0x000000085d08723e */ /* 0x000fe400000000ff */
[----:B------:R-:W-:Y:S01]  /*de40*/  FFMA.FTZ R95, R10, R75, -R95 ;  /* 0x0000004b0a5f7223 */ /* 0x000fe2000001085f */
[----:B------:R-:W-:-:S02]  /*de50*/  HADD2.F32 R75, -RZ, R9.H1_H1 ;  /* 0x30000009ff4b7230 */ /* 0x000fc40000004100 */
[----:B------:R-:W-:Y:S01]  /*de60*/  FFMA.FTZ R10, R10, R77, R94 ;  /* 0x0000004d0a0a7223 */ /* 0x000fe2000001005e */
[----:B------:R-:W-:Y:S02]  /*de70*/  HADD2.F32 R9, -RZ, R9.H0_H0 ;  /* 0x20000009ff097230 */ /* 0x000fe40000004100 */
[C---:B------:R-:W-:Y:S01]  /*de80*/  FMUL.FTZ R77, R75.reuse, R76 ;  /* 0x0000004c4b4d7220 */ /* 0x040fe20000410000 */
[-C--:B------:R-:W-:Y:S01]  /*de90*/  FMUL.FTZ R75, R75, R74.reuse ;  /* 0x0000004a4b4b7220 */ /* 0x080fe20000410000 */
[----:B------:R-:W-:Y:S02]  /*dea0*/  F2FP.F16.F32.PACK_AB R10, R10, R95 ;  /* 0x0000005f0a0a723e */ /* 0x000fe400000000ff */
[C---:B------:R-:W-:Y:S01]  /*deb0*/  FFMA.FTZ R74, R9.reuse, R74, -R77 ;  /* 0x0000004a094a7223 */ /* 0x040fe2000001084d */
[----:B------:R-:W-:-:S05]  /*dec0*/  FFMA.FTZ R9, R9, R76, R75 ;  /* 0x0000004c09097223 */ /* 0x000fca000001004b */
[----:B------:R-:W-:-:S05]  /*ded0*/  F2FP.F16.F32.PACK_AB R9, R9, R74 ;  /* 0x0000004a0909723e */ /* 0x000fca00000000ff */
[----:B------:R0:W-:Y:S02]  /*dee0*/  STS.128 [R229], R8 ;  /* 0x00000008e5007388 */ /* 0x0001e40000000c00 */
.L_x_2772:
[----:B------:R-:W-:Y:S05]  /*def0*/  BSYNC B2 ;  /* 0x0000000000027941 */ /* 0x000fea0003800000 */
.L_x_2771:
[----:B------:R-:W-:Y:S04]  /*df00*/  BSSY B2, `(.L_x_2773) ;  /* 0x000002c000027945 */ /* 0x000fe80003800000 */
[----:B------:R-:W-:Y:S05]  /*df10*/  @P1 BRA `(.L_x_2774) ;  /* 0x0000000000a81947 */ /* 0x000fea0003800000 */
[----:B0-----:R-:W0:Y:S01]  /*df20*/  LDS.128 R8, [R229+0x4000] ;  /* 0x00400000e5087984 */ /* 0x001e220000000c00 */
        /* <DEDUP_REMOVED lines=16> */
[----:B------:R-:W-:Y:S02]  /*e030*/  HADD2.F32 R75, -RZ, R112.H1_H1 ;  /* 0x30000070ff4b7230 */ /* 0x000fe40000004100 */
[----:B------:R-:W-:Y:S02]  /*e040*/  HADD2.F32 R77, -RZ, R8.H1_H1 ;  /* 0x30000008ff4d7230 */ /* 0x000fe40000004100 */
        /* <DEDUP_REMOVED lines=22> */
[----:B------:R1:W-:Y:S02]  /*e1b0*/  STS.128 [R229+0x4000], R8 ;  /* 0x00400008e5007388 */ /* 0x0003e40000000c00 */
.L_x_2774:
[----:B------:R-:W-:Y:S05]  /*e1c0*/  BSYNC B2 ;  /* 0x0000000000027941 */ /* 0x000fea0003800000 */
.L_x_2773:
[----:B------:R-:W-:Y:S04]  /*e1d0*/  BSSY B2, `(.L_x_2775) ;  /* 0x000002c000027945 */ /* 0x000fe80003800000 */
[----:B------:R-:W-:Y:S05]  /*e1e0*/  @P2 BRA `(.L_x_2776) ;  /* 0x0000000000a82947 */ /* 0x000fea0003800000 */
[----:B01----:R-:W0:Y:S01]  /*e1f0*/  LDS.128 R8, [R229+0x8000] ;  /* 0x00800000e5087984 */ /* 0x003e220000000c00 */
[----:B------:R-:W-:Y:S01]  /*e200*/  SHF.R.U32.HI R70, RZ, 0x10, R69 ;  /* 0x00000010ff467819 */ /* 0x000fe20000011645 */
[----:B------:R-:W-:Y:S01]  /*e210*/  HADD2.F32 R75, -RZ, R109.H0_H0 ;  /* 0x2000006dff4b7230 */ /* 0x000fe20000004100 */
        /* <DEDUP_REMOVED lines=8> */
[--C-:B0-----:R-:W-:Y:S02]  /*e2a0*/  HADD2.F32 R72, -RZ, R11.reuse.H1_H1 ;  /* 0x3000000bff487230 */ /* 0x101fe40000004100 */
[----:B------:R-:W-:-:S03]  /*e2b0*/  HADD2.F32 R11, -RZ, R11.H0_H0 ;  /* 0x2000000bff0b7230 */ /* 0x000fc60000004100 */
[C---:B------:R-:W-:Y:S01]  /*e2c0*/  FMUL.FTZ R73, R72.reuse, R70 ;  /* 0x0000004648497220 */ /* 0x040fe20000410000 */
[----:B------:R-:W-:-:S03]  /*e2d0*/  FMUL.FTZ R72, R72, R71 ;  /* 0x0000004748487220 */ /* 0x000fc60000410000 */
[C---:B------:R-:W-:Y:S01]  /*e2e0*/  FFMA.FTZ R67, R11.reuse, R71, -R73 ;  /* 0x000000470b437223 */ /* 0x040fe20000010849 */
[----:B------:R-:W-:Y:S02]  /*e2f0*/  HADD2.F32 R71, -RZ, R8.H1_H1 ;  /* 0x30000008ff477230 */ /* 0x000fe40000004100 */
[----:B------:R-:W-:Y:S01]  /*e300*/  FFMA.FTZ R11, R11, R70, R72 ;  /* 0x000000460b0b7223 */ /* 0x000fe20000010048 */
[----:B------:R-:W-:Y:S02]  /*e310*/  HADD2.F32 R70, -RZ, R110.H0_H0 ;  /* 0x2000006eff467230 */ /* 0x000fe40000004100 */
[----:B------:R-:W-:Y:S02]  /*e320*/  HADD2.F32 R72, -RZ, R8.H0_H0 ;  /* 0x20000008ff487230 */ /* 0x000fe40000004100 */
[C---:B------:R-:W-:Y:S01]  /*e330*/  FMUL.FTZ R74, R71.reuse, R69 ;  /* 0x00000045474a7220 */ /* 0x040fe20000410000 */
[--C-:B------:R-:W-:Y:S02]  /*e340*/  HADD2.F32 R8, -RZ, R10.reuse.H0_H0 ;  /* 0x2000000aff087230 */ /* 0x100fe40000004100 */
[----:B------:R-:W-:Y:S01]  /*e350*/  FMUL.FTZ R71, R71, R70 ;  /* 0x0000004647477220 */ /* 0x000fe20000410000 */
[----:B------:R-:W-:-:S02]  /*e360*/  HADD2.F32 R10, -RZ, R10.H1_H1 ;  /* 0x3000000aff0a7230 */ /* 0x000fc40000004100 */
[C---:B------:R-:W-:Y:S01]  /*e370*/  FFMA.FTZ R74, R72.reuse, R70, -R74 ;  /* 0x00000046484a7223 */ /* 0x040fe2000001084a */
[----:B------:R-:W-:Y:S02]  /*e380*/  HADD2.F32 R73, -RZ, R9.H0_H0 ;  /* 0x20000009ff497230 */ /* 0x000fe40000004100 */
[----:B------:R-:W-:Y:S01]  /*e390*/  FFMA.FTZ R71, R72, R69, R71 ;  /* 0x0000004548477223 */ /* 0x000fe20000010047 */
[----:B------:R-:W-:Y:S02]  /*e3a0*/  HADD2.F32 R70, -RZ, R109.H1_H1 ;  /* 0x3000006dff467230 */ /* 0x000fe40000004100 */
[C---:B------:R-:W-:Y:S01]  /*e3b0*/  FMUL.FTZ R72, R10.reuse, R75 ;  /* 0x0000004b0a487220 */ /* 0x040fe20000410000 */
[----:B------:R-:W-:Y:S01]  /*e3c0*/  HADD2.F32 R9, -RZ, R9.H1_H1 ;  /* 0x30000009ff097230 */ /* 0x000fe20000004100 */
[----:B------:R-:W-:Y:S01]  /*e3d0*/  F2FP.F16.F32.PACK_AB R11, R11, R67 ;  /* 0x000000430b0b723e */ /* 0x000fe200000000ff */
[-C--:B------:R-:W-:Y:S01]  /*e3e0*/  FMUL.FTZ R69, R10, R70.reuse ;  /* 0x000000460a457220 */ /* 0x080fe20000410000 */
[----:B------:R-:W-:-:S02]  /*e3f0*/  FFMA.FTZ R72, R8, R70, R72 ;  /* 0x0000004608487223 */ /* 0x000fc40000010048 */
[C---:B------:R-:W-:Y:S01]  /*e400*/  FMUL.FTZ R10, R9.reuse, R68 ;  /* 0x00000044090a7220 */ /* 0x040fe20000410000 */
[----:B------:R-:W-:Y:S01]  /*e410*/  FMUL.FTZ R9, R9, R66 ;  /* 0x0000004209097220 */ /* 0x000fe20000410000 */
[----:B------:R-:W-:Y:S01]  /*e420*/  FFMA.FTZ R69, R8, R75, -R69 ;  /* 0x0000004b08457223 */ /* 0x000fe20000010845 */
[----:B------:R-:W-:Y:S01]  /*e430*/  F2FP.F16.F32.PACK_AB R8, R71, R74 ;  /* 0x0000004a4708723e */ /* 0x000fe200000000ff */
[C---:B------:R-:W-:Y:S01]  /*e440*/  FFMA.FTZ R66, R73.reuse, R66, -R10 ;  /* 0x0000004249427223 */ /* 0x040fe2000001080a */
[----:B------:R-:W-:Y:S02]  /*e450*/  FFMA.FTZ R9, R73, R68, R9 ;  /* 0x0000004449097223 */ /* 0x000fe40000010009 */
[----:B------:R-:W-:-:S03]  /*e460*/  F2FP.F16.F32.PACK_AB R10, R72, R69 ;  /* 0x00000045480a723e */ /* 0x000fc600000000ff */
[----:B------:R-:W-:-:S05]  /*e470*/  F2FP.F16.F32.PACK_AB R9, R9, R66 ;  /* 0x000000420909723e */ /* 0x000fca00000000ff */
[----:B------:R2:W-:Y:S02]  /*e480*/  STS.128 [R229+0x8000], R8 ;  /* 0x00800008e5007388 */ /* 0x0005e40000000c00 */
.L_x_2776:
[----:B------:R-:W-:Y:S05]  /*e490*/  BSYNC B2 ;  /* 0x0000000000027941 */ /* 0x000fea0003800000 */
.L_x_2775:
[----:B------:R-:W-:Y:S05]  /*e4a0*/  @P3 BRA `(.L_x_2770) ;  /* 0x0000000000a83947 */ /* 0x000fea0003800000 */
[----:B012---:R-:W0:Y:S01]  /*e4b0*/  LDS.128 R8, [R229+0xc000] ;  /* 0x00c00000e5087984 */ /* 0x007e220000000c00 */
        /* <DEDUP_REMOVED lines=41> */
.L_x_2770:
[----:B------:R-:W-:Y:S05]  /*e750*/  BSYNC B1 ;  /* 0x0000000000017941 */ /* 0x000fea0003800000 */
.L_x_2769:
        /* <DEDUP_REMOVED lines=12> */
[--C-:B------:R-:W-:Y:S01]  /*e820*/  SHF.R.U64 R58, R58, 0x10, R59.reuse ;  /* 0x000000103a3a7819 */ /* 0x100fe2000000123b */
[--C-:B------:R-:W-:Y:S01]  /*e830*/  HADD2.F32 R64, -RZ, R106.reuse.H0_H0 ;  /* 0x2000006aff407230 */ /* 0x100fe20000004100 */
        /* <DEDUP_REMOVED lines=8> */
[----:B------:R-:W-:Y:S02]  /*e8c0*/  HADD2.F32 R105, -RZ, R105.H1_H1 ;  /* 0x30000069ff697230 */ /* 0x000fe40000004100 */
[----:B------:R-:W-:Y:S02]  /*e8d0*/  HADD2.F32 R59, -RZ, R59.H0_H0 ;  /* 0x2000003bff3b7230 */ /* 0x000fe40000004100 */
[--C-:B0-----:R-:W-:Y:S02]  /*e8e0*/  HADD2.F32 R63, -RZ, R11.reuse.H0_H0 ;  /* 0x2000000bff3f7230 */ /* 0x101fe40000004100 */
[----:B------:R-:W-:Y:S02]  /*e8f0*/  HADD2.F32 R11, -RZ, R11.H1_H1 ;  /* 0x3000000bff0b7230 */ /* 0x000fe40000004100 */
[----:B------:R-:W-:-:S02]  /*e900*/  HADD2.F32 R65, -RZ, R8.H0_H0 ;  /* 0x20000008ff417230 */ /* 0x000fc40000004100 */
[----:B------:R-:W-:Y:S02]  /*e910*/  HADD2.F32 R8, -RZ, R8.H1_H1 ;  /* 0x30000008ff087230 */ /* 0x000fe40000004100 */
[C---:B------:R-:W-:Y:S01]  /*e920*/  FMUL.FTZ R68, R11.reuse, R60 ;  /* 0x0000003c0b447220 */ /* 0x040fe20000410000 */
[--C-:B------:R-:W-:Y:S02]  /*e930*/  HADD2.F32 R66, -RZ, R10.reuse.H0_H0 ;  /* 0x2000000aff427230 */ /* 0x100fe40000004100 */
[----:B------:R-:W-:Y:S01]  /*e940*/  FMUL.FTZ R11, R11, R62 ;  /* 0x0000003e0b0b7220 */ /* 0x000fe20000410000 */
[----:B------:R-:W-:Y:S02]  /*e950*/  HADD2.F32 R10, -RZ, R10.H1_H1 ;  /* 0x3000000aff0a7230 */ /* 0x000fe40000004100 */
[----:B------:R-:W-:Y:S01]  /*e960*/  FMUL.FTZ R69, R8, R64 ;  /* 0x0000004008457220 */ /* 0x000fe20000410000 */
[--C-:B------:R-:W-:Y:S02]  /*e970*/  HADD2.F32 R67, -RZ, R9.reuse.H0_H0 ;  /* 0x20000009ff437230 */ /* 0x100fe40000004100 */
[----:B------:R-:W-:Y:S01]  /*e980*/  FFMA.FTZ R11, R63, R60, R11 ;  /* 0x0000003c3f0b7223 */ /* 0x000fe2000001000b */
[----:B------:R-:W-:-:S02]  /*e990*/  HADD2.F32 R9, -RZ, R9.H1_H1 ;  /* 0x30000009ff097230 */ /* 0x000fc40000004100 */
[-C--:B------:R-:W-:Y:S01]  /*e9a0*/  FMUL.FTZ R8, R8, R61.reuse ;  /* 0x0000003d08087220 */ /* 0x080fe20000410000 */
[----:B------:R-:W-:Y:S01]  /*e9b0*/  FFMA.FTZ R69, R65, R61, -R69 ;  /* 0x0000003d41457223 */ /* 0x000fe20000010845 */
[C---:B------:R-:W-:Y:S01]  /*e9c0*/  FMUL.FTZ R60, R10.reuse, R106 ;  /* 0x0000006a0a3c7220 */ /* 0x040fe20000410000 */
[----:B------:R-:W-:Y:S01]  /*e9d0*/  FMUL.FTZ R61, R10, R105 ;  /* 0x000000690a3d7220 */ /* 0x000fe20000410000 */
[C---:B------:R-:W-:Y:S01]  /*e9e0*/  FMUL.FTZ R10, R9.reuse, R59 ;  /* 0x0000003b090a7220 */ /* 0x040fe20000410000 */
[----:B------:R-:W-:Y:S01]  /*e9f0*/  FMUL.FTZ R9, R9, R58 ;  /* 0x0000003a09097220 */ /* 0x000fe20000410000 */
[----:B------:R-:W-:Y:S01]  /*ea00*/  FFMA.FTZ R68, R63, R62, -R68 ;  /* 0x0000003e3f447223 */ /* 0x000fe20000010844 */
[----:B------:R-:W-:Y:S01]  /*ea10*/  FFMA.FTZ R8, R65, R64, R8 ;  /* 0x0000004041087223 */ /* 0x000fe20000010008 */
        /* <DEDUP_REMOVED lines=9> */
.L_x_2780:
[----:B------:R-:W-:Y:S05]  /*eab0*/  BSYNC B2 ;  /* 0x0000000000027941 */ /* 0x000fea0003800000 */
.L_x_2779:
[----:B------:R-:W-:Y:S04]  /*eac0*/  BSSY B2, `(.L_x_2781) ;  /* 0x000002c000027945 */ /* 0x000fe80003800000 */
[----:B------:R-:W-:Y:S05]  /*ead0*/  @P1 BRA `(.L_x_2782) ;  /* 0x0000000000a81947 */ /* 0x000fea0003800000 */
[----:B0-----:R-:W0:Y:S01]  /*eae0*/  LDS.128 R8, [R229+0x5000] ;  /* 0x00500000e5087984 */ /* 0x001e220000000c00 */
[----:B------:R-:W-:Y:S01]  /*eaf0*/  SHF.R.U64 R54, R54, 0x10, R55 ;  /* 0x0000001036367819 */ /* 0x000fe20000001237 */
[--C-:B------:R-:W-:Y:S01]  /*eb00*/  HADD2.F32 R58, -RZ, R104.reuse.H0_H0 ;  /* 0x20000068ff3a7230 */ /* 0x100fe20000004100 */
[----:B------:R-:W-:Y:S01]  /*eb10*/  SHF.R.U64 R56, R56, 0x10, R57 ;  /* 0x0000001038387819 */ /* 0x000fe20000001239 */
[--C-:B------:R-:W-:Y:S01]  /*eb20*/  HADD2.F32 R60, -RZ, R103.reuse.H0_H0 ;  /* 0x20000067ff3c7230 */ /* 0x100fe20000004100 */
[----:B------:R-:W-:Y:S01]  /*eb30*/  SHF.R.U32.HI R55, RZ, 0x10, R55 ;  /* 0x00000010ff377819 */ /* 0x000fe20000011637 */
[----:B------:R-:W-:Y:S01]  /*eb40*/  HADD2.F32 R103, -RZ, R103.H1_H1 ;  /* 0x30000067ff677230 */ /* 0x000fe20000004100 */
[----:B------:R-:W-:Y:S01]  /*eb50*/  SHF.R.U32.HI R57, RZ, 0x10, R57 ;  /* 0x00000010ff397819 */ /* 0x000fe20000011639 */
[----:B------:R-:W-:Y:S02]  /*eb60*/  HADD2.F32 R104, -RZ, R104.H1_H1 ;  /* 0x30000068ff687230 */ /* 0x000fe40000004100 */
[----:B------:R-:W-:-:S02]  /*eb70*/  HADD2.F32 R55, -RZ, R55.H0_H0 ;  /* 0x20000037ff377230 */ /* 0x000fc40000004100 */
[----:B------:R-:W-:Y:S02]  /*eb80*/  HADD2.F32 R57, -RZ, R57.H0_H0 ;  /* 0x20000039ff397230 */ /* 0x000fe40000004100 */
[----:B------:R-:W-:Y:S02]  /*eb90*/  HADD2.F32 R54, -RZ, R54.H0_H0 ;  /* 0x20000036ff367230 */ /* 0x000fe40000004100 */
[----:B------:R-:W-:Y:S02]  /*eba0*/  HADD2.F32 R56, -RZ, R56.H0_H0 ;  /* 0x20000038ff387230 */ /* 0x000fe40000004100 */
[--C-:B0-----:R-:W-:Y:S02]  /*ebb0*/  HADD2.F32 R59, -RZ, R11.reuse.H0_H0 ;  /* 0x2000000bff3b7230 */ /* 0x101fe40000004100 */
[----:B------:R-:W-:Y:S02]  /*ebc0*/  HADD2.F32 R11, -RZ, R11.H1_H1 ;  /* 0x3000000bff0b7230 */ /* 0x000fe40000004100 */
[----:B------:R-:W-:-:S02]  /*ebd0*/  HADD2.F32 R62, -RZ, R10.H0_H0 ;  /* 0x2000000aff3e7230 */ /* 0x000fc40000004100 */
[----:B------:R-:W-:Y:S02]  /*ebe0*/  HADD2.F32 R61, -RZ, R8.H0_H0 ;  /* 0x20000008ff3d7230 */ /* 0x000fe40000004100 */
[C---:B------:R-:W-:Y:S01]  /*ebf0*/  FMUL.FTZ R64, R11.reuse, R55 ;  /* 0x000000370b407220 */ /* 0x040fe20000410000 */
[----:B------:R-:W-:Y:S02]  /*ec00*/  HADD2.F32 R10, -RZ, R10.H1_H1 ;  /* 0x3000000aff0a7230 */ /* 0x000fe40000004100 */
[-C--:B------:R-:W-:Y:S01]  /*ec10*/  FMUL.FTZ R11, R11, R57.reuse ;  /* 0x000000390b0b7220 */ /* 0x080fe20000410000 */
[--C-:B------:R-:W-:Y:S02]  /*ec20*/  HADD2.F32 R63, -RZ, R9.reuse.H0_H0 ;  /* 0x20000009ff3f7230 */ /* 0x100fe40000004100 */
[C---:B------:R-:W-:Y:S01]  /*ec30*/  FFMA.FTZ R64, R59.reuse, R57, -R64 ;  /* 0x000000393b407223 */ /* 0x040fe20000010840 */
[----:B------:R-:W-:Y:S02]  /*ec40*/  HADD2.F32 R8, -RZ, R8.H1_H1 ;  /* 0x30000008ff087230 */ /* 0x000fe40000004100 */
[----:B------:R-:W-:Y:S01]  /*ec50*/  FFMA.FTZ R11, R59, R55, R11 ;  /* 0x000000373b0b7223 */ /* 0x000fe2000001000b */
[----:B------:R-:W-:-:S02]  /*ec60*/  HADD2.F32 R9, -RZ, R9.H1_H1 ;  /* 0x30000009ff097230 */ /* 0x000fc40000004100 */
[CC--:B------:R-:W-:Y:S01]  /*ec70*/  FMUL.FTZ R55, R10.reuse, R103.reuse ;  /* 0x000000670a377220 */ /* 0x0c0fe20000410000 */
[----:B------:R-:W-:Y:S01]  /*ec80*/  FMUL.FTZ R57, R10, R104 ;  /* 0x000000680a397220 */ /* 0x000fe20000410000 */
        /* <DEDUP_REMOVED lines=15> */
.L_x_2782:
[----:B------:R-:W-:Y:S05]  /*ed80*/  BSYNC B2 ;  /* 0x0000000000027941 */ /* 0x000fea0003800000 */
.L_x_2781:
[----:B------:R-:W-:Y:S04]  /*ed90*/  BSSY B2, `(.L_x_2783) ;  /* 0x000002c000027945 */ /* 0x000fe80003800000 */
[----:B------:R-:W-:Y:S05]  /*eda0*/  @P2 BRA `(.L_x_2784) ;  /* 0x0000000000a82947 */ /* 0x000fea0003800000 */
[----:B01----:R-:W0:Y:S01]  /*edb0*/  LDS.128 R8, [R229+0x9000] ;  /* 0x00900000e5087984 */ /* 0x003e220000000c00 */
        /* <DEDUP_REMOVED lines=31> */
[C---:B------:R-:W-:Y:S01]  /*efb0*/  FFMA.FTZ R61, R57.reuse, R54, -R61 ;  /* 0x00000036393d7223 */ /* 0x040fe2000001083d */
[----:B------:R-:W-:Y:S01]  /*efc0*/  FFMA.FTZ R8, R57, R56, R8 ;  /* 0x0000003839087223 */ /* 0x000fe20000010008 */
        /* <DEDUP_REMOVED lines=8> */
.L_x_2784:
[----:B------:R-:W-:Y:S05]  /*f050*/  BSYNC B2 ;  /* 0x0000000000027941 */ /* 0x000fea0003800000 */
.L_x_2783:
[----:B------:R-:W-:Y:S05]  /*f060*/  @P3 BRA `(.L_x_2778) ;  /* 0x0000000000a83947 */ /* 0x000fea0003800000 */
[----:B012---:R-:W0:Y:S01]  /*f070*/  LDS.128 R8, [R229+0xd000] ;  /* 0x00d00000e5087984 */ /* 0x007e220000000c00 */
[----:B------:R-:W-:Y:S02]  /*f080*/  SHF.R.U32.HI R53, RZ, 0x10, R47 ;  /* 0x00000010ff357819 */ /* 0x000fe4000001162f */
[----:B------:R-:W-:Y:S02]  /*f090*/  SHF.R.U32.HI R51, RZ, 0x10, R49 ;  /* 0x00000010ff337819 */ /* 0x000fe40000011631 */
[----:B------:R-:W-:Y:S01]  /*f0a0*/  SHF.R.U64 R46, R46, 0x10, R47 ;  /* 0x000000102e2e7819 */ /* 0x000fe2000000122f */
[----:B------:R-:W-:Y:S01]  /*f0b0*/  HADD2.F32 R53, -RZ, R53.H0_H0 ;  /* 0x20000035ff357230 */ /* 0x000fe20000004100 */
[----:B------:R-:W-:Y:S01]  /*f0c0*/  SHF.R.U64 R48, R48, 0x10, R49 ;  /* 0x0000001030307819 */ /* 0x000fe20000001231 */
[----:B------:R-:W-:Y:S02]  /*f0d0*/  HADD2.F32 R51, -RZ, R51.H0_H0 ;  /* 0x20000033ff337230 */ /* 0x000fe40000004100 */
[----:B------:R-:W-:-:S02]  /*f0e0*/  HADD2.F32 R47, -RZ, R92.H1_H1 ;  /* 0x3000005cff2f7230 */ /* 0x000fc40000004100 */
[--C-:B------:R-:W-:Y:S02]  /*f0f0*/  HADD2.F32 R49, -RZ, R91.reuse.H1_H1 ;  /* 0x3000005bff317230 */ /* 0x100fe40000004100 */
[----:B------:R-:W-:Y:S02]  /*f100*/  HADD2.F32 R91, -RZ, R91.H0_H0 ;  /* 0x2000005bff5b7230 */ /* 0x000fe40000004100 */
[----:B------:R-:W-:Y:S02]  /*f110*/  HADD2.F32 R46, -RZ, R46.H0_H0 ;  /* 0x2000002eff2e7230 */ /* 0x000fe40000004100 */
[----:B------:R-:W-:Y:S02]  /*f120*/  HADD2.F32 R48, -RZ, R48.H0_H0 ;  /* 0x20000030ff307230 */ /* 0x000fe40000004100 */
[--C-:B0-----:R-:W-:Y:S02]  /*f130*/  HADD2.F32 R56, -RZ, R11.reuse.H1_H1 ;  /* 0x3000000bff387230 */ /* 0x101fe40000004100 */
[----:B------:R-:W-:-:S02]  /*f140*/  HADD2.F32 R52, -RZ, R11.H0_H0 ;  /* 0x2000000bff347230 */ /* 0x000fc40000004100 */
[--C-:B------:R-:W-:Y:S02]  /*f150*/  HADD2.F32 R54, -RZ, R8.reuse.H1_H1 ;  /* 0x30000008ff367230 */ /* 0x100fe40000004100 */
[C---:B------:R-:W-:Y:S01]  /*f160*/  FMUL.FTZ R57, R56.reuse, R53 ;  /* 0x0000003538397220 */ /* 0x040fe20000410000 */
[-C--:B------:R-:W-:Y:S01]  /*f170*/  FMUL.FTZ R56, R56, R51.reuse ;  /* 0x0000003338387220 */ /* 0x080fe20000410000 */
[----:B------:R-:W-:Y:S02]  /*f180*/  HADD2.F32 R50, -RZ, R8.H0_H0 ;  /* 0x20000008ff327230 */ /* 0x000fe40000004100 */
[C---:B------:R-:W-:Y:S01]  /*f190*/  FFMA.FTZ R51, R52.reuse, R51, -R57 ;  /* 0x0000003334337223 */ /* 0x040fe20000010839 */
[--C-:B------:R-:W-:Y:S02]  /*f1a0*/  HADD2.F32 R8, -RZ, R10.reuse.H0_H0 ;  /* 0x2000000aff087230 */ /* 0x100fe40000004100 */
[----:B------:R-:W-:Y:S01]  /*f1b0*/  FFMA.FTZ R52, R52, R53, R56 ;  /* 0x0000003534347223 */ /* 0x000fe20000010038 */
[----:B------:R-:W-:-:S02]  /*f1c0*/  HADD2.F32 R10, -RZ, R10.H1_H1 ;  /* 0x3000000aff0a7230 */ /* 0x000fc40000004100 */
[C---:B------:R-:W-:Y:S01]  /*f1d0*/  FMUL.FTZ R55, R54.reuse, R47 ;  /* 0x0000002f36377220 */ /* 0x040fe20000410000 */
[--C-:B------:R-:W-:Y:S02]  /*f1e0*/  HADD2.F32 R11, -RZ, R9.reuse.H0_H0 ;  /* 0x20000009ff0b7230 */ /* 0x100fe40000004100 */
[-C--:B------:R-:W-:Y:S01]  /*f1f0*/  FMUL.FTZ R57, R54, R49.reuse ;  /* 0x0000003136397220 */ /* 0x080fe20000410000 */
[----:B------:R-:W-:Y:S02]  /*f200*/  HADD2.F32 R53, -RZ, R92.H0_H0 ;  /* 0x2000005cff357230 */ /* 0x000fe40000004100 */
[C---:B------:R-:W-:Y:S01]  /*f210*/  FFMA.FTZ R49, R50.reuse, R49, -R55 ;  /* 0x0000003132317223 */ /* 0x040fe20000010837 */
[----:B------:R-:W-:Y:S02]  /*f220*/  HADD2.F32 R9, -RZ, R9.H1_H1 ;  /* 0x30000009ff097230 */ /* 0x000fe40000004100 */
[----:B------:R-:W-:Y:S01]  /*f230*/  FFMA.FTZ R50, R50, R47, R57 ;  /* 0x0000002f32327223 */ /* 0x000fe20000010039 */
[C---:B------:R-:W-:Y:S01]  /*f240*/  FMUL.FTZ R54, R10.reuse, R91 ;  /* 0x0000005b0a367220 */ /* 0x040fe20000410000 */
[----:B------:R-:W-:Y:S01]  /*f250*/  FMUL.FTZ R55, R10, R53 ;  /* 0x000000350a377220 */ /* 0x000fe20000410000 */
[C---:B------:R-:W-:Y:S01]  /*f260*/  FMUL.FTZ R10, R9.reuse, R46 ;  /* 0x0000002e090a7220 */ /* 0x040fe20000410000 */
[----:B------:R-:W-:-:S02]  /*f270*/  FMUL.FTZ R47, R9, R48 ;  /* 0x00000030092f7220 */ /* 0x000fc40000410000 */
[C---:B------:R-:W-:Y:S01]  /*f280*/  FFMA.FTZ R55, R8.reuse, R91, -R55 ;  /* 0x0000005b08377223 */ /* 0x040fe20000010837 */
[----:B------:R-:W-:Y:S01]  /*f290*/  FFMA.FTZ R54, R8, R53, R54 ;  /* 0x0000003508367223 */ /* 0x000fe20000010036 */
[C---:B------:R-:W-:Y:S01]  /*f2a0*/  FFMA.FTZ R9, R11.reuse, R48, -R10 ;  /* 0x000000300b097223 */ /* 0x040fe2000001080a */
[----:B------:R-:W-:Y:S01]  /*f2b0*/  FFMA.FTZ R46, R11, R46, R47 ;  /* 0x0000002e0b2e7223 */ /* 0x000fe2000001002f */
[----:B------:R-:W-:Y:S02]  /*f2c0*/  F2FP.F16.F32.PACK_AB R11, R52, R51 ;  /* 0x00000033340b723e */ /* 0x000fe400000000ff */
[----:B------:R-:W-:Y:S02]  /*f2d0*/  F2FP.F16.F32.PACK_AB R10, R54, R55 ;  /* 0x00000037360a723e */ /* 0x000fe400000000ff */
[----:B------:R-:W-:Y:S02]  /*f2e0*/  F2FP.F16.F32.PACK_AB R8, R50, R49 ;  /* 0x000000313208723e */ /* 0x000fe400000000ff */
[----:B------:R-:W-:-:S05]  /*f2f0*/  F2FP.F16.F32.PACK_AB R9, R46, R9 ;  /* 0x000000092e09723e */ /* 0x000fca00000000ff */
[----:B------:R3:W-:Y:S02]  /*f300*/  STS.128 [R229+0xd000], R8 ;  /* 0x00d00008e5007388 */ /* 0x0007e40000000c00 */
.L_x_2778:
[----:B------:R-:W-:Y:S05]  /*f310*/  BSYNC B1 ;  /* 0x0000000000017941 */ /* 0x000fea0003800000 */
.L_x_2777:
        /* <DEDUP_REMOVED lines=12> */
[----:B------:R-:W-:Y:S01]  /*f3e0*/  SHF.R.U32.HI R52, RZ, 0x10, R43 ;  /* 0x00000010ff347819 */ /* 0x000fe2000001162b */
[--C-:B------:R-:W-:Y:S01]  /*f3f0*/  HADD2.F32 R51, -RZ, R102.reuse.H0_H0 ;  /* 0x20000066ff337230 */ /* 0x100fe20000004100 */
        /* <DEDUP_REMOVED lines=8> */
[----:B------:R-:W-:Y:S02]  /*f480*/  HADD2.F32 R44, -RZ, R44.H0_H0 ;  /* 0x2000002cff2c7230 */ /* 0x000fe40000004100 */
[--C-:B0-----:R-:W-:Y:S02]  /*f490*/  HADD2.F32 R47, -RZ, R11.reuse.H1_H1 ;  /* 0x3000000bff2f7230 */ /* 0x101fe40000004100 */
[----:B------:R-:W-:Y:S02]  /*f4a0*/  HADD2.F32 R49, -RZ, R11.H0_H0 ;  /* 0x2000000bff317230 */ /* 0x000fe40000004100 */
[--C-:B------:R-:W-:Y:S02]  /*f4b0*/  HADD2.F32 R11, -RZ, R10.reuse.H0_H0 ;  /* 0x2000000aff0b7230 */ /* 0x100fe40000004100 */
[----:B------:R-:W-:Y:S01]  /*f4c0*/  FMUL.FTZ R55, R47, R50 ;  /* 0x000000322f377220 */ /* 0x000fe20000410000 */
[----:B------:R-:W-:-:S02]  /*f4d0*/  HADD2.F32 R45, -RZ, R10.H1_H1 ;  /* 0x3000000aff2d7230 */ /* 0x000fc40000004100 */
[----:B------:R-:W-:Y:S01]  /*f4e0*/  FMUL.FTZ R10, R47, R52 ;  /* 0x000000342f0a7220 */ /* 0x000fe20000410000 */
[--C-:B------:R-:W-:Y:S02]  /*f4f0*/  HADD2.F32 R48, -RZ, R8.reuse.H1_H1 ;  /* 0x30000008ff307230 */ /* 0x100fe40000004100 */
[----:B------:R-:W-:Y:S02]  /*f500*/  HADD2.F32 R46, -RZ, R8.H0_H0 ;  /* 0x20000008ff2e7230 */ /* 0x000fe40000004100 */
[--C-:B------:R-:W-:Y:S02]  /*f510*/  HADD2.F32 R8, -RZ, R9.reuse.H0_H0 ;  /* 0x20000009ff087230 */ /* 0x100fe40000004100 */
[C---:B------:R-:W-:Y:S01]  /*f520*/  FMUL.FTZ R53, R48.reuse, R43 ;  /* 0x0000002b30357220 */ /* 0x040fe20000410000 */
[----:B------:R-:W-:Y:S02]  /*f530*/  HADD2.F32 R47, -RZ, R9.H1_H1 ;  /* 0x30000009ff2f7230 */ /* 0x000fe40000004100 */
[C---:B------:R-:W-:Y:S01]  /*f540*/  FFMA.FTZ R9, R49.reuse, R50, -R10 ;  /* 0x0000003231097223 */ /* 0x040fe2000001080a */
[----:B------:R-:W-:Y:S01]  /*f550*/  FFMA.FTZ R10, R49, R52, R55 ;  /* 0x00000034310a7223 */ /* 0x000fe20000010037 */
[----:B------:R-:W-:Y:S01]  /*f560*/  FMUL.FTZ R49, R48, R51 ;  /* 0x0000003330317220 */ /* 0x000fe20000410000 */
[----:B------:R-:W-:-:S02]  /*f570*/  HADD2.F32 R48, -RZ, R101.H1_H1 ;  /* 0x30000065ff307230 */ /* 0x000fc40000004100 */
[C---:B------:R-:W-:Y:S01]  /*f580*/  FFMA.FTZ R53, R46.reuse, R51, -R53 ;  /* 0x000000332e357223 */ /* 0x040fe20000010835 */
[----:B------:R-:W-:Y:S01]  /*f590*/  FFMA.FTZ R46, R46, R43, R49 ;  /* 0x0000002b2e2e7223 */ /* 0x000fe20000010031 */
[----:B------:R-:W-:Y:S01]  /*f5a0*/  FMUL.FTZ R43, R47, R42 ;  /* 0x0000002a2f2b7220 */ /* 0x000fe20000410000 */
[C---:B------:R-:W-:Y:S01]  /*f5b0*/  FMUL.FTZ R50, R45.reuse, R48 ;  /* 0x000000302d327220 */ /* 0x040fe20000410000 */
[----:B------:R-:W-:Y:S01]  /*f5c0*/  FMUL.FTZ R45, R45, R102 ;  /* 0x000000662d2d7220 */ /* 0x000fe20000410000 */
[-C--:B------:R-:W-:Y:S01]  /*f5d0*/  FMUL.FTZ R47, R47, R44.reuse ;  /* 0x0000002c2f2f7220 */ /* 0x080fe20000410000 */
[C---:B------:R-:W-:Y:S01]  /*f5e0*/  FFMA.FTZ R43, R8.reuse, R44, -R43 ;  /* 0x0000002c082b7223 */ /* 0x040fe2000001082b */
[C---:B------:R-:W-:Y:S01]  /*f5f0*/  FFMA.FTZ R50, R11.reuse, R102, -R50 ;  /* 0x000000660b327223 */ /* 0x040fe20000010832 */
[----:B------:R-:W-:Y:S01]  /*f600*/  FFMA.FTZ R45, R11, R48, R45 ;  /* 0x000000300b2d7223 */ /* 0x000fe2000001002d */
[----:B------:R-:W-:Y:S01]  /*f610*/  FFMA.FTZ R42, R8, R42, R47 ;  /* 0x0000002a082a7223 */ /* 0x000fe2000001002f */
[----:B------:R-:W-:-:S02]  /*f620*/  F2FP.F16.F32.PACK_AB R11, R10, R9 ;  /* 0x000000090a0b723e */ /* 0x000fc400000000ff */
[----:B------:R-:W-:Y:S02]  /*f630*/  F2FP.F16.F32.PACK_AB R8, R46, R53 ;  /* 0x000000352e08723e */ /* 0x000fe400000000ff */
[----:B------:R-:W-:Y:S02]  /*f640*/  F2FP.F16.F32.PACK_AB R10, R45, R50 ;  /* 0x000000322d0a723e */ /* 0x000fe400000000ff */
[----:B------:R-:W-:-:S05]  /*f650*/  F2FP.F16.F32.PACK_AB R9, R42, R43 ;  /* 0x0000002b2a09723e */ /* 0x000fca00000000ff */
[----:B------:R0:W-:Y:S02]  /*f660*/  STS.128 [R229+0x2000], R8 ;  /* 0x00200008e5007388 */ /* 0x0001e40000000c00 */
.L_x_2788:
[----:B------:R-:W-:Y:S05]  /*f670*/  BSYNC B2 ;  /* 0x0000000000027941 */ /* 0x000fea0003800000 */
.L_x_2787:
[----:B------:R-:W-:Y:S04]  /*f680*/  BSSY B2, `(.L_x_2789) ;  /* 0x000002c000027945 */ /* 0x000fe80003800000 */
[----:B------:R-:W-:Y:S05]  /*f690*/  @P1 BRA `(.L_x_2790) ;  /* 0x0000000000a81947 */ /* 0x000fea0003800000 */
[----:B0-----:R-:W0:Y:S01]  /*f6a0*/  LDS.128 R8, [R229+0x6000] ;  /* 0x00600000e5087984 */ /* 0x001e220000000c00 */
        /* <DEDUP_REMOVED lines=41> */
.L_x_2790:
[----:B------:R-:W-:Y:S05]  /*f940*/  BSYNC B2 ;  /* 0x0000000000027941 */ /* 0x000fea0003800000 */
.L_x_2789:
[----:B------:R-:W-:Y:S04]  /*f950*/  BSSY B2, `(.L_x_2791) ;  /* 0x000002c000027945 */ /* 0x000fe80003800000 */
[----:B------:R-:W-:Y:S05]  /*f960*/  @P2 BRA `(.L_x_2792) ;  /* 0x0000000000a82947 */ /* 0x000fea0003800000 */
[----:B01----:R-:W0:Y:S01]  /*f970*/  LDS.128 R8, [R229+0xa000] ;  /* 0x00a00000e5087984 */ /* 0x003e220000000c00 */
        /* <DEDUP_REMOVED lines=10> */
[--C-:B0-----:R-:W-:Y:S02]  /*fa20*/  HADD2.F32 R37, -RZ, R11.reuse.H1_H1 ;  /* 0x3000000bff257230 */ /* 0x101fe40000004100 */
        /* <DEDUP_REMOVED lines=30> */
.L_x_2792:
[----:B------:R-:W-:Y:S05]  /*fc10*/  BSYNC B2 ;  /* 0x0000000000027941 */ /* 0x000fea0003800000 */
.L_x_2791:
[----:B------:R-:W-:Y:S05]  /*fc20*/  @P3 BRA `(.L_x_2786) ;  /* 0x0000000000a83947 */ /* 0x000fea0003800000 */
[----:B012---:R-:W0:Y:S01]  /*fc30*/  LDS.128 R8, [R229+0xe000] ;  /* 0x00e00000e5087984 */ /* 0x007e220000000c00 */
        /* <DEDUP_REMOVED lines=41> */
.L_x_2786:
[----:B------:R-:W-:Y:S05]  /*fed0*/  BSYNC B1 ;  /* 0x0000000000017941 */ /* 0x000fea0003800000 */
.L_x_2785:
        /* <DEDUP_REMOVED lines=21> */
[--C-:B0-----:R-:W-:Y:S02]  /*10030*/  HADD2.F32 R28, -RZ, R11.reuse.H1_H1 ;  /* 0x3000000bff1c7230 */ /* 0x101fe40000004100 */
[----:B------:R-:W-:Y:S02]  /*10040*/  HADD2.F32 R27, -RZ, R11.H0_H0 ;  /* 0x2000000bff1b7230 */ /* 0x000fe40000004100 */
[--C-:B------:R-:W-:Y:S02]  /*10050*/  HADD2.F32 R0, -RZ, R8.reuse.H0_H0 ;  /* 0x20000008ff007230 */ /* 0x100fe40000004100 */
        /* <DEDUP_REMOVED lines=11> */
[----:B------:R-:W-:Y:S01]  /*10110*/  FFMA.FTZ R33, R0, R29, -R33 ;  /* 0x0000001d00217223 */ /* 0x000fe20000010821 */
[----:B------:R-:W-:Y:S02]  /*10120*/  HADD2.F32 R27, -RZ, R36.H0_H0 ;  /* 0x20000024ff1b7230 */ /* 0x000fe40000004100 */
        /* <DEDUP_REMOVED lines=15> */
.L_x_2795:
[----:B------:R-:W-:Y:S05]  /*10220*/  BSYNC B1 ;  /* 0x0000000000017941 */ /* 0x000fea0003800000 */
.L_x_2794:
[----:B------:R-:W-:Y:S04]  /*10230*/  BSSY B1, `(.L_x_2796) ;  /* 0x000002c000017945 */ /* 0x000fe80003800000 */
[----:B------:R-:W-:Y:S05]  /*10240*/  @P1 BRA `(.L_x_2797) ;  /* 0x0000000000a81947 */ /* 0x000fea0003800000 */
[----:B0-----:R-:W0:Y:S01]  /*10250*/  LDS.128 R8, [R229+0x7000] ;  /* 0x00700000e5087984 */ /* 0x001e220000000c00 */
        /* <DEDUP_REMOVED lines=41> */
.L_x_2797:
[----:B------:R-:W-:Y:S05]  /*104f0*/  BSYNC B1 ;  /* 0x0000000000017941 */ /* 0x000fea0003800000 */
.L_x_2796:
[----:B------:R-:W-:Y:S04]  /*10500*/  BSSY B1, `(.L_x_2798) ;  /* 0x000002c000017945 */ /* 0x000fe80003800000 */
[----:B------:R-:W-:Y:S05]  /*10510*/  @P2 BRA `(.L_x_2799) ;  /* 0x0000000000a82947 */ /* 0x000fea0003800000 */
[----:B01----:R-:W0:Y:S01]  /*10520*/  LDS.128 R8, [R229+0xb000] ;  /* 0x00b00000e5087984 */ /* 0x003e220000000c00 */
        /* <DEDUP_REMOVED lines=28> */
[----:B------:R-:W-:Y:S01]  /*106f0*/  FMUL.FTZ R20, R12, R85 ;  /* 0x000000550c147220 */ /* 0x000fe20000410000 */
        /* <DEDUP_REMOVED lines=12> */
.L_x_2799:
[----:B------:R-:W-:Y:S05]  /*107c0*/  BSYNC B1 ;  /* 0x0000000000017941 */ /* 0x000fea0003800000 */
.L_x_2798:
[----:B------:R-:W-:Y:S05]  /*107d0*/  @P3 BRA `(.L_x_2793) ;  /* 0x0000004c00303947 */ /* 0x000fea0003800000 */
[----:B012---:R-:W0:Y:S01]  /*107e0*/  LDS.128 R8, [R229+0xf000] ;  /* 0x00f00000e5087984 */ /* 0x007e220000000c00 */
        /* <DEDUP_REMOVED lines=9> */
[--C-:B0-----:R-:W-:Y:S02]  /*10880*/  HADD2.F32 R6, -RZ, R11.reuse.H0_H0 ;  /* 0x2000000bff067230 */ /* 0x101fe40000004100 */
        /* <DEDUP_REMOVED lines=32> */
.L_x_2754:
        /* <DEDUP_REMOVED lines=32> */
.L_x_3101:
        /* <DEDUP_REMOVED lines=12> */
[----:B------:R-:W2:Y:S01]  /*10d50*/  LDL R4, [R1+0x60] ;  /* 0x0000600001047983 */ /* 0x000ea20000100800 */
        /* <DEDUP_REMOVED lines=9> */
[----:B----4-:R-:W-:Y:S02]  /*10df0*/  @!P2 IADD3 R6, P1, R14, R11, RZ ;  /* 0x0000000b0e06a210 */ /* 0x010fe40007f3e0ff */
[----:B------:R-:W-:Y:S02]  /*10e00*/  CS2R R64, SRZ ;  /* 0x0000000000407805 */ /* 0x000fe4000001ff00 */
[----:B------:R-:W-:Y:S02]  /*10e10*/  CS2R R66, SRZ ;  /* 0x0000000000427805 */ /* 0x000fe4000001ff00 */
[----:B------:R-:W-:Y:S02]  /*10e20*/  CS2R R60, SRZ ;  /* 0x00000000003c7805 */ /* 0x000fe4000001ff00 */
[----:B------:R-:W-:Y:S02]  /*10e30*/  CS2R R62, SRZ ;  /* 0x00000000003e7805 */ /* 0x000fe4000001ff00 */
[----:B------:R-:W-:-:S02]  /*10e40*/  CS2R R68, SRZ ;  /* 0x0000000000447805 */ /* 0x000fc4000001ff00 */
[----:B------:R-:W-:Y:S01]  /*10e50*/  CS2R R70, SRZ ;  /* 0x0000000000467805 */ /* 0x000fe2000001ff00 */
[----:B--2---:R-:W-:Y:S01]  /*10e60*/  @!P3 IMAD.SHL.U32 R13, R4, 0x8, RZ ;  /* 0x00000008040db824 */ /* 0x004fe200078e00ff */
[----:B------:R-:W-:-:S03]  /*10e70*/  @!P2 IADD3 R4, P0, R8, R11, RZ ;  /* 0x0000000b0804a210 */ /* 0x000fc60007f1e0ff */
[----:B------:R-:W-:Y:S01]  /*10e80*/  @!P3 IMAD.WIDE R10, R13, 0x2, R8 ;  /* 0x000000020d0ab825 */ /* 0x000fe200078e0208 */
[----:B------:R-:W-:-:S03]  /*10e90*/  MOV R8, R14 ;  /* 0x0000000e00087202 */ /* 0x000fc60000000f00 */
[----:B---3--:R-:W-:Y:S01]  /*10ea0*/  IMAD.MOV.U32 R9, RZ, RZ, R7 ;  /* 0x000000ffff097224 */ /* 0x008fe200078e0007 */
[----:B------:R1:W5:Y:S01]  /*10eb0*/  @!P3 LD.E.128 R56, desc[UR6][R10.64] ;  /* 0x000000060a38b980 */ /* 0x000362000c101d00 */
[----:B------:R-:W-:Y:S02]  /*10ec0*/  @!P2 IMAD.X R5, R5, 0x1, R12, P0 ;  /* 0x000000010505a824 */ /* 0x000fe400000e060c */
[----:B------:R-:W-:-:S03]  /*10ed0*/  @!P3 IMAD.WIDE R8, R13, 0x2, R8 ;  /* 0x000000020d08b825 */ /* 0x000fc600078e0208 */
[----:B------:R1:W5:Y:S01]  /*10ee0*/  @!P2 LD.E.128 R60, desc[UR6][R4.64] ;  /* 0x00000006043ca980 */ /* 0x000362000c101d00 */
[----:B------:R-:W-:-:S03]  /*10ef0*/  @!P2 IMAD.X R7, R7, 0x1, R12, P1 ;  /* 0x000000010707a824 */ /* 0x000fc600008e060c */
[----:B------:R1:W5:Y:S04]  /*10f00*/  @!P3 LD.E.128 R64, desc[UR6][R8.64] ;  /* 0x000000060840b980 */ /* 0x000368000c101d00 */
[----:B------:R1:W5:Y:S02]  /*10f10*/  @!P2 LD.E.128 R68, desc[UR6][R6.64] ;  /* 0x000000060644a980 */ /* 0x000364000c101d00 */
.L_x_2802:
[----:B------:R-:W-:Y:S05]  /*10f20*/  BSYNC B1 ;  /* 0x0000000000017941 */ /* 0x000fea0003800000 */
.L_x_2801:
[----:B-1---5:R-:W-:Y:S01]  /*10f30*/  IMAD.MOV.U32 R4, RZ, RZ, R68 ;  /* 0x000000ffff047224 */ /* 0x022fe200078e0044 */
[----:B------:R-:W-:Y:S01]  /*10f40*/  MOV R5, R69 ;  /* 0x0000004500057202 */ /* 0x000fe20000000f00 */
[----:B------:R-:W-:Y:S01]  /*10f50*/  IMAD.MOV.U32 R6, RZ, RZ, R70 ;  /* 0x000000ffff067224 */ /* 0x000fe200078e0046 */
[----:B------:R-:W-:Y:S01]  /*10f60*/  UMOV UR4, 0xffffffff ;  /* 0xffffffff00047882 */ /* 0x000fe20000000000 */
[----:B---3--:R-:W-:Y:S01]  /*10f70*/  IMAD.MOV.U32 R7, RZ, RZ, R71 ;  /* 0x000000ffff077224 */ /* 0x008fe200078e0047 */
        /* <DEDUP_REMOVED lines=14> */
[----:B------:R-:W-:Y:S02]  /*11060*/  PRMT R117, R7, 0x7610, R117 ;  /* 0x0000761007757816 */ /* 0x000fe40000000075 */
        /* <DEDUP_REMOVED lines=9> */
[----:B------:R-:W-:Y:S02]  /*11100*/  PRMT R120, R120, 0x5410, R5 ;  /* 0x0000541078787816 */ /* 0x000fe40000000005 */
[----:B------:R-:W-:-:S02]  /*11110*/  PRMT R118, R118, 0x5410, R6 ;  /* 0x0000541076767816 */ /* 0x000fc40000000006 */
[----:B------:R-:W-:Y:S01]  /*11120*/  PRMT R117, R117, 0x5410, R7 ;  /* 0x0000541075757816 */ /* 0x000fe20000000007 */
[----:B------:R-:W-:Y:S06]  /*11130*/  BRA.DIV UR4, `(.L_x_2803) ;  /* 0x0000023a04707947 */ /* 0x000fec000b800000 */
[----:B------:R1:W3:Y:S04]  /*11140*/  SHFL.IDX PT, R5, R72, 0x1, 0x181f ;  /* 0x00381f0048057f89 */ /* 0x0002e800000e0000 */
[----:B--2---:R1:W2:Y:S04]  /*11150*/  SHFL.IDX PT, R8, R21, 0x1, 0x181f ;  /* 0x00381f0015087f89 */ /* 0x0042a800000e0000 */
[----:B------:R1:W0:Y:S04]  /*11160*/  SHFL.IDX PT, R7, R20, 0x1, 0x181f ;  /* 0x00381f0014077f89 */ /* 0x00022800000e0000 */
[----:B----4-:R1:W4:Y:S02]  /*11170*/  SHFL.IDX PT, R14, R3, 0x1, 0x181f ;  /* 0x00381f00030e7f89 */ /* 0x01032400000e0000 */
.L_x_3107:
        /* <DEDUP_REMOVED lines=9> */
[----:B------:R-:W-:-:S03]  /*11210*/  CS2R R42, SRZ ;  /* 0x00000000002a7805 */ /* 0x000fc6000001ff00 */
[----:B------:R-:W-:Y:S05]  /*11220*/  @P0 BRA `(.L_x_2805) ;  /* 0x0000000000740947 */ /* 0x000fea0003800000 */
[----:B------:R-:W2:Y:S01]  /*11230*/  LDL R4, [R1+0x60] ;  /* 0x0000600001047983 */ /* 0x000ea20000100800 */
        /* <DEDUP_REMOVED lines=19> */
[----:B0-----:R-:W-:-:S03]  /*11370*/  MOV R9, R7 ;  /* 0x0000000700097202 */ /* 0x001fc60000000f00 */
[----:B------:R-:W-:Y:S01]  /*11380*/  IMAD.MOV.U32 R8, RZ, RZ, R14 ;  /* 0x000000ffff087224 */ /* 0x000fe200078e000e */
[----:B------:R0:W5:Y:S01]  /*11390*/  @!P3 LD.E.128 R40, desc[UR6][R10.64] ;  /* 0x000000060a28b980 */ /* 0x000162000c101d00 */
[----:B------:R-:W-:Y:S02]  /*113a0*/  @!P2 IMAD.X R5, R5, 0x1, R12, P0 ;  /* 0x000000010505a824 */ /* 0x000fe400000e060c */
[----:B------:R-:W-:-:S03]  /*113b0*/  @!P3 IMAD.WIDE R8, R13, 0x2, R8 ;  /* 0x000000020d08b825 */ /* 0x000fc600078e0208 */
[----:B------:R0:W5:Y:S01]  /*113c0*/  @!P2 LD.E.128 R44, desc[UR6][R4.64] ;  /* 0x00000006042ca980 */ /* 0x000162000c101d00 */
[----:B------:R-:W-:-:S03]  /*113d0*/  @!P2 IMAD.X R7, R7, 0x1, R12, P1 ;  /* 0x000000010707a824 */ /* 0x000fc600008e060c */
[----:B------:R0:W5:Y:S04]  /*113e0*/  @!P3 LD.E.128 R48, desc[UR6][R8.64] ;  /* 0x000000060830b980 */ /* 0x000168000c101d00 */
[----:B------:R0:W5:Y:S02]  /*113f0*/  @!P2 LD.E.128 R52, desc[UR6][R6.64] ;  /* 0x000000060634a980 */ /* 0x000164000c101d00 */
.L_x_2805:
[----:B------:R-:W-:Y:S05]  /*11400*/  BSYNC B1 ;  /* 0x0000000000017941 */ /* 0x000fea0003800000 */
.L_x_2804:
[----:B0----5:R-:W-:Y:S01]  /*11410*/  IMAD.MOV.U32 R4, RZ, RZ, R52 ;  /* 0x000000ffff047224 */ /* 0x021fe200078e0034 */
[----:B------:R-:W-:Y:S01]  /*11420*/  MOV R6, R54 ;  /* 0x0000003600067202 */ /* 0x000fe20000000f00 */
[----:B---3--:R-:W-:Y:S01]  /*11430*/  IMAD.MOV.U32 R5, RZ, RZ, R53 ;  /* 0x000000ffff057224 */ /* 0x008fe200078e0035 */
        /* <DEDUP_REMOVED lines=17> */
[----:B------:R-:W-:Y:S01]  /*11550*/  PRMT R114, R114, 0x5410, R6 ;  /* 0x0000541072727816 */ /* 0x000fe20000000006 */
[----:B------:R-:W-:Y:S01]  /*11560*/  IMAD.MOV.U32 R6, RZ, RZ, R42 ;  /* 0x000000ffff067224 */ /* 0x000fe200078e002a */
[----:B------:R-:W-:Y:S01]  /*11570*/  PRMT R115, R4, 0x5410, R7 ;  /* 0x0000541004737816 */ /* 0x000fe20000000007 */
[----:B------:R-:W-:Y:S01]  /*11580*/  IMAD.MOV.U32 R7, RZ, RZ, R43 ;  /* 0x000000ffff077224 */ /* 0x000fe200078e002b */
[----:B------:R-:W-:-:S04]  /*11590*/  MOV R4, R40 ;  /* 0x0000002800047202 */ /* 0x000fc80000000f00 */
[----:B------:R-:W-:Y:S02]  /*115a0*/  PRMT R111, R4, 0x5410, R5 ;  /* 0x00005410046f7816 */ /* 0x000fe40000000005 */
[----:B------:R-:W-:Y:S01]  /*115b0*/  PRMT R112, R6, 0x5410, R7 ;  /* 0x0000541006707816 */ /* 0x000fe20000000007 */
[----:B------:R-:W-:Y:S06]  /*115c0*/  BRA.DIV UR4, `(.L_x_2806) ;  /* 0x0000023604bc7947 */ /* 0x000fec000b800000 */
[----:B------:R0:W3:Y:S04]  /*115d0*/  SHFL.IDX PT, R5, R72, 0x2, 0x181f ;  /* 0x00581f0048057f89 */ /* 0x0000e800000e0000 */
[----:B------:R0:W0:Y:S04]  /*115e0*/  SHFL.IDX PT, R4, R21, 0x2, 0x181f ;  /* 0x00581f0015047f89 */ /* 0x00002800000e0000 */
[----:B------:R0:W0:Y:S04]  /*115f0*/  SHFL.IDX PT, R7, R20, 0x2, 0x181f ;  /* 0x00581f0014077f89 */ /* 0x00002800000e0000 */
[----:B------:R0:W0:Y:S02]  /*11600*/  SHFL.IDX PT, R12, R3, 0x2, 0x181f ;  /* 0x00581f00030c7f89 */ /* 0x00002400000e0000 */
.L_x_3113:
        /* <DEDUP_REMOVED lines=12> */
[----:B------:R-:W4:Y:S01]  /*116d0*/  LDL R6, [R1+0x60] ;  /* 0x0000600001067983 */ /* 0x000f220000100800 */
[----:B------:R-:W-:Y:S01]  /*116e0*/  ULDC UR4, c[0x0][0x3f4] ;  /* 0x0000fd0000047ab9 */ /* 0x000fe20000000800 */
[----:B0-2---:R-:W-:Y:S01]  /*116f0*/  MOV R8, R4 ;  /* 0x0000000400087202 */ /* 0x005fe20000000f00 */
[----:B---3--:R-:W-:Y:S01]  /*11700*/  IMAD.MOV.U32 R9, RZ, RZ, R5 ;  /* 0x000000ffff097224 */ /* 0x008fe200078e0005 */
[----:B------:R-:W-:Y:S02]  /*11710*/  ISETP.GE.AND P2, PT, R18, UR4, PT ;  /* 0x0000000412007c0c */ /* 0x000fe4000bf46270 */
[----:B------:R-:W-:Y:S02]  /*11720*/  CS2R R24, SRZ ;  /* 0x0000000000187805 */ /* 0x000fe4000001ff00 */
[----:B------:R-:W-:Y:S02]  /*11730*/  ISETP.GE.AND P3, PT, R213, UR4, PT ;  /* 0x00000004d5007c0c */ /* 0x000fe4000bf66270 */
[----:B------:R-:W-:Y:S01]  /*11740*/  CS2R R26, SRZ ;  /* 0x00000000001a7805 */ /* 0x000fe2000001ff00 */
[----:B------:R-:W-:-:S06]  /*11750*/  ULDC.64 UR6, c[0x0][0x208] ;  /* 0x0000820000067ab9 */ /* 0x000fcc0000000a00 */
[C---:B------:R-:W-:Y:S01]  /*11760*/  @!P2 IMAD.SHL.U32 R11, R18.reuse, 0x2, RZ ;  /* 0x00000002120ba824 */ /* 0x040fe200078e00ff */
[----:B----4-:R-:W-:-:S04]  /*11770*/  @!P2 SHF.L.U64.HI R14, R18, 0x1, R19 ;  /* 0x00000001120ea819 */ /* 0x010fc80000010213 */
[----:B------:R-:W-:Y:S02]  /*11780*/  @!P2 IADD3 R4, P0, R4, R11, RZ ;  /* 0x0000000b0404a210 */ /* 0x000fe40007f1e0ff */
        /* <DEDUP_REMOVED lines=8> */
[----:B------:R-:W-:Y:S01]  /*11810*/  @!P3 IMAD.SHL.U32 R13, R6, 0x8, RZ ;  /* 0x00000008060db824 */ /* 0x000fe200078e00ff */
[----:B------:R-:W-:-:S03]  /*11820*/  @!P2 IADD3 R6, P1, R12, R11, RZ ;  /* 0x0000000b0c06a210 */ /* 0x000fc60007f3e0ff */
[----:B------:R-:W-:Y:S01]  /*11830*/  @!P3 IMAD.WIDE R10, R13, 0x2, R8 ;  /* 0x000000020d0ab825 */ /* 0x000fe200078e0208 */
[----:B------:R-:W-:-:S03]  /*11840*/  MOV R9, R7 ;  /* 0x0000000700097202 */ /* 0x000fc60000000f00 */
[----:B------:R-:W-:Y:S01]  /*11850*/  IMAD.MOV.U32 R8, RZ, RZ, R12 ;  /* 0x000000ffff087224 */ /* 0x000fe200078e000c */
[----:B------:R0:W5:Y:S01]  /*11860*/  @!P3 LD.E.128 R24, desc[UR6][R10.64] ;  /* 0x000000060a18b980 */ /* 0x000162000c101d00 */
[----:B------:R-:W-:Y:S02]  /*11870*/  @!P2 IMAD.X R7, R7, 0x1, R14, P1 ;  /* 0x000000010707a824 */ /* 0x000fe400008e060e */
[----:B------:R-:W-:-:S03]  /*11880*/  @!P3 IMAD.WIDE R8, R13, 0x2, R8 ;  /* 0x000000020d08b825 */ /* 0x000fc600078e0208 */
[----:B------:R0:W5:Y:S04]  /*11890*/  @!P2 LD.E.128 R36, desc[UR6][R6.64] ;  /* 0x000000060624a980 */ /* 0x000168000c101d00 */
[----:B------:R0:W5:Y:S02]  /*118a0*/  @!P3 LD.E.128 R32, desc[UR6][R8.64] ;  /* 0x000000060820b980 */ /* 0x000164000c101d00 */
.L_x_2808:
[----:B------:R-:W-:Y:S05]  /*118b0*/  BSYNC B1 ;  /* 0x0000000000017941 */ /* 0x000fea0003800000 */
.L_x_2807:
[----:B0----5:R-:W-:Y:S01]  /*118c0*/  IMAD.MOV.U32 R4, RZ, RZ, R39 ;  /* 0x000000ffff047224 */ /* 0x021fe200078e0027 */
[----:B---3--:R-:W-:Y:S01]  /*118d0*/  MOV R5, R38 ;  /* 0x0000002600057202 */ /* 0x008fe20000000f00 */
[----:B------:R-:W-:Y:S01]  /*118e0*/  IMAD.MOV.U32 R7, RZ, RZ, R36 ;  /* 0x000000ffff077224 */ /* 0x000fe200078e0024 */
        /* <DEDUP_REMOVED lines=24> */
[----:B------:R0:W3:Y:S04]  /*11a70*/  SHFL.IDX PT, R77, R72, 0x3, 0x181f ;  /* 0x00781f00484d7f89 */ /* 0x0000e800000e0000 */
[----:B-1----:R-:W1:Y:S04]  /*11a80*/  SHFL.IDX PT, R21, R21, 0x3, 0x181f ;  /* 0x00781f0015157f89 */ /* 0x002e6800000e0000 */
[----:B------:R0:W0:Y:S04]  /*11a90*/  SHFL.IDX PT, R79, R20, 0x3, 0x181f ;  /* 0x00781f00144f7f89 */ /* 0x00002800000e0000 */
[----:B------:R-:W0:Y:S02]  /*11aa0*/  SHFL.IDX PT, R3, R3, 0x3, 0x181f ;  /* 0x00781f0003037f89 */ /* 0x000e2400000e0000 */
.L_x_3119:
[----:B------:R-:W2:Y:S01]  /*11ab0*/  LDL R12, [R1+0x74] ;  /* 0x00007400010c7983 */ /* 0x000ea20000100800 */
[----:B------:R-:W-:Y:S01]  /*11ac0*/  VIADD R9, R0, 0x60 ;  /* 0x0000006000097836 */ /* 0x000fe20000000000 */
[----:B------:R-:W-:Y:S01]  /*11ad0*/  BSSY B1, `(.L_x_2810) ;  /* 0x000002c000017945 */ /* 0x000fe20003800000 */
[----:B------:R-:W-:Y:S02]  /*11ae0*/  CS2R R6, SRZ ;  /* 0x0000000000067805 */ /* 0x000fe4000001ff00 */
[----:B------:R-:W-:Y:S02]  /*11af0*/  CS2R R10, SRZ ;  /* 0x00000000000a7805 */ /* 0x000fe4000001ff00 */
[----:B----4-:R-:W-:Y:S02]  /*11b00*/  CS2R R14, SRZ ;  /* 0x00000000000e7805 */ /* 0x010fe4000001ff00 */
[----:B------:R-:W-:Y:S02]  /*11b10*/  ISETP.GE.AND P0, PT, R9, R78, PT ;  /* 0x0000004e0900720c */ /* 0x000fe40003f06270 */
[----:B0-----:R-:W-:-:S02]  /*11b20*/  CS2R R72, SRZ ;  /* 0x0000000000487805 */ /* 0x001fc4000001ff00 */
[----:B------:R-:W-:Y:S02]  /*11b30*/  CS2R R74, SRZ ;  /* 0x00000000004a7805 */ /* 0x000fe4000001ff00 */
[----:B--2---:R-:W-:-:S04]  /*11b40*/  LEA.HI R8, R12, R12, RZ, 0x1 ;  /* 0x0000000c0c087211 */ /* 0x004fc800078f08ff */
[----:B------:R-:W-:Y:S02]  /*11b50*/  LOP3.LUT R0, R8, 0xfffffffe, RZ, 0xc0, !PT ;  /* 0xfffffffe08007812 */ /* 0x000fe400078ec0ff */
[----:B------:R-:W-:Y:S02]  /*11b60*/  CS2R R8, SRZ ;  /* 0x0000000000087805 */ /* 0x000fe4000001ff00 */
[----:B------:R-:W-:Y:S02]  /*11b70*/  IADD3 R0, R12, -R0, RZ ;  /* 0x800000000c007210 */ /* 0x000fe40007ffe0ff */
[----:B------:R-:W-:Y:S02]  /*11b80*/  CS2R R12, SRZ ;  /* 0x00000000000c7805 */ /* 0x000fe4000001ff00 */
[----:B------:R-:W-:Y:S01]  /*11b90*/  SHF.L.U32 R0, R0, 0x1f, RZ ;  /* 0x0000001f00007819 */ /* 0x000fe200000006ff */
[----:B------:R-:W-:Y:S06]  /*11ba0*/  @P0 BRA `(.L_x_2811) ;  /* 0x0000000000780947 */ /* 0x000fec0003800000 */
[----:B------:R-:W2:Y:S01]  /*11bb0*/  LDL R20, [R1+0x60] ;  /* 0x0000600001147983 */ /* 0x000ea20000100800 */
[----:B------:R-:W-:Y:S01]  /*11bc0*/  ULDC UR4, c[0x0][0x3f4] ;  /* 0x0000fd0000047ab9 */ /* 0x000fe20000000800 */
[----:B------:R-:W-:Y:S01]  /*11bd0*/  MOV R6, R3 ;  /* 0x0000000300067202 */ /* 0x000fe20000000f00 */
[----:B-1----:R-:W-:Y:S01]  /*11be0*/  IMAD.MOV.U32 R4, RZ, RZ, R21 ;  /* 0x000000ffff047224 */ /* 0x002fe200078e0015 */
[----:B------:R-:W-:Y:S01]  /*11bf0*/  ISETP.GE.AND P2, PT, R18, UR4, PT ;  /* 0x0000000412007c0c */ /* 0x000fe2000bf46270 */
[----:B---3--:R-:W-:Y:S01]  /*11c00*/  IMAD.MOV.U32 R5, RZ, RZ, R77 ;  /* 0x000000ffff057224 */ /* 0x008fe200078e004d */
[----:B------:R-:W-:Y:S01]  /*11c10*/  ISETP.GE.AND P3, PT, R213, UR4, PT ;  /* 0x00000004d5007c0c */ /* 0x000fe2000bf66270 */
[----:B------:R-:W-:Y:S01]  /*11c20*/  IMAD.MOV.U32 R7, RZ, RZ, R79 ;  /* 0x000000ffff077224 */ /* 0x000fe200078e004f */
[----:B------:R-:W-:Y:S02]  /*11c30*/  CS2R R72, SRZ ;  /* 0x0000000000487805 */ /* 0x000fe4000001ff00 */
[----:B------:R-:W-:-:S02]  /*11c40*/  CS2R R74, SRZ ;  /* 0x00000000004a7805 */ /* 0x000fc4000001ff00 */
[----:B------:R-:W-:Y:S01]  /*11c50*/  CS2R R10, SRZ ;  /* 0x00000000000a7805 */ /* 0x000fe2000001ff00 */
[----:B------:R-:W-:-:S04]  /*11c60*/  ULDC.64 UR6, c[0x0][0x208] ;  /* 0x0000820000067ab9 */ /* 0x000fc80000000a00 */
[----:B------:R-:W-:Y:S01]  /*11c70*/  @!P2 IMAD.SHL.U32 R76, R18, 0x2, RZ ;  /* 0x00000002124ca824 */ /* 0x000fe200078e00ff */
[----:B------:R-:W-:Y:S02]  /*11c80*/  CS2R R12, SRZ ;  /* 0x00000000000c7805 */ /* 0x000fe4000001ff00 */
[----:B------:R-:W-:Y:S01]  /*11c90*/  CS2R R14, SRZ ;  /* 0x00000000000e7805 */ /* 0x000fe2000001ff00 */
[----:B--2---:R-:W-:Y:S01]  /*11ca0*/  @!P3 IMAD.SHL.U32 R8, R20, 0x8, RZ ;  /* 0x000000081408b824 */ /* 0x004fe200078e00ff */
[-C--:B------:R-:W-:Y:S02]  /*11cb0*/  @!P2 IADD3 R20, P0, R21, R76.reuse, RZ ;  /* 0x0000004c1514a210 */ /* 0x080fe40007f1e0ff */
[----:B------:R-:W-:Y:S01]  /*11cc0*/  @!P2 IADD3 R76, P1, R3, R76, RZ ;  /* 0x0000004c034ca210 */ /* 0x000fe20007f3e0ff */
[----:B------:R-:W-:Y:S01]  /*11cd0*/  @!P3 IMAD.WIDE R4, R8, 0x2, R4 ;  /* 0x000000020804b825 */ /* 0x000fe200078e0204 */
[----:B------:R-:W-:-:S03]  /*11ce0*/  @!P2 SHF.L.U64.HI R3, R18, 0x1, R19 ;  /* 0x000000011203a819 */ /* 0x000fc60000010213 */
[----:B------:R-:W-:Y:S01]  /*11cf0*/  @!P3 IMAD.WIDE R6, R8, 0x2, R6 ;  /* 0x000000020806b825 */ /* 0x000fe200078e0206 */
[----:B------:R-:W-:Y:S01]  /*11d00*/  CS2R R8, SRZ ;  /* 0x0000000000087805 */ /* 0x000fe2000001ff00 */
[----:B------:R0:W5:Y:S02]  /*11d10*/  @!P3 LD.E.128 R72, desc[UR6][R4.64] ;  /* 0x000000060448b980 */ /* 0x000164000c101d00 */
[--C-:B------:R-:W-:Y:S02]  /*11d20*/  @!P2 IMAD.X R21, R77, 0x1, R3.reuse, P0 ;  /* 0x000000014d15a824 */ /* 0x100fe400000e0603 */
[----:B------:R-:W-:Y:S01]  /*11d30*/  @!P2 IMAD.X R77, R79, 0x1, R3, P1 ;  /* 0x000000014f4da824 */ /* 0x000fe200008e0603 */
[----:B------:R1:W5:Y:S04]  /*11d40*/  @!P3 LD.E.128 R8, desc[UR6][R6.64] ;  /* 0x000000060608b980 */ /* 0x000368000c101d00 */
[----:B------:R2:W5:Y:S01]  /*11d50*/  @!P2 LD.E.128 R12, desc[UR6][R20.64] ;  /* 0x00000006140ca980 */ /* 0x000562000c101d00 */
[----:B0-----:R-:W-:-:S02]  /*11d60*/  CS2R R4, SRZ ;  /* 0x0000000000047805 */ /* 0x001fc4000001ff00 */
[----:B-1----:R-:W-:-:S06]  /*11d70*/  CS2R R6, SRZ ;  /* 0x0000000000067805 */ /* 0x002fcc000001ff00 */
[----:B------:R2:W5:Y:S02]  /*11d80*/  @!P2 LD.E.128 R4, desc[UR6][R76.64] ;  /* 0x000000064c04a980 */ /* 0x000564000c101d00 */
.L_x_2811:
[----:B------:R-:W-:Y:S05]  /*11d90*/  BSYNC B1 ;  /* 0x0000000000017941 */ /* 0x000fea0003800000 */
.L_x_2810:
[----:B------:R-:W0:Y:S01]  /*11da0*/  SYNCS.PHASECHK.TRANS64.TRYWAIT P0, [R16+URZ+0x38800], R0 ;  /* 0x03880000100075a7 */ /* 0x000e22000800017f */
[----:B--2--5:R-:W-:Y:S01]  /*11db0*/  IMAD.MOV.U32 R20, RZ, RZ, R4 ;  /* 0x000000ffff147224 */ /* 0x024fe200078e0004 */
[----:B------:R-:W-:Y:S01]  /*11dc0*/  MOV R3, R5 ;  /* 0x0000000500037202 */ /* 0x000fe20000000f00 */
[----:B------:R-:W-:Y:S01]  /*11dd0*/  IMAD.MOV.U32 R76, RZ, RZ, R6 ;  /* 0x000000ffff4c7224 */ /* 0x000fe200078e0006 */
[----:B------:R-:W-:Y:S01]  /*11de0*/  BSSY B1, `(.L_x_2812) ;  /* 0x000000b000017945 */ /* 0x000fe20003800000 */
[----:B-1----:R-:W-:Y:S01]  /*11df0*/  IMAD.MOV.U32 R21, RZ, RZ, R7 ;  /* 0x000000ffff157224 */ /* 0x002fe200078e0007 */
[----:B------:R-:W-:Y:S01]  /*11e00*/  PRMT R99, R20, 0x5410, R3 ;  /* 0x0000541014637816 */ /* 0x000fe20000000003 */
[----:B------:R-:W-:Y:S02]  /*11e10*/  IMAD.MOV.U32 R20, RZ, RZ, R8 ;  /* 0x000000ffff147224 */ /* 0x000fe400078e0008 */
[----:B------:R-:W-:Y:S01]  /*11e20*/  IMAD.MOV.U32 R3, RZ, RZ, R9 ;  /* 0x000000ffff037224 */ /* 0x000fe200078e0009 */
[----:B------:R-:W-:-:S04]  /*11e30*/  PRMT R100, R76, 0x5410, R21 ;  /* 0x000054104c647816 */ /* 0x000fc80000000015 */
[----:B------:R-:W-:Y:S01]  /*11e40*/  PRMT R87, R20, 0x5410, R3 ;  /* 0x0000541014577816 */ /* 0x000fe20000000003 */
[----:B------:R-:W-:Y:S01]  /*11e50*/  IMAD.MOV.U32 R3, RZ, RZ, R11 ;  /* 0x000000ffff037224 */ /* 0x000fe200078e000b */
[----:B------:R-:W-:-:S04]  /*11e60*/  MOV R20, R10 ;  /* 0x0000000a00147202 */ /* 0x000fc80000000f00 */
[----:B------:R-:W-:Y:S01]  /*11e70*/  PRMT R88, R20, 0x5410, R3 ;  /* 0x0000541014587816 */ /* 0x000fe20000000003 */
[----:B0-----:R-:W-:Y:S06]  /*11e80*/  @!P0 BRA `(.L_x_2813) ;  /* 0x0000023000748947 */ /* 0x001fec0003800000 */
.L_x_3120:
[----:B------:R-:W-:Y:S05]  /*11e90*/  BSYNC B1 ;  /* 0x0000000000017941 */ /* 0x000fea0003800000 */
.L_x_2812:
[----:B------:R-:W-:Y:S01]  /*11ea0*/  IMAD.MOV.U32 R3, RZ, RZ, R12 ;  /* 0x000000ffff037224 */ /* 0x000fe200078e000c */
[----:B------:R-:W-:Y:S01]  /*11eb0*/  BSSY B1, `(.L_x_2814) ;  /* 0x00000d7000017945 */ /* 0x000fe20003800000 */
[----:B0-----:R-:W-:Y:S02]  /*11ec0*/  IMAD.MOV.U32 R0, RZ, RZ, R13 ;  /* 0x000000ffff007224 */ /* 0x001fe400078e000d */
[----:B------:R-:W-:-:S03]  /*11ed0*/  IMAD.MOV.U32 R20, RZ, RZ, R72 ;  /* 0x000000ffff147224 */ /* 0x000fc600078e0048 */
[----:B------:R-:W-:Y:S01]  /*11ee0*/  PRMT R101, R3, 0x5410, R0 ;  /* 0x0000541003657816 */ /* 0x000fe20000000000 */
[----:B------:R-:W-:Y:S01]  /*11ef0*/  IMAD.MOV.U32 R3, RZ, RZ, R14 ;  /* 0x000000ffff037224 */ /* 0x000fe200078e000e */
[----:B------:R-:W-:-:S04]  /*11f00*/  MOV R0, R15 ;  /* 0x0000000f00007202 */ /* 0x000fc80000000f00 */
[----:B------:R-:W-:Y:S01]  /*11f10*/  PRMT R102, R3, 0x5410, R0 ;  /* 0x0000541003667816 */ /* 0x000fe20000000000 */
[----:B------:R-:W-:Y:S01]  /*11f20*/  IMAD.MOV.U32 R3, RZ, RZ, R73 ;  /* 0x000000ffff037224 */ /* 0x000fe200078e0049 */
[----:B------:R-:W-:-:S04]  /*11f30*/  VIADDMNMX R0, R78, -R230, 0x80, PT ;  /* 0x000000804e007446 */ /* 0x000fc800038009e6 */
        /* <DEDUP_REMOVED lines=8> */
[----:B------:R-:W-:Y:S02]  /*11fc0*/  SHF.L.U32 R121, R212, 0x6, RZ ;  /* 0x00000006d4797819 */ /* 0x000fe400000006ff */
[----:B0-----:R-:W-:-:S13]  /*11fd0*/  ISETP.GE.AND P0, PT, R18, R3, PT ;  /* 0x000000031200720c */ /* 0x001fda0003f06270 */
[----:B------:R-:W-:Y:S05]  /*11fe0*/  @P0 BRA `(.L_x_2817) ;  /* 0x00000004007c0947 */ /* 0x000fea0003800000 */
[----:B------:R-:W-:Y:S01]  /*11ff0*/  LEA.HI R20, R3, R237, RZ, 0x1d ;  /* 0x000000ed03147211 */ /* 0x000fe200078fe8ff */
[----:B------:R-:W0:Y:S01]  /*12000*/  LDS.128 R80, [R229] ;  /* 0x00000000e5507984 */ /* 0x000e220000000c00 */
[----:B------:R-:W-:Y:S01]  /*12010*/  HADD2.F32 R91, -RZ, R91.H0_H0 ;  /* 0x2000005bff5b7230 */ /* 0x000fe20000004100 */
[----:B------:R-:W-:Y:S01]  /*12020*/  SHF.R.U64 R60, R60, 0x10, R61 ;  /* 0x000000103c3c7819 */ /* 0x000fe2000000123d */
[----:B------:R-:W-:Y:S01]  /*12030*/  HADD2.F32 R104, -RZ, R104.H0_H0 ;  /* 0x20000068ff687230 */ /* 0x000fe20000004100 */
[----:B------:R-:W-:Y:S01]  /*12040*/  SHF.R.S32.HI R21, RZ, 0x1f, R20 ;  /* 0x0000001fff157819 */ /* 0x000fe20000011414 */
[----:B------:R-:W-:Y:S01]  /*12050*/  IMAD.SHL.U32 R76, R20, 0x8, RZ ;  /* 0x00000008144c7824 */ /* 0x000fe200078e00ff */
[----:B------:R-:W-:Y:S01]  /*12060*/  SHF.R.U64 R62, R62, 0x10, R63 ;  /* 0x000000103e3e7819 */ /* 0x000fe2000000123f */
[----:B------:R-:W-:Y:S01]  /*12070*/  HADD2.F32 R60, -RZ, R60.H0_H0 ;  /* 0x2000003cff3c7230 */ /* 0x000fe20000004100 */
[----:B------:R-:W-:Y:S02]  /*12080*/  LEA.HI R21, R21, R20, RZ, 0x3 ;  /* 0x0000001415157211 */ /* 0x000fe400078f18ff */
[----:B------:R-:W-:Y:S01]  /*12090*/  LOP3.LUT R20, R76, 0x38, RZ, 0xc0, !PT ;  /* 0x000000384c147812 */ /* 0x000fe200078ec0ff */
[----:B------:R-:W-:-:S02]  /*120a0*/  HADD2.F32 R62, -RZ, R62.H0_H0 ;  /* 0x2000003eff3e7230 */ /* 0x000fc40000004100 */
[----:B------:R-:W-:Y:S01]  /*120b0*/  IMAD.SHL.U32 R21, R21, 0x400, RZ ;  /* 0x0000040015157824 */ /* 0x000fe200078e00ff */
[----:B------:R-:W-:-:S04]  /*120c0*/  LOP3.LUT R20, R20, 0x1c0, R121, 0xf8, !PT ;  /* 0x000001c014147812 */ /* 0x000fc800078ef879 */
[----:B------:R-:W-:Y:S02]  /*120d0*/  LOP3.LUT R20, R20, R227, RZ, 0x3c, !PT ;  /* 0x000000e314147212 */ /* 0x000fe400078e3cff */
[----:B------:R-:W-:-:S04]  /*120e0*/  LOP3.LUT R21, R21, 0x7fffe000, RZ, 0xc0, !PT ;  /* 0x7fffe00015157812 */ /* 0x000fc800078ec0ff */
[----:B------:R-:W-:Y:S01]  /*120f0*/  IADD3 R20, R20, R21, R226 ;  /* 0x0000001514147210 */ /* 0x000fe20007ffe0e2 */
[----:B------:R-:W-:-:S04]  /*12100*/  HADD2.F32 R21, -RZ, R85.H0_H0 ;  /* 0x20000055ff157230 */ /* 0x000fc80000004100 */
[----:B------:R-:W-:-:S05]  /*12110*/  IMAD R20, R20, 0x2, R16 ;  /* 0x0000000214147824 */ /* 0x000fca00078e0210 */
[----:B---3--:R-:W1:Y:S01]  /*12120*/  LDS.128 R76, [R20+0x14400] ;  /* 0x01440000144c7984 */ /* 0x008e620000000c00 */
[--C-:B0-----:R-:W-:Y:S02]  /*12130*/  HADD2.F32 R86, -RZ, R81.reuse.H0_H0 ;  /* 0x20000051ff567230 */ /* 0x101fe40000004100 */
[----:B------:R-:W-:Y:S02]  /*12140*/  HADD2.F32 R81, -RZ, R81.H1_H1 ;  /* 0x30000051ff517230 */ /* 0x000fe40000004100 */
[--C-:B-1----:R-:W-:Y:S02]  /*12150*/  HADD2.F32 R92, -RZ, R77.reuse.H0_H0 ;  /* 0x2000004dff5c7230 */ /* 0x102fe40000004100 */
[----:B------:R-:W-:-:S03]  /*12160*/  HADD2.F32 R77, -RZ, R77.H1_H1 ;  /* 0x3000004dff4d7230 */ /* 0x000fc60000004100 */
[----:B------:R-:W-:-:S04]  /*12170*/  FMUL.FTZ R85, R92, R91 ;  /* 0x0000005b5c557220 */ /* 0x000fc80000410000 */
[-C--:B------:R-:W-:Y:S01]  /*12180*/  FFMA.FTZ R85, R86, R21.reuse, -R85 ;  /* 0x0000001556557223 */ /* 0x080fe20000010855 */
[----:B------:R-:W-:Y:S01]  /*12190*/  FMUL.FTZ R21, R92, R21 ;  /* 0x000000155c157220 */ /* 0x000fe20000410000 */
[--C-:B------:R-:W-:Y:S02]  /*121a0*/  HADD2.F32 R92, -RZ, R76.reuse.H0_H0 ;  /* 0x2000004cff5c7230 */ /* 0x100fe40000004100 */
[----:B------:R-:W-:Y:S02]  /*121b0*/  HADD2.F32 R76, -RZ, R76.H1_H1 ;  /* 0x3000004cff4c7230 */ /* 0x000fe40000004100 */
[----:B------:R-:W-:Y:S01]  /*121c0*/  FFMA.FTZ R21, R86, R91, R21 ;  /* 0x0000005b56157223 */ /* 0x000fe20000010015 */
[----:B------:R-:W-:Y:S02]  /*121d0*/  SHF.R.U32.HI R91, RZ, 0x10, R69 ;  /* 0x00000010ff5b7819 */ /* 0x000fe40000011645 */
[----:B------:R-:W-:Y:S02]  /*121e0*/  SHF.R.U32.HI R86, RZ, 0x10, R61 ;  /* 0x00000010ff567819 */ /* 0x000fe4000001163d */
[----:B------:R-:W-:Y:S01]  /*121f0*/  SHF.R.U64 R61, R68, 0x10, R69 ;  /* 0x00000010443d7819 */ /* 0x000fe20000001245 */
[----:B------:R-:W-:-:S02]  /*12200*/  HADD2.F32 R69, -RZ, R91.H0_H0 ;  /* 0x2000005bff457230 */ /* 0x000fc40000004100 */
[----:B------:R-:W-:Y:S02]  /*12210*/  HADD2.F32 R86, -RZ, R86.H0_H0 ;  /* 0x20000056ff567230 */ /* 0x000fe40000004100 */
[----:B------:R-:W-:Y:S02]  /*12220*/  HADD2.F32 R68, -RZ, R98.H0_H0 ;  /* 0x20000062ff447230 */ /* 0x000fe40000004100 */
[C---:B------:R-:W-:Y:S01]  /*12230*/  FMUL.FTZ R91, R77.reuse, R69 ;  /* 0x000000454d5b7220 */ /* 0x040fe20000410000 */
[----:B------:R-:W-:Y:S02]  /*12240*/  HADD2.F32 R61, -RZ, R61.H0_H0 ;  /* 0x2000003dff3d7230 */ /* 0x000fe40000004100 */
[-C--:B------:R-:W-:Y:S01]  /*12250*/  FMUL.FTZ R77, R77, R86.reuse ;  /* 0x000000564d4d7220 */ /* 0x080fe20000410000 */
[----:B------:R-:W-:-:S03]  /*12260*/  FFMA.FTZ R91, R81, R86, -R91 ;  /* 0x00000056515b7223 */ /* 0x000fc6000001085b */
[----:B------:R-:W-:Y:S01]  /*12270*/  FFMA.FTZ R69, R81, R69, R77 ;  /* 0x0000004551457223 */ /* 0x000fe2000001004d */
[----:B------:R-:W-:Y:S02]  /*12280*/  HADD2.F32 R81, -RZ, R93.H0_H0 ;  /* 0x2000005dff517230 */ /* 0x000fe40000004100 */
[--C-:B------:R-:W-:Y:S02]  /*12290*/  HADD2.F32 R77, -RZ, R80.reuse.H0_H0 ;  /* 0x20000050ff4d7230 */ /* 0x100fe40000004100 */
[----:B------:R-:W-:Y:S02]  /*122a0*/  HADD2.F32 R80, -RZ, R80.H1_H1 ;  /* 0x30000050ff507230 */ /* 0x000fe40000004100 */
[----:B------:R-:W-:Y:S01]  /*122b0*/  FMUL.FTZ R86, R92, R81 ;  /* 0x000000515c567220 */ /* 0x000fe20000410000 */
[----:B------:R-:W-:-:S03]  /*122c0*/  F2FP.F16.F32.PACK_AB R69, R69, R21 ;  /* 0x000000154545723e */ /* 0x000fc600000000ff */
[CC--:B------:R-:W-:Y:S01]  /*122d0*/  FFMA.FTZ R86, R77.reuse, R68.reuse, -R86 ;  /* 0x000000444d567223 */ /* 0x0c0fe20000010856 */
[----:B------:R-:W-:Y:S01]  /*122e0*/  FMUL.FTZ R68, R92, R68 ;  /* 0x000000445c447220 */ /* 0x000fe20000410000 */
[--C-:B------:R-:W-:Y:S02]  /*122f0*/  HADD2.F32 R92, -RZ, R78.reuse.H0_H0 ;  /* 0x2000004eff5c7230 */ /* 0x100fe40000004100 */
[----:B------:R-:W-:Y:S02]  /*12300*/  HADD2.F32 R78, -RZ, R78.H1_H1 ;  /* 0x3000004eff4e7230 */ /* 0x000fe40000004100 */
[----:B------:R-:W-:Y:S01]  /*12310*/  FFMA.FTZ R68, R77, R81, R68 ;  /* 0x000000514d447223 */ /* 0x000fe20000010044 */
[----:B------:R-:W-:Y:S02]  /*12320*/  HADD2.F32 R77, -RZ, R93.H1_H1 ;  /* 0x3000005dff4d7230 */ /* 0x000fe40000004100 */
[----:B------:R-:W-:Y:S02]  /*12330*/  HADD2.F32 R93, -RZ, R98.H1_H1 ;  /* 0x30000062ff5d7230 */ /* 0x000fe40000004100 */
[----:B------:R-:W-:-:S02]  /*12340*/  HADD2.F32 R98, -RZ, R82.H0_H0 ;  /* 0x20000052ff627230 */ /* 0x000fc40000004100 */
[C---:B------:R-:W-:Y:S01]  /*12350*/  FMUL.FTZ R81, R92.reuse, R77 ;  /* 0x0000004d5c517220 */ /* 0x040fe20000410000 */
[----:B------:R-:W-:Y:S02]  /*12360*/  HADD2.F32 R82, -RZ, R82.H1_H1 ;  /* 0x30000052ff527230 */ /* 0x000fe40000004100 */
[-C--:B------:R-:W-:Y:S01]  /*12370*/  FMUL.FTZ R92, R92, R93.reuse ;  /* 0x0000005d5c5c7220 */ /* 0x080fe20000410000 */
[C---:B------:R-:W-:Y:S01]  /*12380*/  FFMA.FTZ R81, R98.reuse, R93, -R81 ;  /* 0x0000005d62517223 */ /* 0x040fe20000010851 */
[----:B------:R-:W-:Y:S02]  /*12390*/  HADD2.F32 R93, -RZ, R83.H0_H0 ;  /* 0x20000053ff5d7230 */ /* 0x000fe40000004100 */
[----:B------:R-:W-:Y:S01]  /*123a0*/  FFMA.FTZ R77, R98, R77, R92 ;  /* 0x0000004d624d7223 */ /* 0x000fe2000001005c */
[----:B------:R-:W-:Y:S02]  /*123b0*/  HADD2.F32 R98, -RZ, R103.H0_H0 ;  /* 0x20000067ff627230 */ /* 0x000fe40000004100 */
[----:B------:R-:W-:-:S02]  /*123c0*/  HADD2.F32 R103, -RZ, R79.H0_H0 ;  /* 0x2000004fff677230 */ /* 0x000fc40000004100 */
[----:B------:R-:W-:Y:S02]  /*123d0*/  HADD2.F32 R79, -RZ, R79.H1_H1 ;  /* 0x3000004fff4f7230 */ /* 0x000fe40000004100 */
[----:B------:R-:W-:Y:S02]  /*123e0*/  HADD2.F32 R83, -RZ, R83.H1_H1 ;  /* 0x30000053ff537230 */ /* 0x000fe40000004100 */
[C---:B------:R-:W-:Y:S01]  /*123f0*/  FMUL.FTZ R92, R103.reuse, R98 ;  /* 0x00000062675c7220 */ /* 0x040fe20000410000 */
[----:B------:R-:W-:-:S03]  /*12400*/  FMUL.FTZ R103, R103, R104 ;  /* 0x0000006867677220 */ /* 0x000fc60000410000 */
[C---:B------:R-:W-:Y:S01]  /*12410*/  FFMA.FTZ R92, R93.reuse, R104, -R92 ;  /* 0x000000685d5c7223 */ /* 0x040fe2000001085c */
[----:B------:R-:W-:Y:S01]  /*12420*/  FFMA.FTZ R93, R93, R98, R103 ;  /* 0x000000625d5d7223 */ /* 0x000fe20000010067 */
[----:B------:R-:W-:Y:S02]  /*12430*/  SHF.R.U32.HI R98, RZ, 0x10, R63 ;  /* 0x00000010ff627819 */ /* 0x000fe4000001163f */
[--C-:B------:R-:W-:Y:S02]  /*12440*/  SHF.R.U64 R63, R70, 0x10, R71.reuse ;  /* 0x00000010463f7819 */ /* 0x100fe40000001247 */
[----:B------:R-:W-:Y:S01]  /*12450*/  SHF.R.U32.HI R70, RZ, 0x10, R71 ;  /* 0x00000010ff467819 */ /* 0x000fe20000011647 */
[----:B------:R-:W-:Y:S02]  /*12460*/  HADD2.F32 R98, -RZ, R98.H0_H0 ;  /* 0x20000062ff627230 */ /* 0x000fe40000004100 */
[----:B------:R-:W-:Y:S02]  /*12470*/  HADD2.F32 R63, -RZ, R63.H0_H0 ;  /* 0x2000003fff3f7230 */ /* 0x000fe40000004100 */
[----:B------:R-:W-:-:S05]  /*12480*/  HADD2.F32 R70, -RZ, R70.H0_H0 ;  /* 0x20000046ff467230 */ /* 0x000fca0000004100 */
[C---:B------:R-:W-:Y:S01]  /*12490*/  FMUL.FTZ R71, R79.reuse, R70 ;  /* 0x000000464f477220 */ /* 0x040fe20000410000 */
[----:B------:R-:W-:-:S03]  /*124a0*/  FMUL.FTZ R79, R79, R98 ;  /* 0x000000624f4f7220 */ /* 0x000fc60000410000 */
[C---:B------:R-:W-:Y:S01]  /*124b0*/  FFMA.FTZ R71, R83.reuse, R98, -R71 ;  /* 0x0000006253477223 */ /* 0x040fe20000010847 */
[----:B------:R-:W-:Y:S01]  /*124c0*/  FFMA.FTZ R70, R83, R70, R79 ;  /* 0x0000004653467223 */ /* 0x000fe2000001004f */
[C---:B------:R-:W-:Y:S01]  /*124d0*/  FMUL.FTZ R79, R76.reuse, R61 ;  /* 0x0000003d4c4f7220 */ /* 0x040fe20000410000 */
[----:B------:R-:W-:-:S03]  /*124e0*/  FMUL.FTZ R76, R76, R60 ;  /* 0x0000003c4c4c7220 */ /* 0x000fc60000410000 */
[C---:B------:R-:W-:Y:S01]  /*124f0*/  FFMA.FTZ R60, R80.reuse, R60, -R79 ;  /* 0x0000003c503c7223 */ /* 0x040fe2000001084f */
[----:B------:R-:W-:Y:S01]  /*12500*/  FFMA.FTZ R76, R80, R61, R76 ;  /* 0x0000003d504c7223 */ /* 0x000fe2000001004c */
[CC--:B------:R-:W-:Y:S01]  /*12510*/  FMUL.FTZ R61, R78.reuse, R63.reuse ;  /* 0x0000003f4e3d7220 */ /* 0x0c0fe20000410000 */
[----:B------:R-:W-:Y:S02]  /*12520*/  FMUL.FTZ R78, R78, R62 ;  /* 0x0000003e4e4e7220 */ /* 0x000fe40000410000 */
[----:B------:R-:W-:Y:S01]  /*12530*/  F2FP.F16.F32.PACK_AB R60, R60, R86 ;  /* 0x000000563c3c723e */ /* 0x000fe200000000ff */
[C---:B------:R-:W-:Y:S01]  /*12540*/  FFMA.FTZ R62, R82.reuse, R62, -R61 ;  /* 0x0000003e523e7223 */ /* 0x040fe2000001083d */
[----:B------:R-:W-:Y:S01]  /*12550*/  FFMA.FTZ R78, R82, R63, R78 ;  /* 0x0000003f524e7223 */ /* 0x000fe2000001004e */
[----:B------:R-:W-:Y:S02]  /*12560*/  F2FP.F16.F32.PACK_AB R63, R71, R92 ;  /* 0x0000005c473f723e */ /* 0x000fe400000000ff */
[----:B------:R-:W-:-:S02]  /*12570*/  F2FP.F16.F32.PACK_AB R61, R91, R85 ;  /* 0x000000555b3d723e */ /* 0x000fc400000000ff */
[----:B------:R-:W-:Y:S02]  /*12580*/  F2FP.F16.F32.PACK_AB R71, R70, R93 ;  /* 0x0000005d4647723e */ /* 0x000fe400000000ff */
[----:B------:R-:W-:Y:S02]  /*12590*/  F2FP.F16.F32.PACK_AB R62, R62, R81 ;  /* 0x000000513e3e723e */ /* 0x000fe400000000ff */
[----:B------:R-:W-:Y:S02]  /*125a0*/  F2FP.F16.F32.PACK_AB R68, R76, R68 ;  /* 0x000000444c44723e */ /* 0x000fe400000000ff */
[----:B------:R-:W-:Y:S01]  /*125b0*/  F2FP.F16.F32.PACK_AB R70, R78, R77 ;  /* 0x0000004d4e46723e */ /* 0x000fe200000000ff */
[----:B------:R0:W-:Y:S04]  /*125c0*/  STS.128 [R229], R60 ;  /* 0x0000003ce5007388 */ /* 0x0001e80000000c00 */
[----:B------:R0:W-:Y:S02]  /*125d0*/  STS.128 [R20+0x14400], R68 ;  /* 0x0144004414007388 */ /* 0x0001e40000000c00 */
.L_x_2817:
[----:B------:R-:W-:Y:S05]  /*125e0*/  BSYNC B2 ;  /* 0x0000000000027941 */ /* 0x000fea0003800000 */
.L_x_2816:
[----:B------:R-:W-:-:S13]  /*125f0*/  ISETP.GE.AND P0, PT, R213, R3, PT ;  /* 0x00000003d500720c */ /* 0x000fda0003f06270 */
[----:B------:R-:W-:Y:S05]  /*12600*/  @P0 BRA `(.L_x_2815) ;  /* 0x0000000400840947 */ /* 0x000fea0003800000 */
[----:B0-----:R-:W2:Y:S04]  /*12610*/  LDL R20, [R1+0x60] ;  /* 0x0000600001147983 */ /* 0x001ea80000100800 */
[----:B------:R-:W4:Y:S01]  /*12620*/  LDL R86, [R1+0xb0] ;  /* 0x0000b00001567983 */ /* 0x000f220000100800 */
[----:B------:R-:W-:Y:S01]  /*12630*/  HADD2.F32 R78, -RZ, R120.H1_H1 ;  /* 0x30000078ff4e7230 */ /* 0x000fe20000004100 */
[----:B------:R-:W-:Y:S02]  /*12640*/  SHF.R.U32.HI R79, RZ, 0x10, R57 ;  /* 0x00000010ff4f7819 */ /* 0x000fe40000011639 */
        /* <DEDUP_REMOVED lines=12> */
[----:B----4-:R-:W0:Y:S02]  /*12710*/  LDS.128 R68, [R86] ;  /* 0x0000000056447984 */ /* 0x010e240000000c00 */
[----:B------:R-:W-:Y:S01]  /*12720*/  LEA.HI R3, R3, R20, RZ, 0x3 ;  /* 0x0000001403037211 */ /* 0x000fe200078f18ff */
[----:B------:R-:W-:Y:S01]  /*12730*/  HADD2.F32 R20, -RZ, R120.H0_H0 ;  /* 0x20000078ff147230 */ /* 0x000fe20000004100 */
[----:B------:R-:W-:Y:S02]  /*12740*/  LOP3.LUT R21, R21, 0x38, RZ, 0xc0, !PT ;  /* 0x0000003815157812 */ /* 0x000fe400078ec0ff */
[----:B------:R-:W-:Y:S02]  /*12750*/  SHF.L.U32 R3, R3, 0xa, RZ ;  /* 0x0000000a03037819 */ /* 0x000fe400000006ff */
[----:B------:R-:W-:-:S02]  /*12760*/  LOP3.LUT R21, R21, 0x1c0, R121, 0xf8, !PT ;  /* 0x000001c015157812 */ /* 0x000fc400078ef879 */
[----:B------:R-:W-:Y:S02]  /*12770*/  LOP3.LUT R3, R3, 0x7fffe000, RZ, 0xc0, !PT ;  /* 0x7fffe00003037812 */ /* 0x000fe400078ec0ff */
[----:B------:R-:W-:-:S04]  /*12780*/  LOP3.LUT R21, R21, R227, RZ, 0x3c, !PT ;  /* 0x000000e315157212 */ /* 0x000fc800078e3cff */
[----:B------:R-:W-:-:S05]  /*12790*/  IADD3 R3, R21, R3, R226 ;  /* 0x0000000315037210 */ /* 0x000fca0007ffe0e2 */
[----:B------:R-:W-:-:S05]  /*127a0*/  IMAD R3, R3, 0x2, R16 ;  /* 0x0000000203037824 */ /* 0x000fca00078e0210 */
[----:B------:R-:W1:Y:S01]  /*127b0*/  LDS.128 R60, [R3+0x14400] ;  /* 0x01440000033c7984 */ /* 0x000e620000000c00 */
[----:B0-----:R-:W-:Y:S02]  /*127c0*/  HADD2.F32 R76, -RZ, R69.H0_H0 ;  /* 0x20000045ff4c7230 */ /* 0x001fe40000004100 */
[----:B-1----:R-:W-:Y:S02]  /*127d0*/  HADD2.F32 R21, -RZ, R61.H0_H0 ;  /* 0x2000003dff157230 */ /* 0x002fe40000004100 */
[--C-:B------:R-:W-:Y:S02]  /*127e0*/  HADD2.F32 R81, -RZ, R62.reuse.H0_H0 ;  /* 0x2000003eff517230 */ /* 0x100fe40000004100 */
[----:B------:R-:W-:Y:S02]  /*127f0*/  HADD2.F32 R83, -RZ, R63.H0_H0 ;  /* 0x2000003fff537230 */ /* 0x000fe40000004100 */
[C---:B---3--:R-:W-:Y:S01]  /*12800*/  FMUL.FTZ R77, R21.reuse, R20 ;  /* 0x00000014154d7220 */ /* 0x048fe20000410000 */
[----:B------:R-:W-:Y:S01]  /*12810*/  FMUL.FTZ R21, R21, R78 ;  /* 0x0000004e15157220 */ /* 0x000fe20000410000 */
[----:B------:R-:W-:-:S02]  /*12820*/  HADD2.F32 R62, -RZ, R62.H1_H1 ;  /* 0x3000003eff3e7230 */ /* 0x000fc40000004100 */
[C---:B------:R-:W-:Y:S01]  /*12830*/  FFMA.FTZ R78, R76.reuse, R78, -R77 ;  /* 0x0000004e4c4e7223 */ /* 0x040fe2000001084d */
[----:B------:R-:W-:Y:S01]  /*12840*/  FFMA.FTZ R76, R76, R20, R21 ;  /* 0x000000144c4c7223 */ /* 0x000fe20000010015 */
[----:B------:R-:W-:Y:S01]  /*12850*/  SHF.R.U32.HI R20, RZ, 0x10, R65 ;  /* 0x00000010ff147819 */ /* 0x000fe20000011641 */
[----:B------:R-:W-:Y:S02]  /*12860*/  HADD2.F32 R21, -RZ, R61.H1_H1 ;  /* 0x3000003dff157230 */ /* 0x000fe40000004100 */
[----:B------:R-:W-:Y:S02]  /*12870*/  HADD2.F32 R61, -RZ, R69.H1_H1 ;  /* 0x30000045ff3d7230 */ /* 0x000fe40000004100 */
[----:B------:R-:W-:Y:S02]  /*12880*/  HADD2.F32 R20, -RZ, R20.H0_H0 ;  /* 0x20000014ff147230 */ /* 0x000fe40000004100 */
[----:B------:R-:W-:-:S03]  /*12890*/  HADD2.F32 R77, -RZ, R119.H1_H1 ;  /* 0x30000077ff4d7230 */ /* 0x000fc60000004100 */
[C---:B------:R-:W-:Y:S01]  /*128a0*/  FMUL.FTZ R69, R21.reuse, R20 ;  /* 0x0000001415457220 */ /* 0x040fe20000410000 */
[----:B------:R-:W-:-:S03]  /*128b0*/  FMUL.FTZ R21, R21, R79 ;  /* 0x0000004f15157220 */ /* 0x000fc60000410000 */
[C---:B------:R-:W-:Y:S01]  /*128c0*/  FFMA.FTZ R79, R61.reuse, R79, -R69 ;  /* 0x0000004f3d4f7223 */ /* 0x040fe20000010845 */
[----:B------:R-:W-:Y:S01]  /*128d0*/  FFMA.FTZ R61, R61, R20, R21 ;  /* 0x000000143d3d7223 */ /* 0x000fe20000010015 */
[----:B------:R-:W-:Y:S02]  /*128e0*/  HADD2.F32 R20, -RZ, R119.H0_H0 ;  /* 0x20000077ff147230 */ /* 0x000fe40000004100 */
[----:B------:R-:W-:Y:S02]  /*128f0*/  HADD2.F32 R21, -RZ, R60.H0_H0 ;  /* 0x2000003cff157230 */ /* 0x000fe40000004100 */
[----:B------:R-:W-:Y:S01]  /*12900*/  HADD2.F32 R69, -RZ, R68.H0_H0 ;  /* 0x20000044ff457230 */ /* 0x000fe20000004100 */
[----:B------:R-:W-:Y:S01]  /*12910*/  F2FP.F16.F32.PACK_AB R61, R61, R76 ;  /* 0x0000004c3d3d723e */ /* 0x000fe200000000ff */
[----:B------:R-:W-:Y:S02]  /*12920*/  HADD2.F32 R60, -RZ, R60.H1_H1 ;  /* 0x3000003cff3c7230 */ /* 0x000fe40000004100 */
[C---:B------:R-:W-:Y:S01]  /*12930*/  FMUL.FTZ R80, R21.reuse, R20 ;  /* 0x0000001415507220 */ /* 0x040fe20000410000 */
[----:B------:R-:W-:Y:S01]  /*12940*/  FMUL.FTZ R21, R21, R77 ;  /* 0x0000004d15157220 */ /* 0x000fe20000410000 */
[----:B------:R-:W-:-:S02]  /*12950*/  HADD2.F32 R68, -RZ, R68.H1_H1 ;  /* 0x30000044ff447230 */ /* 0x000fc40000004100 */
[C---:B------:R-:W-:Y:S01]  /*12960*/  FFMA.FTZ R77, R69.reuse, R77, -R80 ;  /* 0x0000004d454d7223 */ /* 0x040fe20000010850 */
[----:B------:R-:W-:Y:S01]  /*12970*/  FFMA.FTZ R69, R69, R20, R21 ;  /* 0x0000001445457223 */ /* 0x000fe20000010015 */
[--C-:B------:R-:W-:Y:S02]  /*12980*/  HADD2.F32 R80, -RZ, R118.reuse.H0_H0 ;  /* 0x20000076ff507230 */ /* 0x100fe40000004100 */
[C---:B------:R-:W-:Y:S01]  /*12990*/  FMUL.FTZ R57, R60.reuse, R64 ;  /* 0x000000403c397220 */ /* 0x040fe20000410000 */
[----:B------:R-:W-:Y:S02]  /*129a0*/  HADD2.F32 R21, -RZ, R118.H1_H1 ;  /* 0x30000076ff157230 */ /* 0x000fe40000004100 */
[----:B------:R-:W-:Y:S01]  /*129b0*/  FMUL.FTZ R60, R60, R56 ;  /* 0x000000383c3c7220 */ /* 0x000fe20000410000 */
[--C-:B------:R-:W-:Y:S02]  /*129c0*/  HADD2.F32 R20, -RZ, R70.reuse.H0_H0 ;  /* 0x20000046ff147230 */ /* 0x100fe40000004100 */
[C---:B------:R-:W-:Y:S01]  /*129d0*/  FMUL.FTZ R82, R81.reuse, R80 ;  /* 0x0000005051527220 */ /* 0x040fe20000410000 */
[----:B------:R-:W-:Y:S01]  /*129e0*/  FFMA.FTZ R56, R68, R56, -R57 ;  /* 0x0000003844387223 */ /* 0x000fe20000010839 */
[----:B------:R-:W-:Y:S01]  /*129f0*/  FMUL.FTZ R81, R81, R21 ;  /* 0x0000001551517220 */ /* 0x000fe20000410000 */
[----:B------:R-:W-:-:S02]  /*12a00*/  HADD2.F32 R70, -RZ, R70.H1_H1 ;  /* 0x30000046ff467230 */ /* 0x000fc40000004100 */
[C---:B------:R-:W-:Y:S01]  /*12a10*/  FFMA.FTZ R21, R20.reuse, R21, -R82 ;  /* 0x0000001514157223 */ /* 0x040fe20000010852 */
[--C-:B------:R-:W-:Y:S02]  /*12a20*/  HADD2.F32 R82, -RZ, R117.reuse.H0_H0 ;  /* 0x20000075ff527230 */ /* 0x100fe40000004100 */
[----:B------:R-:W-:Y:S01]  /*12a30*/  FFMA.FTZ R20, R20, R80, R81 ;  /* 0x0000005014147223 */ /* 0x000fe20000010051 */
[----:B------:R-:W-:Y:S02]  /*12a40*/  HADD2.F32 R80, -RZ, R117.H1_H1 ;  /* 0x30000075ff507230 */ /* 0x000fe40000004100 */
[----:B------:R-:W-:Y:S01]  /*12a50*/  FMUL.FTZ R57, R62, R66 ;  /* 0x000000423e397220 */ /* 0x000fe20000410000 */
[--C-:B------:R-:W-:Y:S02]  /*12a60*/  HADD2.F32 R81, -RZ, R71.reuse.H0_H0 ;  /* 0x20000047ff517230 */ /* 0x100fe40000004100 */
[----:B------:R-:W-:Y:S01]  /*12a70*/  FMUL.FTZ R85, R83, R82 ;  /* 0x0000005253557220 */ /* 0x000fe20000410000 */
[----:B------:R-:W-:-:S02]  /*12a80*/  HADD2.F32 R71, -RZ, R71.H1_H1 ;  /* 0x30000047ff477230 */ /* 0x000fc40000004100 */
[----:B------:R-:W-:Y:S01]  /*12a90*/  FMUL.FTZ R83, R83, R80 ;  /* 0x0000005053537220 */ /* 0x000fe20000410000 */
[----:B------:R-:W-:Y:S01]  /*12aa0*/  FMUL.FTZ R62, R62, R58 ;  /* 0x0000003a3e3e7220 */ /* 0x000fe20000410000 */
[C---:B------:R-:W-:Y:S01]  /*12ab0*/  FFMA.FTZ R80, R81.reuse, R80, -R85 ;  /* 0x0000005051507223 */ /* 0x040fe20000010855 */
[----:B------:R-:W-:Y:S01]  /*12ac0*/  SHF.R.U32.HI R85, RZ, 0x10, R59 ;  /* 0x00000010ff557819 */ /* 0x000fe2000001163b */
[----:B------:R-:W-:Y:S01]  /*12ad0*/  FFMA.FTZ R81, R81, R82, R83 ;  /* 0x0000005251517223 */ /* 0x000fe20000010053 */
[----:B------:R-:W-:Y:S01]  /*12ae0*/  SHF.R.U32.HI R82, RZ, 0x10, R67 ;  /* 0x00000010ff527819 */ /* 0x000fe20000011643 */
[----:B------:R-:W-:Y:S02]  /*12af0*/  HADD2.F32 R83, -RZ, R63.H1_H1 ;  /* 0x3000003fff537230 */ /* 0x000fe40000004100 */
[----:B------:R-:W-:Y:S01]  /*12b00*/  FFMA.FTZ R58, R70, R58, -R57 ;  /* 0x0000003a463a7223 */ /* 0x000fe20000010839 */
[----:B------:R-:W-:Y:S02]  /*12b10*/  HADD2.F32 R63, -RZ, R85.H0_H0 ;  /* 0x20000055ff3f7230 */ /* 0x000fe40000004100 */
[----:B------:R-:W-:Y:S01]  /*12b20*/  FFMA.FTZ R60, R68, R64, R60 ;  /* 0x00000040443c7223 */ /* 0x000fe2000001003c */
[----:B------:R-:W-:-:S02]  /*12b30*/  HADD2.F32 R82, -RZ, R82.H0_H0 ;  /* 0x20000052ff527230 */ /* 0x000fc40000004100 */
[----:B------:R-:W-:Y:S01]  /*12b40*/  FFMA.FTZ R62, R70, R66, R62 ;  /* 0x00000042463e7223 */ /* 0x000fe2000001003e */
[----:B------:R-:W-:Y:S02]  /*12b50*/  F2FP.F16.F32.PACK_AB R57, R79, R78 ;  /* 0x0000004e4f39723e */ /* 0x000fe400000000ff */
[----:B------:R-:W-:Y:S01]  /*12b60*/  F2FP.F16.F32.PACK_AB R56, R56, R77 ;  /* 0x0000004d3838723e */ /* 0x000fe200000000ff */
[CC--:B------:R-:W-:Y:S01]  /*12b70*/  FMUL.FTZ R85, R83.reuse, R82.reuse ;  /* 0x0000005253557220 */ /* 0x0c0fe20000410000 */
[----:B------:R-:W-:Y:S01]  /*12b80*/  FMUL.FTZ R83, R83, R63 ;  /* 0x0000003f53537220 */ /* 0x000fe20000410000 */
[----:B------:R-:W-:Y:S02]  /*12b90*/  F2FP.F16.F32.PACK_AB R58, R58, R21 ;  /* 0x000000153a3a723e */ /* 0x000fe400000000ff */
[C---:B------:R-:W-:Y:S01]  /*12ba0*/  FFMA.FTZ R85, R71.reuse, R63, -R85 ;  /* 0x0000003f47557223 */ /* 0x040fe20000010855 */
[----:B------:R-:W-:Y:S01]  /*12bb0*/  FFMA.FTZ R63, R71, R82, R83 ;  /* 0x00000052473f7223 */ /* 0x000fe20000010053 */
[----:B------:R-:W-:-:S02]  /*12bc0*/  F2FP.F16.F32.PACK_AB R60, R60, R69 ;  /* 0x000000453c3c723e */ /* 0x000fc400000000ff */
[----:B------:R-:W-:Y:S02]  /*12bd0*/  F2FP.F16.F32.PACK_AB R62, R62, R20 ;  /* 0x000000143e3e723e */ /* 0x000fe400000000ff */
[----:B------:R-:W-:Y:S02]  /*12be0*/  F2FP.F16.F32.PACK_AB R59, R85, R80 ;  /* 0x00000050553b723e */ /* 0x000fe400000000ff */
[----:B------:R-:W-:-:S03]  /*12bf0*/  F2FP.F16.F32.PACK_AB R63, R63, R81 ;  /* 0x000000513f3f723e */ /* 0x000fc600000000ff */
[----:B------:R1:W-:Y:S04]  /*12c00*/  STS.128 [R86], R56 ;  /* 0x0000003856007388 */ /* 0x0003e80000000c00 */
[----:B------:R1:W-:Y:S02]  /*12c10*/  STS.128 [R3+0x14400], R60 ;  /* 0x0144003c03007388 */ /* 0x0003e40000000c00 */
.L_x_2815:
[----:B------:R-:W-:Y:S05]  /*12c20*/  BSYNC B1 ;  /* 0x0000000000017941 */ /* 0x000fea0003800000 */
.L_x_2814:
[----:B-1----:R-:W-:Y:S01]  /*12c30*/  VIADD R3, R212, 0x20 ;  /* 0x00000020d4037836 */ /* 0x002fe20000000000 */
        /* <DEDUP_REMOVED lines=11> */
[--C-:B------:R-:W-:Y:S01]  /*12cf0*/  HADD2.F32 R67, -RZ, R116.reuse.H1_H1 ;  /* 0x30000074ff437230 */ /* 0x100fe20000004100 */
[----:B------:R-:W-:Y:S01]  /*12d00*/  SHF.R.U64 R46, R46, 0x10, R47 ;  /* 0x000000102e2e7819 */ /* 0x000fe2000000122f */
[----:B------:R-:W-:Y:S01]  /*12d10*/  HADD2.F32 R116, -RZ, R116.H0_H0 ;  /* 0x20000074ff747230 */ /* 0x000fe20000004100 */
[----:B------:R-:W-:Y:S01]  /*12d20*/  SHF.R.S32.HI R56, RZ, 0x1f, R21 ;  /* 0x0000001fff387819 */ /* 0x000fe20000011415 */
[----:B0-----:R-:W-:Y:S02]  /*12d30*/  IMAD.SHL.U32 R20, R21, 0x8, RZ ;  /* 0x0000000815147824 */ /* 0x001fe400078e00ff */
[----:B------:R-:W-:Y:S01]  /*12d40*/  HADD2.F32 R46, -RZ, R46.H0_H0 ;  /* 0x2000002eff2e7230 */ /* 0x000fe20000004100 */
[----:B------:R-:W-:Y:S02]  /*12d50*/  LEA.HI R56, R56, R21, RZ, 0x3 ;  /* 0x0000001538387211 */ /* 0x000fe400078f18ff */
[----:B------:R-:W-:-:S03]  /*12d60*/  LOP3.LUT R20, R223, 0x38, R20, 0xf8, !PT ;  /* 0x00000038df147812 */ /* 0x000fc600078ef814 */
[----:B------:R-:W-:Y:S01]  /*12d70*/  IMAD.SHL.U32 R21, R56, 0x400, RZ ;  /* 0x0000040038157824 */ /* 0x000fe200078e00ff */
[----:B------:R-:W-:-:S04]  /*12d80*/  LOP3.LUT R20, R20, R78, RZ, 0x3c, !PT ;  /* 0x0000004e14147212 */ /* 0x000fc800078e3cff */
[----:B------:R-:W-:-:S04]  /*12d90*/  LOP3.LUT R21, R21, 0x7fffe000, RZ, 0xc0, !PT ;  /* 0x7fffe00015157812 */ /* 0x000fc800078ec0ff */
[----:B------:R-:W-:Y:S02]  /*12da0*/  IADD3 R20, R20, R21, R225 ;  /* 0x0000001514147210 */ /* 0x000fe40007ffe0e1 */
[----:B------:R-:W-:Y:S02]  /*12db0*/  SHF.R.U64 R21, R44, 0x10, R45 ;  /* 0x000000102c157819 */ /* 0x000fe4000000122d */
[----:B------:R-:W-:Y:S02]  /*12dc0*/  LEA R20, R20, R16, 0x1 ;  /* 0x0000001014147211 */ /* 0x000fe400078e08ff */
[--C-:B------:R-:W-:Y:S01]  /*12dd0*/  SHF.R.U64 R44, R52, 0x10, R53.reuse ;  /* 0x00000010342c7819 */ /* 0x100fe20000001235 */
[----:B------:R-:W-:Y:S01]  /*12de0*/  HADD2.F32 R21, -RZ, R21.H0_H0 ;  /* 0x20000015ff157230 */ /* 0x000fe20000004100 */
[----:B------:R-:W-:Y:S01]  /*12df0*/  SHF.R.U32.HI R52, RZ, 0x10, R53 ;  /* 0x00000010ff347819 */ /* 0x000fe20000011635 */
[----:B------:R-:W0:Y:S01]  /*12e00*/  LDS.128 R60, [R20+0x14400] ;  /* 0x01440000143c7984 */ /* 0x000e220000000c00 */
[----:B------:R-:W-:Y:S01]  /*12e10*/  SHF.R.U32.HI R53, RZ, 0x10, R47 ;  /* 0x00000010ff357819 */ /* 0x000fe2000001162f */
[----:B------:R-:W-:Y:S01]  /*12e20*/  HADD2.F32 R44, -RZ, R44.H0_H0 ;  /* 0x2000002cff2c7230 */ /* 0x000fe20000004100 */
[----:B------:R-:W-:Y:S01]  /*12e30*/  SHF.R.U32.HI R45, RZ, 0x10, R45 ;  /* 0x00000010ff2d7819 */ /* 0x000fe2000001162d */
[----:B------:R-:W-:Y:S01]  /*12e40*/  HADD2.F32 R52, -RZ, R52.H0_H0 ;  /* 0x20000034ff347230 */ /* 0x000fe20000004100 */
[----:B------:R-:W-:-:S02]  /*12e50*/  SHF.R.U64 R47, R54, 0x10, R55 ;  /* 0x00000010362f7819 */ /* 0x000fc40000001237 */
[----:B------:R-:W-:Y:S01]  /*12e60*/  SHF.R.U32.HI R55, RZ, 0x10, R55 ;  /* 0x00000010ff377819 */ /* 0x000fe20000011637 */
[----:B------:R-:W-:Y:S02]  /*12e70*/  HADD2.F32 R45, -RZ, R45.H0_H0 ;  /* 0x2000002dff2d7230 */ /* 0x000fe40000004100 */
[----:B------:R-:W-:Y:S02]  /*12e80*/  HADD2.F32 R47, -RZ, R47.H0_H0 ;  /* 0x2000002fff2f7230 */ /* 0x000fe40000004100 */
[----:B------:R-:W-:Y:S02]  /*12e90*/  HADD2.F32 R55, -RZ, R55.H0_H0 ;  /* 0x20000037ff377230 */ /* 0x000fe40000004100 */
[--C-:B0-----:R-:W-:Y:S02]  /*12ea0*/  HADD2.F32 R68, -RZ, R61.reuse.H0_H0 ;  /* 0x2000003dff447230 */ /* 0x101fe40000004100 */
[----:B------:R-:W-:Y:S02]  /*12eb0*/  HADD2.F32 R69, -RZ, R61.H1_H1 ;  /* 0x3000003dff457230 */ /* 0x000fe40000004100 */
[----:B------:R-:W-:-:S02]  /*12ec0*/  HADD2.F32 R61, -RZ, R60.H0_H0 ;  /* 0x2000003cff3d7230 */ /* 0x000fc40000004100 */
[C---:B------:R-:W-:Y:S01]  /*12ed0*/  FMUL.FTZ R71, R68.reuse, R116 ;  /* 0x0000007444477220 */ /* 0x040fe20000410000 */
[----:B------:R-:W-:Y:S01]  /*12ee0*/  FMUL.FTZ R68, R68, R67 ;  /* 0x0000004344447220 */ /* 0x000fe20000410000 */
[C---:B---3--:R-:W-:Y:S01]  /*12ef0*/  FMUL.FTZ R77, R69.reuse, R52 ;  /* 0x00000034454d7220 */ /* 0x048fe20000410000 */
[----:B------:R-:W-:Y:S01]  /*12f00*/  FMUL.FTZ R69, R69, R45 ;  /* 0x0000002d45457220 */ /* 0x000fe20000410000 */
[----:B------:R-:W-:Y:S02]  /*12f10*/  HADD2.F32 R70, -RZ, R62.H0_H0 ;  /* 0x2000003eff467230 */ /* 0x000fe40000004100 */
[--C-:B------:R-:W-:Y:S02]  /*12f20*/  HADD2.F32 R76, -RZ, R63.reuse.H0_H0 ;  /* 0x2000003fff4c7230 */ /* 0x100fe40000004100 */
[----:B------:R-:W-:Y:S02]  /*12f30*/  HADD2.F32 R63, -RZ, R63.H1_H1 ;  /* 0x3000003fff3f7230 */ /* 0x000fe40000004100 */
[----:B------:R-:W-:-:S02]  /*12f40*/  HADD2.F32 R60, -RZ, R60.H1_H1 ;  /* 0x3000003cff3c7230 */ /* 0x000fc40000004100 */
[----:B------:R-:W-:Y:S01]  /*12f50*/  HADD2.F32 R62, -RZ, R62.H1_H1 ;  /* 0x3000003eff3e7230 */ /* 0x000fe20000004100 */
[----:B--2---:R-:W0:Y:S02]  /*12f60*/  LDS.128 R56, [R79] ;  /* 0x000000004f387984 */ /* 0x004e240000000c00 */
[--C-:B0-----:R-:W-:Y:S02]  /*12f70*/  HADD2.F32 R54, -RZ, R57.reuse.H0_H0 ;  /* 0x20000039ff367230 */ /* 0x101fe40000004100 */
[----:B------:R-:W-:Y:S02]  /*12f80*/  HADD2.F32 R64, -RZ, R57.H1_H1 ;  /* 0x30000039ff407230 */ /* 0x000fe40000004100 */
[----:B------:R-:W-:Y:S02]  /*12f90*/  HADD2.F32 R57, -RZ, R56.H0_H0 ;  /* 0x20000038ff397230 */ /* 0x000fe40000004100 */
[----:B------:R-:W-:Y:S01]  /*12fa0*/  FFMA.FTZ R71, R54, R67, -R71 ;  /* 0x0000004336477223 */ /* 0x000fe20000010847 */
[----:B------:R-:W-:-:S02]  /*12fb0*/  HADD2.F32 R67, -RZ, R113.H0_H0 ;  /* 0x20000071ff437230 */ /* 0x000fc40000004100 */
[----:B------:R-:W-:Y:S01]  /*12fc0*/  FFMA.FTZ R68, R54, R116, R68 ;  /* 0x0000007436447223 */ /* 0x000fe20000010044 */
[----:B------:R-:W-:Y:S02]  /*12fd0*/  HADD2.F32 R54, -RZ, R115.H0_H0 ;  /* 0x20000073ff367230 */ /* 0x000fe40000004100 */
[C---:B------:R-:W-:Y:S01]  /*12fe0*/  FFMA.FTZ R45, R64.reuse, R45, -R77 ;  /* 0x0000002d402d7223 */ /* 0x040fe2000001084d */
[----:B------:R-:W-:Y:S02]  /*12ff0*/  HADD2.F32 R113, -RZ, R113.H1_H1 ;  /* 0x30000071ff717230 */ /* 0x000fe40000004100 */
[C---:B------:R-:W-:Y:S01]  /*13000*/  FMUL.FTZ R77, R61.reuse, R67 ;  /* 0x000000433d4d7220 */ /* 0x040fe20000410000 */
[----:B------:R-:W-:Y:S01]  /*13010*/  FFMA.FTZ R69, R64, R52, R69 ;  /* 0x0000003440457223 */ /* 0x000fe20000010045 */
[-C--:B------:R-:W-:Y:S01]  /*13020*/  FMUL.FTZ R61, R61, R54.reuse ;  /* 0x000000363d3d7220 */ /* 0x080fe20000410000 */
[----:B------:R-:W-:Y:S02]  /*13030*/  HADD2.F32 R65, -RZ, R58.H0_H0 ;  /* 0x2000003aff417230 */ /* 0x000fe40000004100 */
[----:B------:R-:W-:Y:S01]  /*13040*/  FFMA.FTZ R77, R57, R54, -R77 ;  /* 0x00000036394d7223 */ /* 0x000fe2000001084d */
[----:B------:R-:W-:-:S02]  /*13050*/  HADD2.F32 R54, -RZ, R114.H1_H1 ;  /* 0x30000072ff367230 */ /* 0x000fc40000004100 */
[----:B------:R-:W-:Y:S01]  /*13060*/  FFMA.FTZ R52, R57, R67, R61 ;  /* 0x0000004339347223 */ /* 0x000fe2000001003d */
[C---:B------:R-:W-:Y:S01]  /*13070*/  FMUL.FTZ R57, R70.reuse, R113 ;  /* 0x0000007146397220 */ /* 0x040fe20000410000 */
[----:B------:R-:W-:Y:S02]  /*13080*/  HADD2.F32 R66, -RZ, R59.H0_H0 ;  /* 0x2000003bff427230 */ /* 0x000fe40000004100 */
[----:B------:R-:W-:Y:S01]  /*13090*/  FMUL.FTZ R61, R63, R55 ;  /* 0x000000373f3d7220 */ /* 0x000fe20000410000 */
[-C--:B------:R-:W-:Y:S01]  /*130a0*/  FMUL.FTZ R70, R70, R54.reuse ;  /* 0x0000003646467220 */ /* 0x080fe20000410000 */
[----:B------:R-:W-:Y:S01]  /*130b0*/  FFMA.FTZ R54, R65, R54, -R57 ;  /* 0x0000003641367223 */ /* 0x000fe20000010839 */
[----:B------:R-:W-:Y:S01]  /*130c0*/  HADD2.F32 R57, -RZ, R53.H0_H0 ;  /* 0x20000035ff397230 */ /* 0x000fe20000004100 */
[----:B------:R-:W-:Y:S01]  /*130d0*/  F2FP.F16.F32.PACK_AB R45, R45, R71 ;  /* 0x000000472d2d723e */ /* 0x000fe200000000ff */
[----:B------:R-:W-:Y:S02]  /*130e0*/  HADD2.F32 R59, -RZ, R59.H1_H1 ;  /* 0x3000003bff3b7230 */ /* 0x000fe40000004100 */
[----:B------:R-:W-:Y:S01]  /*130f0*/  FFMA.FTZ R70, R65, R113, R70 ;  /* 0x0000007141467223 */ /* 0x000fe20000010046 */
        /* <DEDUP_REMOVED lines=8> */
[----:B------:R-:W-:Y:S01]  /*13180*/  FMUL.FTZ R59, R60, R44 ;  /* 0x0000002c3c3b7220 */ /* 0x000fe20000410000 */
[----:B------:R-:W-:Y:S01]  /*13190*/  FMUL.FTZ R57, R62, R47 ;  /* 0x0000002f3e397220 */ /* 0x000fe20000410000 */
[----:B------:R-:W-:Y:S01]  /*131a0*/  FMUL.FTZ R76, R76, R115 ;  /* 0x000000734c4c7220 */ /* 0x000fe20000410000 */
[----:B------:R-:W-:Y:S01]  /*131b0*/  FMUL.FTZ R60, R60, R21 ;  /* 0x000000153c3c7220 */ /* 0x000fe20000410000 */
[-C--:B------:R-:W-:Y:S01]  /*131c0*/  FMUL.FTZ R62, R62, R46.reuse ;  /* 0x0000002e3e3e7220 */ /* 0x080fe20000410000 */
[----:B------:R-:W-:Y:S01]  /*131d0*/  FFMA.FTZ R53, R66, R115, -R53 ;  /* 0x0000007342357223 */ /* 0x000fe20000010835 */
        /* <DEDUP_REMOVED lines=14> */
.L_x_2821:
[----:B------:R-:W-:Y:S05]  /*132c0*/  BSYNC B2 ;  /* 0x0000000000027941 */ /* 0x000fea0003800000 */
.L_x_2820:
[----:B------:R-:W-:Y:S05]  /*132d0*/  @P1 BRA `(.L_x_2819) ;  /* 0x0000000400801947 */ /* 0x000fea0003800000 */
[----:B01----:R-:W2:Y:S04]  /*132e0*/  LDL R20, [R1+0x60] ;  /* 0x0000600001147983 */ /* 0x003ea80000100800 */
[----:B------:R-:W4:Y:S01]  /*132f0*/  LDL R65, [R1+0xa8] ;  /* 0x0000a80001417983 */ /* 0x000f220000100800 */
[--C-:B------:R-:W-:Y:S01]  /*13300*/  SHF.R.U64 R21, R48, 0x10, R49.reuse ;  /* 0x0000001030157819 */ /* 0x100fe20000001231 */
[----:B------:R-:W-:Y:S01]  /*13310*/  HADD2.F32 R60, -RZ, R109.H1_H1 ;  /* 0x3000006dff3c7230 */ /* 0x000fe20000004100 */
[----:B------:R-:W-:Y:S01]  /*13320*/  SHF.R.U32.HI R48, RZ, 0x10, R49 ;  /* 0x00000010ff307819 */ /* 0x000fe20000011631 */
[----:B------:R-:W-:Y:S02]  /*13330*/  HADD2.F32 R58, -RZ, R111.H1_H1 ;  /* 0x3000006fff3a7230 */ /* 0x000fe40000004100 */
[----:B------:R-:W-:-:S02]  /*13340*/  HADD2.F32 R109, -RZ, R109.H0_H0 ;  /* 0x2000006dff6d7230 */ /* 0x000fc40000004100 */
[----:B------:R-:W-:Y:S02]  /*13350*/  HADD2.F32 R48, -RZ, R48.H0_H0 ;  /* 0x20000030ff307230 */ /* 0x000fe40000004100 */
[----:B------:R-:W-:Y:S02]  /*13360*/  HADD2.F32 R111, -RZ, R111.H0_H0 ;  /* 0x2000006fff6f7230 */ /* 0x000fe40000004100 */
[----:B------:R-:W-:Y:S01]  /*13370*/  HADD2.F32 R21, -RZ, R21.H0_H0 ;  /* 0x20000015ff157230 */ /* 0x000fe20000004100 */
[----:B--2---:R-:W-:-:S04]  /*13380*/  LEA.HI R3, R3, R20, RZ, 0x1d ;  /* 0x0000001403037211 */ /* 0x004fc800078fe8ff */
[----:B------:R-:W-:Y:S01]  /*13390*/  SHF.R.S32.HI R44, RZ, 0x1f, R3 ;  /* 0x0000001fff2c7819 */ /* 0x000fe20000011403 */
[----:B------:R-:W-:-:S03]  /*133a0*/  IMAD.SHL.U32 R20, R3, 0x8, RZ ;  /* 0x0000000803147824 */ /* 0x000fc600078e00ff */
[----:B------:R-:W-:Y:S02]  /*133b0*/  LEA.HI R44, R44, R3, RZ, 0x3 ;  /* 0x000000032c2c7211 */ /* 0x000fe400078f18ff */
[----:B------:R-:W-:-:S03]  /*133c0*/  LOP3.LUT R3, R223, 0x38, R20, 0xf8, !PT ;  /* 0x00000038df037812 */ /* 0x000fc600078ef814 */
[----:B------:R-:W-:Y:S01]  /*133d0*/  IMAD.SHL.U32 R20, R44, 0x400, RZ ;  /* 0x000004002c147824 */ /* 0x000fe200078e00ff */
[----:B------:R-:W-:Y:S01]  /*133e0*/  LOP3.LUT R3, R3, R78, RZ, 0x3c, !PT ;  /* 0x0000004e03037212 */ /* 0x000fe200078e3cff */
[----:B----4-:R-:W0:Y:S03]  /*133f0*/  LDS.128 R44, [R65] ;  /* 0x00000000412c7984 */ /* 0x010e260000000c00 */
[----:B------:R-:W-:-:S04]  /*13400*/  LOP3.LUT R20, R20, 0x7fffe000, RZ, 0xc0, !PT ;  /* 0x7fffe00014147812 */ /* 0x000fc800078ec0ff */
[----:B------:R-:W-:Y:S02]  /*13410*/  IADD3 R3, R3, R20, R225 ;  /* 0x0000001403037210 */ /* 0x000fe40007ffe0e1 */
[--C-:B------:R-:W-:Y:S02]  /*13420*/  SHF.R.U64 R20, R40, 0x10, R41.reuse ;  /* 0x0000001028147819 */ /* 0x100fe40000001229 */
[----:B------:R-:W-:Y:S01]  /*13430*/  SHF.R.U32.HI R40, RZ, 0x10, R41 ;  /* 0x00000010ff287819 */ /* 0x000fe20000011629 */
[----:B------:R-:W-:Y:S01]  /*13440*/  IMAD R3, R3, 0x2, R16 ;  /* 0x0000000203037824 */ /* 0x000fe200078e0210 */
[----:B------:R-:W-:Y:S01]  /*13450*/  SHF.R.U64 R41, R42, 0x10, R43 ;  /* 0x000000102a297819 */ /* 0x000fe2000000122b */
[----:B------:R-:W-:Y:S01]  /*13460*/  HADD2.F32 R20, -RZ, R20.H0_H0 ;  /* 0x20000014ff147230 */ /* 0x000fe20000004100 */
[--C-:B------:R-:W-:Y:S01]  /*13470*/  SHF.R.U64 R42, R50, 0x10, R51.reuse ;  /* 0x00000010322a7819 */ /* 0x100fe20000001233 */
[----:B------:R-:W-:Y:S01]  /*13480*/  HADD2.F32 R40, -RZ, R40.H0_H0 ;  /* 0x20000028ff287230 */ /* 0x000fe20000004100 */
[----:B------:R-:W1:Y:S01]  /*13490*/  LDS.128 R52, [R3+0x14400] ;  /* 0x0144000003347984 */ /* 0x000e620000000c00 */
[----:B------:R-:W-:Y:S01]  /*134a0*/  SHF.R.U32.HI R50, RZ, 0x10, R51 ;  /* 0x00000010ff327819 */ /* 0x000fe20000011633 */
[----:B------:R-:W-:Y:S01]  /*134b0*/  HADD2.F32 R41, -RZ, R41.H0_H0 ;  /* 0x20000029ff297230 */ /* 0x000fe20000004100 */
[----:B------:R-:W-:Y:S01]  /*134c0*/  SHF.R.U32.HI R43, RZ, 0x10, R43 ;  /* 0x00000010ff2b7819 */ /* 0x000fe2000001162b */
[----:B------:R-:W-:-:S02]  /*134d0*/  HADD2.F32 R42, -RZ, R42.H0_H0 ;  /* 0x2000002aff2a7230 */ /* 0x000fc40000004100 */
[----:B------:R-:W-:Y:S02]  /*134e0*/  HADD2.F32 R50, -RZ, R50.H0_H0 ;  /* 0x20000032ff327230 */ /* 0x000fe40000004100 */
[--C-:B0-----:R-:W-:Y:S02]  /*134f0*/  HADD2.F32 R49, -RZ, R45.reuse.H0_H0 ;  /* 0x2000002dff317230 */ /* 0x101fe40000004100 */
[----:B------:R-:W-:Y:S02]  /*13500*/  HADD2.F32 R51, -RZ, R45.H1_H1 ;  /* 0x3000002dff337230 */ /* 0x000fe40000004100 */
[----:B------:R-:W-:Y:S02]  /*13510*/  HADD2.F32 R45, -RZ, R44.H0_H0 ;  /* 0x2000002cff2d7230 */ /* 0x000fe40000004100 */
[----:B------:R-:W-:Y:S02]  /*13520*/  HADD2.F32 R56, -RZ, R46.H0_H0 ;  /* 0x2000002eff387230 */ /* 0x000fe40000004100 */
[----:B------:R-:W-:-:S02]  /*13530*/  HADD2.F32 R57, -RZ, R47.H0_H0 ;  /* 0x2000002fff397230 */ /* 0x000fc40000004100 */
[----:B------:R-:W-:Y:S02]  /*13540*/  HADD2.F32 R47, -RZ, R47.H1_H1 ;  /* 0x3000002fff2f7230 */ /* 0x000fe40000004100 */
[----:B------:R-:W-:Y:S02]  /*13550*/  HADD2.F32 R44, -RZ, R44.H1_H1 ;  /* 0x3000002cff2c7230 */ /* 0x000fe40000004100 */
[----:B------:R-:W-:Y:S02]  /*13560*/  HADD2.F32 R46, -RZ, R46.H1_H1 ;  /* 0x3000002eff2e7230 */ /* 0x000fe40000004100 */
[--C-:B-1----:R-:W-:Y:S02]  /*13570*/  HADD2.F32 R59, -RZ, R53.reuse.H0_H0 ;  /* 0x20000035ff3b7230 */ /* 0x102fe40000004100 */
[----:B------:R-:W-:Y:S02]  /*13580*/  HADD2.F32 R61, -RZ, R53.H1_H1 ;  /* 0x30000035ff3d7230 */ /* 0x000fe40000004100 */
[----:B------:R-:W-:-:S02]  /*13590*/  HADD2.F32 R53, -RZ, R52.H0_H0 ;  /* 0x20000034ff357230 */ /* 0x000fc40000004100 */
[C---:B------:R-:W-:Y:S01]  /*135a0*/  FMUL.FTZ R63, R59.reuse, R60 ;  /* 0x0000003c3b3f7220 */ /* 0x040fe20000410000 */
[-C--:B------:R-:W-:Y:S01]  /*135b0*/  FMUL.FTZ R59, R59, R58.reuse ;  /* 0x0000003a3b3b7220 */ /* 0x080fe20000410000 */
[----:B------:R-:W-:Y:S02]  /*135c0*/  HADD2.F32 R62, -RZ, R54.H0_H0 ;  /* 0x20000036ff3e7230 */ /* 0x000fe40000004100 */
[----:B------:R-:W-:Y:S01]  /*135d0*/  FFMA.FTZ R63, R49, R58, -R63 ;  /* 0x0000003a313f7223 */ /* 0x000fe2000001083f */
[C---:B------:R-:W-:Y:S01]  /*135e0*/  FMUL.FTZ R58, R61.reuse, R48 ;  /* 0x000000303d3a7220 */ /* 0x040fe20000410000 */
[----:B------:R-:W-:Y:S01]  /*135f0*/  FMUL.FTZ R61, R61, R40 ;  /* 0x000000283d3d7220 */ /* 0x000fe20000410000 */
[----:B------:R-:W-:Y:S01]  /*13600*/  FFMA.FTZ R59, R49, R60, R59 ;  /* 0x0000003c313b7223 */ /* 0x000fe2000001003b */
[----:B------:R-:W-:Y:S02]  /*13610*/  HADD2.F32 R49, -RZ, R110.H0_H0 ;  /* 0x2000006eff317230 */ /* 0x000fe40000004100 */
[----:B------:R-:W-:Y:S01]  /*13620*/  FFMA.FTZ R58, R51, R40, -R58 ;  /* 0x00000028333a7223 */ /* 0x000fe2000001083a */
[C---:B------:R-:W-:Y:S01]  /*13630*/  FMUL.FTZ R40, R53.reuse, R109 ;  /* 0x0000006d35287220 */ /* 0x040fe20000410000 */
[----:B------:R-:W-:Y:S01]  /*13640*/  FMUL.FTZ R53, R53, R111 ;  /* 0x0000006f35357220 */ /* 0x000fe20000410000 */
[----:B------:R-:W-:Y:S01]  /*13650*/  FFMA.FTZ R61, R51, R48, R61 ;  /* 0x00000030333d7223 */ /* 0x000fe2000001003d */
[----:B------:R-:W-:-:S02]  /*13660*/  HADD2.F32 R48, -RZ, R112.H0_H0 ;  /* 0x20000070ff307230 */ /* 0x000fc40000004100 */
[C---:B------:R-:W-:Y:S01]  /*13670*/  FFMA.FTZ R40, R45.reuse, R111, -R40 ;  /* 0x0000006f2d287223 */ /* 0x040fe20000010828 */
[----:B------:R-:W-:Y:S01]  /*13680*/  FFMA.FTZ R53, R45, R109, R53 ;  /* 0x0000006d2d357223 */ /* 0x000fe20000010035 */
[CC--:B------:R-:W-:Y:S01]  /*13690*/  FMUL.FTZ R45, R62.reuse, R49.reuse ;  /* 0x000000313e2d7220 */ /* 0x0c0fe20000410000 */
[--C-:B------:R-:W-:Y:S02]  /*136a0*/  HADD2.F32 R64, -RZ, R55.reuse.H0_H0 ;  /* 0x20000037ff407230 */ /* 0x100fe40000004100 */
[-C--:B------:R-:W-:Y:S01]  /*136b0*/  FMUL.FTZ R62, R62, R48.reuse ;  /* 0x000000303e3e7220 */ /* 0x080fe20000410000 */
[----:B------:R-:W-:Y:S02]  /*136c0*/  HADD2.F32 R55, -RZ, R55.H1_H1 ;  /* 0x30000037ff377230 */ /* 0x000fe40000004100 */
[C---:B------:R-:W-:Y:S01]  /*136d0*/  FFMA.FTZ R48, R56.reuse, R48, -R45 ;  /* 0x0000003038307223 */ /* 0x040fe2000001082d */
[----:B------:R-:W-:Y:S02]  /*136e0*/  HADD2.F32 R45, -RZ, R43.H0_H0 ;  /* 0x2000002bff2d7230 */ /* 0x000fe40000004100 */
[----:B------:R-:W-:Y:S01]  /*136f0*/  FFMA.FTZ R62, R56, R49, R62 ;  /* 0x00000031383e7223 */ /* 0x000fe2000001003e */
[----:B------:R-:W-:-:S02]  /*13700*/  HADD2.F32 R52, -RZ, R52.H1_H1 ;  /* 0x30000034ff347230 */ /* 0x000fc40000004100 */
[CC--:B------:R-:W-:Y:S01]  /*13710*/  FMUL.FTZ R49, R55.reuse, R50.reuse ;  /* 0x0000003237317220 */ /* 0x0c0fe20000410000 */
[----:B------:R-:W-:Y:S02]  /*13720*/  HADD2.F32 R54, -RZ, R54.H1_H1 ;  /* 0x30000036ff367230 */ /* 0x000fe40000004100 */
[-C--:B------:R-:W-:Y:S01]  /*13730*/  FMUL.FTZ R55, R55, R45.reuse ;  /* 0x0000002d37377220 */ /* 0x080fe20000410000 */
[----:B------:R-:W-:Y:S02]  /*13740*/  HADD2.F32 R110, -RZ, R110.H1_H1 ;  /* 0x3000006eff6e7230 */ /* 0x000fe40000004100 */
[C---:B------:R-:W-:Y:S01]  /*13750*/  FFMA.FTZ R49, R47.reuse, R45, -R49 ;  /* 0x0000002d2f317223 */ /* 0x040fe20000010831 */
[----:B------:R-:W-:Y:S02]  /*13760*/  HADD2.F32 R112, -RZ, R112.H1_H1 ;  /* 0x30000070ff707230 */ /* 0x000fe40000004100 */
[----:B------:R-:W-:Y:S01]  /*13770*/  FFMA.FTZ R47, R47, R50, R55 ;  /* 0x000000322f2f7223 */ /* 0x000fe20000010037 */
[C---:B------:R-:W-:Y:S01]  /*13780*/  FMUL.FTZ R50, R52.reuse, R21 ;  /* 0x0000001534327220 */ /* 0x040fe20000410000 */
[----:B------:R-:W-:Y:S01]  /*13790*/  FMUL.FTZ R52, R52, R20 ;  /* 0x0000001434347220 */ /* 0x000fe20000410000 */
[----:B------:R-:W-:Y:S01]  /*137a0*/  FMUL.FTZ R43, R64, R110 ;  /* 0x0000006e402b7220 */ /* 0x000fe20000410000 */
[----:B------:R-:W-:Y:S01]  /*137b0*/  FMUL.FTZ R45, R54, R42 ;  /* 0x0000002a362d7220 */ /* 0x000fe20000410000 */
[----:B------:R-:W-:Y:S01]  /*137c0*/  FMUL.FTZ R64, R64, R112 ;  /* 0x0000007040407220 */ /* 0x000fe20000410000 */
[----:B------:R-:W-:Y:S01]  /*137d0*/  FMUL.FTZ R54, R54, R41 ;  /* 0x0000002936367220 */ /* 0x000fe20000410000 */
[C---:B------:R-:W-:Y:S01]  /*137e0*/  FFMA.FTZ R20, R44.reuse, R20, -R50 ;  /* 0x000000142c147223 */ /* 0x040fe20000010832 */
[----:B------:R-:W-:Y:S01]  /*137f0*/  FFMA.FTZ R44, R44, R21, R52 ;  /* 0x000000152c2c7223 */ /* 0x000fe20000010034 */
[C---:B------:R-:W-:Y:S01]  /*13800*/  FFMA.FTZ R43, R57.reuse, R112, -R43 ;  /* 0x00000070392b7223 */ /* 0x040fe2000001082b */
[C---:B------:R-:W-:Y:S01]  /*13810*/  FFMA.FTZ R21, R46.reuse, R41, -R45 ;  /* 0x000000292e157223 */ /* 0x040fe2000001082d */
        /* <DEDUP_REMOVED lines=12> */
.L_x_2819:
[----:B------:R-:W-:Y:S05]  /*138e0*/  BSYNC B1 ;  /* 0x0000000000017941 */ /* 0x000fea0003800000 */
.L_x_2818:
[----:B--2---:R-:W-:Y:S01]  /*138f0*/  VIADD R3, R212, 0x40 ;  /* 0x00000040d4037836 */ /* 0x004fe20000000000 */
[----:B------:R-:W-:Y:S04]  /*13900*/  BSSY B1, `(.L_x_2822) ;  /* 0x00000d5000017945 */ /* 0x000fe80003800000 */
[----:B------:R-:W-:-:S13]  /*13910*/  ISETP.GE.AND P0, PT, R3, R0, PT ;  /* 0x000000000300720c */ /* 0x000fda0003f06270 */
[----:B------:R-:W-:Y:S05]  /*13920*/  @P0 BRA `(.L_x_2823) ;  /* 0x0000000c00480947 */ /* 0x000fea0003800000 */
[----:B01----:R-:W0:Y:S01]  /*13930*/  LDC R20, c[0x0][0x3f4] ;  /* 0x0000fd00ff147b82 */ /* 0x003e220000000800 */
[----:B------:R-:W-:Y:S01]  /*13940*/  BSSY B2, `(.L_x_2824) ;  /* 0x0000064000027945 */ /* 0x000fe20003800000 */
[----:B------:R-:W-:Y:S02]  /*13950*/  SHF.R.U32.HI R62, RZ, 0x3, R222 ;  /* 0x00000003ff3e7819 */ /* 0x000fe400000116de */
[-C--:B0-----:R-:W-:Y:S02]  /*13960*/  ISETP.GE.AND P0, PT, R18, R20.reuse, PT ;  /* 0x000000141200720c */ /* 0x081fe40003f06270 */
[----:B------:R-:W-:-:S11]  /*13970*/  ISETP.GE.AND P1, PT, R213, R20, PT ;  /* 0x00000014d500720c */ /* 0x000fd60003f26270 */
[----:B------:R-:W-:Y:S05]  /*13980*/  @P0 BRA `(.L_x_2825) ;  /* 0x00000004007c0947 */ /* 0x000fea0003800000 */
[----:B------:R-:W2:Y:S01]  /*13990*/  LDL R63, [R1+0xa4] ;  /* 0x0000a400013f7983 */ /* 0x000ea20000100800 */
[----:B------:R-:W-:Y:S01]  /*139a0*/  LEA.HI R3, R20, R237, RZ, 0x1d ;  /* 0x000000ed14037211 */ /* 0x000fe200078fe8ff */
[----:B------:R-:W-:Y:S01]  /*139b0*/  HADD2.F32 R53, -RZ, R105.H1_H1 ;  /* 0x30000069ff357230 */ /* 0x000fe20000004100 */
[----:B------:R-:W-:Y:S01]  /*139c0*/  SHF.R.U64 R30, R30, 0x10, R31 ;  /* 0x000000101e1e7819 */ /* 0x000fe2000000121f */
[--C-:B------:R-:W-:Y:S01]  /*139d0*/  HADD2.F32 R51, -RZ, R107.reuse.H1_H1 ;  /* 0x3000006bff337230 */ /* 0x100fe20000004100 */
[----:B------:R-:W-:Y:S01]  /*139e0*/  SHF.R.S32.HI R40, RZ, 0x1f, R3 ;  /* 0x0000001fff287819 */ /* 0x000fe20000011403 */
[----:B------:R-:W-:Y:S01]  /*139f0*/  HADD2.F32 R58, -RZ, R107.H0_H0 ;  /* 0x2000006bff3a7230 */ /* 0x000fe20000004100 */
[----:B------:R-:W-:Y:S02]  /*13a00*/  SHF.L.U32 R21, R3, 0x3, RZ ;  /* 0x0000000303157819 */ /* 0x000fe400000006ff */
[----:B------:R-:W-:Y:S02]  /*13a10*/  LEA.HI R40, R40, R3, RZ, 0x3 ;  /* 0x0000000328287211 */ /* 0x000fe400078f18ff */
[----:B------:R-:W-:-:S03]  /*13a20*/  LOP3.LUT R3, R222, 0x38, R21, 0xf8, !PT ;  /* 0x00000038de037812 */ /* 0x000fc600078ef815 */
[----:B------:R-:W-:Y:S01]  /*13a30*/  IMAD.SHL.U32 R40, R40, 0x400, RZ ;  /* 0x0000040028287824 */ /* 0x000fe200078e00ff */
[----:B------:R-:W-:-:S04]  /*13a40*/  LOP3.LUT R3, R3, R62, RZ, 0x3c, !PT ;  /* 0x0000003e03037212 */ /* 0x000fc800078e3cff */
[----:B------:R-:W-:-:S04]  /*13a50*/  LOP3.LUT R21, R40, 0x7fffe000, RZ, 0xc0, !PT ;  /* 0x7fffe00028157812 */ /* 0x000fc800078ec0ff */
[----:B------:R-:W-:Y:S02]  /*13a60*/  IADD3 R3, R3, R21, R224 ;  /* 0x0000001503037210 */ /* 0x000fe40007ffe0e0 */
[----:B------:R-:W-:Y:S02]  /*13a70*/  SHF.R.U64 R21, R28, 0x10, R29 ;  /* 0x000000101c157819 */ /* 0x000fe4000000121d */
[--C-:B------:R-:W-:Y:S01]  /*13a80*/  SHF.R.U64 R28, R36, 0x10, R37.reuse ;  /* 0x00000010241c7819 */ /* 0x100fe20000001225 */
[----:B------:R-:W-:Y:S01]  /*13a90*/  IMAD R3, R3, 0x2, R16 ;  /* 0x0000000203037824 */ /* 0x000fe200078e0210 */
[----:B------:R-:W-:Y:S01]  /*13aa0*/  SHF.R.U32.HI R36, RZ, 0x10, R37 ;  /* 0x00000010ff247819 */ /* 0x000fe20000011625 */
[----:B------:R-:W-:Y:S01]  /*13ab0*/  HADD2.F32 R21, -RZ, R21.H0_H0 ;  /* 0x20000015ff157230 */ /* 0x000fe20000004100 */
[----:B------:R-:W-:Y:S02]  /*13ac0*/  SHF.R.U32.HI R29, RZ, 0x10, R29 ;  /* 0x00000010ff1d7819 */ /* 0x000fe4000001161d */
[----:B------:R-:W0:Y:S01]  /*13ad0*/  LDS.128 R44, [R3+0x14400] ;  /* 0x01440000032c7984 */ /* 0x000e220000000c00 */
[----:B------:R-:W-:Y:S01]  /*13ae0*/  SHF.R.U32.HI R37, RZ, 0x10, R31 ;  /* 0x00000010ff257819 */ /* 0x000fe2000001161f */
[----:B------:R-:W-:Y:S01]  /*13af0*/  HADD2.F32 R59, -RZ, R36.H0_H0 ;  /* 0x20000024ff3b7230 */ /* 0x000fe20000004100 */
[--C-:B------:R-:W-:Y:S01]  /*13b00*/  SHF.R.U64 R31, R38, 0x10, R39.reuse ;  /* 0x00000010261f7819 */ /* 0x100fe20000001227 */
[----:B------:R-:W-:Y:S01]  /*13b10*/  HADD2.F32 R29, -RZ, R29.H0_H0 ;  /* 0x2000001dff1d7230 */ /* 0x000fe20000004100 */
[----:B------:R-:W-:Y:S01]  /*13b20*/  SHF.R.U32.HI R39, RZ, 0x10, R39 ;  /* 0x00000010ff277819 */ /* 0x000fe20000011627 */
[----:B------:R-:W-:-:S02]  /*13b30*/  HADD2.F32 R36, -RZ, R105.H0_H0 ;  /* 0x20000069ff247230 */ /* 0x000fc40000004100 */
[--C-:B0-----:R-:W-:Y:S02]  /*13b40*/  HADD2.F32 R52, -RZ, R45.reuse.H0_H0 ;  /* 0x2000002dff347230 */ /* 0x101fe40000004100 */
[----:B------:R-:W-:Y:S02]  /*13b50*/  HADD2.F32 R54, -RZ, R45.H1_H1 ;  /* 0x3000002dff367230 */ /* 0x000fe40000004100 */
[----:B------:R-:W-:Y:S02]  /*13b60*/  HADD2.F32 R45, -RZ, R44.H0_H0 ;  /* 0x2000002cff2d7230 */ /* 0x000fe40000004100 */
[C---:B------:R-:W-:Y:S01]  /*13b70*/  FMUL.FTZ R57, R52.reuse, R53 ;  /* 0x0000003534397220 */ /* 0x040fe20000410000 */
[----:B------:R-:W-:Y:S01]  /*13b80*/  FMUL.FTZ R61, R52, R51 ;  /* 0x00000033343d7220 */ /* 0x000fe20000410000 */
[----:B------:R-:W-:Y:S02]  /*13b90*/  HADD2.F32 R55, -RZ, R46.H0_H0 ;  /* 0x2000002eff377230 */ /* 0x000fe40000004100 */
[----:B------:R-:W-:-:S02]  /*13ba0*/  HADD2.F32 R52, -RZ, R106.H0_H0 ;  /* 0x2000006aff347230 */ /* 0x000fc40000004100 */
[--C-:B------:R-:W-:Y:S02]  /*13bb0*/  HADD2.F32 R56, -RZ, R47.reuse.H0_H0 ;  /* 0x2000002fff387230 */ /* 0x100fe40000004100 */
[----:B------:R-:W-:Y:S02]  /*13bc0*/  HADD2.F32 R47, -RZ, R47.H1_H1 ;  /* 0x3000002fff2f7230 */ /* 0x000fe40000004100 */
[----:B------:R-:W-:Y:S02]  /*13bd0*/  HADD2.F32 R44, -RZ, R44.H1_H1 ;  /* 0x3000002cff2c7230 */ /* 0x000fe40000004100 */
[----:B------:R-:W-:Y:S01]  /*13be0*/  HADD2.F32 R46, -RZ, R46.H1_H1 ;  /* 0x3000002eff2e7230 */ /* 0x000fe20000004100 */
[----:B--2---:R-:W0:Y:S02]  /*13bf0*/  LDS.128 R40, [R63] ;  /* 0x000000003f287984 */ /* 0x004e240000000c00 */
[--C-:B0-----:R-:W-:Y:S02]  /*13c00*/  HADD2.F32 R38, -RZ, R41.reuse.H0_H0 ;  /* 0x20000029ff267230 */ /* 0x101fe40000004100 */
[----:B------:R-:W-:-:S02]  /*13c10*/  HADD2.F32 R48, -RZ, R41.H1_H1 ;  /* 0x30000029ff307230 */ /* 0x000fc40000004100 */
[----:B------:R-:W-:Y:S02]  /*13c20*/  HADD2.F32 R41, -RZ, R40.H0_H0 ;  /* 0x20000028ff297230 */ /* 0x000fe40000004100 */
[----:B------:R-:W-:Y:S01]  /*13c30*/  FFMA.FTZ R57, R38, R51, -R57 ;  /* 0x0000003326397223 */ /* 0x000fe20000010839 */
[----:B------:R-:W-:Y:S01]  /*13c40*/  FMUL.FTZ R51, R54, R59 ;  /* 0x0000003b36337220 */ /* 0x000fe20000410000 */
[----:B------:R-:W-:Y:S01]  /*13c50*/  FFMA.FTZ R61, R38, R53, R61 ;  /* 0x00000035263d7223 */ /* 0x000fe2000001003d */
[-C--:B------:R-:W-:Y:S01]  /*13c60*/  FMUL.FTZ R53, R54, R29.reuse ;  /* 0x0000001d36357220 */ /* 0x080fe20000410000 */
[C---:B------:R-:W-:Y:S01]  /*13c70*/  FMUL.FTZ R54, R45.reuse, R36 ;  /* 0x000000242d367220 */ /* 0x040fe20000410000 */
[----:B------:R-:W-:Y:S01]  /*13c80*/  FFMA.FTZ R38, R48, R29, -R51 ;  /* 0x0000001d30267223 */ /* 0x000fe20000010833 */
[-C--:B------:R-:W-:Y:S01]  /*13c90*/  FMUL.FTZ R29, R45, R58.reuse ;  /* 0x0000003a2d1d7220 */ /* 0x080fe20000410000 */
[----:B------:R-:W-:Y:S02]  /*13ca0*/  HADD2.F32 R49, -RZ, R42.H0_H0 ;  /* 0x2000002aff317230 */ /* 0x000fe40000004100 */
[----:B------:R-:W-:Y:S01]  /*13cb0*/  FFMA.FTZ R45, R41, R58, -R54 ;  /* 0x0000003a292d7223 */ /* 0x000fe20000010836 */
[----:B------:R-:W-:-:S02]  /*13cc0*/  HADD2.F32 R54, -RZ, R108.H0_H0 ;  /* 0x2000006cff367230 */ /* 0x000fc40000004100 */
[----:B------:R-:W-:Y:S01]  /*13cd0*/  FMUL.FTZ R58, R55, R52 ;  /* 0x00000034373a7220 */ /* 0x000fe20000410000 */
[----:B------:R-:W-:Y:S01]  /*13ce0*/  FFMA.FTZ R36, R41, R36, R29 ;  /* 0x0000002429247223 */ /* 0x000fe2000001001d */
[----:B------:R-:W-:Y:S02]  /*13cf0*/  HADD2.F32 R51, -RZ, R106.H1_H1 ;  /* 0x3000006aff337230 */ /* 0x000fe40000004100 */
[----:B------:R-:W-:Y:S01]  /*13d00*/  FFMA.FTZ R48, R48, R59, R53 ;  /* 0x0000003b30307223 */ /* 0x000fe20000010035 */
[----:B------:R-:W-:Y:S02]  /*13d10*/  HADD2.F32 R29, -RZ, R108.H1_H1 ;  /* 0x3000006cff1d7230 */ /* 0x000fe40000004100 */
[-C--:B------:R-:W-:Y:S01]  /*13d20*/  FFMA.FTZ R41, R49, R54.reuse, -R58 ;  /* 0x0000003631297223 */ /* 0x080fe2000001083a */
[----:B------:R-:W-:Y:S02]  /*13d30*/  HADD2.F32 R58, -RZ, R37.H0_H0 ;  /* 0x20000025ff3a7230 */ /* 0x000fe40000004100 */
[----:B------:R-:W-:Y:S01]  /*13d40*/  FMUL.FTZ R60, R55, R54 ;  /* 0x00000036373c7220 */ /* 0x000fe20000410000 */
[----:B------:R-:W-:-:S02]  /*13d50*/  HADD2.F32 R50, -RZ, R43.H0_H0 ;  /* 0x2000002bff327230 */ /* 0x000fc40000004100 */
[C---:B------:R-:W-:Y:S01]  /*13d60*/  FMUL.FTZ R37, R56.reuse, R51 ;  /* 0x0000003338257220 */ /* 0x040fe20000410000 */
[----:B------:R-:W-:Y:S02]  /*13d70*/  HADD2.F32 R54, -RZ, R39.H0_H0 ;  /* 0x20000027ff367230 */ /* 0x000fe40000004100 */
[-C--:B------:R-:W-:Y:S01]  /*13d80*/  FMUL.FTZ R56, R56, R29.reuse ;  /* 0x0000001d38387220 */ /* 0x080fe20000410000 */
[----:B------:R-:W-:Y:S01]  /*13d90*/  FFMA.FTZ R49, R49, R52, R60 ;  /* 0x0000003431317223 */ /* 0x000fe2000001003c */
[C---:B------:R-:W-:Y:S01]  /*13da0*/  FFMA.FTZ R29, R50.reuse, R29, -R37 ;  /* 0x0000001d321d7223 */ /* 0x040fe20000010825 */
[----:B------:R-:W-:Y:S02]  /*13db0*/  HADD2.F32 R43, -RZ, R43.H1_H1 ;  /* 0x3000002bff2b7230 */ /* 0x000fe40000004100 */
[----:B------:R-:W-:Y:S01]  /*13dc0*/  FFMA.FTZ R39, R50, R51, R56 ;  /* 0x0000003332277223 */ /* 0x000fe20000010038 */
[C---:B------:R-:W-:Y:S01]  /*13dd0*/  FMUL.FTZ R52, R47.reuse, R54 ;  /* 0x000000362f347220 */ /* 0x040fe20000410000 */
[----:B------:R-:W-:Y:S01]  /*13de0*/  FMUL.FTZ R50, R47, R58 ;  /* 0x0000003a2f327220 */ /* 0x000fe20000410000 */
[----:B------:R-:W-:-:S02]  /*13df0*/  HADD2.F32 R37, -RZ, R28.H0_H0 ;  /* 0x2000001cff257230 */ /* 0x000fc40000004100 */
[----:B------:R-:W-:Y:S02]  /*13e00*/  HADD2.F32 R47, -RZ, R31.H0_H0 ;  /* 0x2000001fff2f7230 */ /* 0x000fe40000004100 */
[C---:B------:R-:W-:Y:S01]  /*13e10*/  FFMA.FTZ R52, R43.reuse, R58, -R52 ;  /* 0x0000003a2b347223 */ /* 0x040fe20000010834 */
[----:B------:R-:W-:Y:S02]  /*13e20*/  HADD2.F32 R31, -RZ, R30.H0_H0 ;  /* 0x2000001eff1f7230 */ /* 0x000fe40000004100 */
[----:B------:R-:W-:Y:S01]  /*13e30*/  FFMA.FTZ R50, R43, R54, R50 ;  /* 0x000000362b327223 */ /* 0x000fe20000010032 */
[----:B------:R-:W-:Y:S02]  /*13e40*/  HADD2.F32 R40, -RZ, R40.H1_H1 ;  /* 0x30000028ff287230 */ /* 0x000fe40000004100 */
[----:B------:R-:W-:Y:S01]  /*13e50*/  FMUL.FTZ R43, R44, R37 ;  /* 0x000000252c2b7220 */ /* 0x000fe20000410000 */
[----:B------:R-:W-:Y:S02]  /*13e60*/  HADD2.F32 R42, -RZ, R42.H1_H1 ;  /* 0x3000002aff2a7230 */ /* 0x000fe40000004100 */
[----:B------:R-:W-:Y:S01]  /*13e70*/  FMUL.FTZ R51, R46, R47 ;  /* 0x0000002f2e337220 */ /* 0x000fe20000410000 */
[----:B------:R-:W-:Y:S01]  /*13e80*/  FMUL.FTZ R44, R44, R21 ;  /* 0x000000152c2c7220 */ /* 0x000fe20000410000 */
[----:B------:R-:W-:Y:S01]  /*13e90*/  FMUL.FTZ R46, R46, R31 ;  /* 0x0000001f2e2e7220 */ /* 0x000fe20000410000 */
[----:B------:R-:W-:Y:S01]  /*13ea0*/  FFMA.FTZ R28, R40, R21, -R43 ;  /* 0x00000015281c7223 */ /* 0x000fe2000001082b */
[----:B------:R-:W-:Y:S01]  /*13eb0*/  FFMA.FTZ R30, R42, R31, -R51 ;  /* 0x0000001f2a1e7223 */ /* 0x000fe20000010833 */
        /* <DEDUP_REMOVED lines=12> */
.L_x_2825:
[----:B------:R-:W-:Y:S05]  /*13f80*/  BSYNC B2 ;  /* 0x0000000000027941 */ /* 0x000fea0003800000 */
.L_x_2824:
[----:B------:R-:W-:Y:S05]  /*13f90*/  @P1 BRA `(.L_x_2823) ;  /* 0x0000000400ac1947 */ /* 0x000fea0003800000 */
[----:B------:R-:W2:Y:S04]  /*13fa0*/  LDL R21, [R1+0x60] ;  /* 0x0000600001157983 */ /* 0x000ea80000100800 */
[----:B0-----:R-:W4:Y:S01]  /*13fb0*/  LDL R3, [R1+0x8c] ;  /* 0x00008c0001037983 */ /* 0x001f220000100800 */
[----:B------:R-:W-:Y:S01]  /*13fc0*/  SHF.R.S32.HI R28, RZ, 0x1f, R213 ;  /* 0x0000001fff1c7819 */ /* 0x000fe200000114d5 */
[--C-:B------:R-:W-:Y:S01]  /*13fd0*/  HADD2.F32 R49, -RZ, R95.reuse.H0_H0 ;  /* 0x2000005fff317230 */ /* 0x100fe20000004100 */
[----:B------:R-:W-:Y:S01]  /*13fe0*/  SHF.R.U32.HI R50, RZ, 0x10, R33 ;  /* 0x00000010ff327819 */ /* 0x000fe20000011621 */
[----:B------:R-:W-:Y:S01]  /*13ff0*/  HADD2.F32 R47, -RZ, R96.H1_H1 ;  /* 0x30000060ff2f7230 */ /* 0x000fe20000004100 */
[----:B------:R-:W-:Y:S01]  /*14000*/  SHF.R.U32.HI R43, RZ, 0x10, R25 ;  /* 0x00000010ff2b7819 */ /* 0x000fe20000011619 */
[----:B------:R-:W-:-:S02]  /*14010*/  HADD2.F32 R48, -RZ, R95.H1_H1 ;  /* 0x3000005fff307230 */ /* 0x000fc40000004100 */
[----:B------:R-:W-:Y:S02]  /*14020*/  HADD2.F32 R50, -RZ, R50.H0_H0 ;  /* 0x20000032ff327230 */ /* 0x000fe40000004100 */
[----:B------:R-:W-:Y:S02]  /*14030*/  HADD2.F32 R43, -RZ, R43.H0_H0 ;  /* 0x2000002bff2b7230 */ /* 0x000fe40000004100 */
[----:B------:R-:W-:Y:S02]  /*14040*/  HADD2.F32 R96, -RZ, R96.H0_H0 ;  /* 0x20000060ff607230 */ /* 0x000fe40000004100 */
[----:B--2---:R-:W-:Y:S01]  /*14050*/  IMAD.MOV.U32 R29, RZ, RZ, R21 ;  /* 0x000000ffff1d7224 */ /* 0x004fe200078e0015 */
[CC--:B------:R-:W-:Y:S02]  /*14060*/  LEA.HI R21, R28.reuse, R213.reuse, RZ, 0x6 ;  /* 0x000000d51c157211 */ /* 0x0c0fe400078f30ff */
[----:B----4-:R-:W-:Y:S02]  /*14070*/  R2UR UR4, R3 ;  /* 0x00000000030472ca */ /* 0x010fe400000e0000 */
[----:B------:R-:W-:Y:S01]  /*14080*/  LEA.HI R3, R28, R213, RZ, 0x3 ;  /* 0x000000d51c037211 */ /* 0x000fe200078f18ff */
[----:B------:R-:W-:Y:S01]  /*14090*/  IMAD.SHL.U32 R28, R21, 0x80, RZ ;  /* 0x00000080151c7824 */ /* 0x000fe200078e00ff */
[----:B------:R-:W-:-:S02]  /*140a0*/  LEA.HI R20, R20, R29, RZ, 0x1d ;  /* 0x0000001d14147211 */ /* 0x000fc400078fe8ff */
[----:B------:R-:W-:Y:S02]  /*140b0*/  LOP3.LUT R3, R222, 0x38, R3, 0xf8, !PT ;  /* 0x00000038de037812 */ /* 0x000fe400078ef803 */
[----:B------:R-:W-:Y:S02]  /*140c0*/  SHF.R.S32.HI R21, RZ, 0x1f, R20 ;  /* 0x0000001fff157819 */ /* 0x000fe40000011414 */
[----:B------:R-:W-:Y:S02]  /*140d0*/  LOP3.LUT R29, R28, 0xffffe000, RZ, 0xc0, !PT ;  /* 0xffffe0001c1d7812 */ /* 0x000fe400078ec0ff */
[----:B------:R-:W-:Y:S02]  /*140e0*/  LOP3.LUT R28, R3, R62, RZ, 0x3c, !PT ;  /* 0x0000003e031c7212 */ /* 0x000fe400078e3cff */
[----:B------:R-:W-:Y:S02]  /*140f0*/  LEA.HI R21, R21, R20, RZ, 0x3 ;  /* 0x0000001415157211 */ /* 0x000fe400078f18ff */
[----:B------:R-:W-:-:S02]  /*14100*/  SHF.L.U32 R3, R20, 0x3, RZ ;  /* 0x0000000314037819 */ /* 0x000fc400000006ff */
[--C-:B------:R-:W-:Y:S01]  /*14110*/  IADD3 R29, R28, R29, R224.reuse ;  /* 0x0000001d1c1d7210 */ /* 0x100fe20007ffe0e0 */
[----:B------:R-:W-:Y:S01]  /*14120*/  IMAD.SHL.U32 R28, R21, 0x400, RZ ;  /* 0x00000400151c7824 */ /* 0x000fe200078e00ff */
[----:B------:R-:W-:Y:S02]  /*14130*/  LOP3.LUT R20, R222, 0x38, R3, 0xf8, !PT ;  /* 0x00000038de147812 */ /* 0x000fe400078ef803 */
[----:B------:R-:W-:Y:S02]  /*14140*/  LEA R3, R29, UR4, 0x1 ;  /* 0x000000041d037c11 */ /* 0x000fe4000f8e08ff */
[----:B------:R-:W-:Y:S02]  /*14150*/  LOP3.LUT R21, R20, R62, RZ, 0x3c, !PT ;  /* 0x0000003e14157212 */ /* 0x000fe400078e3cff */
[----:B------:R-:W-:Y:S02]  /*14160*/  LOP3.LUT R20, R28, 0x7fffe000, RZ, 0xc0, !PT ;  /* 0x7fffe0001c147812 */ /* 0x000fe400078ec0ff */
[----:B------:R-:W0:Y:S02]  /*14170*/  LDS.128 R28, [R3] ;  /* 0x00000000031c7984 */ /* 0x000e240000000c00 */
[----:B------:R-:W-:-:S05]  /*14180*/  IADD3 R21, R21, R20, R224 ;  /* 0x0000001415157210 */ /* 0x000fca0007ffe0e0 */
[----:B------:R-:W-:Y:S01]  /*14190*/  IMAD R20, R21, 0x2, R16 ;  /* 0x0000000215147824 */ /* 0x000fe200078e0210 */
[----:B------:R-:W-:Y:S02]  /*141a0*/  SHF.R.U64 R21, R24, 0x10, R25 ;  /* 0x0000001018157819 */ /* 0x000fe40000001219 */
[----:B------:R-:W-:Y:S02]  /*141b0*/  SHF.R.U64 R24, R32, 0x10, R33 ;  /* 0x0000001020187819 */ /* 0x000fe40000001221 */
[----:B------:R-:W1:Y:S01]  /*141c0*/  LDS.128 R36, [R20+0x14400] ;  /* 0x0144000014247984 */ /* 0x000e620000000c00 */
[----:B------:R-:W-:Y:S01]  /*141d0*/  SHF.R.U64 R25, R26, 0x10, R27 ;  /* 0x000000101a197819 */ /* 0x000fe2000000121b */
[----:B------:R-:W-:Y:S01]  /*141e0*/  HADD2.F32 R21, -RZ, R21.H0_H0 ;  /* 0x20000015ff157230 */ /* 0x000fe20000004100 */
[--C-:B------:R-:W-:Y:S02]  /*141f0*/  SHF.R.U64 R26, R34, 0x10, R35.reuse ;  /* 0x00000010221a7819 */ /* 0x100fe40000001223 */
[----:B------:R-:W-:Y:S01]  /*14200*/  SHF.R.U32.HI R34, RZ, 0x10, R35 ;  /* 0x00000010ff227819 */ /* 0x000fe20000011623 */
[----:B------:R-:W-:Y:S01]  /*14210*/  HADD2.F32 R25, -RZ, R25.H0_H0 ;  /* 0x20000019ff197230 */ /* 0x000fe20000004100 */
[----:B------:R-:W-:Y:S01]  /*14220*/  SHF.R.U32.HI R27, RZ, 0x10, R27 ;  /* 0x00000010ff1b7819 */ /* 0x000fe2000001161b */
[----:B0-----:R-:W-:-:S02]  /*14230*/  HADD2.F32 R44, -RZ, R29.H0_H0 ;  /* 0x2000001dff2c7230 */ /* 0x001fc40000004100 */
[----:B------:R-:W-:Y:S02]  /*14240*/  HADD2.F32 R41, -RZ, R29.H1_H1 ;  /* 0x3000001dff297230 */ /* 0x000fe40000004100 */
[----:B------:R-:W-:Y:S02]  /*14250*/  HADD2.F32 R35, -RZ, R28.H0_H0 ;  /* 0x2000001cff237230 */ /* 0x000fe40000004100 */
[----:B------:R-:W-:Y:S02]  /*14260*/  HADD2.F32 R29, -RZ, R30.H0_H0 ;  /* 0x2000001eff1d7230 */ /* 0x000fe40000004100 */
[--C-:B------:R-:W-:Y:S02]  /*14270*/  HADD2.F32 R32, -RZ, R31.reuse.H0_H0 ;  /* 0x2000001fff207230 */ /* 0x100fe40000004100 */
[----:B------:R-:W-:Y:S02]  /*14280*/  HADD2.F32 R31, -RZ, R31.H1_H1 ;  /* 0x3000001fff1f7230 */ /* 0x000fe40000004100 */
[----:B-1----:R-:W-:-:S02]  /*14290*/  HADD2.F32 R33, -RZ, R37.H0_H0 ;  /* 0x20000025ff217230 */ /* 0x002fc40000004100 */
[----:B------:R-:W-:Y:S02]  /*142a0*/  HADD2.F32 R46, -RZ, R37.H1_H1 ;  /* 0x30000025ff2e7230 */ /* 0x000fe40000004100 */
[----:B------:R-:W-:Y:S02]  /*142b0*/  HADD2.F32 R45, -RZ, R36.H0_H0 ;  /* 0x20000024ff2d7230 */ /* 0x000fe40000004100 */
[C---:B------:R-:W-:Y:S01]  /*142c0*/  FMUL.FTZ R37, R33.reuse, R49 ;  /* 0x0000003121257220 */ /* 0x040fe20000410000 */
[----:B------:R-:W-:Y:S01]  /*142d0*/  FMUL.FTZ R51, R33, R47 ;  /* 0x0000002f21337220 */ /* 0x000fe20000410000 */
[C---:B------:R-:W-:Y:S01]  /*142e0*/  FMUL.FTZ R52, R46.reuse, R50 ;  /* 0x000000322e347220 */ /* 0x040fe20000410000 */
[----:B------:R-:W-:Y:S01]  /*142f0*/  FMUL.FTZ R46, R46, R43 ;  /* 0x0000002b2e2e7220 */ /* 0x000fe20000410000 */
[C---:B------:R-:W-:Y:S01]  /*14300*/  FFMA.FTZ R33, R44.reuse, R47, -R37 ;  /* 0x0000002f2c217223 */ /* 0x040fe20000010825 */
[----:B------:R-:W-:Y:S01]  /*14310*/  FFMA.FTZ R37, R44, R49, R51 ;  /* 0x000000312c257223 */ /* 0x000fe20000010033 */
[----:B------:R-:W-:Y:S01]  /*14320*/  FFMA.FTZ R44, R41, R43, -R52 ;  /* 0x0000002b292c7223 */ /* 0x000fe20000010834 */
[----:B------:R-:W-:Y:S01]  /*14330*/  FMUL.FTZ R52, R45, R48 ;  /* 0x000000302d347220 */ /* 0x000fe20000410000 */
[----:B------:R-:W-:-:S02]  /*14340*/  HADD2.F32 R42, -RZ, R38.H0_H0 ;  /* 0x20000026ff2a7230 */ /* 0x000fc40000004100 */
[----:B------:R-:W-:Y:S01]  /*14350*/  FMUL.FTZ R45, R45, R96 ;  /* 0x000000602d2d7220 */ /* 0x000fe20000410000 */
[--C-:B------:R-:W-:Y:S02]  /*14360*/  HADD2.F32 R47, -RZ, R94.reuse.H1_H1 ;  /* 0x3000005eff2f7230 */ /* 0x100fe40000004100 */
[----:B------:R-:W-:Y:S01]  /*14370*/  FFMA.FTZ R46, R41, R50, R46 ;  /* 0x00000032292e7223 */ /* 0x000fe2000001002e */
[C---:B------:R-:W-:Y:S01]  /*14380*/  FFMA.FTZ R41, R35.reuse, R96, -R52 ;  /* 0x0000006023297223 */ /* 0x040fe20000010834 */
[----:B------:R-:W-:Y:S02]  /*14390*/  HADD2.F32 R43, -RZ, R97.H0_H0 ;  /* 0x20000061ff2b7230 */ /* 0x000fe40000004100 */
[----:B------:R-:W-:Y:S01]  /*143a0*/  FFMA.FTZ R35, R35, R48, R45 ;  /* 0x0000003023237223 */ /* 0x000fe2000001002d */
[----:B------:R-:W-:Y:S01]  /*143b0*/  FMUL.FTZ R48, R42, R47 ;  /* 0x0000002f2a307220 */ /* 0x000fe20000410000 */
[----:B------:R-:W-:Y:S02]  /*143c0*/  HADD2.F32 R40, -RZ, R39.H0_H0 ;  /* 0x20000027ff287230 */ /* 0x000fe40000004100 */
[----:B------:R-:W-:-:S02]  /*143d0*/  HADD2.F32 R45, -RZ, R94.H0_H0 ;  /* 0x2000005eff2d7230 */ /* 0x000fc40000004100 */
[-C--:B------:R-:W-:Y:S01]  /*143e0*/  FMUL.FTZ R50, R42, R43.reuse ;  /* 0x0000002b2a327220 */ /* 0x080fe20000410000 */
[----:B------:R-:W-:Y:S02]  /*143f0*/  HADD2.F32 R97, -RZ, R97.H1_H1 ;  /* 0x30000061ff617230 */ /* 0x000fe40000004100 */
[C---:B------:R-:W-:Y:S01]  /*14400*/  FFMA.FTZ R42, R29.reuse, R43, -R48 ;  /* 0x0000002b1d2a7223 */ /* 0x040fe20000010830 */
        /* <DEDUP_REMOVED lines=8> */
[----:B------:R-:W-:Y:S02]  /*14490*/  HADD2.F32 R38, -RZ, R38.H1_H1 ;  /* 0x30000026ff267230 */ /* 0x000fe40000004100 */
[----:B------:R-:W-:Y:S01]  /*144a0*/  FFMA.FTZ R40, R32, R45, R40 ;  /* 0x0000002d20287223 */ /* 0x000fe20000010028 */
[C---:B------:R-:W-:Y:S01]  /*144b0*/  FMUL.FTZ R52, R39.reuse, R48 ;  /* 0x0000003027347220 */ /* 0x040fe20000410000 */
[----:B------:R-:W-:Y:S01]  /*144c0*/  FMUL.FTZ R32, R39, R34 ;  /* 0x0000002227207220 */ /* 0x000fe20000410000 */
[----:B------:R-:W-:Y:S02]  /*144d0*/  HADD2.F32 R27, -RZ, R24.H0_H0 ;  /* 0x20000018ff1b7230 */ /* 0x000fe40000004100 */
[----:B------:R-:W-:-:S02]  /*144e0*/  HADD2.F32 R29, -RZ, R26.H0_H0 ;  /* 0x2000001aff1d7230 */ /* 0x000fc40000004100 */
        /* <DEDUP_REMOVED lines=22> */
.L_x_2823:
[----:B------:R-:W-:Y:S05]  /*14650*/  BSYNC B1 ;  /* 0x0000000000017941 */ /* 0x000fea0003800000 */
.L_x_2822:
[----:B0-2---:R-:W-:-:S05]  /*14660*/  VIADD R3, R212, 0x60 ;  /* 0x00000060d4037836 */ /* 0x005fca0000000000 */
[----:B------:R-:W-:-:S13]  /*14670*/  ISETP.GE.AND P0, PT, R3, R0, PT ;  /* 0x000000000300720c */ /* 0x000fda0003f06270 */
[----:B------:R-:W-:Y:S05]  /*14680*/  @P0 BRA `(.L_x_2793) ;  /* 0x0000000c00840947 */ /* 0x000fea0003800000 */
[----:B-1----:R0:W5:Y:S01]  /*14690*/  LDL R47, [R1+0x8c] ;  /* 0x00008c00012f7983 */ /* 0x0021620000100800 */
[----:B------:R-:W1:Y:S01]  /*146a0*/  LDC R0, c[0x0][0x3f4] ;  /* 0x0000fd00ff007b82 */ /* 0x000e620000000800 */
[----:B------:R-:W-:Y:S01]  /*146b0*/  BSSY B1, `(.L_x_2826) ;  /* 0x000006d000017945 */ /* 0x000fe20003800000 */
[-C--:B-1----:R-:W-:Y:S02]  /*146c0*/  ISETP.GE.AND P0, PT, R18, R0.reuse, PT ;  /* 0x000000001200720c */ /* 0x082fe40003f06270 */
[----:B------:R-:W-:-:S11]  /*146d0*/  ISETP.GE.AND P1, PT, R213, R0, PT ;  /* 0x00000000d500720c */ /* 0x000fd60003f26270 */
[----:B0-----:R-:W-:Y:S05]  /*146e0*/  @P0 BRA `(.L_x_2827) ;  /* 0x0000000400a40947 */ /* 0x001fea0003800000 */
[----:B------:R-:W-:Y:S01]  /*146f0*/  SHF.R.S32.HI R20, RZ, 0x1f, R3 ;  /* 0x0000001fff147819 */ /* 0x000fe20000011403 */
[----:B------:R-:W-:Y:S01]  /*14700*/  IMAD.SHL.U32 R21, R3, 0x40, RZ ;  /* 0x0000004003157824 */ /* 0x000fe200078e00ff */
[----:B-----5:R-:W-:Y:S01]  /*14710*/  R2UR UR4, R47 ;  /* 0x000000002f0472ca */ /* 0x020fe200000e0000 */
[----:B------:R-:W-:Y:S01]  /*14720*/  HADD2.F32 R39, -RZ, R100.H1_H1 ;  /* 0x30000064ff277230 */ /* 0x000fe20000004100 */
[----:B------:R-:W-:Y:S01]  /*14730*/  LEA.HI R25, R20, R3, RZ, 0x3 ;  /* 0x0000000314197211 */ /* 0x000fe200078f18ff */
[----:B------:R-:W-:Y:S01]  /*14740*/  HADD2.F32 R36, -RZ, R102.H1_H1 ;  /* 0x30000066ff247230 */ /* 0x000fe20000004100 */
[----:B------:R-:W-:Y:S01]  /*14750*/  LEA.HI R20, R0, R237, RZ, 0x1d ;  /* 0x000000ed00147211 */ /* 0x000fe200078fe8ff */
[----:B------:R-:W-:Y:S01]  /*14760*/  HADD2.F32 R100, -RZ, R100.H0_H0 ;  /* 0x20000064ff647230 */ /* 0x000fe20000004100 */
[----:B------:R-:W-:Y:S01]  /*14770*/  LOP3.LUT R24, R21, 0x1c0, RZ, 0xc0, !PT ;  /* 0x000001c015187812 */ /* 0x000fe200078ec0ff */
[----:B------:R-:W-:Y:S01]  /*14780*/  HADD2.F32 R102, -RZ, R102.H0_H0 ;  /* 0x20000066ff667230 */ /* 0x000fe20000004100 */
[----:B------:R-:W-:-:S02]  /*14790*/  SHF.L.U32 R21, R25, 0x6, RZ ;  /* 0x0000000619157819 */ /* 0x000fc400000006ff */
[----:B------:R-:W-:Y:S02]  /*147a0*/  SHF.R.S32.HI R25, RZ, 0x1f, R20 ;  /* 0x0000001fff197819 */ /* 0x000fe40000011414 */
[----:B------:R-:W-:Y:S01]  /*147b0*/  LOP3.LUT R29, R21, 0xfffffe00, RZ, 0xc0, !PT ;  /* 0xfffffe00151d7812 */ /* 0x000fe200078ec0ff */
[----:B------:R-:W-:Y:S01]  /*147c0*/  IMAD.SHL.U32 R21, R20, 0x8, RZ ;  /* 0x0000000814157824 */ /* 0x000fe200078e00ff */
[----:B------:R-:W-:Y:S02]  /*147d0*/  LEA.HI R25, R25, R20, RZ, 0x3 ;  /* 0x0000001419197211 */ /* 0x000fe400078f18ff */
[----:B------:R-:W-:Y:S02]  /*147e0*/  SHF.R.U32.HI R26, RZ, 0x3, R24 ;  /* 0x00000003ff1a7819 */ /* 0x000fe40000011618 */
[C---:B------:R-:W-:Y:S01]  /*147f0*/  LOP3.LUT R21, R24.reuse, 0x38, R21, 0xf8, !PT ;  /* 0x0000003818157812 */ /* 0x040fe200078ef815 */
[----:B------:R-:W-:Y:S01]  /*14800*/  IMAD.SHL.U32 R25, R25, 0x400, RZ ;  /* 0x0000040019197824 */ /* 0x000fe200078e00ff */
[----:B------:R-:W-:-:S02]  /*14810*/  LOP3.LUT R27, R24, 0x38, R18, 0xf8, !PT ;  /* 0x00000038181b7812 */ /* 0x000fc400078ef812 */
[----:B------:R-:W-:Y:S02]  /*14820*/  LOP3.LUT R21, R21, R26, RZ, 0x3c, !PT ;  /* 0x0000001a15157212 */ /* 0x000fe400078e3cff */
[----:B------:R-:W-:Y:S02]  /*14830*/  LOP3.LUT R28, R25, 0x7fffe000, RZ, 0xc0, !PT ;  /* 0x7fffe000191c7812 */ /* 0x000fe400078ec0ff */
[----:B------:R-:W-:Y:S02]  /*14840*/  LOP3.LUT R20, R29, R27, R26, 0xf6, !PT ;  /* 0x0000001b1d147212 */ /* 0x000fe400078ef61a */
[----:B------:R-:W-:Y:S02]  /*14850*/  IADD3 R21, R21, R28, R29 ;  /* 0x0000001c15157210 */ /* 0x000fe40007ffe01d */
[----:B------:R-:W-:Y:S02]  /*14860*/  LEA R20, R20, UR4, 0x1 ;  /* 0x0000000414147c11 */ /* 0x000fe4000f8e08ff */
[--C-:B------:R-:W-:Y:S01]  /*14870*/  SHF.R.U64 R6, R6, 0x10, R7.reuse ;  /* 0x0000001006067819 */ /* 0x100fe20000001207 */
[----:B------:R-:W-:Y:S01]  /*14880*/  IMAD R21, R21, 0x2, R16 ;  /* 0x0000000215157824 */ /* 0x000fe200078e0210 */
[----:B------:R-:W-:Y:S01]  /*14890*/  SHF.R.U32.HI R41, RZ, 0x10, R7 ;  /* 0x00000010ff297819 */ /* 0x000fe20000011607 */
[----:B------:R-:W0:Y:S01]  /*148a0*/  LDS.128 R24, [R20] ;  /* 0x0000000014187984 */ /* 0x000e220000000c00 */
[----:B------:R-:W-:-:S02]  /*148b0*/  SHF.R.U64 R7, R12, 0x10, R13 ;  /* 0x000000100c077819 */ /* 0x000fc4000000120d */
[--C-:B------:R-:W-:Y:S01]  /*148c0*/  SHF.R.U64 R14, R14, 0x10, R15.reuse ;  /* 0x000000100e0e7819 */ /* 0x100fe2000000120f */
[----:B------:R-:W1:Y:S01]  /*148d0*/  LDS.128 R28, [R21+0x14400] ;  /* 0x01440000151c7984 */ /* 0x000e620000000c00 */
[----:B------:R-:W-:Y:S01]  /*148e0*/  SHF.R.U32.HI R37, RZ, 0x10, R15 ;  /* 0x00000010ff257819 */ /* 0x000fe2000001160f */
[----:B------:R-:W-:Y:S01]  /*148f0*/  HADD2.F32 R41, -RZ, R41.H0_H0 ;  /* 0x20000029ff297230 */ /* 0x000fe20000004100 */
[----:B------:R-:W-:Y:S01]  /*14900*/  SHF.R.U32.HI R44, RZ, 0x10, R5 ;  /* 0x00000010ff2c7819 */ /* 0x000fe20000011605 */
[----:B------:R-:W-:Y:S01]  /*14910*/  HADD2.F32 R7, -RZ, R7.H0_H0 ;  /* 0x20000007ff077230 */ /* 0x000fe20000004100 */
[----:B------:R-:W-:Y:S01]  /*14920*/  SHF.R.U32.HI R45, RZ, 0x10, R13 ;  /* 0x00000010ff2d7819 */ /* 0x000fe2000001160d */
[----:B------:R-:W-:Y:S01]  /*14930*/  HADD2.F32 R37, -RZ, R37.H0_H0 ;  /* 0x20000025ff257230 */ /* 0x000fe20000004100 */
[----:B------:R-:W-:Y:S01]  /*14940*/  SHF.R.U64 R4, R4, 0x10, R5 ;  /* 0x0000001004047819 */ /* 0x000fe20000001205 */
[--C-:B0-----:R-:W-:Y:S02]  /*14950*/  HADD2.F32 R15, -RZ, R27.reuse.H0_H0 ;  /* 0x2000001bff0f7230 */ /* 0x101fe40000004100 */
        /* <DEDUP_REMOVED lines=10> */
[----:B------:R-:W-:Y:S01]  /*14a00*/  FFMA.FTZ R15, R15, R39, R40 ;  /* 0x000000270f0f7223 */ /* 0x000fe20000010028 */
[----:B------:R-:W-:Y:S02]  /*14a10*/  HADD2.F32 R36, -RZ, R101.H1_H1 ;  /* 0x30000065ff247230 */ /* 0x000fe40000004100 */
[----:B------:R-:W-:Y:S01]  /*14a20*/  FMUL.FTZ R35, R35, R37 ;  /* 0x0000002523237220 */ /* 0x000fe20000410000 */
[----:B------:R-:W-:Y:S02]  /*14a30*/  HADD2.F32 R33, -RZ, R29.H1_H1 ;  /* 0x3000001dff217230 */ /* 0x000fe40000004100 */
[C---:B------:R-:W-:Y:S01]  /*14a40*/  FMUL.FTZ R42, R31.reuse, R38 ;  /* 0x000000261f2a7220 */ /* 0x040fe20000410000 */
[----:B------:R-:W-:Y:S02]  /*14a50*/  HADD2.F32 R40, -RZ, R44.H0_H0 ;  /* 0x2000002cff287230 */ /* 0x000fe40000004100 */
[-C--:B------:R-:W-:Y:S01]  /*14a60*/  FMUL.FTZ R31, R31, R36.reuse ;  /* 0x000000241f1f7220 */ /* 0x080fe20000410000 */
[----:B------:R-:W-:Y:S01]  /*14a70*/  FFMA.FTZ R48, R32, R41, R35 ;  /* 0x0000002920307223 */ /* 0x000fe20000010023 */
[----:B------:R-:W-:Y:S01]  /*14a80*/  FFMA.FTZ R42, R27, R36, -R42 ;  /* 0x000000241b2a7223 */ /* 0x000fe2000001082a */
[----:B------:R-:W-:-:S02]  /*14a90*/  HADD2.F32 R36, -RZ, R45.H0_H0 ;  /* 0x2000002dff247230 */ /* 0x000fc40000004100 */
[----:B------:R-:W-:Y:S01]  /*14aa0*/  FFMA.FTZ R35, R27, R38, R31 ;  /* 0x000000261b237223 */ /* 0x000fe2000001001f */
[----:B------:R-:W-:Y:S02]  /*14ab0*/  HADD2.F32 R25, -RZ, R25.H1_H1 ;  /* 0x30000019ff197230 */ /* 0x000fe40000004100 */
[----:B------:R-:W-:Y:S01]  /*14ac0*/  FFMA.FTZ R43, R32, R37, -R43 ;  /* 0x00000025202b7223 */ /* 0x000fe2000001082b */
[----:B------:R-:W-:Y:S02]  /*14ad0*/  HADD2.F32 R29, -RZ, R28.H0_H0 ;  /* 0x2000001cff1d7230 */ /* 0x000fe40000004100 */
[C---:B------:R-:W-:Y:S01]  /*14ae0*/  FMUL.FTZ R44, R33.reuse, R40 ;  /* 0x00000028212c7220 */ /* 0x040fe20000410000 */
[----:B------:R-:W-:Y:S02]  /*14af0*/  HADD2.F32 R38, -RZ, R99.H0_H0 ;  /* 0x20000063ff267230 */ /* 0x000fe40000004100 */
[----:B------:R-:W-:Y:S01]  /*14b00*/  FMUL.FTZ R46, R33, R36 ;  /* 0x00000024212e7220 */ /* 0x000fe20000410000 */
[----:B------:R-:W-:-:S02]  /*14b10*/  HADD2.F32 R32, -RZ, R101.H0_H0 ;  /* 0x20000065ff207230 */ /* 0x000fc40000004100 */
[----:B------:R-:W-:Y:S01]  /*14b20*/  FFMA.FTZ R33, R25, R36, -R44 ;  /* 0x0000002419217223 */ /* 0x000fe2000001082c */
[----:B------:R-:W-:Y:S02]  /*14b30*/  HADD2.F32 R34, -RZ, R30.H0_H0 ;  /* 0x2000001eff227230 */ /* 0x000fe40000004100 */
[C---:B------:R-:W-:Y:S01]  /*14b40*/  FMUL.FTZ R36, R29.reuse, R38 ;  /* 0x000000261d247220 */ /* 0x040fe20000410000 */
[----:B------:R-:W-:Y:S02]  /*14b50*/  HADD2.F32 R13, -RZ, R24.H0_H0 ;  /* 0x20000018ff0d7230 */ /* 0x000fe40000004100 */
[----:B------:R-:W-:Y:S01]  /*14b60*/  FMUL.FTZ R29, R29, R32 ;  /* 0x000000201d1d7220 */ /* 0x000fe20000410000 */
[----:B------:R-:W-:Y:S01]  /*14b70*/  FFMA.FTZ R46, R25, R40, R46 ;  /* 0x00000028192e7223 */ /* 0x000fe2000001002e */
[----:B------:R-:W-:Y:S02]  /*14b80*/  HADD2.F32 R5, -RZ, R26.H0_H0 ;  /* 0x2000001aff057230 */ /* 0x000fe40000004100 */
[----:B------:R-:W-:Y:S01]  /*14b90*/  FMUL.FTZ R40, R34, R100 ;  /* 0x0000006422287220 */ /* 0x000fe20000410000 */
[----:B------:R-:W-:-:S02]  /*14ba0*/  HADD2.F32 R28, -RZ, R28.H1_H1 ;  /* 0x3000001cff1c7230 */ /* 0x000fc40000004100 */
[C---:B------:R-:W-:Y:S01]  /*14bb0*/  FFMA.FTZ R36, R13.reuse, R32, -R36 ;  /* 0x000000200d247223 */ /* 0x040fe20000010824 */
[----:B------:R-:W-:Y:S02]  /*14bc0*/  HADD2.F32 R30, -RZ, R30.H1_H1 ;  /* 0x3000001eff1e7230 */ /* 0x000fe40000004100 */
[----:B------:R-:W-:Y:S01]  /*14bd0*/  FFMA.FTZ R29, R13, R38, R29 ;  /* 0x000000260d1d7223 */ /* 0x000fe2000001001d */
[-C--:B------:R-:W-:Y:S01]  /*14be0*/  FMUL.FTZ R34, R34, R102.reuse ;  /* 0x0000006622227220 */ /* 0x080fe20000410000 */
[----:B------:R-:W-:Y:S02]  /*14bf0*/  HADD2.F32 R25, -RZ, R4.H0_H0 ;  /* 0x20000004ff197230 */ /* 0x000fe40000004100 */
[----:B------:R-:W-:Y:S01]  /*14c00*/  FFMA.FTZ R40, R5, R102, -R40 ;  /* 0x0000006605287223 */ /* 0x000fe20000010828 */
[----:B------:R-:W-:Y:S01]  /*14c10*/  HADD2.F32 R27, -RZ, R6.H0_H0 ;  /* 0x20000006ff1b7230 */ /* 0x000fe20000004100 */
[----:B------:R-:W-:Y:S01]  /*14c20*/  F2FP.F16.F32.PACK_AB R15, R48, R15 ;  /* 0x0000000f300f723e */ /* 0x000fe200000000ff */
[----:B------:R-:W-:-:S02]  /*14c30*/  HADD2.F32 R13, -RZ, R14.H0_H0 ;  /* 0x2000000eff0d7230 */ /* 0x000fc40000004100 */
        /* <DEDUP_REMOVED lines=20> */
.L_x_2827:
[----:B------:R-:W-:Y:S05]  /*14d80*/  BSYNC B1 ;  /* 0x0000000000017941 */ /* 0x000fea0003800000 */
.L_x_2826:
[----:B------:R-:W-:Y:S05]  /*14d90*/  @P1 BRA `(.L_x_2793) ;  /* 0x0000000400c01947 */ /* 0x000fea0003800000 */
[----:B0-----:R-:W2:Y:S01]  /*14da0*/  LDL R13, [R1+0x60] ;  /* 0x00006000010d7983 */ /* 0x001ea20000100800 */
[----:B------:R-:W-:Y:S01]  /*14db0*/  IMAD.SHL.U32 R4, R3, 0x40, RZ ;  /* 0x0000004003047824 */ /* 0x000fe200078e00ff */
[----:B------:R-:W-:Y:S01]  /*14dc0*/  SHF.R.S32.HI R12, RZ, 0x1f, R213 ;  /* 0x0000001fff0c7819 */ /* 0x000fe200000114d5 */
[----:B------:R-:W-:Y:S01]  /*14dd0*/  HADD2.F32 R27, -RZ, R90.H1_H1 ;  /* 0x3000005aff1b7230 */ /* 0x000fe20000004100 */
[----:B------:R-:W-:Y:S01]  /*14de0*/  SHF.R.S32.HI R6, RZ, 0x1f, R3 ;  /* 0x0000001fff067819 */ /* 0x000fe20000011403 */
[--C-:B------:R-:W-:Y:S01]  /*14df0*/  HADD2.F32 R29, -RZ, R88.reuse.H1_H1 ;  /* 0x30000058ff1d7230 */ /* 0x100fe20000004100 */
[----:B------:R-:W-:Y:S01]  /*14e00*/  LOP3.LUT R4, R4, 0x1c0, RZ, 0xc0, !PT ;  /* 0x000001c004047812 */ /* 0x000fe200078ec0ff */
[----:B------:R-:W-:Y:S01]  /*14e10*/  HADD2.F32 R28, -RZ, R87.H1_H1 ;  /* 0x30000057ff1c7230 */ /* 0x000fe20000004100 */
[----:B------:R-:W-:Y:S01]  /*14e20*/  LEA.HI R5, R12, R213, RZ, 0x3 ;  /* 0x000000d50c057211 */ /* 0x000fe200078f18ff */
[----:B------:R-:W-:Y:S01]  /*14e30*/  HADD2.F32 R88, -RZ, R88.H0_H0 ;  /* 0x20000058ff587230 */ /* 0x000fe20000004100 */
[----:B------:R-:W-:Y:S01]  /*14e40*/  LEA.HI R6, R6, R3, RZ, 0x3 ;  /* 0x0000000306067211 */ /* 0x000fe200078f18ff */
[----:B------:R-:W-:Y:S01]  /*14e50*/  HADD2.F32 R90, -RZ, R90.H0_H0 ;  /* 0x2000005aff5a7230 */ /* 0x000fe20000004100 */
[----:B------:R-:W-:-:S02]  /*14e60*/  LEA.HI R7, R12, R213, RZ, 0x6 ;  /* 0x000000d50c077211 */ /* 0x000fc400078f30ff */
[----:B------:R-:W-:Y:S02]  /*14e70*/  LOP3.LUT R15, R4, 0x38, R5, 0xf8, !PT ;  /* 0x00000038040f7812 */ /* 0x000fe400078ef805 */
[----:B------:R-:W-:Y:S01]  /*14e80*/  SHF.L.U32 R3, R6, 0x6, RZ ;  /* 0x0000000606037819 */ /* 0x000fe200000006ff */
[----:B------:R-:W-:Y:S01]  /*14e90*/  IMAD.SHL.U32 R7, R7, 0x80, RZ ;  /* 0x0000008007077824 */ /* 0x000fe200078e00ff */
[----:B------:R-:W-:Y:S02]  /*14ea0*/  SHF.R.U32.HI R6, RZ, 0x3, R4 ;  /* 0x00000003ff067819 */ /* 0x000fe40000011604 */
[----:B-----5:R-:W-:Y:S02]  /*14eb0*/  R2UR UR4, R47 ;  /* 0x000000002f0472ca */ /* 0x020fe400000e0000 */
[----:B------:R-:W-:Y:S02]  /*14ec0*/  LOP3.LUT R12, R7, 0xffffe000, RZ, 0xc0, !PT ;  /* 0xffffe000070c7812 */ /* 0x000fe400078ec0ff */
[----:B------:R-:W-:-:S02]  /*14ed0*/  LOP3.LUT R15, R15, R6, RZ, 0x3c, !PT ;  /* 0x000000060f0f7212 */ /* 0x000fc400078e3cff */
[--C-:B------:R-:W-:Y:S02]  /*14ee0*/  SHF.R.U64 R20, R74, 0x10, R75.reuse ;  /* 0x000000104a147819 */ /* 0x100fe4000000124b */
[----:B------:R-:W-:Y:S02]  /*14ef0*/  SHF.R.U32.HI R74, RZ, 0x10, R75 ;  /* 0x00000010ff4a7819 */ /* 0x000fe4000001164b */
[--C-:B------:R-:W-:Y:S02]  /*14f00*/  SHF.R.U32.HI R30, RZ, 0x10, R11.reuse ;  /* 0x00000010ff1e7819 */ /* 0x100fe4000001160b */
[----:B------:R-:W-:Y:S02]  /*14f10*/  SHF.R.U64 R35, R10, 0x10, R11 ;  /* 0x000000100a237819 */ /* 0x000fe4000000120b */
[----:B------:R-:W-:Y:S01]  /*14f20*/  SHF.R.U64 R40, R72, 0x10, R73 ;  /* 0x0000001048287819 */ /* 0x000fe20000001249 */
[----:B------:R-:W-:Y:S01]  /*14f30*/  HADD2.F32 R30, -RZ, R30.H0_H0 ;  /* 0x2000001eff1e7230 */ /* 0x000fe20000004100 */
[----:B------:R-:W-:-:S02]  /*14f40*/  SHF.R.U32.HI R37, RZ, 0x10, R9 ;  /* 0x00000010ff257819 */ /* 0x000fc40000011609 */
[----:B------:R-:W-:Y:S02]  /*14f50*/  SHF.R.U32.HI R72, RZ, 0x10, R73 ;  /* 0x00000010ff487819 */ /* 0x000fe40000011649 */
[----:B------:R-:W-:Y:S02]  /*14f60*/  SHF.R.U64 R39, R8, 0x10, R9 ;  /* 0x0000001008277819 */ /* 0x000fe40000001209 */
[----:B--2---:R-:W-:Y:S02]  /*14f70*/  LEA.HI R0, R0, R13, RZ, 0x1d ;  /* 0x0000000d00007211 */ /* 0x004fe400078fe8ff */
[----:B------:R-:W-:Y:S02]  /*14f80*/  LOP3.LUT R13, R3, 0xfffffe00, RZ, 0xc0, !PT ;  /* 0xfffffe00030d7812 */ /* 0x000fe400078ec0ff */
[----:B------:R-:W-:Y:S01]  /*14f90*/  SHF.R.S32.HI R5, RZ, 0x1f, R0 ;  /* 0x0000001fff057819 */ /* 0x000fe20000011400 */
[----:B------:R-:W-:-:S03]  /*14fa0*/  IMAD.SHL.U32 R3, R0, 0x8, RZ ;  /* 0x0000000800037824 */ /* 0x000fc600078e00ff */
[----:B------:R-:W-:Y:S02]  /*14fb0*/  LEA.HI R5, R5, R0, RZ, 0x3 ;  /* 0x0000000005057211 */ /* 0x000fe400078f18ff */
[----:B------:R-:W-:Y:S02]  /*14fc0*/  LOP3.LUT R3, R4, 0x38, R3, 0xf8, !PT ;  /* 0x0000003804037812 */ /* 0x000fe400078ef803 */
[----:B------:R-:W-:Y:S01]  /*14fd0*/  IADD3 R0, R15, R12, R13 ;  /* 0x0000000c0f007210 */ /* 0x000fe20007ffe00d */
[----:B------:R-:W-:Y:S01]  /*14fe0*/  IMAD.SHL.U32 R5, R5, 0x400, RZ ;  /* 0x0000040005057824 */ /* 0x000fe200078e00ff */
[----:B------:R-:W-:Y:S02]  /*14ff0*/  LOP3.LUT R3, R3, R6, RZ, 0x3c, !PT ;  /* 0x0000000603037212 */ /* 0x000fe400078e3cff */
[----:B------:R-:W-:Y:S02]  /*15000*/  LEA R0, R0, UR4, 0x1 ;  /* 0x0000000400007c11 */ /* 0x000fe4000f8e08ff */
[----:B------:R-:W-:-:S03]  /*15010*/  LOP3.LUT R12, R5, 0x7fffe000, RZ, 0xc0, !PT ;  /* 0x7fffe000050c7812 */ /* 0x000fc600078ec0ff */
[----:B------:R-:W0:Y:S01]  /*15020*/  LDS.128 R4, [R0] ;  /* 0x0000000000047984 */ /* 0x000e220000000c00 */
[----:B------:R-:W-:-:S05]  /*15030*/  IADD3 R3, R3, R12, R13 ;  /* 0x0000000c03037210 */ /* 0x000fca0007ffe00d */
[----:B------:R-:W-:-:S05]  /*15040*/  IMAD R3, R3, 0x2, R16 ;  /* 0x0000000203037824 */ /* 0x000fca00078e0210 */
[----:B------:R-:W1:Y:S01]  /*15050*/  LDS.128 R12, [R3+0x14400] ;  /* 0x01440000030c7984 */ /* 0x000e620000000c00 */
[--C-:B0-----:R-:W-:Y:S02]  /*15060*/  HADD2.F32 R10, -RZ, R7.reuse.H0_H0 ;  /* 0x20000007ff0a7230 */ /* 0x101fe40000004100 */
[----:B------:R-:W-:Y:S02]  /*15070*/  HADD2.F32 R11, -RZ, R7.H1_H1 ;  /* 0x30000007ff0b7230 */ /* 0x000fe40000004100 */
[--C-:B------:R-:W-:Y:S02]  /*15080*/  HADD2.F32 R7, -RZ, R5.reuse.H0_H0 ;  /* 0x20000005ff077230 */ /* 0x100fe40000004100 */
[----:B------:R-:W-:Y:S02]  /*15090*/  HADD2.F32 R8, -RZ, R5.H1_H1 ;  /* 0x30000005ff087230 */ /* 0x000fe40000004100 */
[----:B------:R-:W-:Y:S02]  /*150a0*/  HADD2.F32 R5, -RZ, R4.H0_H0 ;  /* 0x20000004ff057230 */ /* 0x000fe40000004100 */
[----:B------:R-:W-:-:S02]  /*150b0*/  HADD2.F32 R9, -RZ, R6.H0_H0 ;  /* 0x20000006ff097230 */ /* 0x000fc40000004100 */
        /* <DEDUP_REMOVED lines=9> */
[----:B------:R-:W-:-:S02]  /*15150*/  HADD2.F32 R10, -RZ, R89.H1_H1 ;  /* 0x30000059ff0a7230 */ /* 0x000fc40000004100 */
[-C--:B------:R-:W-:Y:S01]  /*15160*/  FMUL.FTZ R34, R26, R25.reuse ;  /* 0x000000191a227220 */ /* 0x080fe20000410000 */
[----:B------:R-:W-:Y:S01]  /*15170*/  FMUL.FTZ R26, R15, R28 ;  /* 0x0000001c0f1a7220 */ /* 0x000fe20000410000 */
[----:B------:R-:W-:Y:S01]  /*15180*/  FFMA.FTZ R36, R11, R25, -R32 ;  /* 0x000000190b247223 */ /* 0x000fe20000010820 */
[----:B------:R-:W-:Y:S02]  /*15190*/  HADD2.F32 R21, -RZ, R13.H1_H1 ;  /* 0x3000000dff157230 */ /* 0x000fe40000004100 */
[----:B------:R-:W-:Y:S01]  /*151a0*/  FMUL.FTZ R15, R15, R10 ;  /* 0x0000000a0f0f7220 */ /* 0x000fe20000410000 */
[----:B------:R-:W-:Y:S02]  /*151b0*/  HADD2.F32 R25, -RZ, R37.H0_H0 ;  /* 0x20000025ff197230 */ /* 0x000fe40000004100 */
[----:B------:R-:W-:Y:S01]  /*151c0*/  FFMA.FTZ R38, R11, R30, R34 ;  /* 0x0000001e0b267223 */ /* 0x000fe20000010022 */
[----:B------:R-:W-:Y:S01]  /*151d0*/  FFMA.FTZ R27, R7, R10, -R26 ;  /* 0x0000000a071b7223 */ /* 0x000fe2000001081a */
[----:B------:R-:W-:-:S02]  /*151e0*/  HADD2.F32 R13, -RZ, R12.H0_H0 ;  /* 0x2000000cff0d7230 */ /* 0x000fc40000004100 */
[----:B------:R-:W-:Y:S01]  /*151f0*/  FFMA.FTZ R29, R7, R28, R15 ;  /* 0x0000001c071d7223 */ /* 0x000fe2000001000f */
[----:B------:R-:W-:Y:S02]  /*15200*/  HADD2.F32 R11, -RZ, R72.H0_H0 ;  /* 0x20000048ff0b7230 */ /* 0x000fe40000004100 */
[C---:B------:R-:W-:Y:S01]  /*15210*/  FMUL.FTZ R7, R21.reuse, R25 ;  /* 0x0000001915077220 */ /* 0x040fe20000410000 */
[----:B------:R-:W-:Y:S02]  /*15220*/  HADD2.F32 R26, -RZ, R87.H0_H0 ;  /* 0x20000057ff1a7230 */ /* 0x000fe40000004100 */
[----:B------:R-:W-:Y:S02]  /*15230*/  HADD2.F32 R10, -RZ, R89.H0_H0 ;  /* 0x20000059ff0a7230 */ /* 0x000fe40000004100 */
[-C--:B------:R-:W-:Y:S01]  /*15240*/  FMUL.FTZ R21, R21, R11.reuse ;  /* 0x0000000b15157220 */ /* 0x080fe20000410000 */
[----:B------:R-:W-:Y:S02]  /*15250*/  HADD2.F32 R24, -RZ, R14.H0_H0 ;  /* 0x2000000eff187230 */ /* 0x000fe40000004100 */
[C---:B------:R-:W-:Y:S01]  /*15260*/  FMUL.FTZ R28, R13.reuse, R26 ;  /* 0x0000001a0d1c7220 */ /* 0x040fe20000410000 */
[C---:B------:R-:W-:Y:S01]  /*15270*/  FFMA.FTZ R30, R8.reuse, R11, -R7 ;  /* 0x0000000b081e7223 */ /* 0x040fe20000010807 */
[----:B------:R-:W-:Y:S01]  /*15280*/  FMUL.FTZ R13, R13, R10 ;  /* 0x0000000a0d0d7220 */ /* 0x000fe20000410000 */
[----:B------:R-:W-:Y:S01]  /*15290*/  FFMA.FTZ R32, R8, R25, R21 ;  /* 0x0000001908207223 */ /* 0x000fe20000010015 */
[----:B------:R-:W-:Y:S01]  /*152a0*/  FMUL.FTZ R34, R24, R88 ;  /* 0x0000005818227220 */ /* 0x000fe20000410000 */
[----:B------:R-:W-:-:S02]  /*152b0*/  HADD2.F32 R12, -RZ, R12.H1_H1 ;  /* 0x3000000cff0c7230 */ /* 0x000fc40000004100 */
[C---:B------:R-:W-:Y:S01]  /*152c0*/  FFMA.FTZ R8, R5.reuse, R26, R13 ;  /* 0x0000001a05087223 */ /* 0x040fe2000001000d */
[----:B------:R-:W-:Y:S02]  /*152d0*/  HADD2.F32 R14, -RZ, R14.H1_H1 ;  /* 0x3000000eff0e7230 */ /* 0x000fe40000004100 */
[----:B------:R-:W-:Y:S01]  /*152e0*/  FFMA.FTZ R28, R5, R10, -R28 ;  /* 0x0000000a051c7223 */ /* 0x000fe2000001081c */
        /* <DEDUP_REMOVED lines=27> */
.L_x_2793:
[----:B------:R-:W-:Y:S05]  /*154a0*/  BSYNC B0 ;  /* 0x0000000000007941 */ /* 0x000fea0003800000 */
.L_x_2753:
        /* <DEDUP_REMOVED lines=8> */
.L_x_2751:
[----:B--2---:R-:W2:Y:S02]  /*15530*/  LDL R0, [R1+0x5c] ;  /* 0x00005c0001007983 */ /* 0x004ea40000100800 */
[----:B--2---:R-:W-:-:S13]  /*15540*/  R2UR UR4, R0 ;  /* 0x00000000000472ca */ /* 0x004fda00000e0000 */
[----:B------:R-:W-:-:S04]  /*15550*/  MOV R0, UR4 ;  /* 0x0000000400007c02 */ /* 0x000fc80008000f00 */
[----:B------:R-:W-:-:S13]  /*15560*/  ISETP.NE.AND P0, PT, R0, 0x3, PT ;  /* 0x000000030000780c */ /* 0x000fda0003f05270 */
[----:B------:R-:W-:Y:S05]  /*15570*/  @!P0 BRA `(.L_x_2828) ;  /* 0x0000000000048947 */ /* 0x000fea0003800000 */
[----:B------:R-:W-:Y:S01]  /*15580*/  BPT.TRAP 0x1 ;  /* 0x000000040000795c */ /* 0x000fe20000300000 */
.L_x_2828:
[----:B------:R-:W-:Y:S01]  /*15590*/  IMAD R0, R216, 0x8, R16 ;  /* 0x00000008d8007824 */ /* 0x000fe200078e0210 */
[----:B01----:R-:W-:-:S04]  /*155a0*/  SHF.L.U32 R3, R218, 0x1f, RZ ;  /* 0x0000001fda037819 */ /* 0x003fc800000006ff */
[----:B------:R0:W1:Y:S01]  /*155b0*/  SYNCS.PHASECHK.TRANS64.TRYWAIT P2, [R0+URZ+0x38830], R3 ;  /* 0x03883003000075a7 */ /* 0x000062000804017f */
[----:B------:R-:W-:Y:S05]  /*155c0*/  @!P0 BRA `(.L_x_2829) ;  /* 0x0000000000048947 */ /* 0x000fea0003800000 */
[----:B------:R-:W-:Y:S01]  /*155d0*/  BPT.TRAP 0x1 ;  /* 0x000000040000795c */ /* 0x000fe20000300000 */
.L_x_2829:
[----:B----4-:R-:W2:Y:S02]  /*155e0*/  S2R R4, SR_TID.X ;  /* 0x0000000000047919 */ /* 0x010ea40000002100 */
[----:B--2---:R-:W-:-:S04]  /*155f0*/  LOP3.LUT R4, R4, 0x7f, RZ, 0xc0, !PT ;  /* 0x0000007f04047812 */ /* 0x004fc800078ec0ff */
[----:B------:R-:W-:Y:S01]  /*15600*/  ISETP.NE.AND P1, PT, R4, RZ, PT ;  /* 0x000000ff0400720c */ /* 0x000fe20003f25270 */
[----:B-1----:R-:W-:-:S12]  /*15610*/  @P2 BRA `(.L_x_2830) ;  /* 0x0000000000082947 */ /* 0x002fd80003800000 */
[----:B------:R-:W1:Y:S02]  /*15620*/  SYNCS.PHASECHK.TRANS64.TRYWAIT P2, [R0+URZ+0x38830], R3 ;  /* 0x03883003000075a7 */ /* 0x000e64000804017f */
[----:B-1----:R-:W-:Y:S05]  /*15630*/  @!P2 BRA `(.L_x_2831) ;  /* 0x000001f8009ca947 */ /* 0x002fea0003800000 */
.L_x_2830:
[----:B------:R-:W-:Y:S05]  /*15640*/  WARPSYNC.ALL ;  /* 0x0000000000007948 */ /* 0x000fea0003800000 */
[----:B01----:R-:W-:Y:S01]  /*15650*/  VIADD R3, R16, 0x24400 ;  /* 0x0002440010037836 */ /* 0x003fe20000000000 */
[----:B------:R-:W-:Y:S01]  /*15660*/  R2UR UR20, R84 ;  /* 0x00000000541472ca */ /* 0x000fe200000e0000 */
[----:B------:R-:W-:Y:S01]  /*15670*/  IMAD.MOV.U32 R5, RZ, RZ, 0x40000040 ;  /* 0x40000040ff057424 */ /* 0x000fe200078e00ff */
[----:B------:R-:W-:Y:S01]  /*15680*/  WARPGROUP.ARRIVE ;  /* 0x00000000000079c5 */ /* 0x000fe20000000000 */
[----:B------:R-:W-:Y:S01]  /*15690*/  UMOV UR5, 0x40000040 ;  /* 0x4000004000057882 */ /* 0x000fe20000000000 */
[----:B------:R-:W-:Y:S01]  /*156a0*/  SHF.R.U32.HI R3, RZ, 0x4, R3 ;  /* 0x00000004ff037819 */ /* 0x000fe20000011603 */
[----:B------:R-:W-:Y:S01]  /*156b0*/  IMAD.MOV.U32 R7, RZ, RZ, 0x40000040 ;  /* 0x40000040ff077424 */ /* 0x000fe200078e00ff */
[----:B------:R-:W-:Y:S01]  /*156c0*/  R2UR UR7, R5 ;  /* 0x00000000050772ca */ /* 0x000fe200000e0000 */
[----:B------:R-:W-:Y:S01]  /*156d0*/  UMOV UR17, UR5 ;  /* 0x0000000500117c82 */ /* 0x000fe20008000000 */
[----:B------:R-:W-:Y:S01]  /*156e0*/  LOP3.LUT R3, R3, 0x3fff, RZ, 0xc0, !PT ;  /* 0x00003fff03037812 */ /* 0x000fe200078ec0ff */
[----:B------:R-:W-:Y:S01]  /*156f0*/  UMOV UR9, UR17 ;  /* 0x0000001100097c82 */ /* 0x000fe20008000000 */
[----:B------:R-:W-:Y:S01]  /*15700*/  MOV R13, UR5 ;  /* 0x00000005000d7c02 */ /* 0x000fe20008000f00 */
[----:B------:R-:W-:Y:S01]  /*15710*/  UMOV UR13, UR17 ;  /* 0x00000011000d7c82 */ /* 0x000fe20008000000 */
[----:B------:R-:W-:Y:S01]  /*15720*/  LOP3.LUT R20, R3, 0x10000, RZ, 0xfc, !PT ;  /* 0x0001000003147812 */ /* 0x000fe200078efcff */
[----:B------:R-:W-:Y:S01]  /*15730*/  ULOP3.LUT UR20, UR20, 0x10000, URZ, 0xfc, !UPT ;  /* 0x0001000014147892 */ /* 0x000fe2000f8efc3f */
[----:B------:R-:W-:Y:S01]  /*15740*/  MOV R9, 0x40000040 ;  /* 0x4000004000097802 */ /* 0x000fe20000000f00 */
[----:B------:R-:W-:Y:S01]  /*15750*/  UMOV UR25, 0x40000040 ;  /* 0x4000004000197882 */ /* 0x000fe20000000000 */
[----:B------:R-:W-:Y:S01]  /*15760*/  MOV R11, 0x40000040 ;  /* 0x40000040000b7802 */ /* 0x000fe20000000f00 */
[----:B------:R-:W-:Y:S01]  /*15770*/  IMAD R4, R216, 0xa00, R20 ;  /* 0x00000a00d8047824 */ /* 0x000fe200078e0214 */
[----:B------:R-:W-:Y:S01]  /*15780*/  R2UR UR11, R9 ;  /* 0x00000000090b72ca */ /* 0x000fe200000e0000 */
[----:B------:R-:W-:Y:S01]  /*15790*/  IMAD.MOV.U32 R9, RZ, RZ, 0x40000040 ;  /* 0x40000040ff097424 */ /* 0x000fe200078e00ff */
[----:B------:R-:W-:Y:S01]  /*157a0*/  UMOV UR4, UR20 ;  /* 0x0000001400047c82 */ /* 0x000fe20008000000 */
[C---:B------:R-:W-:Y:S01]  /*157b0*/  VIADD R6, R4.reuse, 0x80 ;  /* 0x0000008004067836 */ /* 0x040fe20000000000 */
[C---:B------:R-:W-:Y:S01]  /*157c0*/  R2UR UR6, R4.reuse ;  /* 0x00000000040672ca */ /* 0x040fe200000e0000 */
[----:B------:R-:W-:Y:S01]  /*157d0*/  UMOV UR16, UR4 ;  /* 0x0000000400107c82 */ /* 0x000fe20008000000 */
[----:B------:R-:W-:Y:S01]  /*157e0*/  IMAD.U32 R12, RZ, RZ, UR4 ;  /* 0x00000004ff0c7e24 */ /* 0x000fe2000f8e00ff */
[----:B------:R-:W-:Y:S01]  /*157f0*/  UMOV UR8, UR16 ;  /* 0x0000001000087c82 */ /* 0x000fe20008000000 */
[C---:B------:R-:W-:Y:S01]  /*15800*/  VIADD R8, R4.reuse, 0x100 ;  /* 0x0000010004087836 */ /* 0x040fe20000000000 */
[----:B------:R-:W-:Y:S01]  /*15810*/  UMOV UR12, UR16 ;  /* 0x00000010000c7c82 */ /* 0x000fe20008000000 */
[----:B------:R-:W-:Y:S01]  /*15820*/  R2UR UR19, R9 ;  /* 0x00000000091372ca */ /* 0x000fe200000e0000 */
[----:B------:R-:W-:Y:S01]  /*15830*/  VIADD R10, R4, 0x2 ;  /* 0x00000002040a7836 */ /* 0x000fe20000000000 */
[----:B------:R-:W-:Y:S01]  /*15840*/  R2UR UR27, R11 ;  /* 0x000000000b1b72ca */ /* 0x000fe200000e0000 */
[----:B------:R-:W-:Y:S01]  /*15850*/  IMAD.MOV.U32 R9, RZ, RZ, 0x40000040 ;  /* 0x40000040ff097424 */ /* 0x000fe200078e00ff */
[----:B------:R-:W-:Y:S01]  /*15860*/  R2UR UR10, R8 ;  /* 0x00000000080a72ca */ /* 0x000fe200000e0000 */
[----:B------:R-:W-:Y:S01]  /*15870*/  VIADD R8, R4, 0x200 ;  /* 0x0000020004087836 */ /* 0x000fe20000000000 */
[----:B------:R-:W-:Y:S01]  /*15880*/  R2UR UR26, R10 ;  /* 0x000000000a1a72ca */ /* 0x000fe200000e0000 */
        /* <DEDUP_REMOVED lines=8> */
[----:B------:R0:W-:Y:S01]  /*15910*/  STL.64 [R1+0x50], R12 ;  /* 0x0000500c01007387 */ /* 0x0001e20000100a00 */
[----:B------:R-:W-:Y:S01]  /*15920*/  VIADD R8, R4, 0x102 ;  /* 0x0000010204087836 */ /* 0x000fe20000000000 */
[----:B------:R-:W-:Y:S01]  /*15930*/  R2UR UR14, R6 ;  /* 0x00000000060e72ca */ /* 0x000fe200000e0000 */
[C---:B------:R-:W-:Y:S01]  /*15940*/  VIADD R6, R4.reuse, 0x82 ;  /* 0x0000008204067836 */ /* 0x040fe20000000000 */
[----:B------:R-:W-:Y:S01]  /*15950*/  R2UR UR15, R7 ;  /* 0x00000000070f72ca */ /* 0x000fe200000e0000 */
[----:B------:R-:W-:Y:S01]  /*15960*/  VIADD R10, R4, 0x4 ;  /* 0x00000004040a7836 */ /* 0x000fe20000000000 */
[----:B------:R-:W-:Y:S01]  /*15970*/  MOV R7, 0x40000040 ;  /* 0x4000004000077802 */ /* 0x000fe20000000f00 */
[----:B------:R-:W-:Y:S01]  /*15980*/  IMAD.MOV.U32 R11, RZ, RZ, 0x40000040 ;  /* 0x40000040ff0b7424 */ /* 0x000fe200078e00ff */
[----:B------:R-:W-:Y:S01]  /*15990*/  UIADD3 UR56, UR20, 0x804, URZ ;  /* 0x0000080414387890 */ /* 0x000fe2000fffe03f */
[----:B------:R-:W1:Y:S01]  /*159a0*/  LDC R3, c[0x0][0x448] ;  /* 0x00011200ff037b82 */ /* 0x000e620000000800 */
[----:B------:R-:W-:Y:S01]  /*159b0*/  UMOV UR57, 0x40000040 ;  /* 0x4000004000397882 */ /* 0x000fe20000000000 */
[----:B------:R-:W-:Y:S01]  /*159c0*/  UIADD3 UR52, UR20, 0x806, URZ ;  /* 0x0000080614347890 */ /* 0x000fe2000fffe03f */
[----:B0-----:R-:W-:Y:S01]  /*159d0*/  IMAD.U32 R13, RZ, RZ, UR25 ;  /* 0x00000019ff0d7e24 */ /* 0x001fe2000f8e00ff */
[----:B------:R-:W-:Y:S01]  /*159e0*/  UMOV UR53, 0x40000040 ;  /* 0x4000004000357882 */ /* 0x000fe20000000000 */
[----:B------:R-:W-:Y:S01]  /*159f0*/  UIADD3 UR48, UR20, 0xc00, URZ ;  /* 0x00000c0014307890 */ /* 0x000fe2000fffe03f */
[----:B------:R-:W-:Y:S01]  /*15a00*/  IMAD.MOV.U32 R5, RZ, RZ, 0x40000040 ;  /* 0x40000040ff057424 */ /* 0x000fe200078e00ff */
[----:B------:R-:W-:Y:S01]  /*15a10*/  UMOV UR49, 0x40000040 ;  /* 0x4000004000317882 */ /* 0x000fe20000000000 */
[----:B------:R-:W-:Y:S01]  /*15a20*/  UIADD3 UR44, UR20, 0xc02, URZ ;  /* 0x00000c02142c7890 */ /* 0x000fe2000fffe03f */
[----:B------:R-:W-:Y:S01]  /*15a30*/  @!P1 IADD3 R0, R0, 0x38840, RZ ;  /* 0x0003884000009810 */ /* 0x000fe20007ffe0ff */
[----:B------:R-:W-:Y:S01]  /*15a40*/  UMOV UR45, 0x40000040 ;  /* 0x40000040002d7882 */ /* 0x000fe20000000000 */
[----:B------:R-:W-:Y:S01]  /*15a50*/  UIADD3 UR40, UR20, 0xc04, URZ ;  /* 0x00000c0414287890 */ /* 0x000fe2000fffe03f */
[----:B------:R-:W-:Y:S01]  /*15a60*/  BSSY B0, `(.L_x_2832) ;  /* 0x00009c5000007945 */ /* 0x000fe20003800000 */
[----:B------:R-:W-:Y:S01]  /*15a70*/  UMOV UR41, 0x40000040 ;  /* 0x4000004000297882 */ /* 0x000fe20000000000 */
[----:B------:R-:W-:Y:S01]  /*15a80*/  UIADD3 UR36, UR20, 0xc06, URZ ;  /* 0x00000c0614247890 */ /* 0x000fe2000fffe03f */
[----:B------:R-:W-:Y:S01]  /*15a90*/  @!P1 PRMT R0, RZ, 0x654, R0 ;  /* 0x00000654ff009816 */ /* 0x000fe20000000000 */
        /* <DEDUP_REMOVED lines=8> */
[----:B-1----:R-:W-:Y:S02]  /*15b20*/  ISETP.NE.AND P2, PT, R3, 0x1, PT ;  /* 0x000000010300780c */ /* 0x002fe40003f45270 */
        /* <DEDUP_REMOVED lines=10> */
[----:B------:R-:W-:Y:S02]  /*15bd0*/  WARPGROUP.DEPBAR.LE gsb0, 0x0 ;  /* 0x00008000000079c5 */ /* 0x000fe40000010000 */
[----:B------:R-:W-:Y:S01]  /*15be0*/  WARPGROUP.ARRIVE ;  /* 0x00000000000079c5 */ /* 0x000fe20000000000 */
[----:B------:R-:W-:-:S02]  /*15bf0*/  CS2R R116, SRZ ;  /* 0x0000000000747805 */ /* 0x000fc4000001ff00 */
[----:B------:R-:W-:Y:S02]  /*15c00*/  CS2R R114, SRZ ;  /* 0x0000000000727805 */ /* 0x000fe4000001ff00 */
[----:B------:R-:W-:Y:S02]  /*15c10*/  CS2R R112, SRZ ;  /* 0x0000000000707805 */ /* 0x000fe4000001ff00 */
[----:B------:R-:W-:Y:S02]  /*15c20*/  CS2R R110, SRZ ;  /* 0x00000000006e7805 */ /* 0x000fe4000001ff00 */
[----:B------:R-:W-:Y:S01]  /*15c30*/  CS2R R108, SRZ ;  /* 0x00000000006c7805 */ /* 0x000fe2000001ff00 */
[----:B------:R-:W-:Y:S01]  /*15c40*/  HGMMA.64x16x16.F32 R48, gdesc[UR4], RZ, !UPT, gsb0 ;  /* 0x00200000043079f0 */ /* 0x000fe2000c0008ff */
[----:B------:R-:W-:Y:S01]  /*15c50*/  UIADD3 UR4, UR20, 0x2, URZ ;  /* 0x0000000214047890 */ /* 0x000fe2000fffe03f */
[----:B------:R-:W-:Y:S02]  /*15c60*/  CS2R R106, SRZ ;  /* 0x00000000006a7805 */ /* 0x000fe4000001ff00 */
[----:B------:R-:W-:-:S02]  /*15c70*/  CS2R R104, SRZ ;  /* 0x0000000000687805 */ /* 0x000fc4000001ff00 */
[----:B------:R-:W-:Y:S02]  /*15c80*/  CS2R R102, SRZ ;  /* 0x0000000000667805 */ /* 0x000fe4000001ff00 */
[----:B------:R-:W-:Y:S02]  /*15c90*/  CS2R R100, SRZ ;  /* 0x0000000000647805 */ /* 0x000fe4000001ff00 */
[----:B------:R-:W-:Y:S02]  /*15ca0*/  CS2R R98, SRZ ;  /* 0x0000000000627805 */ /* 0x000fe4000001ff00 */
[----:B------:R-:W-:Y:S01]  /*15cb0*/  CS2R R96, SRZ ;  /* 0x0000000000607805 */ /* 0x000fe2000001ff00 */
[----:B------:R-:W-:Y:S01]  /*15cc0*/  UMOV UR24, UR4 ;  /* 0x0000000400187c82 */ /* 0x000fe20008000000 */
[----:B------:R-:W-:Y:S01]  /*15cd0*/  CS2R R94, SRZ ;  /* 0x00000000005e7805 */ /* 0x000fe2000001ff00 */
[----:B------:R-:W-:Y:S01]  /*15ce0*/  IMAD.U32 R12, RZ, RZ, UR24 ;  /* 0x00000018ff0c7e24 */ /* 0x000fe2000f8e00ff */
[----:B------:R-:W-:-:S02]  /*15cf0*/  CS2R R92, SRZ ;  /* 0x00000000005c7805 */ /* 0x000fc4000001ff00 */
[----:B------:R-:W-:Y:S02]  /*15d00*/  CS2R R90, SRZ ;  /* 0x00000000005a7805 */ /* 0x000fe4000001ff00 */
[----:B------:R-:W-:Y:S02]  /*15d10*/  CS2R R88, SRZ ;  /* 0x0000000000587805 */ /* 0x000fe4000001ff00 */
[----:B------:R-:W-:Y:S01]  /*15d20*/  CS2R R86, SRZ ;  /* 0x0000000000567805 */ /* 0x000fe2000001ff00 */
        /* <DEDUP_REMOVED lines=15> */
[----:B------:R-:W-:Y:S01]  /*15e20*/  VIADD R6, R4, 0x182 ;  /* 0x0000018204067836 */ /* 0x000fe20000000000 */
[----:B------:R-:W-:-:S04]  /*15e30*/  MOV R7, 0x40000040 ;  /* 0x4000004000077802 */ /* 0x000fc80000000f00 */
[----:B------:R-:W-:Y:S02]  /*15e40*/  R2UR UR6, R6 ;  /* 0x00000000060672ca */ /* 0x000fe400000e0000 */
[----:B------:R-:W-:Y:S01]  /*15e50*/  R2UR UR7, R7 ;  /* 0x00000000070772ca */ /* 0x000fe200000e0000 */
[----:B------:R-:W-:Y:S01]  /*15e60*/  IMAD.MOV.U32 R7, RZ, RZ, 0x40000040 ;  /* 0x40000040ff077424 */ /* 0x000fe200078e00ff */
[----:B------:R-:W-:Y:S01]  /*15e70*/  IADD3 R6, R4, 0x84, RZ ;  /* 0x0000008404067810 */ /* 0x000fe20007ffe0ff */
        /* <DEDUP_REMOVED lines=19> */
[----:B------:R-:W-:Y:S02]  /*15fb0*/  VIADD R10, R4, 0x6 ;  /* 0x00000006040a7836 */ /* 0x000fe40000000000 */
[----:B------:R-:W-:Y:S02]  /*15fc0*/  IMAD.MOV.U32 R11, RZ, RZ, 0x40000040 ;  /* 0x40000040ff0b7424 */ /* 0x000fe400078e00ff */
[----:B0-----:R-:W-:Y:S01]  /*15fd0*/  IMAD.U32 R13, RZ, RZ, UR25 ;  /* 0x00000019ff0d7e24 */ /* 0x001fe2000f8e00ff */
[----:B------:R-:W-:Y:S02]  /*15fe0*/  WARPGROUP.DEPBAR.LE gsb0, 0x0 ;  /* 0x00008000000079c5 */ /* 0x000fe40000010000 */
[----:B------:R-:W-:-:S06]  /*15ff0*/  WARPGROUP.ARRIVE ;  /* 0x00000000000079c5 */ /* 0x000fcc0000000000 */
[----:B------:R-:W-:Y:S01]  /*16000*/  HGMMA.64x16x16.F32 R48, gdesc[UR12], R48, gsb0 ;  /* 0x002000000c3079f0 */ /* 0x000fe20008000830 */
[----:B------:R-:W-:-:S07]  /*16010*/  UIADD3 UR12, UR20, 0x4, URZ ;  /* 0x00000004140c7890 */ /* 0x000fce000fffe03f */
[----:B------:R-:W-:Y:S02]  /*16020*/  UMOV UR24, UR12 ;  /* 0x0000000c00187c82 */ /* 0x000fe40008000000 */
[----:B------:R-:W-:-:S05]  /*16030*/  IMAD.U32 R12, RZ, RZ, UR24 ;  /* 0x00000018ff0c7e24 */ /* 0x000fca000f8e00ff */
        /* <DEDUP_REMOVED lines=25> */
[----:B------:R-:W-:Y:S01]  /*161d0*/  UMOV UR8, UR16 ;  /* 0x0000001000087c82 */ /* 0x000fe20008000000 */
[----:B------:R-:W-:Y:S01]  /*161e0*/  R2UR UR11, R9 ;  /* 0x00000000090b72ca */ /* 0x000fe200000e0000 */
[----:B------:R-:W-:Y:S01]  /*161f0*/  UMOV UR9, UR17 ;  /* 0x0000001100097c82 */ /* 0x000fe20008000000 */
[----:B------:R-:W-:Y:S01]  /*16200*/  IMAD.MOV.U32 R9, RZ, RZ, 0x40000040 ;  /* 0x40000040ff097424 */ /* 0x000fe200078e00ff */
[----:B------:R-:W-:-:S04]  /*16210*/  IADD3 R8, R4, 0x204, RZ ;  /* 0x0000020404087810 */ /* 0x000fc80007ffe0ff */
        /* <DEDUP_REMOVED lines=16> */
[----:B------:R-:W-:Y:S01]  /*16320*/  UIADD3 UR4, UR20, 0x6, URZ ;  /* 0x0000000614047890 */ /* 0x000fe2000fffe03f */
[----:B------:R-:W-:Y:S02]  /*16330*/  R2UR UR6, R6 ;  /* 0x00000000060672ca */ /* 0x000fe400000e0000 */
[----:B------:R-:W-:Y:S01]  /*16340*/  R2UR UR7, R7 ;  /* 0x00000000070772ca */ /* 0x000fe200000e0000 */
[----:B------:R-:W-:Y:S01]  /*16350*/  IMAD.MOV.U32 R7, RZ, RZ, 0x40000040 ;  /* 0x40000040ff077424 */ /* 0x000fe200078e00ff */
[----:B------:R-:W-:Y:S02]  /*16360*/  IADD3 R6, R4, 0x186, RZ ;  /* 0x0000018604067810 */ /* 0x000fe40007ffe0ff */
        /* <DEDUP_REMOVED lines=28> */
[----:B------:R-:W-:Y:S02]  /*16530*/  R2UR UR18, R8 ;  /* 0x00000000081272ca */ /* 0x000fe400000e0000 */
[----:B------:R-:W-:Y:S01]  /*16540*/  R2UR UR19, R9 ;  /* 0x00000000091372ca */ /* 0x000fe200000e0000 */
[----:B------:R-:W-:Y:S01]  /*16550*/  IMAD.MOV.U32 R9, RZ, RZ, 0x40000040 ;  /* 0x40000040ff097424 */ /* 0x000fe200078e00ff */
[----:B------:R-:W-:Y:S01]  /*16560*/  IADD3 R8, R4, 0x380, RZ ;  /* 0x0000038004087810 */ /* 0x000fe20007ffe0ff */
        /* <DEDUP_REMOVED lines=18> */
[----:B------:R-:W-:-:S05]  /*16690*/  IMAD.U32 R12, RZ, RZ, UR24 ;  /* 0x00000018ff0c7e24 */ /* 0x000fca000f8e00ff */
        /* <DEDUP_REMOVED lines=28> */
[----:B------:R-:W-:-:S02]  /*16860*/  R2UR UR19, R9 ;  /* 0x00000000091372ca */ /* 0x000fc400000e0000 */
[----:B------:R-:W-:Y:S01]  /*16870*/  MOV R9, 0x40000040 ;  /* 0x4000004000097802 */ /* 0x000fe20000000f00 */
[----:B------:R-:W-:Y:S02]  /*16880*/  WARPGROUP.DEPBAR.LE gsb0, 0x0 ;  /* 0x00008000000079c5 */ /* 0x000fe40000010000 */
[----:B------:R-:W-:-:S06]  /*16890*/  WARPGROUP.ARRIVE ;  /* 0x00000000000079c5 */ /* 0x000fcc0000000000 */
[----:B------:R-:W-:Y:S01]  /*168a0*/  HGMMA.64x16x16.F32 R56, gdesc[UR24], R56, gsb0 ;  /* 0x00200000183879f0 */ /* 0x000fe20008000838 */
[----:B------:R-:W-:Y:S01]  /*168b0*/  R2UR UR26, R10 ;  /* 0x000000000a1a72ca */ /* 0x000fe200000e0000 */
[----:B------:R-:W-:Y:S01]  /*168c0*/  UMOV UR25, 0x40000040 ;  /* 0x4000004000197882 */ /* 0x000fe20000000000 */
[----:B------:R-:W-:Y:S01]  /*168d0*/  R2UR UR27, R11 ;  /* 0x000000000b1b72ca */ /* 0x000fe200000e0000 */
[----:B------:R-:W-:Y:S01]  /*168e0*/  VIADD R10, R4, 0x284 ;  /* 0x00000284040a7836 */ /* 0x000fe20000000000 */
[----:B------:R-:W-:Y:S02]  /*168f0*/  MOV R11, 0x40000040 ;  /* 0x40000040000b7802 */ /* 0x000fe40000000f00 */
[----:B0-----:R-:W-:Y:S01]  /*16900*/  MOV R13, UR25 ;  /* 0x00000019000d7c02 */ /* 0x001fe20008000f00 */
        /* <DEDUP_REMOVED lines=53> */
[----:B------:R-:W-:Y:S01]  /*16c60*/  R2UR UR6, R6 ;  /* 0x00000000060672ca */ /* 0x000fe200000e0000 */
[----:B------:R-:W-:Y:S01]  /*16c70*/  VIADD R6, R4, 0x404 ;  /* 0x0000040404067836 */ /* 0x000fe20000000000 */
[----:B------:R-:W-:Y:S02]  /*16c80*/  R2UR UR7, R7 ;  /* 0x00000000070772ca */ /* 0x000fe400000e0000 */
[----:B------:R-:W-:Y:S02]  /*16c90*/  MOV R7, 0x40000040 ;  /* 0x4000004000077802 */ /* 0x000fe40000000f00 */
        /* <DEDUP_REMOVED lines=13> */
[----:B------:R-:W-:Y:S02]  /*16d70*/  R2UR UR14, R6 ;  /* 0x00000000060e72ca */ /* 0x000fe400000e0000 */
[----:B------:R-:W-:Y:S01]  /*16d80*/  R2UR UR15, R7 ;  /* 0x00000000070f72ca */ /* 0x000fe200000e0000 */
[----:B------:R-:W-:Y:S01]  /*16d90*/  IMAD.MOV.U32 R7, RZ, RZ, 0x40000040 ;  /* 0x40000040ff077424 */ /* 0x000fe200078e00ff */
[----:B------:R-:W-:Y:S01]  /*16da0*/  IADD3 R6, R4, 0x306, RZ ;  /* 0x0000030604067810 */ /* 0x000fe20007ffe0ff */
        /* <DEDUP_REMOVED lines=33> */
[----:B------:R-:W-:-:S05]  /*16fc0*/  IMAD.U32 R12, RZ, RZ, UR24 ;  /* 0x00000018ff0c7e24 */ /* 0x000fca000f8e00ff */
        /* <DEDUP_REMOVED lines=87> */
[----:B0-----:R-:W-:-:S03]  /*17540*/  IMAD.U32 R13, RZ, RZ, UR25 ;  /* 0x00000019ff0d7e24 */ /* 0x001fc6000f8e00ff */
[----:B------:R-:W-:Y:S02]  /*17550*/  R2UR UR58, R10 ;  /* 0x000000000a3a72ca */ /* 0x000fe400000e0000 */
[----:B------:R-:W-:Y:S01]  /*17560*/  R2UR UR59, R11 ;  /* 0x000000000b3b72ca */ /* 0x000fe200000e0000 */
[----:B------:R-:W-:Y:S01]  /*17570*/  IMAD.MOV.U32 R11, RZ, RZ, 0x40000040 ;  /* 0x40000040ff0b7424 */ /* 0x000fe200078e00ff */
[----:B------:R-:W-:-:S04]  /*17580*/  IADD3 R10, R4, 0x506, RZ ;  /* 0x00000506040a7810 */ /* 0x000fc80007ffe0ff */
        /* <DEDUP_REMOVED lines=18> */
[----:B------:R-:W-:Y:S02]  /*176b0*/  WARPGROUP.DEPBAR.LE gsb0, 0x0 ;  /* 0x00008000000079c5 */ /* 0x000fe40000010000 */
[----:B------:R-:W-:Y:S01]  /*176c0*/  WARPGROUP.ARRIVE ;  /* 0x00000000000079c5 */ /* 0x000fe20000000000 */
[----:B------:R-:W0:Y:S05]  /*176d0*/  @P2 LDC R10, c[0x0][0x450] ;  /* 0x00011400ff0a2b82 */ /* 0x000e2a0000000800 */
[----:B------:R-:W-:Y:S01]  /*176e0*/  HGMMA.64x16x16.F32 R48, gdesc[UR16], R48, gsb0 ;  /* 0x00200000103079f0 */ /* 0x000fe20008000830 */
[----:B------:R-:W-:Y:S01]  /*176f0*/  R2UR UR18, R6 ;  /* 0x00000000061272ca */ /* 0x000fe200000e0000 */
[----:B------:R-:W-:Y:S01]  /*17700*/  VIADD R6, R4, 0x682 ;  /* 0x0000068204067836 */ /* 0x000fe20000000000 */
[----:B------:R-:W-:Y:S01]  /*17710*/  R2UR UR19, R7 ;  /* 0x00000000071372ca */ /* 0x000fe200000e0000 */
[----:B------:R-:W-:Y:S01]  /*17720*/  IMAD.MOV.U32 R7, RZ, RZ, 0x40000040 ;  /* 0x40000040ff077424 */ /* 0x000fe200078e00ff */
[----:B------:R-:W-:-:S02]  /*17730*/  WARPGROUP.DEPBAR.LE gsb0, 0x0 ;  /* 0x00008000000079c5 */ /* 0x000fc40000010000 */
        /* <DEDUP_REMOVED lines=9> */
[----:B------:R1:W-:Y:S01]  /*177d0*/  STL.64 [R1], R12 ;  /* 0x0000000c01007387 */ /* 0x0003e20000100a00 */
        /* <DEDUP_REMOVED lines=21> */
[----:B------:R-:W-:Y:S01]  /*17930*/  IMAD.MOV.U32 R7, RZ, RZ, 0x40000040 ;  /* 0x40000040ff077424 */ /* 0x000fe200078e00ff */
[----:B------:R-:W-:Y:S02]  /*17940*/  WARPGROUP.DEPBAR.LE gsb0, 0x0 ;  /* 0x00008000000079c5 */ /* 0x000fe40000010000 */
[----:B------:R-:W-:-:S06]  /*17950*/  WARPGROUP.ARRIVE ;  /* 0x00000000000079c5 */ /* 0x000fcc0000000000 */
[----:B------:R-:W-:Y:S03]  /*17960*/  HGMMA.64x16x16.F32 R56, gdesc[UR24], R56, gsb0 ;  /* 0x00200000183879f0 */ /* 0x000fe60008000838 */
        /* <DEDUP_REMOVED lines=35> */
[----:B------:R-:W-:Y:S01]  /*17ba0*/  IADD3 R8, R4, 0x606, RZ ;  /* 0x0000060604087810 */ /* 0x000fe20007ffe0ff */
        /* <DEDUP_REMOVED lines=154> */
[----:B------:R-:W-:Y:S02]  /*18550*/  WARPGROUP.DEPBAR.LE gsb0, 0x0 ;  /* 0x00008000000079c5 */ /* 0x000fe40000010000 */
[----:B------:R-:W-:-:S06]  /*18560*/  WARPGROUP.ARRIVE ;  /* 0x00000000000079c5 */ /* 0x000fcc0000000000 */
[----:B------:R-:W-:Y:S01]  /*18570*/  HGMMA.64x16x16.F32 R56, gdesc[UR40], R56, gsb0 ;  /* 0x00200000283879f0 */ /* 0x000fe20008000838 */
[----:B------:R-:W-:Y:S01]  /*18580*/  ULDC UR42, c[0x0][0x988] ;  /* 0x00026200002a7ab9 */ /* 0x000fe20000000800 */
[----:B------:R-:W-:Y:S01]  /*18590*/  ULDC UR43, c[0x0][0x988] ;  /* 0x00026200002b7ab9 */ /* 0x000fe20000000800 */
[----:B------:R-:W-:Y:S02]  /*185a0*/  WARPGROUP.DEPBAR.LE gsb0, 0x0 ;  /* 0x00008000000079c5 */ /* 0x000fe40000010000 */
[----:B------:R-:W-:-:S06]  /*185b0*/  WARPGROUP.ARRIVE ;  /* 0x00000000000079c5 */ /* 0x000fcc0000000000 */
[----:B------:R-:W-:Y:S03]  /*185c0*/  HGMMA.64x16x16.F32 R48, gdesc[UR16], R48, gsb0 ;  /* 0x00200000103079f0 */ /* 0x000fe60008000830 */
[----:B------:R-:W-:Y:S02]  /*185d0*/  WARPGROUP.DEPBAR.LE gsb0, 0x0 ;  /* 0x00008000000079c5 */ /* 0x000fe40000010000 */
[----:B------:R-:W-:-:S06]  /*185e0*/  WARPGROUP.ARRIVE ;  /* 0x00000000000079c5 */ /* 0x000fcc0000000000 */
[----:B------:R-:W-:Y:S03]  /*185f0*/  HGMMA.64x16x16.F32 R40, gdesc[UR12], R40, gsb0 ;  /* 0x002000000c2879f0 */ /* 0x000fe60008000828 */
[----:B------:R-:W-:Y:S02]  /*18600*/  WARPGROUP.DEPBAR.LE gsb0, 0x0 ;  /* 0x00008000000079c5 */ /* 0x000fe40000010000 */
[----:B------:R-:W-:-:S06]  /*18610*/  WARPGROUP.ARRIVE ;  /* 0x00000000000079c5 */ /* 0x000fcc0000000000 */
[----:B------:R-:W-:Y:S01]  /*18620*/  HGMMA.64x16x16.F32 R32, gdesc[UR8], R32, gsb0 ;  /* 0x00200000082079f0 */ /* 0x000fe20008000820 */
[----:B------:R-:W-:Y:S02]  /*18630*/  ULDC UR8, c[0x0][0x9d8] ;  /* 0x0002760000087ab9 */ /* 0x000fe40000000800 */
        /* <DEDUP_REMOVED lines=12> */
[----:B------:R-:W-:Y:S01]  /*18700*/  ULDC UR38, c[0x0][0x9d8] ;  /* 0x0002760000267ab9 */ /* 0x000fe20000000800 */
        /* <DEDUP_REMOVED lines=9> */
[----:B------:R-:W-:Y:S01]  /*187a0*/  R2UR UR6, R6 ;  /* 0x00000000060672ca */ /* 0x000fe200000e0000 */
[----:B------:R-:W-:Y:S01]  /*187b0*/  UMOV UR4, UR36 ;  /* 0x0000002400047c82 */ /* 0x000fe20008000000 */
[----:B------:R-:W-:Y:S01]  /*187c0*/  R2UR UR7, R7 ;  /* 0x00000000070772ca */ /* 0x000fe200000e0000 */
[----:B------:R-:W-:Y:S01]  /*187d0*/  UMOV UR5, UR37 ;  /* 0x0000002500057c82 */ /* 0x000fe20008000000 */
[----:B------:R-:W-:Y:S01]  /*187e0*/  VIADD R6, R4, 0x906 ;  /* 0x0000090604067836 */ /* 0x000fe20000000000 */
[----:B------:R-:W2:Y:S01]  /*187f0*/  MUFU.TANH R8, R8 ;  /* 0x0000000800087308 */ /* 0x000ea20000002400 */
[----:B------:R-:W-:-:S02]  /*18800*/  IMAD.MOV.U32 R7, RZ, RZ, 0x40000040 ;  /* 0x40000040ff077424 */ /* 0x000fc400078e00ff */
[----:B------:R-:W-:Y:S01]  /*18810*/  FMUL.FTZ R9, R56, UR8 ;  /* 0x0000000838097c20 */ /* 0x000fe20008410000 */
[----:B------:R-:W-:Y:S02]  /*18820*/  VIADD R4, R4, 0x986 ;  /* 0x0000098604047836 */ /* 0x000fe40000000000 */
[----:B------:R-:W-:Y:S01]  /*18830*/  FMUL.FTZ R11, R57, UR8 ;  /* 0x00000008390b7c20 */ /* 0x000fe20008410000 */
[----:B-1----:R-:W-:Y:S01]  /*18840*/  FMUL.FTZ R13, R61, UR8 ;  /* 0x000000083d0d7c20 */ /* 0x002fe20008410000 */
[----:B------:R-:W1:Y:S08]  /*18850*/  MUFU.TANH R66, R66 ;  /* 0x0000004200427308 */ /* 0x000e700000002400 */
[----:B------:R-:W4:Y:S08]  /*18860*/  MUFU.TANH R62, R62 ;  /* 0x0000003e003e7308 */ /* 0x000f300000002400 */
[----:B------:R-:W3:Y:S08]  /*18870*/  MUFU.TANH R63, R63 ;  /* 0x0000003f003f7308 */ /* 0x000ef00000002400 */
        /* <DEDUP_REMOVED lines=10> */
[----:B------:R-:W-:Y:S01]  /*18920*/  R2UR UR6, R6 ;  /* 0x00000000060672ca */ /* 0x000fe200000e0000 */
[----:B------:R-:W-:Y:S01]  /*18930*/  UMOV UR4, UR36 ;  /* 0x0000002400047c82 */ /* 0x000fe20008000000 */
[----:B------:R-:W-:Y:S01]  /*18940*/  R2UR UR7, R7 ;  /* 0x00000000070772ca */ /* 0x000fe200000e0000 */
[----:B------:R-:W-:Y:S01]  /*18950*/  UMOV UR5, UR37 ;  /* 0x0000002500057c82 */ /* 0x000fe20008000000 */
[----:B------:R-:W0:Y:S01]  /*18960*/  @P2 LDC R6, c[0x0][0x44c] ;  /* 0x00011300ff062b82 */ /* 0x000e220000000800 */
[----:B------:R-:W-:Y:S01]  /*18970*/  IADD3 R7, R234, R230, RZ ;  /* 0x000000e6ea077210 */ /* 0x000fe20007ffe0ff */
[----:B------:R-:W3:Y:S08]  /*18980*/  MUFU.TANH R50, R50 ;  /* 0x0000003200327308 */ /* 0x000ef00000002400 */
[----:B------:R-:W3:Y:S08]  /*18990*/  MUFU.TANH R51, R51 ;  /* 0x0000003300337308 */ /* 0x000ef00000002400 */
[----:B------:R-:W3:Y:S01]  /*189a0*/  MUFU.TANH R54, R54 ;  /* 0x0000003600367308 */ /* 0x000ee20000002400 */
[----:B0-----:R-:W-:-:S07]  /*189b0*/  @P2 IMAD.HI.U32 R3, R7, R6, RZ ;  /* 0x0000000607032227 */ /* 0x001fce00078e00ff */
[----:B------:R-:W0:Y:S01]  /*189c0*/  MUFU.TANH R55, R55 ;  /* 0x0000003700377308 */ /* 0x000e220000002400 */
[----:B------:R-:W-:Y:S01]  /*189d0*/  IMAD R6, R2, -0x50, R232 ;  /* 0xffffffb002067824 */ /* 0x000fe200078e02e8 */
[----:B------:R-:W-:-:S04]  /*189e0*/  @P2 SHF.R.U32.HI R7, RZ, R10, R3 ;  /* 0x0000000aff072219 */ /* 0x000fc80000011603 */
[----:B------:R-:W-:Y:S01]  /*189f0*/  IADD3 R3, -R233, 0x50, R6 ;  /* 0x00000050e9037810 */ /* 0x000fe20007ffe106 */
[----:B------:R-:W2:Y:S01]  /*18a00*/  SHFL.IDX PT, R10, R7, 0x1, 0x1c1f ;  /* 0x003c1f00070a7f89 */ /* 0x000ea200000e0000 */
[----:B------:R-:W-:Y:S01]  /*18a10*/  MUFU.TANH R13, R13 ;  /* 0x0000000d000d7308 */ /* 0x000fe20000002400 */
        /* <DEDUP_REMOVED lines=9> */
[----:B------:R-:W-:Y:S01]  /*18ab0*/  IMAD R4, R2, -0x50, RZ ;  /* 0xffffffb002047824 */ /* 0x000fe200078e02ff */
[----:B------:R-:W-:Y:S01]  /*18ac0*/  R2UR UR7, R5 ;  /* 0x00000000050772ca */ /* 0x000fe200000e0000 */
[----:B------:R-:W-:Y:S01]  /*18ad0*/  UMOV UR4, UR36 ;  /* 0x0000002400047c82 */ /* 0x000fe20008000000 */
[----:B------:R-:W-:Y:S01]  /*18ae0*/  UMOV UR5, UR37 ;  /* 0x0000002500057c82 */ /* 0x000fe20008000000 */
[----:B------:R-:W0:Y:S01]  /*18af0*/  MUFU.TANH R42, R42 ;  /* 0x0000002a002a7308 */ /* 0x000e220000002400 */
[----:B------:R-:W-:Y:S01]  /*18b00*/  IADD3 R5, -R233, 0x51, R4 ;  /* 0x00000051e9057810 */ /* 0x000fe20007ffe104 */
[----:B------:R-:W-:Y:S01]  /*18b10*/  FMUL.FTZ R70, R41, UR8 ;  /* 0x0000000829467c20 */ /* 0x000fe20008410000 */
[----:B------:R-:W-:-:S02]  /*18b20*/  FMUL.FTZ R72, R44, UR8 ;  /* 0x000000082c487c20 */ /* 0x000fc40008410000 */
[----:B------:R-:W-:-:S03]  /*18b30*/  IADD3 R4, -R228, R5, R232 ;  /* 0x00000005e4047210 */ /* 0x000fc60007ffe1e8 */
[----:B------:R-:W0:Y:S01]  /*18b40*/  MUFU.TANH R43, R43 ;  /* 0x0000002b002b7308 */ /* 0x000e220000002400 */
[----:B--2---:R-:W-:-:S04]  /*18b50*/  VIADDMNMX R6, R10, R4, R3, PT ;  /* 0x000000040a067246 */ /* 0x004fc80003800103 */
[C---:B------:R-:W-:Y:S02]  /*18b60*/  ISETP.GT.AND P3, PT, R6.reuse, RZ, PT ;  /* 0x000000ff0600720c */ /* 0x040fe40003f64270 */
[C---:B------:R-:W-:Y:S01]  /*18b70*/  ISETP.GT.AND P4, PT, R6.reuse, 0x1, PT ;  /* 0x000000010600780c */ /* 0x040fe20003f84270 */
[----:B------:R-:W2:Y:S01]  /*18b80*/  MUFU.TANH R46, R46 ;  /* 0x0000002e002e7308 */ /* 0x000ea20000002400 */
[----:B------:R-:W-:Y:S02]  /*18b90*/  ISETP.GT.AND P5, PT, R6, 0x8, PT ;  /* 0x000000080600780c */ /* 0x000fe40003fa4270 */
[----:B------:R-:W-:Y:S02]  /*18ba0*/  FSEL R5, R8, -INF , P3 ;  /* 0xff80000008057808 */ /* 0x000fe40001800000 */
[----:B-1----:R-:W-:Y:S02]  /*18bb0*/  FSEL R66, R66, -INF , P4 ;  /* 0xff80000042427808 */ /* 0x002fe40002000000 */
[----:B------:R-:W-:Y:S01]  /*18bc0*/  ISETP.GT.AND P3, PT, R6, 0x9, PT ;  /* 0x000000090600780c */ /* 0x000fe20003f64270 */
[----:B------:R-:W1:Y:S01]  /*18bd0*/  MUFU.TANH R47, R47 ;  /* 0x0000002f002f7308 */ /* 0x000e620000002400 */
[----:B----4-:R-:W-:-:S02]  /*18be0*/  FSEL R64, R62, -INF , P5 ;  /* 0xff8000003e407808 */ /* 0x010fc40002800000 */
[----:B------:R-:W-:Y:S02]  /*18bf0*/  FMNMX.FTZ R21, R5, R66, !PT ;  /* 0x0000004205157209 */ /* 0x000fe40007810000 */
[----:B------:R-:W-:Y:S02]  /*18c00*/  ISETP.GT.AND P4, PT, R6, 0x10, PT ;  /* 0x000000100600780c */ /* 0x000fe40003f84270 */
[----:B---3--:R-:W-:Y:S01]  /*18c10*/  FSEL R62, R63, -INF , P3 ;  /* 0xff8000003f3e7808 */ /* 0x008fe20001800000 */
[----:B------:R-:W-:Y:S01]  /*18c20*/  MUFU.TANH R68, R68 ;  /* 0x0000004400447308 */ /* 0x000fe20000002400 */
[----:B------:R-:W-:Y:S02]  /*18c30*/  FMNMX.FTZ R21, R64, R21, !PT ;  /* 0x0000001540157209 */ /* 0x000fe40007810000 */
[----:B------:R-:W-:Y:S02]  /*18c40*/  ISETP.GT.AND P3, PT, R6, 0x11, PT ;  /* 0x000000110600780c */ /* 0x000fe40003f64270 */
[----:B------:R-:W-:-:S02]  /*18c50*/  FSEL R60, R50, -INF , P4 ;  /* 0xff800000323c7808 */ /* 0x000fc40002000000 */
[----:B------:R-:W-:Y:S01]  /*18c60*/  FMNMX.FTZ R21, R62, R21, !PT ;  /* 0x000000153e157209 */ /* 0x000fe20007810000 */
[----:B------:R-:W-:Y:S01]  /*18c70*/  MUFU.TANH R70, R70 ;  /* 0x0000004600467308 */ /* 0x000fe20000002400 */
[----:B------:R-:W-:Y:S02]  /*18c80*/  ISETP.GT.AND P4, PT, R6, 0x18, PT ;  /* 0x000000180600780c */ /* 0x000fe40003f84270 */
[----:B------:R-:W-:Y:S02]  /*18c90*/  FSEL R58, R51, -INF , P3 ;  /* 0xff800000333a7808 */ /* 0x000fe40001800000 */
[----:B------:R-:W-:Y:S01]  /*18ca0*/  FMNMX.FTZ R21, R60, R21, !PT ;  /* 0x000000153c157209 */ /* 0x000fe20007810000 */
[----:B------:R-:W-:Y:S02]  /*18cb0*/  WARPGROUP.DEPBAR.LE gsb0, 0x0 ;  /* 0x00008000000079c5 */ /* 0x000fe40000010000 */
[----:B------:R-:W-:Y:S01]  /*18cc0*/  WARPGROUP.ARRIVE ;  /* 0x00000000000079c5 */ /* 0x000fe20000000000 */
[----:B------:R-:W-:Y:S01]  /*18cd0*/  ISETP.GT.AND P3, PT, R6, 0x19, PT ;  /* 0x000000190600780c */ /* 0x000fe20003f64270 */
[----:B------:R-:W-:Y:S01]  /*18ce0*/  FMUL.FTZ R34, R34, UR8 ;  /* 0x0000000822227c20 */ /* 0x000fe20008410000 */
[----:B------:R-:W-:Y:S01]  /*18cf0*/  FSEL R56, R54, -INF , P4 ;  /* 0xff80000036387808 */ /* 0x000fe20002000000 */
[----:B------:R-:W-:Y:S01]  /*18d00*/  FMUL.FTZ R35, R35, UR8 ;  /* 0x0000000823237c20 */ /* 0x000fe20008410000 */
[----:B------:R-:W-:Y:S01]  /*18d10*/  FMNMX.FTZ R21, R58, R21, !PT ;  /* 0x000000153a157209 */ /* 0x000fe20007810000 */
[----:B------:R-:W-:Y:S01]  /*18d20*/  HGMMA.64x16x16.F32 R24, gdesc[UR4], R24, gsb0 ;  /* 0x00200000041879f0 */ /* 0x000fe20008000818 */
[----:B------:R-:W-:Y:S01]  /*18d30*/  ISETP.GT.AND P4, PT, R6, 0x20, PT ;  /* 0x000000200600780c */ /* 0x000fe20003f84270 */
[----:B------:R-:W3:Y:S01]  /*18d40*/  MUFU.TANH R34, R34 ;  /* 0x0000002200227308 */ /* 0x000ee20000002400 */
[----:B0-----:R-:W-:Y:S01]  /*18d50*/  FSEL R54, R55, -INF , P3 ;  /* 0xff80000037367808 */ /* 0x001fe20001800000 */
[----:B------:R-:W-:Y:S01]  /*18d60*/  FMUL.FTZ R38, R38, UR8 ;  /* 0x0000000826267c20 */ /* 0x000fe20008410000 */
[----:B------:R-:W-:Y:S01]  /*18d70*/  FMNMX.FTZ R21, R56, R21, !PT ;  /* 0x0000001538157209 */ /* 0x000fe20007810000 */
[----:B------:R-:W-:Y:S01]  /*18d80*/  FMUL.FTZ R39, R39, UR8 ;  /* 0x0000000827277c20 */ /* 0x000fe20008410000 */
[----:B------:R-:W-:Y:S01]  /*18d90*/  ISETP.GT.AND P3, PT, R6, 0x21, PT ;  /* 0x000000210600780c */ /* 0x000fe20003f64270 */
[----:B------:R-:W-:Y:S01]  /*18da0*/  FMUL.FTZ R76, R36, UR8 ;  /* 0x00000008244c7c20 */ /* 0x000fe20008410000 */
[----:B------:R-:W-:Y:S01]  /*18db0*/  FSEL R50, R42, -INF , P4 ;  /* 0xff8000002a327808 */ /* 0x000fe20002000000 */
[----:B------:R-:W-:Y:S01]  /*18dc0*/  MUFU.TANH R35, R35 ;  /* 0x0000002300237308 */ /* 0x000fe20000002400 */
[----:B------:R-:W-:Y:S01]  /*18dd0*/  FMNMX.FTZ R21, R54, R21, !PT ;  /* 0x0000001536157209 */ /* 0x000fe20007810000 */
[----:B------:R-:W-:Y:S01]  /*18de0*/  ULDC UR4, c[0x0][0x988] ;  /* 0x0002620000047ab9 */ /* 0x000fe20000000800 */
[----:B------:R-:W-:Y:S01]  /*18df0*/  ISETP.GT.AND P4, PT, R6, 0x28, PT ;  /* 0x000000280600780c */ /* 0x000fe20003f84270 */
[----:B------:R-:W-:Y:S01]  /*18e00*/  FMUL.FTZ R78, R37, UR8 ;  /* 0x00000008254e7c20 */ /* 0x000fe20008410000 */
[----:B------:R-:W-:-:S02]  /*18e10*/  FSEL R42, R43, -INF , P3 ;  /* 0xff8000002b2a7808 */ /* 0x000fc40001800000 */
[----:B------:R-:W-:Y:S01]  /*18e20*/  FMNMX.FTZ R21, R50, R21, !PT ;  /* 0x0000001532157209 */ /* 0x000fe20007810000 */
[----:B------:R1:W0:Y:S01]  /*18e30*/  MUFU.TANH R10, R38 ;  /* 0x00000026000a7308 */ /* 0x0002220000002400 */
[----:B------:R-:W-:Y:S02]  /*18e40*/  ISETP.GT.AND P3, PT, R6, 0x29, PT ;  /* 0x000000290600780c */ /* 0x000fe40003f64270 */
[----:B--2---:R-:W-:Y:S02]  /*18e50*/  FSEL R46, R46, -INF , P4 ;  /* 0xff8000002e2e7808 */ /* 0x004fe40002000000 */
[----:B------:R-:W-:Y:S02]  /*18e60*/  FMNMX.FTZ R21, R42, R21, !PT ;  /* 0x000000152a157209 */ /* 0x000fe40007810000 */
[----:B------:R-:W-:Y:S01]  /*18e70*/  ISETP.GT.AND P4, PT, R6, 0x30, PT ;  /* 0x000000300600780c */ /* 0x000fe20003f84270 */
[----:B------:R-:W2:Y:S01]  /*18e80*/  MUFU.TANH R14, R39 ;  /* 0x00000027000e7308 */ /* 0x000ea20000002400 */
[----:B-1----:R-:W-:-:S02]  /*18e90*/  FSEL R38, R47, -INF , P3 ;  /* 0xff8000002f267808 */ /* 0x002fc40001800000 */
[----:B------:R-:W-:Y:S02]  /*18ea0*/  FMNMX.FTZ R21, R46, R21, !PT ;  /* 0x000000152e157209 */ /* 0x000fe40007810000 */
[----:B------:R-:W-:Y:S02]  /*18eb0*/  ISETP.GT.AND P3, PT, R6, 0x31, PT ;  /* 0x000000310600780c */ /* 0x000fe40003f64270 */
[----:B---3--:R-:W-:Y:S01]  /*18ec0*/  FSEL R34, R34, -INF , P4 ;  /* 0xff80000022227808 */ /* 0x008fe20002000000 */
[----:B------:R-:W-:Y:S01]  /*18ed0*/  MUFU.TANH R72, R72 ;  /* 0x0000004800487308 */ /* 0x000fe20000002400 */
[----:B------:R-:W-:Y:S02]  /*18ee0*/  FMNMX.FTZ R21, R38, R21, !PT ;  /* 0x0000001526157209 */ /* 0x000fe40007810000 */
[----:B------:R-:W-:Y:S02]  /*18ef0*/  ISETP.GT.AND P4, PT, R6, 0x38, PT ;  /* 0x000000380600780c */ /* 0x000fe40003f84270 */
[----:B------:R-:W-:-:S03]  /*18f00*/  FMNMX.FTZ R21, R34, R21, !PT ;  /* 0x0000001522157209 */ /* 0x000fc60007810000 */
[----:B------:R-:W-:Y:S08]  /*18f10*/  MUFU.TANH R76, R76 ;  /* 0x0000004c004c7308 */ /* 0x000ff00000002400 */
[----:B------:R-:W-:Y:S01]  /*18f20*/  MUFU.TANH R78, R78 ;  /* 0x0000004e004e7308 */ /* 0x000fe20000002400 */
[----:B------:R-:W-:Y:S02]  /*18f30*/  WARPGROUP.DEPBAR.LE gsb0, 0x0 ;  /* 0x00008000000079c5 */ /* 0x000fe40000010000 */
[----:B------:R-:W-:Y:S01]  /*18f40*/  FMUL.FTZ R26, R26, UR8 ;  /* 0x000000081a1a7c20 */ /* 0x000fe20008410000 */
[----:B------:R-:W-:Y:S01]  /*18f50*/  FMUL.FTZ R27, R27, UR8 ;  /* 0x000000081b1b7c20 */ /* 0x000fe20008410000 */
[----:B------:R-:W-:Y:S01]  /*18f60*/  FMUL.FTZ R8, R30, UR8 ;  /* 0x000000081e087c20 */ /* 0x000fe20008410000 */
[----:B------:R-:W-:-:S02]  /*18f70*/  FMUL.FTZ R31, R31, UR8 ;  /* 0x000000081f1f7c20 */ /* 0x000fc40008410000 */
[----:B------:R1:W3:Y:S01]  /*18f80*/  MUFU.TANH R12, R26 ;  /* 0x0000001a000c7308 */ /* 0x0002e20000002400 */
[----:B0-----:R-:W-:Y:S01]  /*18f90*/  FSEL R30, R10, -INF , P4 ;  /* 0xff8000000a1e7808 */ /* 0x001fe20002000000 */
[----:B------:R-:W-:Y:S01]  /*18fa0*/  FMUL.FTZ R24, R24, UR8 ;  /* 0x0000000818187c20 */ /* 0x000fe20008410000 */
[C---:B------:R-:W-:Y:S01]  /*18fb0*/  ISETP.GT.AND P4, PT, R6.reuse, 0x40, PT ;  /* 0x000000400600780c */ /* 0x040fe20003f84270 */
[----:B------:R-:W-:Y:S01]  /*18fc0*/  FMUL.FTZ R29, R29, UR8 ;  /* 0x000000081d1d7c20 */ /* 0x000fe20008410000 */
[----:B------:R0:W-:Y:S03]  /*18fd0*/  @!P1 SYNCS.ARRIVE.TRANS64.RED.A1T0 RZ, [R0+URZ], RZ ;  /* 0x000000ff00ff99a7 */ /* 0x0001e6000810043f */
[----:B------:R4:W0:Y:S01]  /*18fe0*/  MUFU.TANH R39, R27 ;  /* 0x0000001b00277308 */ /* 0x0008220000002400 */
[----:B-1----:R-:W-:Y:S01]  /*18ff0*/  FSEL R26, R35, -INF , P3 ;  /* 0xff800000231a7808 */ /* 0x002fe20001800000 */
[----:B------:R-:W-:Y:S01]  /*19000*/  FMUL.FTZ R35, R49, UR8 ;  /* 0x0000000831237c20 */ /* 0x000fe20008410000 */
[----:B------:R-:W-:-:S02]  /*19010*/  ISETP.GT.AND P3, PT, R6, 0x39, PT ;  /* 0x000000390600780c */ /* 0x000fc40003f64270 */
[----:B------:R-:W-:Y:S02]  /*19020*/  FMNMX.FTZ R21, R26, R21, !PT ;  /* 0x000000151a157209 */ /* 0x000fe40007810000 */
[----:B--2---:R-:W-:Y:S01]  /*19030*/  FSEL R14, R14, -INF , P3 ;  /* 0xff8000000e0e7808 */ /* 0x004fe20001800000 */
[----:B------:R-:W1:Y:S01]  /*19040*/  MUFU.TANH R8, R8 ;  /* 0x0000000800087308 */ /* 0x000e620000002400 */
[----:B----4-:R-:W-:Y:S01]  /*19050*/  FMNMX.FTZ R27, R30, R21, !PT ;  /* 0x000000151e1b7209 */ /* 0x010fe20007810000 */
[----:B------:R-:W-:Y:S01]  /*19060*/  FMUL.FTZ R21, R48, UR8 ;  /* 0x0000000830157c20 */ /* 0x000fe20008410000 */
[----:B------:R-:W-:Y:S01]  /*19070*/  ISETP.GT.AND P3, PT, R6, 0x41, PT ;  /* 0x000000410600780c */ /* 0x000fe20003f64270 */
[----:B------:R-:W-:Y:S01]  /*19080*/  FMUL.FTZ R48, R52, UR8 ;  /* 0x0000000834307c20 */ /* 0x000fe20008410000 */
[----:B---3--:R-:W-:Y:S01]  /*19090*/  FSEL R12, R12, -INF , P4 ;  /* 0xff8000000c0c7808 */ /* 0x008fe20002000000 */
[----:B------:R-:W-:Y:S01]  /*190a0*/  FMUL.FTZ R52, R53, UR8 ;  /* 0x0000000835347c20 */ /* 0x000fe20008410000 */
[----:B------:R-:W-:Y:S01]  /*190b0*/  FMNMX.FTZ R27, R14, R27, !PT ;  /* 0x0000001b0e1b7209 */ /* 0x000fe20007810000 */
[----:B------:R-:W2:Y:S01]  /*190c0*/  MUFU.TANH R31, R31 ;  /* 0x0000001f001f7308 */ /* 0x000ea20000002400 */
[----:B------:R-:W-:-:S02]  /*190d0*/  ISETP.GT.AND P4, PT, R6, 0x48, PT ;  /* 0x000000480600780c */ /* 0x000fc40003f84270 */
[----:B0-----:R-:W-:Y:S02]  /*190e0*/  FSEL R10, R39, -INF , P3 ;  /* 0xff800000270a7808 */ /* 0x001fe40001800000 */
[----:B------:R-:W-:Y:S01]  /*190f0*/  FMNMX.FTZ R27, R12, R27, !PT ;  /* 0x0000001b0c1b7209 */ /* 0x000fe20007810000 */
[----:B------:R0:W3:Y:S01]  /*19100*/  SHFL.IDX PT, R39, R7, RZ, 0x1c1f ;  /* 0x001c1fff07277589 */ /* 0x0000e200000e0000 */
[----:B------:R-:W-:Y:S01]  /*19110*/  ISETP.GT.AND P3, PT, R6, 0x49, PT ;  /* 0x000000490600780c */ /* 0x000fe20003f64270 */
[----:B------:R-:W-:Y:S01]  /*19120*/  MUFU.TANH R21, R21 ;  /* 0x0000001500157308 */ /* 0x000fe20000002400 */
[----:B-1----:R-:W-:Y:S02]  /*19130*/  FSEL R8, R8, -INF , P4 ;  /* 0xff80000008087808 */ /* 0x002fe40002000000 */
[----:B------:R-:W-:Y:S01]  /*19140*/  FMNMX.FTZ R27, R10, R27, !PT ;  /* 0x0000001b0a1b7209 */ /* 0x000fe20007810000 */
[----:B0-----:R-:W-:-:S03]  /*19150*/  FMUL.FTZ R7, R25, UR8 ;  /* 0x0000000819077c20 */ /* 0x001fc60008410000 */
[----:B------:R-:W-:Y:S01]  /*19160*/  FMNMX.FTZ R27, R8, R27, !PT ;  /* 0x0000001b081b7209 */ /* 0x000fe20007810000 */
[----:B------:R-:W0:Y:S01]  /*19170*/  MUFU.TANH R35, R35 ;  /* 0x0000002300237308 */ /* 0x000e220000002400 */
[----:B--2---:R-:W-:Y:S01]  /*19180*/  FSEL R6, R31, -INF , P3 ;  /* 0xff8000001f067808 */ /* 0x004fe20001800000 */
[----:B------:R-:W-:-:S03]  /*19190*/  FMUL.FTZ R31, R45, UR8 ;  /* 0x000000082d1f7c20 */ /* 0x000fc60008410000 */
[----:B------:R-:W-:-:S03]  /*191a0*/  FMNMX.FTZ R27, R6, R27, !PT ;  /* 0x0000001b061b7209 */ /* 0x000fc60007810000 */
[----:B------:R-:W1:Y:S02]  /*191b0*/  MUFU.TANH R48, R48 ;  /* 0x0000003000307308 */ /* 0x000e640000002400 */
[----:B------:R-:W2:Y:S01]  /*191c0*/  SHFL.BFLY PT, R74, R27, 0x2, 0x1f ;  /* 0x0c401f001b4a7f89 */ /* 0x000ea200000e0000 */
[----:B---3--:R-:W-:Y:S01]  /*191d0*/  VIADDMNMX R25, R39, R4, R3, PT ;  /* 0x0000000427197246 */ /* 0x008fe20003800103 */
[----:B------:R-:W-:-:S04]  /*191e0*/  IMAD.U32 R3, RZ, RZ, UR4 ;  /* 0x00000004ff037e24 */ /* 0x000fc8000f8e00ff */
[----:B------:R-:W3:Y:S01]  /*191f0*/  MUFU.TANH R52, R52 ;  /* 0x0000003400347308 */ /* 0x000ee20000002400 */
[C---:B------:R-:W-:Y:S02]  /*19200*/  ISETP.GT.AND P3, PT, R25.reuse, RZ, PT ;  /* 0x000000ff1900720c */ /* 0x040fe40003f64270 */
[C---:B------:R-:W-:Y:S02]  /*19210*/  ISETP.GT.AND P5, PT, R25.reuse, 0x1, PT ;  /* 0x000000011900780c */ /* 0x040fe40003fa4270 */
[----:B------:R-:W-:Y:S02]  /*19220*/  ISETP.GT.AND P4, PT, R25, 0x8, PT ;  /* 0x000000081900780c */ /* 0x000fe40003f84270 */
[----:B------:R-:W-:Y:S01]  /*19230*/  FSEL R11, R11, -INF , P5 ;  /* 0xff8000000b0b7808 */ /* 0x000fe20002800000 */
[----:B------:R-:W4:Y:S01]  /*19240*/  MUFU.TANH R31, R31 ;  /* 0x0000001f001f7308 */ /* 0x000f220000002400 */
[C---:B------:R-:W-:Y:S02]  /*19250*/  ISETP.GT.AND P5, PT, R25.reuse, 0x9, PT ;  /* 0x000000091900780c */ /* 0x040fe40003fa4270 */
[----:B------:R-:W-:-:S02]  /*19260*/  ISETP.GT.AND P6, PT, R25, 0x11, PT ;  /* 0x000000111900780c */ /* 0x000fc40003fc4270 */
[----:B------:R-:W-:Y:S02]  /*19270*/  FSEL R36, R13, -INF , P5 ;  /* 0xff8000000d247808 */ /* 0x000fe40002800000 */
[----:B0-----:R-:W-:Y:S01]  /*19280*/  FSEL R44, R35, -INF , P6 ;  /* 0xff800000232c7808 */ /* 0x001fe20003000000 */
[----:B------:R-:W-:Y:S01]  /*19290*/  MUFU.TANH R80, R24 ;  /* 0x0000001800507308 */ /* 0x000fe20000002400 */
[----:B--2---:R-:W-:Y:S01]  /*192a0*/  FMNMX.FTZ R40, R27, R74, !PT ;  /* 0x0000004a1b287209 */ /* 0x004fe20007810000 */
[----:B------:R-:W-:Y:S01]  /*192b0*/  FMUL.FTZ R27, R33, UR8 ;  /* 0x00000008211b7c20 */ /* 0x000fe20008410000 */
[----:B------:R-:W-:Y:S01]  /*192c0*/  FMUL.FTZ R33, R28, UR8 ;  /* 0x000000081c217c20 */ /* 0x000fe20008410000 */
[----:B------:R-:W-:Y:S01]  /*192d0*/  FSEL R28, R9, -INF , P3 ;  /* 0xff800000091c7808 */ /* 0x000fe20001800000 */
[----:B------:R-:W-:Y:S01]  /*192e0*/  FMUL.FTZ R74, R32, UR8 ;  /* 0x00000008204a7c20 */ /* 0x000fe20008410000 */
[----:B------:R-:W0:Y:S01]  /*192f0*/  SHFL.BFLY PT, R41, R40, 0x1, 0x1f ;  /* 0x0c201f0028297f89 */ /* 0x000e2200000e0000 */
[----:B------:R-:W-:Y:S01]  /*19300*/  FSEL R32, R15, -INF , P4 ;  /* 0xff8000000f207808 */ /* 0x000fe20002000000 */
[----:B------:R-:W-:Y:S01]  /*19310*/  MUFU.TANH R27, R27 ;  /* 0x0000001b001b7308 */ /* 0x000fe20000002400 */
[----:B------:R-:W-:-:S02]  /*19320*/  FMNMX.FTZ R9, R28, R11, !PT ;  /* 0x0000000b1c097209 */ /* 0x000fc40007810000 */
[C---:B------:R-:W-:Y:S02]  /*19330*/  ISETP.GT.AND P3, PT, R25.reuse, 0x10, PT ;  /* 0x000000101900780c */ /* 0x040fe40003f64270 */
[----:B------:R-:W-:Y:S02]  /*19340*/  FMNMX.FTZ R9, R32, R9, !PT ;  /* 0x0000000920097209 */ /* 0x000fe40007810000 */
[C---:B------:R-:W-:Y:S01]  /*19350*/  ISETP.GT.AND P4, PT, R25.reuse, 0x18, PT ;  /* 0x000000181900780c */ /* 0x040fe20003f84270 */
[----:B------:R-:W2:Y:S01]  /*19360*/  MUFU.TANH R74, R74 ;  /* 0x0000004a004a7308 */ /* 0x000ea20000002400 */
[----:B------:R-:W-:Y:S02]  /*19370*/  FMNMX.FTZ R9, R36, R9, !PT ;  /* 0x0000000924097209 */ /* 0x000fe40007810000 */
[----:B------:R-:W-:Y:S02]  /*19380*/  ISETP.GT.AND P5, PT, R25, 0x19, PT ;  /* 0x000000191900780c */ /* 0x000fe40003fa4270 */
[----:B-1----:R-:W-:-:S02]  /*19390*/  FSEL R48, R48, -INF , P4 ;  /* 0xff80000030307808 */ /* 0x002fc40002000000 */
[----:B---3--:R-:W-:Y:S01]  /*193a0*/  FSEL R52, R52, -INF , P5 ;  /* 0xff80000034347808 */ /* 0x008fe20002800000 */
[----:B------:R1:W3:Y:S01]  /*193b0*/  MUFU.TANH R15, R7 ;  /* 0x00000007000f7308 */ /* 0x0002e20000002400 */
[----:B------:R-:W-:-:S04]  /*193c0*/  ISETP.GT.AND P4, PT, R25, 0x21, PT ;  /* 0x000000211900780c */ /* 0x000fc80003f84270 */
[----:B------:R-:W-:Y:S02]  /*193d0*/  FSEL R70, R70, -INF , P4 ;  /* 0xff80000046467808 */ /* 0x000fe40002000000 */
[----:B0-----:R-:W-:Y:S01]  /*193e0*/  FMNMX.FTZ R4, R40, R41, !PT ;  /* 0x0000002928047209 */ /* 0x001fe20007810000 */
[----:B------:R-:W0:Y:S01]  /*193f0*/  MUFU.TANH R33, R33 ;  /* 0x0000002100217308 */ /* 0x000e220000002400 */
[----:B------:R-:W-:Y:S02]  /*19400*/  FSEL R40, R21, -INF , P3 ;  /* 0xff80000015287808 */ /* 0x000fe40001800000 */
[----:B------:R-:W-:Y:S01]  /*19410*/  ISETP.GT.AND P3, PT, R25, 0x20, PT ;  /* 0x000000201900780c */ /* 0x000fe20003f64270 */
[----:B------:R-:W-:Y:S01]  /*19420*/  FMUL.FTZ R13, R4, R3 ;  /* 0x00000003040d7220 */ /* 0x000fe20000410000 */
[----:B------:R-:W-:Y:S01]  /*19430*/  FMNMX.FTZ R9, R40, R9, !PT ;  /* 0x0000000928097209 */ /* 0x000fe20007810000 */
[----:B------:R-:W0:Y:S01]  /*19440*/  @P2 LDC R21, c[0x0][0x44c] ;  /* 0x00011300ff152b82 */ /* 0x000e220000000800 */
[----:B------:R-:W-:Y:S01]  /*19450*/  FSEL R68, R68, -INF , P3 ;  /* 0xff80000044447808 */ /* 0x000fe20001800000 */
[----:B------:R-:W-:Y:S01]  /*19460*/  MUFU.TANH R29, R29 ;  /* 0x0000001d001d7308 */ /* 0x000fe20000002400 */
[----:B------:R-:W-:-:S02]  /*19470*/  FMNMX.FTZ R9, R44, R9, !PT ;  /* 0x000000092c097209 */ /* 0x000fc40007810000 */
[----:B------:R-:W-:Y:S02]  /*19480*/  FSETP.NEU.FTZ.AND P6, PT, R4, -INF , PT ;  /* 0xff8000000400780b */ /* 0x000fe40003fdd000 */
[----:B------:R-:W-:Y:S02]  /*19490*/  FMNMX.FTZ R9, R48, R9, !PT ;  /* 0x0000000930097209 */ /* 0x000fe40007810000 */
[----:B------:R-:W-:Y:S02]  /*194a0*/  ISETP.GT.AND P3, PT, R25, 0x28, PT ;  /* 0x000000281900780c */ /* 0x000fe40003f64270 */
[----:B------:R-:W-:Y:S02]  /*194b0*/  FMNMX.FTZ R9, R52, R9, !PT ;  /* 0x0000000934097209 */ /* 0x000fe40007810000 */
[----:B-1----:R-:W-:Y:S02]  /*194c0*/  FSEL R7, R13, RZ, P6 ;  /* 0x000000ff0d077208 */ /* 0x002fe40003000000 */
[----:B------:R-:W-:-:S02]  /*194d0*/  FMNMX.FTZ R9, R68, R9, !PT ;  /* 0x0000000944097209 */ /* 0x000fc40007810000 */
[C---:B------:R-:W-:Y:S01]  /*194e0*/  ISETP.GT.AND P4, PT, R25.reuse, 0x29, PT ;  /* 0x000000291900780c */ /* 0x040fe20003f84270 */
[-CC-:B------:R-:W-:Y:S01]  /*194f0*/  FFMA.FTZ R24, R66, R3.reuse, -R7.reuse ;  /* 0x0000000342187223 */ /* 0x180fe20000010807 */
[----:B------:R-:W-:Y:S01]  /*19500*/  FSEL R72, R72, -INF , P3 ;  /* 0xff80000048487808 */ /* 0x000fe20001800000 */
[--C-:B------:R-:W-:Y:S01]  /*19510*/  FFMA.FTZ R211, R64, R3, -R7.reuse ;  /* 0x0000000340d37223 */ /* 0x100fe20000010807 */
[----:B------:R-:W-:Y:S01]  /*19520*/  FMNMX.FTZ R9, R70, R9, !PT ;  /* 0x0000000946097209 */ /* 0x000fe20007810000 */
[-CC-:B------:R-:W-:Y:S01]  /*19530*/  FFMA.FTZ R205, R60, R3.reuse, -R7.reuse ;  /* 0x000000033ccd7223 */ /* 0x180fe20000010807 */
[----:B------:R-:W-:Y:S01]  /*19540*/  ISETP.GT.AND P3, PT, R25, 0x30, PT ;  /* 0x000000301900780c */ /* 0x000fe20003f64270 */
[-CC-:B------:R-:W-:Y:S01]  /*19550*/  FFMA.FTZ R207, R56, R3.reuse, -R7.reuse ;  /* 0x0000000338cf7223 */ /* 0x180fe20000010807 */
[----:B----4-:R-:W-:Y:S01]  /*19560*/  FSEL R66, R31, -INF , P4 ;  /* 0xff8000001f427808 */ /* 0x010fe20002000000 */
[--C-:B------:R-:W-:Y:S01]  /*19570*/  FFMA.FTZ R209, R5, R3, -R7.reuse ;  /* 0x0000000305d17223 */ /* 0x100fe20000010807 */
[----:B------:R-:W-:Y:S01]  /*19580*/  FMNMX.FTZ R9, R72, R9, !PT ;  /* 0x0000000948097209 */ /* 0x000fe20007810000 */
[----:B------:R-:W-:Y:S01]  /*19590*/  MUFU.EX2 R24, R24 ;  /* 0x0000001800187308 */ /* 0x000fe20000000800 */
[C---:B------:R-:W-:Y:S01]  /*195a0*/  ISETP.GT.AND P4, PT, R25.reuse, 0x31, PT ;  /* 0x000000311900780c */ /* 0x040fe20003f84270 */
[-CC-:B------:R-:W-:Y:S01]  /*195b0*/  FFMA.FTZ R62, R62, R3.reuse, -R7.reuse ;  /* 0x000000033e3e7223 */ /* 0x180fe20000010807 */
[----:B--2---:R-:W-:Y:S01]  /*195c0*/  FSEL R74, R74, -INF , P3 ;  /* 0xff8000004a4a7808 */ /* 0x004fe20001800000 */
[--C-:B------:R-:W-:Y:S01]  /*195d0*/  FFMA.FTZ R58, R58, R3, -R7.reuse ;  /* 0x000000033a3a7223 */ /* 0x100fe20000010807 */
[----:B------:R-:W-:Y:S01]  /*195e0*/  FMNMX.FTZ R9, R66, R9, !PT ;  /* 0x0000000942097209 */ /* 0x000fe20007810000 */
[-CC-:B------:R-:W-:Y:S01]  /*195f0*/  FFMA.FTZ R54, R54, R3.reuse, -R7.reuse ;  /* 0x0000000336367223 */ /* 0x180fe20000010807 */
[----:B------:R-:W-:Y:S01]  /*19600*/  ISETP.GT.AND P3, PT, R25, 0x38, PT ;  /* 0x000000381900780c */ /* 0x000fe20003f64270 */
[----:B------:R-:W1:Y:S01]  /*19610*/  MUFU.EX2 R209, R209 ;  /* 0x000000d100d17308 */ /* 0x000e620000000800 */
[----:B------:R-:W-:Y:S01]  /*19620*/  FSEL R64, R27, -INF , P4 ;  /* 0xff8000001b407808 */ /* 0x000fe20002000000 */
[--C-:B------:R-:W-:Y:S01]  /*19630*/  FFMA.FTZ R201, R50, R3, -R7.reuse ;  /* 0x0000000332c97223 */ /* 0x100fe20000010807 */
[----:B------:R-:W-:Y:S01]  /*19640*/  FMNMX.FTZ R9, R74, R9, !PT ;  /* 0x000000094a097209 */ /* 0x000fe20007810000 */
[-CC-:B------:R-:W-:Y:S01]  /*19650*/  FFMA.FTZ R42, R42, R3.reuse, -R7.reuse ;  /* 0x000000032a2a7223 */ /* 0x180fe20000010807 */
[C---:B------:R-:W-:Y:S01]  /*19660*/  ISETP.GT.AND P4, PT, R25.reuse, 0x39, PT ;  /* 0x000000391900780c */ /* 0x040fe20003f84270 */
[--C-:B------:R-:W-:Y:S01]  /*19670*/  FFMA.FTZ R203, R46, R3, -R7.reuse ;  /* 0x000000032ecb7223 */ /* 0x100fe20000010807 */
[----:B------:R-:W-:Y:S01]  /*19680*/  FSEL R76, R76, -INF , P3 ;  /* 0xff8000004c4c7808 */ /* 0x000fe20001800000 */
[----:B------:R-:W2:Y:S01]  /*19690*/  MUFU.EX2 R211, R211 ;  /* 0x000000d300d37308 */ /* 0x000ea20000000800 */
[----:B------:R-:W-:Y:S01]  /*196a0*/  FMNMX.FTZ R9, R64, R9, !PT ;  /* 0x0000000940097209 */ /* 0x000fe20007810000 */
[-CC-:B------:R-:W-:Y:S01]  /*196b0*/  FFMA.FTZ R38, R38, R3.reuse, -R7.reuse ;  /* 0x0000000326267223 */ /* 0x180fe20000010807 */
[C---:B------:R-:W-:Y:S01]  /*196c0*/  ISETP.GT.AND P3, PT, R25.reuse, 0x40, PT ;  /* 0x000000401900780c */ /* 0x040fe20003f64270 */
[-CC-:B------:R-:W-:Y:S01]  /*196d0*/  FFMA.FTZ R197, R34, R3.reuse, -R7.reuse ;  /* 0x0000000322c57223 */ /* 0x180fe20000010807 */
[----:B------:R-:W-:Y:S01]  /*196e0*/  FSEL R78, R78, -INF , P4 ;  /* 0xff8000004e4e7808 */ /* 0x000fe20002000000 */
[--C-:B------:R-:W-:Y:S01]  /*196f0*/  FFMA.FTZ R26, R26, R3, -R7.reuse ;  /* 0x000000031a1a7223 */ /* 0x100fe20000010807 */
[----:B------:R-:W-:Y:S01]  /*19700*/  FMNMX.FTZ R9, R76, R9, !PT ;  /* 0x000000094c097209 */ /* 0x000fe20007810000 */
[----:B------:R-:W4:Y:S01]  /*19710*/  MUFU.EX2 R62, R62 ;  /* 0x0000003e003e7308 */ /* 0x000f220000000800 */
        /* <DEDUP_REMOVED lines=8> */
[----:B---3--:R-:W-:Y:S01]  /*197a0*/  FSEL R60, R15, -INF , P4 ;  /* 0xff8000000f3c7808 */ /* 0x008fe20002000000 */
[--C-:B------:R-:W-:Y:S01]  /*197b0*/  FFMA.FTZ R195, R8, R3, -R7.reuse ;  /* 0x0000000308c37223 */ /* 0x100fe20000010807 */
[----:B------:R-:W-:Y:S01]  /*197c0*/  FMNMX.FTZ R9, R80, R9, !PT ;  /* 0x0000000950097209 */ /* 0x000fe20007810000 */
[----:B------:R-:W-:Y:S01]  /*197d0*/  FFMA.FTZ R6, R6, R3, -R7 ;  /* 0x0000000306067223 */ /* 0x000fe20000010807 */
[----:B------:R-:W-:Y:S01]  /*197e0*/  ISETP.GT.AND P4, PT, R25, 0x49, PT ;  /* 0x000000491900780c */ /* 0x000fe20003f84270 */
[----:B------:R-:W3:Y:S01]  /*197f0*/  MUFU.EX2 R205, R205 ;  /* 0x000000cd00cd7308 */ /* 0x000ee20000000800 */
[----:B0-----:R-:W-:Y:S01]  /*19800*/  FSEL R82, R33, -INF , P3 ;  /* 0xff80000021527808 */ /* 0x001fe20001800000 */
[----:B-1----:R-:W-:Y:S01]  /*19810*/  FADD.FTZ R8, R209, R24 ;  /* 0x00000018d1087221 */ /* 0x002fe20000010000 */
[----:B------:R-:W-:Y:S01]  /*19820*/  FMNMX.FTZ R9, R60, R9, !PT ;  /* 0x000000093c097209 */ /* 0x000fe20007810000 */
[----:B------:R-:W-:Y:S01]  /*19830*/  @P2 IMAD.HI.U32 R12, R230, R21, RZ ;  /* 0x00000015e60c2227 */ /* 0x000fe200078e00ff */
[----:B------:R-:W-:-:S03]  /*19840*/  FSEL R84, R29, -INF , P4 ;  /* 0xff8000001d547808 */ /* 0x000fc60002000000 */
[----:B--2---:R-:W-:Y:S01]  /*19850*/  FADD.FTZ R21, R211, R8 ;  /* 0x00000008d3157221 */ /* 0x004fe20000010000 */
[----:B------:R-:W-:Y:S01]  /*19860*/  FMNMX.FTZ R9, R82, R9, !PT ;  /* 0x0000000952097209 */ /* 0x000fe20007810000 */
[----:B------:R-:W0:Y:S01]  /*19870*/  @P2 LDC R29, c[0x0][0x450] ;  /* 0x00011400ff1d2b82 */ /* 0x000e220000000800 */
[----:B------:R-:W1:Y:S01]  /*19880*/  MUFU.EX2 R58, R58 ;  /* 0x0000003a003a7308 */ /* 0x000e620000000800 */
[----:B----4-:R-:W-:Y:S01]  /*19890*/  FADD.FTZ R8, R62, R21 ;  /* 0x000000153e087221 */ /* 0x010fe20000010000 */
[----:B------:R-:W-:Y:S01]  /*198a0*/  FMNMX.FTZ R9, R84, R9, !PT ;  /* 0x0000000954097209 */ /* 0x000fe20007810000 */
[----:B------:R-:W-:Y:S01]  /*198b0*/  IMAD.MOV.U32 R31, RZ, RZ, R230 ;  /* 0x000000ffff1f7224 */ /* 0x000fe200078e00e6 */
[----:B------:R-:W-:Y:S02]  /*198c0*/  F2FP.F16.F32.PACK_AB R209, R24, R209 ;  /* 0x000000d118d1723e */ /* 0x000fe400000000ff */
[----:B------:R-:W-:Y:S02]  /*198d0*/  CS2R R50, SRZ ;  /* 0x0000000000327805 */ /* 0x000fe4000001ff00 */
[----:B------:R-:W-:Y:S01]  /*198e0*/  F2FP.F16.F32.PACK_AB R211, R62, R211 ;  /* 0x000000d33ed3723e */ /* 0x000fe200000000ff */
[----:B------:R-:W2:Y:S01]  /*198f0*/  SHFL.BFLY PT, R56, R9, 0x2, 0x1f ;  /* 0x0c401f0009387f89 */ /* 0x000ea200000e0000 */
[----:B------:R-:W4:Y:S01]  /*19900*/  MUFU.EX2 R207, R207 ;  /* 0x000000cf00cf7308 */ /* 0x000f220000000800 */
[----:B------:R-:W-:-:S02]  /*19910*/  CS2R R62, SRZ ;  /* 0x00000000003e7805 */ /* 0x000fc4000001ff00 */
[----:B------:R-:W-:-:S05]  /*19920*/  CS2R R46, SRZ ;  /* 0x00000000002e7805 */ /* 0x000fca000001ff00 */
[----:B------:R-:W4:Y:S01]  /*19930*/  MUFU.EX2 R54, R54 ;  /* 0x0000003600367308 */ /* 0x000f220000000800 */
[----:B0-----:R-:W-:-:S07]  /*19940*/  @P2 SHF.R.U32.HI R31, RZ, R29, R12 ;  /* 0x0000001dff1f2219 */ /* 0x001fce000001160c */
[----:B------:R-:W-:Y:S01]  /*19950*/  MUFU.EX2 R201, R201 ;  /* 0x000000c900c97308 */ /* 0x000fe20000000800 */
[----:B---3--:R-:W-:Y:S01]  /*19960*/  FADD.FTZ R29, R205, R8 ;  /* 0x00000008cd1d7221 */ /* 0x008fe20000010000 */
[----:B-1----:R-:W-:-:S03]  /*19970*/  F2FP.F16.F32.PACK_AB R205, R58, R205 ;  /* 0x000000cd3acd723e */ /* 0x002fc600000000ff */
[----:B------:R-:W-:Y:S01]  /*19980*/  FADD.FTZ R12, R58, R29 ;  /* 0x0000001d3a0c7221 */ /* 0x000fe20000010000 */
[----:B------:R-:W-:Y:S02]  /*19990*/  CS2R R58, SRZ ;  /* 0x00000000003a7805 */ /* 0x000fe4000001ff00 */
[----:B--2---:R-:W-:Y:S01]  /*199a0*/  FMNMX.FTZ R56, R9, R56, !PT ;  /* 0x0000003809387209 */ /* 0x004fe20007810000 */
[----:B------:R-:W-:Y:S04]  /*199b0*/  MUFU.EX2 R42, R42 ;  /* 0x0000002a002a7308 */ /* 0x000fe80000000800 */
[----:B------:R-:W0:Y:S04]  /*199c0*/  SHFL.BFLY PT, R5, R56, 0x1, 0x1f ;  /* 0x0c201f0038057f89 */ /* 0x000e2800000e0000 */
[----:B------:R-:W-:Y:S08]  /*199d0*/  MUFU.EX2 R203, R203 ;  /* 0x000000cb00cb7308 */ /* 0x000ff00000000800 */
[----:B------:R-:W-:Y:S08]  /*199e0*/  MUFU.EX2 R38, R38 ;  /* 0x0000002600267308 */ /* 0x000ff00000000800 */
[----:B------:R-:W-:Y:S01]  /*199f0*/  MUFU.EX2 R197, R197 ;  /* 0x000000c500c57308 */ /* 0x000fe20000000800 */
[----:B0-----:R-:W-:-:S02]  /*19a00*/  FMNMX.FTZ R5, R56, R5, !PT ;  /* 0x0000000538057209 */ /* 0x001fc40007810000 */
[----:B------:R-:W-:Y:S02]  /*19a10*/  CS2R R56, SRZ ;  /* 0x0000000000387805 */ /* 0x000fe4000001ff00 */
        /* <DEDUP_REMOVED lines=14> */
[----:B------:R-:W-:Y:S01]  /*19b00*/  IADD3 R28, R31, R232, -R228 ;  /* 0x000000e81f1c7210 */ /* 0x000fe20007ffe8e4 */
[----:B----4-:R-:W-:Y:S01]  /*19b10*/  FADD.FTZ R31, R207, R12 ;  /* 0x0000000ccf1f7221 */ /* 0x010fe20000010000 */
        /* <DEDUP_REMOVED lines=12> */
[----:B------:R-:W1:Y:S01]  /*19be0*/  MUFU.EX2 R210, R210 ;  /* 0x000000d200d27308 */ /* 0x000e620000000800 */
[----:B------:R-:W-:Y:S01]  /*19bf0*/  IMAD.HI R28, R28, 0x66666667, RZ ;  /* 0x666666671c1c7827 */ /* 0x000fe200078e02ff */
[----:B------:R-:W-:-:S02]  /*19c00*/  F2FP.F16.F32.PACK_AB R207, R54, R207 ;  /* 0x000000cf36cf723e */ /* 0x000fc400000000ff */
[----:B------:R-:W-:Y:S02]  /*19c10*/  CS2R R76, SRZ ;  /* 0x00000000004c7805 */ /* 0x000fe4000001ff00 */
[----:B------:R-:W-:Y:S02]  /*19c20*/  CS2R R74, SRZ ;  /* 0x00000000004a7805 */ /* 0x000fe4000001ff00 */
[----:B------:R-:W-:Y:S02]  /*19c30*/  CS2R R72, SRZ ;  /* 0x0000000000487805 */ /* 0x000fe4000001ff00 */
[----:B------:R-:W-:Y:S02]  /*19c40*/  CS2R R70, SRZ ;  /* 0x0000000000467805 */ /* 0x000fe4000001ff00 */
[----:B------:R-:W-:Y:S01]  /*19c50*/  CS2R R68, SRZ ;  /* 0x0000000000447805 */ /* 0x000fe2000001ff00 */
[----:B------:R-:W2:Y:S01]  /*19c60*/  MUFU.EX2 R9, R9 ;  /* 0x0000000900097308 */ /* 0x000ea20000000800 */
[----:B0-----:R-:W-:Y:S01]  /*19c70*/  FADD.FTZ R21, R208, R7 ;  /* 0x00000007d0157221 */ /* 0x001fe20000010000 */
[----:B------:R-:W-:-:S02]  /*19c80*/  F2FP.F16.F32.PACK_AB R208, R7, R208 ;  /* 0x000000d007d0723e */ /* 0x000fc400000000ff */
[----:B------:R-:W-:Y:S02]  /*19c90*/  CS2R R66, SRZ ;  /* 0x0000000000427805 */ /* 0x000fe4000001ff00 */
[----:B------:R-:W-:Y:S02]  /*19ca0*/  CS2R R64, SRZ ;  /* 0x0000000000407805 */ /* 0x000fe4000001ff00 */
        /* <DEDUP_REMOVED lines=8> */
[----:B------:R-:W-:Y:S01]  /*19d30*/  FADD.FTZ R8, R54, R31 ;  /* 0x0000001f36087221 */ /* 0x000fe20000010000 */
[----:B------:R-:W-:Y:S01]  /*19d40*/  FFMA.FTZ R31, R78, R3, -R15 ;  /* 0x000000034e1f7223 */ /* 0x000fe2000001080f */
[----:B------:R-:W-:Y:S02]  /*19d50*/  F2FP.F16.F32.PACK_AB R210, R9, R210 ;  /* 0x000000d209d2723e */ /* 0x000fe400000000ff */
[----:B------:R-:W-:Y:S01]  /*19d60*/  CS2R R78, SRZ ;  /* 0x00000000004e7805 */ /* 0x000fe2000001ff00 */
[----:B------:R-:W-:Y:S01]  /*19d70*/  FADD.FTZ R33, R201, R8 ;  /* 0x00000008c9217221 */ /* 0x000fe20000010000 */
[----:B------:R-:W-:Y:S01]  /*19d80*/  F2FP.F16.F32.PACK_AB R201, R42, R201 ;  /* 0x000000c92ac9723e */ /* 0x000fe200000000ff */
[----:B------:R-:W2:Y:S01]  /*19d90*/  MUFU.EX2 R206, R206 ;  /* 0x000000ce00ce7308 */ /* 0x000ea20000000800 */
[----:B0-----:R-:W-:Y:S01]  /*19da0*/  FADD.FTZ R0, R204, R21 ;  /* 0x00000015cc007221 */ /* 0x001fe20000010000 */
[----:B------:R-:W-:Y:S01]  /*19db0*/  FADD.FTZ R8, R42, R33 ;  /* 0x000000212a087221 */ /* 0x000fe20000010000 */
[----:B------:R-:W-:-:S02]  /*19dc0*/  CS2R R54, SRZ ;  /* 0x0000000000367805 */ /* 0x000fc4000001ff00 */
[----:B------:R-:W-:Y:S01]  /*19dd0*/  CS2R R42, SRZ ;  /* 0x00000000002a7805 */ /* 0x000fe2000001ff00 */
[----:B------:R-:W-:Y:S01]  /*19de0*/  FADD.FTZ R33, R203, R8 ;  /* 0x00000008cb217221 */ /* 0x000fe20000010000 */
[C---:B------:R-:W-:Y:S01]  /*19df0*/  F2FP.F16.F32.PACK_AB R203, R38.reuse, R203 ;  /* 0x000000cb26cb723e */ /* 0x040fe200000000ff */
[----:B------:R-:W0:Y:S01]  /*19e00*/  MUFU.EX2 R13, R13 ;  /* 0x0000000d000d7308 */ /* 0x000e220000000800 */
[C---:B-1----:R-:W-:Y:S01]  /*19e10*/  FADD.FTZ R21, R11.reuse, R0 ;  /* 0x000000000b157221 */ /* 0x042fe20000010000 */
[----:B------:R-:W-:Y:S01]  /*19e20*/  FADD.FTZ R8, R38, R33 ;  /* 0x0000002126087221 */ /* 0x000fe20000010000 */
[----:B------:R-:W-:Y:S02]  /*19e30*/  F2FP.F16.F32.PACK_AB R204, R11, R204 ;  /* 0x000000cc0bcc723e */ /* 0x000fe400000000ff */
[----:B------:R-:W-:Y:S01]  /*19e40*/  CS2R R38, SRZ ;  /* 0x0000000000267805 */ /* 0x000fe2000001ff00 */
[----:B------:R-:W-:Y:S01]  /*19e50*/  FADD.FTZ R33, R197, R8 ;  /* 0x00000008c5217221 */ /* 0x000fe20000010000 */
[----:B------:R-:W-:Y:S01]  /*19e60*/  F2FP.F16.F32.PACK_AB R197, R26, R197 ;  /* 0x000000c51ac5723e */ /* 0x000fe200000000ff */
[----:B------:R-:W1:Y:S01]  /*19e70*/  MUFU.EX2 R200, R200 ;  /* 0x000000c800c87308 */ /* 0x000e620000000800 */
[----:B--2---:R-:W-:Y:S01]  /*19e80*/  FADD.FTZ R0, R206, R21 ;  /* 0x00000015ce007221 */ /* 0x004fe20000010000 */
[----:B------:R-:W-:-:S04]  /*19e90*/  FADD.FTZ R8, R26, R33 ;  /* 0x000000211a087221 */ /* 0x000fc80000010000 */
[----:B------:R-:W-:Y:S02]  /*19ea0*/  FADD.FTZ R35, R199, R8 ;  /* 0x00000008c7237221 */ /* 0x000fe40000010000 */
[----:B------:R-:W2:Y:S01]  /*19eb0*/  MUFU.EX2 R25, R25 ;  /* 0x0000001900197308 */ /* 0x000ea20000000800 */
[C---:B0-----:R-:W-:Y:S01]  /*19ec0*/  FADD.FTZ R21, R13.reuse, R0 ;  /* 0x000000000d157221 */ /* 0x041fe20000010000 */
[----:B------:R-:W-:-:S06]  /*19ed0*/  F2FP.F16.F32.PACK_AB R206, R13, R206 ;  /* 0x000000ce0dce723e */ /* 0x000fcc00000000ff */
[----:B------:R-:W0:Y:S01]  /*19ee0*/  MUFU.EX2 R202, R202 ;  /* 0x000000ca00ca7308 */ /* 0x000e220000000800 */
[----:B-1----:R-:W-:Y:S01]  /*19ef0*/  FADD.FTZ R0, R200, R21 ;  /* 0x00000015c8007221 */ /* 0x002fe20000010000 */
[----:B------:R-:W-:-:S04]  /*19f00*/  SHF.R.U32.HI R21, RZ, 0x1f, R28 ;  /* 0x0000001fff157819 */ /* 0x000fc8000001161c */
[----:B------:R-:W-:Y:S02]  /*19f10*/  LEA.HI.SX32 R21, R28, R21, 0x1b ;  /* 0x000000151c157211 */ /* 0x000fe400078fdaff */
[----:B------:R-:W1:Y:S01]  /*19f20*/  MUFU.EX2 R14, R14 ;  /* 0x0000000e000e7308 */ /* 0x000e620000000800 */
[----:B--2---:R-:W-:Y:S01]  /*19f30*/  FADD.FTZ R15, R25, R0 ;  /* 0x00000000190f7221 */ /* 0x004fe20000010000 */
[----:B------:R-:W-:Y:S02]  /*19f40*/  VIMNMX R21, R231, R21, !PT ;  /* 0x00000015e7157248 */ /* 0x000fe40007fe0100 */
[----:B------:R-:W-:Y:S02]  /*19f50*/  F2FP.F16.F32.PACK_AB R200, R25, R200 ;  /* 0x000000c819c8723e */ /* 0x000fe400000000ff */
[----:B------:R-:W-:Y:S02]  /*19f60*/  CS2R R24, SRZ ;  /* 0x0000000000187805 */ /* 0x000fe4000001ff00 */
[----:B------:R-:W2:Y:S01]  /*19f70*/  MUFU.EX2 R27, R27 ;  /* 0x0000001b001b7308 */ /* 0x000ea20000000800 */
[----:B0-----:R-:W-:-:S07]  /*19f80*/  FADD.FTZ R0, R202, R15 ;  /* 0x0000000fca007221 */ /* 0x001fce0000010000 */
[----:B------:R-:W0:Y:S01]  /*19f90*/  MUFU.EX2 R193, R193 ;  /* 0x000000c100c17308 */ /* 0x000e220000000800 */
[C---:B-1----:R-:W-:Y:S01]  /*19fa0*/  FADD.FTZ R8, R14.reuse, R35 ;  /* 0x000000230e087221 */ /* 0x042fe20000010000 */
[----:B------:R-:W-:-:S06]  /*19fb0*/  F2FP.F16.F32.PACK_AB R199, R14, R199 ;  /* 0x000000c70ec7723e */ /* 0x000fcc00000000ff */
[----:B------:R-:W1:Y:S01]  /*19fc0*/  MUFU.EX2 R196, R196 ;  /* 0x000000c400c47308 */ /* 0x000e620000000800 */
[C---:B--2---:R-:W-:Y:S01]  /*19fd0*/  FADD.FTZ R33, R27.reuse, R0 ;  /* 0x000000001b217221 */ /* 0x044fe20000010000 */
[----:B------:R-:W-:Y:S02]  /*19fe0*/  F2FP.F16.F32.PACK_AB R202, R27, R202 ;  /* 0x000000ca1bca723e */ /* 0x000fe400000000ff */
[----:B------:R-:W-:-:S04]  /*19ff0*/  CS2R R26, SRZ ;  /* 0x00000000001a7805 */ /* 0x000fc8000001ff00 */
        /* <DEDUP_REMOVED lines=9> */
[----:B------:R-:W-:Y:S02]  /*1a090*/  F2FP.F16.F32.PACK_AB R196, R29, R196 ;  /* 0x000000c41dc4723e */ /* 0x000fe400000000ff */
[----:B------:R-:W-:-:S04]  /*1a0a0*/  CS2R R28, SRZ ;  /* 0x00000000001c7805 */ /* 0x000fc8000001ff00 */
[----:B------:R-:W0:Y:S01]  /*1a0b0*/  MUFU.EX2 R31, R31 ;  /* 0x0000001f001f7308 */ /* 0x000e220000000800 */
[----:B-1----:R-:W-:Y:S01]  /*1a0c0*/  FADD.FTZ R37, R195, R8 ;  /* 0x00000008c3257221 */ /* 0x002fe20000010000 */
[----:B------:R-:W-:Y:S02]  /*1a0d0*/  VIADD R8, R2, 0xfffffffe ;  /* 0xfffffffe02087836 */ /* 0x000fe40000000000 */
[----:B------:R-:W-:-:S03]  /*1a0e0*/  IMAD.MOV.U32 R2, RZ, RZ, 0x3f800000 ;  /* 0x3f800000ff027424 */ /* 0x000fc600078e00ff */
[----:B------:R-:W-:Y:S01]  /*1a0f0*/  ISETP.GE.AND P3, PT, R8, R21, PT ;  /* 0x000000150800720c */ /* 0x000fe20003f66270 */
[----:B------:R-:W1:Y:S01]  /*1a100*/  MUFU.EX2 R80, R80 ;  /* 0x0000005000507308 */ /* 0x000e620000000800 */
[----:B--2---:R-:W-:-:S07]  /*1a110*/  FADD.FTZ R0, R198, R33 ;  /* 0x00000021c6007221 */ /* 0x004fce0000010000 */
[----:B------:R2:W3:Y:S01]  /*1a120*/  MUFU.EX2 R15, R60 ;  /* 0x0000003c000f7308 */ /* 0x0004e20000000800 */
[C---:B0-----:R-:W-:Y:S01]  /*1a130*/  FADD.FTZ R35, R31.reuse, R0 ;  /* 0x000000001f237221 */ /* 0x041fe20000010000 */
[----:B------:R-:W-:Y:S02]  /*1a140*/  F2FP.F16.F32.PACK_AB R198, R31, R198 ;  /* 0x000000c61fc6723e */ /* 0x000fe400000000ff */
[----:B------:R-:W-:-:S04]  /*1a150*/  CS2R R30, SRZ ;  /* 0x00000000001e7805 */ /* 0x000fc8000001ff00 */
[----:B------:R-:W0:Y:S01]  /*1a160*/  MUFU.EX2 R82, R82 ;  /* 0x0000005200527308 */ /* 0x000e220000000800 */
[----:B-1----:R-:W-:Y:S01]  /*1a170*/  FADD.FTZ R0, R80, R35 ;  /* 0x0000002350007221 */ /* 0x002fe20000010000 */
[----:B--2---:R-:W-:Y:S02]  /*1a180*/  CS2R R60, SRZ ;  /* 0x00000000003c7805 */ /* 0x004fe4000001ff00 */
[----:B------:R-:W-:-:S04]  /*1a190*/  CS2R R34, SRZ ;  /* 0x0000000000227805 */ /* 0x000fc8000001ff00 */
[----:B------:R-:W1:Y:S01]  /*1a1a0*/  MUFU.EX2 R6, R6 ;  /* 0x0000000600067308 */ /* 0x000e620000000800 */
[C---:B---3--:R-:W-:Y:S01]  /*1a1b0*/  FADD.FTZ R7, R15.reuse, R0 ;  /* 0x000000000f077221 */ /* 0x048fe20000010000 */
[----:B------:R-:W-:Y:S02]  /*1a1c0*/  F2FP.F16.F32.PACK_AB R192, R15, R80 ;  /* 0x000000500fc0723e */ /* 0x000fe400000000ff */
[----:B------:R-:W-:-:S04]  /*1a1d0*/  CS2R R80, SRZ ;  /* 0x0000000000507805 */ /* 0x000fc8000001ff00 */
[----:B------:R2:W3:Y:S01]  /*1a1e0*/  MUFU.EX2 R33, R84 ;  /* 0x0000005400217308 */ /* 0x0004e20000000800 */
[----:B0-----:R-:W-:Y:S01]  /*1a1f0*/  FADD.FTZ R0, R82, R7 ;  /* 0x0000000752007221 */ /* 0x001fe20000010000 */
[C---:B-1----:R-:W-:Y:S01]  /*1a200*/  FADD.FTZ R12, R6.reuse, R37 ;  /* 0x00000025060c7221 */ /* 0x042fe20000010000 */
[----:B------:R-:W-:Y:S02]  /*1a210*/  F2FP.F16.F32.PACK_AB R195, R6, R195 ;  /* 0x000000c306c3723e */ /* 0x000fe400000000ff */
[----:B--2---:R-:W-:Y:S02]  /*1a220*/  CS2R R84, SRZ ;  /* 0x0000000000547805 */ /* 0x004fe4000001ff00 */
[----:B------:R-:W-:Y:S01]  /*1a230*/  CS2R R36, SRZ ;  /* 0x0000000000247805 */ /* 0x000fe2000001ff00 */
[C---:B---3--:R-:W-:Y:S01]  /*1a240*/  FADD.FTZ R13, R33.reuse, R0 ;  /* 0x00000000210d7221 */ /* 0x048fe20000010000 */
[----:B------:R-:W-:Y:S01]  /*1a250*/  F2FP.F16.F32.PACK_AB R194, R33, R82 ;  /* 0x0000005221c2723e */ /* 0x000fe200000000ff */
[----:B------:R-:W-:Y:S01]  /*1a260*/  IMAD.MOV.U32 R0, RZ, RZ, 0x3f800000 ;  /* 0x3f800000ff007424 */ /* 0x000fe200078e00ff */
[----:B------:R-:W-:-:S02]  /*1a270*/  CS2R R82, SRZ ;  /* 0x0000000000527805 */ /* 0x000fc4000001ff00 */
[----:B------:R-:W-:Y:S01]  /*1a280*/  CS2R R32, SRZ ;  /* 0x0000000000207805 */ /* 0x000fe2000001ff00 */
[----:B------:R-:W-:Y:S06]  /*1a290*/  @!P3 BRA `(.L_x_2833) ;  /* 0x000000540004b947 */ /* 0x000fec0003800000 */
[----:B------:R-:W-:Y:S01]  /*1a2a0*/  BSSY B1, `(.L_x_2833) ;  /* 0x0000540000017945 */ /* 0x000fe20003800000 */
[----:B------:R-:W-:Y:S01]  /*1a2b0*/  IMAD.MOV.U32 R6, RZ, RZ, R4 ;  /* 0x000000ffff067224 */ /* 0x000fe200078e0004 */
[----:B------:R-:W-:Y:S01]  /*1a2c0*/  MOV R7, R5 ;  /* 0x0000000500077202 */ /* 0x000fe20000000f00 */
[----:B------:R-:W-:Y:S02]  /*1a2d0*/  IMAD.MOV.U32 R9, RZ, RZ, R218 ;  /* 0x000000ffff097224 */ /* 0x000fe400078e00da */
[----:B------:R-:W-:Y:S02]  /*1a2e0*/  IMAD.MOV.U32 R10, RZ, RZ, R216 ;  /* 0x000000ffff0a7224 */ /* 0x000fe400078e00d8 */
[----:B------:R-:W-:Y:S02]  /*1a2f0*/  IMAD.MOV.U32 R2, RZ, RZ, 0x3f800000 ;  /* 0x3f800000ff027424 */ /* 0x000fe400078e00ff */
[----:B------:R-:W-:-:S07]  /*1a300*/  IMAD.MOV.U32 R151, RZ, RZ, RZ ;  /* 0x000000ffff977224 */ /* 0x000fce00078e00ff */
.L_x_2844:
[----:B------:R-:W-:-:S04]  /*1a310*/  IADD3 R3, R10, 0x1, RZ ;  /* 0x000000010a037810 */ /* 0x000fc80007ffe0ff */
[----:B------:R-:W-:-:S04]  /*1a320*/  ISETP.NE.AND P3, PT, R3, 0x2, PT ;  /* 0x000000020300780c */ /* 0x000fc80003f65270 */
[----:B------:R-:W-:Y:S02]  /*1a330*/  SEL R3, R3, RZ, P3 ;  /* 0x000000ff03037207 */ /* 0x000fe40001800000 */
[----:B------:R-:W-:-:S03]  /*1a340*/  SEL R218, RZ, 0x1, P3 ;  /* 0x00000001ffda7807 */ /* 0x000fc60001800000 */
[----:B------:R-:W-:Y:S01]  /*1a350*/  IMAD.MOV.U32 R216, RZ, RZ, R3 ;  /* 0x000000ffffd87224 */ /* 0x000fe200078e0003 */
[----:B------:R-:W-:Y:S01]  /*1a360*/  LOP3.LUT R218, R9, R218, RZ, 0x3c, !PT ;  /* 0x000000da09da7212 */ /* 0x000fe200078e3cff */
[----:B------:R-:W-:Y:S06]  /*1a370*/  @!P0 BRA `(.L_x_2834) ;  /* 0x0000000000048947 */ /* 0x000fec0003800000 */
[----:B------:R-:W-:Y:S01]  /*1a380*/  BPT.TRAP 0x1 ;  /* 0x000000040000795c */ /* 0x000fe20000300000 */
.L_x_2834:
[----:B------:R-:W-:Y:S01]  /*1a390*/  IMAD R11, R3, 0x8, R16 ;  /* 0x00000008030b7824 */ /* 0x000fe200078e0210 */
[----:B------:R-:W-:-:S04]  /*1a3a0*/  SHF.L.U32 R4, R218, 0x1f, RZ ;  /* 0x0000001fda047819 */ /* 0x000fc800000006ff */
[----:B------:R0:W1:Y:S01]  /*1a3b0*/  SYNCS.PHASECHK.TRANS64.TRYWAIT P3, [R11+URZ+0x38830], R4 ;  /* 0x038830040b0075a7 */ /* 0x000062000806017f */
[----:B------:R-:W-:Y:S05]  /*1a3c0*/  @!P0 BRA `(.L_x_2835) ;  /* 0x0000000000048947 */ /* 0x000fea0003800000 */
[----:B------:R-:W-:Y:S01]  /*1a3d0*/  BPT.TRAP 0x1 ;  /* 0x000000040000795c */ /* 0x000fe20000300000 */
.L_x_2835:
[----:B------:R-:W-:Y:S01]  /*1a3e0*/  IMAD R3, R216, 0xa00, R20 ;  /* 0x00000a00d8037824 */ /* 0x000fe200078e0214 */
[----:B------:R-:W-:Y:S03]  /*1a3f0*/  BSSY B2, `(.L_x_2836) ;  /* 0x0000006000027945 */ /* 0x000fe60003800000 */
[C---:B------:R-:W-:Y:S02]  /*1a400*/  VIADD R152, R3.reuse, 0x80 ;  /* 0x0000008003987836 */ /* 0x040fe40000000000 */
[----:B------:R-:W-:Y:S01]  /*1a410*/  VIADD R15, R3, 0x100 ;  /* 0x00000100030f7836 */ /* 0x000fe20000000000 */
[----:B-1----:R-:W-:Y:S06]  /*1a420*/  @P3 BRA `(.L_x_2837) ;  /* 0x0000000000083947 */ /* 0x002fec0003800000 */
[----:B------:R-:W1:Y:S02]  /*1a430*/  SYNCS.PHASECHK.TRANS64.TRYWAIT P3, [R11+URZ+0x38830], R4 ;  /* 0x038830040b0075a7 */ /* 0x000e64000806017f */
[----:B-1----:R-:W-:Y:S05]  /*1a440*/  @!P3 BRA `(.L_x_2838) ;  /* 0x000001ac002cb947 */ /* 0x002fea0003800000 */
.L_x_2837:
[----:B------:R-:W-:Y:S05]  /*1a450*/  BSYNC B2 ;  /* 0x0000000000027941 */ /* 0x000fea0003800000 */
.L_x_2836:
[----:B------:R-:W2:Y:S04]  /*1a460*/  LDL.64 R154, [R1+0x48] ;  /* 0x00004800019a7983 */ /* 0x000ea80000100a00 */
[----:B------:R-:W3:Y:S01]  /*1a470*/  LDL.64 R156, [R1+0x50] ;  /* 0x00005000019c7983 */ /* 0x000ee20000100a00 */
[----:B------:R-:W-:Y:S01]  /*1a480*/  IMAD.MOV.U32 R5, RZ, RZ, 0x40000040 ;  /* 0x40000040ff057424 */ /* 0x000fe200078e00ff */
[----:B01----:R-:W-:-:S04]  /*1a490*/  MOV R4, R3 ;  /* 0x0000000300047202 */ /* 0x003fc80000000f00 */
[----:B------:R-:W-:Y:S02]  /*1a4a0*/  R2UR UR18, R4 ;  /* 0x00000000041272ca */ /* 0x000fe400000e0000 */
[C---:B------:R-:W-:Y:S01]  /*1a4b0*/  R2UR UR19, R5.reuse ;  /* 0x00000000051372ca */ /* 0x040fe200000e0000 */
[----:B------:R-:W-:Y:S01]  /*1a4c0*/  WARPGROUP.ARRIVE ;  /* 0x00000000000079c5 */ /* 0x000fe20000000000 */
[----:B------:R-:W-:Y:S01]  /*1a4d0*/  IMAD.MOV.U32 R4, RZ, RZ, R152 ;  /* 0x000000ffff047224 */ /* 0x000fe200078e0098 */
[----:B------:R-:W-:-:S04]  /*1a4e0*/  R2UR UR7, R5 ;  /* 0x00000000050772ca */ /* 0x000fc800000e0000 */
[----:B------:R-:W-:Y:S01]  /*1a4f0*/  R2UR UR6, R4 ;  /* 0x00000000040672ca */ /* 0x000fe200000e0000 */
[----:B------:R-:W-:Y:S01]  /*1a500*/  IMAD.MOV.U32 R4, RZ, RZ, R15 ;  /* 0x000000ffff047224 */ /* 0x000fe200078e000f */
[----:B------:R-:W-:-:S04]  /*1a510*/  R2UR UR11, R5 ;  /* 0x00000000050b72ca */ /* 0x000fc800000e0000 */
[----:B------:R-:W-:Y:S01]  /*1a520*/  R2UR UR10, R4 ;  /* 0x00000000040a72ca */ /* 0x000fe200000e0000 */
[----:B------:R-:W-:Y:S02]  /*1a530*/  VIADD R14, R3, 0x180 ;  /* 0x00000180030e7836 */ /* 0x000fe40000000000 */
[----:B------:R-:W-:-:S03]  /*1a540*/  IMAD.MOV.U32 R15, RZ, RZ, 0x40000040 ;  /* 0x40000040ff0f7424 */ /* 0x000fc600078e00ff */
[----:B------:R-:W-:Y:S02]  /*1a550*/  R2UR UR14, R14 ;  /* 0x000000000e0e72ca */ /* 0x000fe400000e0000 */
[----:B------:R-:W-:Y:S02]  /*1a560*/  R2UR UR15, R15 ;  /* 0x000000000f0f72ca */ /* 0x000fe400000e0000 */
[----:B--2---:R-:W-:Y:S02]  /*1a570*/  R2UR UR24, R154 ;  /* 0x000000009a1872ca */ /* 0x004fe400000e0000 */
[----:B------:R-:W-:Y:S02]  /*1a580*/  R2UR UR25, R155 ;  /* 0x000000009b1972ca */ /* 0x000fe400000e0000 */
[----:B------:R-:W2:Y:S01]  /*1a590*/  LDL.64 R154, [R1+0x40] ;  /* 0x00004000019a7983 */ /* 0x000ea20000100a00 */
[----:B---3--:R-:W-:Y:S02]  /*1a5a0*/  R2UR UR20, R156 ;  /* 0x000000009c1472ca */ /* 0x008fe400000e0000 */
[----:B------:R-:W-:-:S11]  /*1a5b0*/  R2UR UR21, R157 ;  /* 0x000000009d1572ca */ /* 0x000fd600000e0000 */
[----:B------:R-:W-:Y:S02]  /*1a5c0*/  UMOV UR16, UR20 ;  /* 0x0000001400107c82 */ /* 0x000fe40008000000 */
        /* <DEDUP_REMOVED lines=14> */
[----:B------:R-:W-:Y:S01]  /*1a6b0*/  IADD3 R4, R3, 0x200, RZ ;  /* 0x0000020003047810 */ /* 0x000fe20007ffe0ff */
        /* <DEDUP_REMOVED lines=8> */
[----:B------:R-:W-:Y:S01]  /*1a740*/  VIADD R14, R3, 0x2 ;  /* 0x00000002030e7836 */ /* 0x000fe20000000000 */
[----:B--2---:R-:W-:Y:S02]  /*1a750*/  R2UR UR26, R154 ;  /* 0x000000009a1a72ca */ /* 0x004fe400000e0000 */
[----:B------:R-:W-:-:S02]  /*1a760*/  R2UR UR27, R155 ;  /* 0x000000009b1b72ca */ /* 0x000fc400000e0000 */
[----:B------:R-:W-:-:S06]  /*1a770*/  WARPGROUP.ARRIVE ;  /* 0x00000000000079c5 */ /* 0x000fcc0000000000 */
[----:B------:R-:W-:Y:S01]  /*1a780*/  HGMMA.64x16x16.F32 R152, gdesc[UR16], RZ, !UPT, gsb0 ;  /* 0x00200000109879f0 */ /* 0x000fe2000c0008ff */
        /* <DEDUP_REMOVED lines=14> */
[----:B------:R-:W-:Y:S01]  /*1a870*/  IMAD.MOV.U32 R5, RZ, RZ, 0x40000040 ;  /* 0x40000040ff057424 */ /* 0x000fe200078e00ff */
[----:B------:R-:W-:Y:S01]  /*1a880*/  IADD3 R4, R3, 0x102, RZ ;  /* 0x0000010203047810 */ /* 0x000fe20007ffe0ff */
        /* <DEDUP_REMOVED lines=8> */
[----:B------:R-:W2:Y:S02]  /*1a910*/  LDL.64 R14, [R1+0x38] ;  /* 0x00003800010e7983 */ /* 0x000ea40000100a00 */
[----:B------:R-:W-:Y:S01]  /*1a920*/  HGMMA.64x16x16.F32 R176, gdesc[UR4], R176, gsb0 ;  /* 0x0020000004b079f0 */ /* 0x000fe200080008b0 */
[----:B------:R-:W-:Y:S02]  /*1a930*/  R2UR UR10, R4 ;  /* 0x00000000040a72ca */ /* 0x000fe400000e0000 */
[----:B------:R-:W-:Y:S01]  /*1a940*/  R2UR UR11, R5 ;  /* 0x00000000050b72ca */ /* 0x000fe200000e0000 */
[----:B------:R-:W-:Y:S01]  /*1a950*/  VIADD R4, R3, 0x182 ;  /* 0x0000018203047836 */ /* 0x000fe20000000000 */
[----:B------:R-:W-:-:S02]  /*1a960*/  WARPGROUP.DEPBAR.LE gsb0, 0x0 ;  /* 0x00008000000079c5 */ /* 0x000fc40000010000 */
[----:B------:R-:W-:-:S09]  /*1a970*/  WARPGROUP.ARRIVE ;  /* 0x00000000000079c5 */ /* 0x000fd20000000000 */
[----:B------:R-:W-:Y:S01]  /*1a980*/  HGMMA.64x16x16.F32 R168, gdesc[UR8], R168, gsb0 ;  /* 0x0020000008a879f0 */ /* 0x000fe200080008a8 */
[----:B------:R-:W-:Y:S01]  /*1a990*/  IMAD.MOV.U32 R5, RZ, RZ, 0x40000040 ;  /* 0x40000040ff057424 */ /* 0x000fe200078e00ff */
[----:B------:R-:W-:-:S04]  /*1a9a0*/  R2UR UR14, R4 ;  /* 0x00000000040e72ca */ /* 0x000fc800000e0000 */
        /* <DEDUP_REMOVED lines=53> */
[----:B--2---:R-:W-:Y:S02]  /*1ad00*/  R2UR UR24, R14 ;  /* 0x000000000e1872ca */ /* 0x004fe400000e0000 */
[----:B------:R-:W-:Y:S02]  /*1ad10*/  R2UR UR25, R15 ;  /* 0x000000000f1972ca */ /* 0x000fe400000e0000 */
[----:B------:R-:W2:Y:S01]  /*1ad20*/  LDL.64 R14, [R1+0x30] ;  /* 0x00003000010e7983 */ /* 0x000ea20000100a00 */
        /* <DEDUP_REMOVED lines=144> */
[----:B--2---:R-:W-:Y:S02]  /*1b630*/  R2UR UR26, R14 ;  /* 0x000000000e1a72ca */ /* 0x004fe400000e0000 */
[----:B------:R-:W-:Y:S02]  /*1b640*/  R2UR UR27, R15 ;  /* 0x000000000f1b72ca */ /* 0x000fe400000e0000 */
[----:B------:R-:W2:Y:S01]  /*1b650*/  LDL.64 R14, [R1+0x18] ;  /* 0x00001800010e7983 */ /* 0x000ea20000100a00 */
[----:B------:R-:W-:Y:S02]  /*1b660*/  VIADD R4, R3, 0x284 ;  /* 0x0000028403047836 */ /* 0x000fe40000000000 */
[----:B------:R-:W-:-:S03]  /*1b670*/  IMAD.MOV.U32 R5, RZ, RZ, 0x40000040 ;  /* 0x40000040ff057424 */ /* 0x000fc600078e00ff */
[----:B------:R-:W-:Y:S02]  /*1b680*/  R2UR UR22, R4 ;  /* 0x00000000041672ca */ /* 0x000fe400000e0000 */
[----:B------:R-:W-:Y:S01]  /*1b690*/  R2UR UR23, R5 ;  /* 0x00000000051772ca */ /* 0x000fe200000e0000 */
[----:B------:R-:W-:Y:S02]  /*1b6a0*/  UMOV UR20, UR26 ;  /* 0x0000001a00147c82 */ /* 0x000fe40008000000 */
[----:B------:R-:W-:Y:S01]  /*1b6b0*/  UMOV UR21, UR27 ;  /* 0x0000001b00157c82 */ /* 0x000fe20008000000 */
[----:B------:R-:W-:Y:S02]  /*1b6c0*/  WARPGROUP.DEPBAR.LE gsb0, 0x0 ;  /* 0x00008000000079c5 */ /* 0x000fe40000010000 */
[----:B------:R-:W-:-:S07]  /*1b6d0*/  WARPGROUP.ARRIVE ;  /* 0x00000000000079c5 */ /* 0x000fce0000000000 */
        /* <DEDUP_REMOVED lines=87> */
[----:B--2---:R-:W-:Y:S02]  /*1bc50*/  R2UR UR26, R14 ;  /* 0x000000000e1a72ca */ /* 0x004fe400000e0000 */
[----:B------:R-:W-:Y:S02]  /*1bc60*/  R2UR UR27, R15 ;  /* 0x000000000f1b72ca */ /* 0x000fe400000e0000 */
[----:B------:R-:W2:Y:S01]  /*1bc70*/  LDL.64 R14, [R1] ;  /* 0x00000000010e7983 */ /* 0x000ea20000100a00 */
[----:B------:R-:W-:Y:S02]  /*1bc80*/  R2UR UR22, R4 ;  /* 0x00000000041672ca */ /* 0x000fe400000e0000 */
[----:B------:R-:W-:-:S06]  /*1bc90*/  R2UR UR23, R5 ;  /* 0x00000000051772ca */ /* 0x000fcc00000e0000 */
        /* <DEDUP_REMOVED lines=44> */
[----:B------:R-:W-:Y:S02]  /*1bf60*/  R2UR UR23, R5 ;  /* 0x00000000051772ca */ /* 0x000fe400000e0000 */
[----:B--2---:R-:W-:Y:S02]  /*1bf70*/  R2UR UR24, R14 ;  /* 0x000000000e1872ca */ /* 0x004fe400000e0000 */
[----:B------:R-:W-:-:S11]  /*1bf80*/  R2UR UR25, R15 ;  /* 0x000000000f1972ca */ /* 0x000fd600000e0000 */
        /* <DEDUP_REMOVED lines=442> */
.L_x_2839:
[----:B------:R-:W-:Y:S01]  /*1db30*/  SHF.L.U32 R0, R9, 0x1f, RZ ;  /* 0x0000001f09007819 */ /* 0x000fe200000006ff */
[----:B------:R-:W-:-:S04]  /*1db40*/  IMAD R9, R10, 0x8, R16 ;  /* 0x000000080a097824 */ /* 0x000fc800078e0210 */
[----:B------:R0:W1:Y:S01]  /*1db50*/  SYNCS.PHASECHK.TRANS64.TRYWAIT P3, [R9+URZ+0x38850], R0 ;  /* 0x03885000090075a7 */ /* 0x000062000806017f */
[----:B------:R-:W-:Y:S05]  /*1db60*/  @!P0 BRA `(.L_x_2840) ;  /* 0x0000000000048947 */ /* 0x000fea0003800000 */
[----:B------:R-:W-:Y:S01]  /*1db70*/  BPT.TRAP 0x1 ;  /* 0x000000040000795c */ /* 0x000fe20000300000 */
.L_x_2840:
[----:B------:R-:W-:Y:S04]  /*1db80*/  BSSY B2, `(.L_x_2841) ;  /* 0x0000004000027945 */ /* 0x000fe80003800000 */
[----:B-1----:R-:W-:Y:S05]  /*1db90*/  @P3 BRA `(.L_x_2842) ;  /* 0x0000000000083947 */ /* 0x002fea0003800000 */
[----:B------:R-:W1:Y:S02]  /*1dba0*/  SYNCS.PHASECHK.TRANS64.TRYWAIT P3, [R9+URZ+0x38850], R0 ;  /* 0x03885000090075a7 */ /* 0x000e64000806017f */
[----:B-1----:R-:W-:Y:S05]  /*1dbb0*/  @!P3 BRA `(.L_x_2843) ;  /* 0x000001740064b947 */ /* 0x002fea0003800000 */
.L_x_2842:
[----:B------:R-:W-:Y:S05]  /*1dbc0*/  BSYNC B2 ;  /* 0x0000000000027941 */ /* 0x000fea0003800000 */
.L_x_2841:
[----:B01----:R-:W-:Y:S01]  /*1dbd0*/  VIADD R0, R16, 0x400 ;  /* 0x0000040010007836 */ /* 0x003fe20000000000 */
[----:B------:R-:W-:Y:S01]  /*1dbe0*/  WARPGROUP.ARRIVE ;  /* 0x00000000000079c5 */ /* 0x000fe20000000000 */
[----:B------:R-:W-:Y:S02]  /*1dbf0*/  IMAD.MOV.U32 R3, RZ, RZ, 0x40000040 ;  /* 0x40000040ff037424 */ /* 0x000fe400078e00ff */
[----:B------:R-:W-:Y:S01]  /*1dc00*/  FMUL.FTZ R15, R184, UR39 ;  /* 0x00000027b80f7c20 */ /* 0x000fe20008410000 */
[----:B------:R-:W-:Y:S01]  /*1dc10*/  IMAD.MOV.U32 R5, RZ, RZ, 0x40000040 ;  /* 0x40000040ff057424 */ /* 0x000fe200078e00ff */
[----:B------:R-:W-:Y:S01]  /*1dc20*/  SHF.R.U32.HI R0, RZ, 0x4, R0 ;  /* 0x00000004ff007819 */ /* 0x000fe20000011600 */
[----:B------:R-:W-:Y:S01]  /*1dc30*/  FMUL.FTZ R176, R176, UR39 ;  /* 0x00000027b0b07c20 */ /* 0x000fe20008410000 */
[----:B------:R-:W-:Y:S01]  /*1dc40*/  R2UR UR7, R3 ;  /* 0x00000000030772ca */ /* 0x000fe200000e0000 */
[----:B------:R-:W-:Y:S01]  /*1dc50*/  IMAD.MOV.U32 R3, RZ, RZ, 0x40000040 ;  /* 0x40000040ff037424 */ /* 0x000fe200078e00ff */
[----:B------:R-:W-:Y:S01]  /*1dc60*/  LOP3.LUT R0, R0, 0x3fff, RZ, 0xc0, !PT ;  /* 0x00003fff00007812 */ /* 0x000fe200078ec0ff */
[----:B------:R-:W0:Y:S01]  /*1dc70*/  MUFU.TANH R15, R15 ;  /* 0x0000000f000f7308 */ /* 0x000e220000002400 */
[----:B------:R-:W-:Y:S01]  /*1dc80*/  FMUL.FTZ R177, R177, UR39 ;  /* 0x00000027b1b17c20 */ /* 0x000fe20008410000 */
[----:B------:R-:W-:Y:S01]  /*1dc90*/  FMUL.FTZ R184, R182, UR39 ;  /* 0x00000027b6b87c20 */ /* 0x000fe20008410000 */
[----:B------:R-:W-:Y:S01]  /*1dca0*/  LOP3.LUT R0, R0, 0x2800000, RZ, 0xfc, !PT ;  /* 0x0280000000007812 */ /* 0x000fe200078efcff */
[----:B------:R-:W-:Y:S01]  /*1dcb0*/  FMUL.FTZ R183, R183, UR39 ;  /* 0x00000027b7b77c20 */ /* 0x000fe20008410000 */
[----:B------:R-:W-:Y:S01]  /*1dcc0*/  FMUL.FTZ R14, R179, UR39 ;  /* 0x00000027b30e7c20 */ /* 0x000fe20008410000 */
[----:B------:R-:W-:Y:S01]  /*1dcd0*/  FMUL.FTZ R179, R181, UR39 ;  /* 0x00000027b5b37c20 */ /* 0x000fe20008410000 */
[----:B------:R-:W-:Y:S01]  /*1dce0*/  FMUL.FTZ R153, R153, UR39 ;  /* 0x0000002799997c20 */ /* 0x000fe20008410000 */
[----:B------:R-:W-:Y:S01]  /*1dcf0*/  IMAD R2, R10, 0xa00, R0 ;  /* 0x00000a000a027824 */ /* 0x000fe200078e0200 */
[----:B------:R-:W-:Y:S01]  /*1dd00*/  MUFU.TANH R176, R176 ;  /* 0x000000b000b07308 */ /* 0x000fe20000002400 */
[----:B------:R-:W1:Y:S01]  /*1dd10*/  @P2 LDC R0, c[0x0][0x44c] ;  /* 0x00011300ff002b82 */ /* 0x000e620000000800 */
[----:B------:R-:W-:Y:S01]  /*1dd20*/  FMUL.FTZ R10, R178, UR39 ;  /* 0x00000027b20a7c20 */ /* 0x000fe20008410000 */
[----:B------:R-:W-:Y:S01]  /*1dd30*/  FMUL.FTZ R178, R180, UR39 ;  /* 0x00000027b4b27c20 */ /* 0x000fe20008410000 */
[----:B------:R-:W-:Y:S01]  /*1dd40*/  R2UR UR6, R2 ;  /* 0x00000000020672ca */ /* 0x000fe200000e0000 */
[----:B------:R-:W-:Y:S01]  /*1dd50*/  FMUL.FTZ R162, R162, UR39 ;  /* 0x00000027a2a27c20 */ /* 0x000fe20008410000 */
[----:B------:R-:W-:Y:S01]  /*1dd60*/  IADD3 R4, R2, 0x80, RZ ;  /* 0x0000008002047810 */ /* 0x000fe20007ffe0ff */
[----:B------:R-:W-:Y:S01]  /*1dd70*/  FMUL.FTZ R163, R163, UR39 ;  /* 0x00000027a3a37c20 */ /* 0x000fe20008410000 */
[----:B------:R-:W-:Y:S01]  /*1dd80*/  MUFU.TANH R177, R177 ;  /* 0x000000b100b17308 */ /* 0x000fe20000002400 */
[----:B------:R-:W-:-:S05]  /*1dd90*/  @!P1 VIADD R9, R9, 0x38860 ;  /* 0x0003886009099836 */ /* 0x000fca0000000000 */
[----:B------:R-:W-:Y:S02]  /*1dda0*/  @!P1 PRMT R9, RZ, 0x654, R9 ;  /* 0x00000654ff099816 */ /* 0x000fe40000000009 */
[----:B------:R-:W-:Y:S01]  /*1ddb0*/  MUFU.TANH R178, R178 ;  /* 0x000000b200b27308 */ /* 0x000fe20000002400 */
[----:B------:R-:W-:Y:S01]  /*1ddc0*/  HGMMA.64x256x16.F32 R24, R208, gdesc[UR4].tnspB, R24, gsb0 ;  /* 0x43e00004d0187df0 */ /* 0x000fe20008000818 */
[----:B------:R-:W-:Y:S01]  /*1ddd0*/  R2UR UR6, R4 ;  /* 0x00000000040672ca */ /* 0x000fe200000e0000 */
[----:B------:R-:W-:Y:S01]  /*1dde0*/  VIADD R4, R2, 0x100 ;  /* 0x0000010002047836 */ /* 0x000fe20000000000 */
[----:B------:R-:W-:Y:S01]  /*1ddf0*/  R2UR UR7, R5 ;  /* 0x00000000050772ca */ /* 0x000fe200000e0000 */
[----:B------:R-:W-:-:S03]  /*1de00*/  IMAD.MOV.U32 R5, RZ, RZ, 0x40000040 ;  /* 0x40000040ff057424 */ /* 0x000fc600078e00ff */
        /* <DEDUP_REMOVED lines=21> */
[----:B------:R-:W-:Y:S01]  /*1df60*/  FMUL.FTZ R5, R191, UR39 ;  /* 0x00000027bf057c20 */ /* 0x000fe20008410000 */
[----:B------:R-:W-:Y:S01]  /*1df70*/  FMUL.FTZ R191, R160, UR39 ;  /* 0x00000027a0bf7c20 */ /* 0x000fe20008410000 */
[----:B------:R-:W-:-:S04]  /*1df80*/  IMAD R160, R8, -0x50, RZ ;  /* 0xffffffb008a07824 */ /* 0x000fc800078e02ff */
[----:B------:R-:W-:Y:S01]  /*1df90*/  MUFU.TANH R5, R5 ;  /* 0x0000000500057308 */ /* 0x000fe20000002400 */
[----:B------:R-:W-:-:S07]  /*1dfa0*/  IADD3 R160, -R233, 0x1, R160 ;  /* 0x00000001e9a07810 */ /* 0x000fce0007ffe1a0 */
[----:B------:R-:W-:Y:S01]  /*1dfb0*/  MUFU.TANH R191, R191 ;  /* 0x000000bf00bf7308 */ /* 0x000fe20000002400 */
[----:B------:R-:W-:Y:S02]  /*1dfc0*/  WARPGROUP.DEPBAR.LE gsb0, 0x0 ;  /* 0x00008000000079c5 */ /* 0x000fe40000010000 */
[----:B------:R-:W-:-:S07]  /*1dfd0*/  WARPGROUP.ARRIVE ;  /* 0x00000000000079c5 */ /* 0x000fce0000000000 */
[----:B------:R-:W-:Y:S01]  /*1dfe0*/  HGMMA.64x256x16.F32 R24, R196, gdesc[UR4].tnspB, R24, gsb0 ;  /* 0x43e00004c4187df0 */ /* 0x000fe20008000818 */
[----:B------:R-:W-:Y:S02]  /*1dff0*/  R2UR UR6, R2 ;  /* 0x00000000020672ca */ /* 0x000fe400000e0000 */
[----:B------:R-:W-:Y:S01]  /*1e000*/  R2UR UR7, R3 ;  /* 0x00000000030772ca */ /* 0x000fe200000e0000 */
[----:B------:R-:W2:Y:S01]  /*1e010*/  @P2 LDC R2, c[0x0][0x450] ;  /* 0x00011400ff022b82 */ /* 0x000ea20000000800 */
[----:B------:R-:W-:-:S04]  /*1e020*/  IMAD.IADD R3, R234, 0x1, R230 ;  /* 0x00000001ea037824 */ /* 0x000fc800078e02e6 */
[----:B-1----:R-:W-:-:S04]  /*1e030*/  @P2 IMAD.HI.U32 R4, R3, R0, RZ ;  /* 0x0000000003042227 */ /* 0x002fc800078e00ff */
[----:B------:R-:W-:Y:S02]  /*1e040*/  IMAD.MOV.U32 R0, RZ, RZ, R3 ;  /* 0x000000ffff007224 */ /* 0x000fe400078e0003 */
[----:B------:R-:W-:Y:S01]  /*1e050*/  FMUL.FTZ R3, R187, UR39 ;  /* 0x00000027bb037c20 */ /* 0x000fe20008410000 */
[----:B------:R-:W-:Y:S01]  /*1e060*/  FMUL.FTZ R187, R189, UR39 ;  /* 0x00000027bdbb7c20 */ /* 0x000fe20008410000 */
[----:B------:R-:W-:-:S04]  /*1e070*/  FMUL.FTZ R189, R164, UR39 ;  /* 0x00000027a4bd7c20 */ /* 0x000fc80008410000 */
[----:B------:R-:W-:Y:S01]  /*1e080*/  MUFU.TANH R3, R3 ;  /* 0x0000000300037308 */ /* 0x000fe20000002400 */
[----:B--2---:R-:W-:Y:S01]  /*1e090*/  @P2 SHF.R.U32.HI R0, RZ, R2, R4 ;  /* 0x00000002ff002219 */ /* 0x004fe20000011604 */
[----:B------:R-:W-:Y:S01]  /*1e0a0*/  FMUL.FTZ R2, R186, UR39 ;  /* 0x00000027ba027c20 */ /* 0x000fe20008410000 */
[----:B------:R-:W-:-:S05]  /*1e0b0*/  FMUL.FTZ R186, R188, UR39 ;  /* 0x00000027bcba7c20 */ /* 0x000fca0008410000 */
[----:B------:R-:W-:Y:S01]  /*1e0c0*/  MUFU.TANH R187, R187 ;  /* 0x000000bb00bb7308 */ /* 0x000fe20000002400 */
[----:B------:R-:W-:Y:S01]  /*1e0d0*/  FMUL.FTZ R4, R190, UR39 ;  /* 0x00000027be047c20 */ /* 0x000fe20008410000 */
[----:B------:R-:W1:Y:S01]  /*1e0e0*/  SHFL.IDX PT, R188, R0, RZ, 0x1c1f ;  /* 0x001c1fff00bc7589 */ /* 0x000e6200000e0000 */
[----:B------:R-:W-:Y:S01]  /*1e0f0*/  FMUL.FTZ R190, R173, UR39 ;  /* 0x00000027adbe7c20 */ /* 0x000fe20008410000 */
[----:B------:R-:W-:-:S04]  /*1e100*/  FMUL.FTZ R173, R161, UR39 ;  /* 0x00000027a1ad7c20 */ /* 0x000fc80008410000 */
[----:B------:R-:W2:Y:S08]  /*1e110*/  MUFU.TANH R186, R186 ;  /* 0x000000ba00ba7308 */ /* 0x000eb00000002400 */
[----:B------:R-:W-:Y:S08]  /*1e120*/  MUFU.TANH R189, R189 ;  /* 0x000000bd00bd7308 */ /* 0x000ff00000002400 */
[----:B------:R-:W-:Y:S08]  /*1e130*/  MUFU.TANH R190, R190 ;  /* 0x000000be00be7308 */ /* 0x000ff00000002400 */
[----:B------:R-:W-:Y:S08]  /*1e140*/  MUFU.TANH R173, R173 ;  /* 0x000000ad00ad7308 */ /* 0x000ff00000002400 */
[----:B------:R-:W-:Y:S08]  /*1e150*/  MUFU.TANH R4, R4 ;  /* 0x0000000400047308 */ /* 0x000ff00000002400 */
[----:B------:R-:W-:Y:S01]  /*1e160*/  MUFU.TANH R2, R2 ;  /* 0x0000000200027308 */ /* 0x000fe20000002400 */
[----:B------:R-:W-:-:S02]  /*1e170*/  WARPGROUP.DEPBAR.LE gsb0, 0x0 ;  /* 0x00008000000079c5 */ /* 0x000fc40000010000 */
[----:B------:R-:W-:-:S06]  /*1e180*/  WARPGROUP.ARRIVE ;  /* 0x00000000000079c5 */ /* 0x000fcc0000000000 */
[----:B------:R-:W-:Y:S03]  /*1e190*/  HGMMA.64x256x16.F32 R24, R192, gdesc[UR4].tnspB, R24, gsb0 ;  /* 0x43e00004c0187df0 */ /* 0x000fe60008000818 */
[----:B------:R-:W-:Y:S02]  /*1e1a0*/  WARPGROUP.DEPBAR.LE gsb0, 0x0 ;  /* 0x00008000000079c5 */ /* 0x000fe40000010000 */
[----:B------:R-:W-:Y:S01]  /*1e1b0*/  FMUL.FTZ R192, R185, UR39 ;  /* 0x00000027b9c07c20 */ /* 0x000fe20008410000 */
[----:B------:R-:W-:Y:S01]  /*1e1c0*/  IADD3 R185, -R228, R160, R232 ;  /* 0x000000a0e4b97210 */ /* 0x000fe20007ffe1e8 */
[----:B------:R-:W-:Y:S01]  /*1e1d0*/  FMUL.FTZ R193, R169, UR39 ;  /* 0x00000027a9c17c20 */ /* 0x000fe20008410000 */
[----:B------:R-:W-:Y:S01]  /*1e1e0*/  FMUL.FTZ R194, R168, UR39 ;  /* 0x00000027a8c27c20 */ /* 0x000fe20008410000 */
[----:B------:R-:W-:Y:S01]  /*1e1f0*/  FMUL.FTZ R168, R172, UR39 ;  /* 0x00000027aca87c20 */ /* 0x000fe20008410000 */
[----:B-1----:R-:W-:Y:S01]  /*1e200*/  IADD3 R188, R185, R188, RZ ;  /* 0x000000bcb9bc7210 */ /* 0x002fe20007ffe0ff */
[----:B------:R-:W1:Y:S01]  /*1e210*/  MUFU.TANH R192, R192 ;  /* 0x000000c000c07308 */ /* 0x000e620000002400 */
[----:B------:R-:W-:-:S02]  /*1e220*/  FMUL.FTZ R195, R165, UR39 ;  /* 0x00000027a5c37c20 */ /* 0x000fc40008410000 */
[C---:B------:R-:W-:Y:S02]  /*1e230*/  ISETP.GT.AND P3, PT, R188.reuse, RZ, PT ;  /* 0x000000ffbc00720c */ /* 0x040fe40003f64270 */
[C---:B------:R-:W-:Y:S02]  /*1e240*/  ISETP.GT.AND P5, PT, R188.reuse, 0x8, PT ;  /* 0x00000008bc00780c */ /* 0x040fe40003fa4270 */
[----:B------:R-:W-:Y:S01]  /*1e250*/  ISETP.GT.AND P4, PT, R188, 0x1, PT ;  /* 0x00000001bc00780c */ /* 0x000fe20003f84270 */
[----:B------:R-:W3:Y:S01]  /*1e260*/  MUFU.TANH R194, R194 ;  /* 0x000000c200c27308 */ /* 0x000ee20000002400 */
[----:B0-----:R-:W-:Y:S02]  /*1e270*/  FSEL R182, R15, -INF , P3 ;  /* 0xff8000000fb67808 */ /* 0x001fe40001800000 */
[----:B--2---:R-:W-:Y:S02]  /*1e280*/  FSEL R181, R186, -INF , P5 ;  /* 0xff800000bab57808 */ /* 0x004fe40002800000 */
[----:B------:R-:W-:-:S02]  /*1e290*/  ISETP.GT.AND P6, PT, R188, 0x9, PT ;  /* 0x00000009bc00780c */ /* 0x000fc40003fc4270 */
[----:B------:R-:W-:Y:S01]  /*1e2a0*/  ISETP.GT.AND P3, PT, R188, 0x10, PT ;  /* 0x00000010bc00780c */ /* 0x000fe20003f64270 */
[----:B------:R0:W-:Y:S01]  /*1e2b0*/  MUFU.TANH R186, R183 ;  /* 0x000000b700ba7308 */ /* 0x0001e20000002400 */
[----:B-1----:R-:W-:Y:S01]  /*1e2c0*/  FSEL R169, R192, -INF , P4 ;  /* 0xff800000c0a97808 */ /* 0x002fe20002000000 */
[----:B------:R-:W-:Y:S01]  /*1e2d0*/  FMUL.FTZ R192, R167, UR39 ;  /* 0x00000027a7c07c20 */ /* 0x000fe20008410000 */
[----:B------:R-:W-:Y:S01]  /*1e2e0*/  FSEL R172, R187, -INF , P6 ;  /* 0xff800000bbac7808 */ /* 0x000fe20003000000 */
[----:B------:R-:W-:Y:S01]  /*1e2f0*/  FMUL.FTZ R187, R171, UR39 ;  /* 0x00000027abbb7c20 */ /* 0x000fe20008410000 */
[----:B------:R-:W-:Y:S02]  /*1e300*/  ISETP.GT.AND P4, PT, R188, 0x11, PT ;  /* 0x00000011bc00780c */ /* 0x000fe40003f84270 */
[----:B------:R-:W-:Y:S01]  /*1e310*/  FSEL R180, R176, -INF , P3 ;  /* 0xff800000b0b47808 */ /* 0x000fe20001800000 */
[----:B------:R-:W1:Y:S01]  /*1e320*/  MUFU.TANH R168, R168 ;  /* 0x000000a800a87308 */ /* 0x000e620000002400 */
[----:B0-----:R-:W-:-:S02]  /*1e330*/  FMNMX.FTZ R183, R182, R7, !PT ;  /* 0x00000007b6b77209 */ /* 0x001fc40007810000 */
[C---:B------:R-:W-:Y:S02]  /*1e340*/  ISETP.GT.AND P5, PT, R188.reuse, 0x18, PT ;  /* 0x00000018bc00780c */ /* 0x040fe40003fa4270 */
[----:B------:R-:W-:Y:S02]  /*1e350*/  FMNMX.FTZ R183, R169, R183, !PT ;  /* 0x000000b7a9b77209 */ /* 0x000fe40007810000 */
[----:B------:R-:W-:Y:S01]  /*1e360*/  FSEL R160, R177, -INF , P4 ;  /* 0xff800000b1a07808 */ /* 0x000fe20002000000 */
[----:B------:R-:W0:Y:S01]  /*1e370*/  MUFU.TANH R193, R193 ;  /* 0x000000c100c17308 */ /* 0x000e220000002400 */
[----:B------:R-:W-:Y:S02]  /*1e380*/  FMNMX.FTZ R183, R181, R183, !PT ;  /* 0x000000b7b5b77209 */ /* 0x000fe40007810000 */
[----:B------:R-:W-:Y:S02]  /*1e390*/  ISETP.GT.AND P6, PT, R188, 0x19, PT ;  /* 0x00000019bc00780c */ /* 0x000fe40003fc4270 */
[----:B------:R-:W-:-:S02]  /*1e3a0*/  FMNMX.FTZ R183, R172, R183, !PT ;  /* 0x000000b7acb77209 */ /* 0x000fc40007810000 */
[----:B------:R-:W-:Y:S01]  /*1e3b0*/  FSEL R15, R178, -INF , P5 ;  /* 0xff800000b20f7808 */ /* 0x000fe20002800000 */
[----:B------:R-:W2:Y:S01]  /*1e3c0*/  MUFU.TANH R195, R195 ;  /* 0x000000c300c37308 */ /* 0x000ea20000002400 */
[----:B------:R-:W-:Y:S02]  /*1e3d0*/  FMNMX.FTZ R183, R180, R183, !PT ;  /* 0x000000b7b4b77209 */ /* 0x000fe40007810000 */
[----:B------:R-:W-:Y:S02]  /*1e3e0*/  ISETP.GT.AND P3, PT, R188, 0x20, PT ;  /* 0x00000020bc00780c */ /* 0x000fe40003f64270 */
[----:B------:R-:W-:Y:S02]  /*1e3f0*/  FMNMX.FTZ R183, R160, R183, !PT ;  /* 0x000000b7a0b77209 */ /* 0x000fe40007810000 */
[----:B------:R-:W-:Y:S01]  /*1e400*/  FSEL R179, R179, -INF , P6 ;  /* 0xff800000b3b37808 */ /* 0x000fe20003000000 */
[----:B------:R-:W-:Y:S01]  /*1e410*/  MUFU.TANH R187, R187 ;  /* 0x000000bb00bb7308 */ /* 0x000fe20000002400 */
[----:B------:R-:W-:-:S02]  /*1e420*/  FMNMX.FTZ R183, R15, R183, !PT ;  /* 0x000000b70fb77209 */ /* 0x000fc40007810000 */
[C---:B------:R-:W-:Y:S02]  /*1e430*/  ISETP.GT.AND P5, PT, R188.reuse, 0x28, PT ;  /* 0x00000028bc00780c */ /* 0x040fe40003fa4270 */
[----:B------:R-:W-:Y:S02]  /*1e440*/  ISETP.GT.AND P4, PT, R188, 0x21, PT ;  /* 0x00000021bc00780c */ /* 0x000fe40003f84270 */
[----:B---3--:R-:W-:Y:S01]  /*1e450*/  FSEL R178, R194, -INF , P3 ;  /* 0xff800000c2b27808 */ /* 0x008fe20001800000 */
[----:B------:R-:W-:Y:S01]  /*1e460*/  MUFU.TANH R192, R192 ;  /* 0x000000c000c07308 */ /* 0x000fe20000002400 */
[----:B------:R-:W-:Y:S01]  /*1e470*/  FMNMX.FTZ R183, R179, R183, !PT ;  /* 0x000000b7b3b77209 */ /* 0x000fe20007810000 */
[----:B------:R-:W3:Y:S01]  /*1e480*/  SHFL.IDX PT, R194, R0, 0x1, 0x1c1f ;  /* 0x003c1f0000c27f89 */ /* 0x000ee200000e0000 */
[----:B-1----:R-:W-:Y:S02]  /*1e490*/  FSEL R168, R168, -INF , P5 ;  /* 0xff800000a8a87808 */ /* 0x002fe40002800000 */
[----:B------:R-:W-:-:S02]  /*1e4a0*/  ISETP.GT.AND P5, PT, R188, 0x38, PT ;  /* 0x00000038bc00780c */ /* 0x000fc40003fa4270 */
[----:B0-----:R-:W-:Y:S01]  /*1e4b0*/  FSEL R176, R193, -INF , P4 ;  /* 0xff800000c1b07808 */ /* 0x001fe20002000000 */
[----:B------:R-:W-:Y:S01]  /*1e4c0*/  FMUL.FTZ R193, R166, UR39 ;  /* 0x00000027a6c17c20 */ /* 0x000fe20008410000 */
[----:B------:R-:W-:Y:S02]  /*1e4d0*/  FMNMX.FTZ R183, R178, R183, !PT ;  /* 0x000000b7b2b77209 */ /* 0x000fe40007810000 */
[----:B------:R-:W-:Y:S01]  /*1e4e0*/  FSEL R165, R189, -INF , P5 ;  /* 0xff800000bda57808 */ /* 0x000fe20002800000 */
[----:B------:R-:W-:Y:S01]  /*1e4f0*/  FMUL.FTZ R189, R170, UR39 ;  /* 0x00000027aabd7c20 */ /* 0x000fe20008410000 */
[----:B------:R-:W-:Y:S01]  /*1e500*/  ISETP.GT.AND P6, PT, R188, 0x29, PT ;  /* 0x00000029bc00780c */ /* 0x000fe20003fc4270 */
[----:B------:R-:W-:Y:S01]  /*1e510*/  FMUL.FTZ R170, R152, UR39 ;  /* 0x0000002798aa7c20 */ /* 0x000fe20008410000 */
[----:B------:R-:W-:Y:S01]  /*1e520*/  FMNMX.FTZ R183, R176, R183, !PT ;  /* 0x000000b7b0b77209 */ /* 0x000fe20007810000 */
[----:B------:R-:W-:Y:S01]  /*1e530*/  FMUL.FTZ R152, R156, UR39 ;  /* 0x000000279c987c20 */ /* 0x000fe20008410000 */
[----:B------:R-:W-:Y:S01]  /*1e540*/  ISETP.GT.AND P3, PT, R188, 0x30, PT ;  /* 0x00000030bc00780c */ /* 0x000fe20003f64270 */
[----:B------:R-:W-:Y:S01]  /*1e550*/  FMUL.FTZ R156, R157, UR39 ;  /* 0x000000279d9c7c20 */ /* 0x000fe20008410000 */
[----:B------:R-:W-:Y:S01]  /*1e560*/  FSEL R177, R190, -INF , P6 ;  /* 0xff800000beb17808 */ /* 0x000fe20003000000 */
[----:B------:R-:W0:Y:S01]  /*1e570*/  MUFU.TANH R170, R170 ;  /* 0x000000aa00aa7308 */ /* 0x000e220000002400 */
[----:B------:R-:W-:Y:S01]  /*1e580*/  FMNMX.FTZ R183, R168, R183, !PT ;  /* 0x000000b7a8b77209 */ /* 0x000fe20007810000 */
[----:B------:R-:W-:Y:S01]  /*1e590*/  FMUL.FTZ R190, R154, UR39 ;  /* 0x000000279abe7c20 */ /* 0x000fe20008410000 */
[----:B------:R-:W-:-:S02]  /*1e5a0*/  ISETP.GT.AND P4, PT, R188, 0x31, PT ;  /* 0x00000031bc00780c */ /* 0x000fc40003f84270 */
[----:B------:R-:W-:Y:S01]  /*1e5b0*/  FSEL R161, R191, -INF , P3 ;  /* 0xff800000bfa17808 */ /* 0x000fe20001800000 */
[----:B---3--:R-:W-:Y:S01]  /*1e5c0*/  IMAD.IADD R194, R185, 0x1, R194 ;  /* 0x00000001b9c27824 */ /* 0x008fe200078e02c2 */
[----:B------:R-:W-:Y:S01]  /*1e5d0*/  FMNMX.FTZ R183, R177, R183, !PT ;  /* 0x000000b7b1b77209 */ /* 0x000fe20007810000 */
[----:B------:R-:W1:Y:S01]  /*1e5e0*/  MUFU.TANH R152, R152 ;  /* 0x0000009800987308 */ /* 0x000e620000002400 */
[----:B------:R-:W-:Y:S01]  /*1e5f0*/  FSEL R164, R173, -INF , P4 ;  /* 0xff800000ada47808 */ /* 0x000fe20002000000 */
[----:B------:R-:W-:Y:S01]  /*1e600*/  FMUL.FTZ R191, R175, UR39 ;  /* 0x00000027afbf7c20 */ /* 0x000fe20008410000 */
[----:B------:R-:W-:Y:S01]  /*1e610*/  FMNMX.FTZ R183, R161, R183, !PT ;  /* 0x000000b7a1b77209 */ /* 0x000fe20007810000 */
[----:B------:R-:W-:Y:S01]  /*1e620*/  FMUL.FTZ R185, R155, UR39 ;  /* 0x000000279bb97c20 */ /* 0x000fe20008410000 */
[----:B------:R-:W-:Y:S02]  /*1e630*/  ISETP.GT.AND P6, PT, R188, 0x39, PT ;  /* 0x00000039bc00780c */ /* 0x000fe40003fc4270 */
[----:B------:R-:W-:Y:S01]  /*1e640*/  FMNMX.FTZ R171, R164, R183, !PT ;  /* 0x000000b7a4ab7209 */ /* 0x000fe20007810000 */
[----:B------:R-:W3:Y:S01]  /*1e650*/  MUFU.TANH R156, R156 ;  /* 0x0000009c009c7308 */ /* 0x000ee20000002400 */
[----:B------:R-:W-:-:S02]  /*1e660*/  ISETP.GT.AND P3, PT, R188, 0x40, PT ;  /* 0x00000040bc00780c */ /* 0x000fc40003f64270 */
[----:B--2---:R-:W-:Y:S02]  /*1e670*/  FSEL R173, R195, -INF , P6 ;  /* 0xff800000c3ad7808 */ /* 0x004fe40003000000 */
[----:B------:R-:W-:Y:S02]  /*1e680*/  FMNMX.FTZ R171, R165, R171, !PT ;  /* 0x000000aba5ab7209 */ /* 0x000fe40007810000 */
[----:B------:R-:W-:Y:S01]  /*1e690*/  ISETP.GT.AND P4, PT, R188, 0x41, PT ;  /* 0x00000041bc00780c */ /* 0x000fe20003f84270 */
[----:B------:R-:W-:Y:S01]  /*1e6a0*/  MUFU.TANH R189, R189 ;  /* 0x000000bd00bd7308 */ /* 0x000fe20000002400 */
[----:B0-----:R-:W-:Y:S02]  /*1e6b0*/  FSEL R157, R170, -INF , P3 ;  /* 0xff800000aa9d7808 */ /* 0x001fe40001800000 */
[----:B------:R-:W-:Y:S02]  /*1e6c0*/  FMNMX.FTZ R171, R173, R171, !PT ;  /* 0x000000abadab7209 */ /* 0x000fe40007810000 */
[----:B------:R-:W-:-:S02]  /*1e6d0*/  ISETP.GT.AND P5, PT, R188, 0x48, PT ;  /* 0x00000048bc00780c */ /* 0x000fc40003fa4270 */
[----:B------:R-:W-:Y:S01]  /*1e6e0*/  FSEL R153, R153, -INF , P4 ;  /* 0xff80000099997808 */ /* 0x000fe20002000000 */
[----:B------:R-:W-:Y:S01]  /*1e6f0*/  MUFU.TANH R190, R190 ;  /* 0x000000be00be7308 */ /* 0x000fe20000002400 */
[----:B------:R-:W-:Y:S02]  /*1e700*/  FMNMX.FTZ R171, R157, R171, !PT ;  /* 0x000000ab9dab7209 */ /* 0x000fe40007810000 */
[----:B------:R-:W-:Y:S01]  /*1e710*/  ISETP.GT.AND P6, PT, R188, 0x49, PT ;  /* 0x00000049bc00780c */ /* 0x000fe20003fc4270 */
[----:B------:R-:W-:Y:S01]  /*1e720*/  FMUL.FTZ R188, R174, UR39 ;  /* 0x00000027aebc7c20 */ /* 0x000fe20008410000 */
[----:B-1----:R-:W-:Y:S02]  /*1e730*/  FSEL R152, R152, -INF , P5 ;  /* 0xff80000098987808 */ /* 0x002fe40002800000 */
[----:B------:R-:W-:Y:S01]  /*1e740*/  FMNMX.FTZ R171, R153, R171, !PT ;  /* 0x000000ab99ab7209 */ /* 0x000fe20007810000 */
[----:B------:R-:W-:Y:S01]  /*1e750*/  MUFU.TANH R191, R191 ;  /* 0x000000bf00bf7308 */ /* 0x000fe20000002400 */
[----:B---3--:R-:W-:-:S02]  /*1e760*/  FSEL R156, R156, -INF , P6 ;  /* 0xff8000009c9c7808 */ /* 0x008fc40003000000 */
[----:B------:R-:W-:Y:S02]  /*1e770*/  FMNMX.FTZ R171, R152, R171, !PT ;  /* 0x000000ab98ab7209 */ /* 0x000fe40007810000 */
[----:B------:R-:W-:Y:S02]  /*1e780*/  ISETP.GT.AND P5, PT, R194, 0x9, PT ;  /* 0x00000009c200780c */ /* 0x000fe40003fa4270 */
[----:B------:R-:W-:Y:S01]  /*1e790*/  FMNMX.FTZ R195, R156, R171, !PT ;  /* 0x000000ab9cc37209 */ /* 0x000fe20007810000 */
[----:B------:R-:W0:Y:S01]  /*1e7a0*/  MUFU.TANH R188, R188 ;  /* 0x000000bc00bc7308 */ /* 0x000e220000002400 */
[----:B------:R-:W-:Y:S02]  /*1e7b0*/  FSEL R166, R5, -INF , P5 ;  /* 0xff80000005a67808 */ /* 0x000fe40002800000 */
[C---:B------:R-:W-:Y:S01]  /*1e7c0*/  ISETP.GT.AND P4, PT, R194.reuse, 0x8, PT ;  /* 0x00000008c200780c */ /* 0x040fe20003f84270 */
[----:B------:R-:W1:Y:S01]  /*1e7d0*/  SHFL.BFLY PT, R0, R195, 0x2, 0x1f ;  /* 0x0c401f00c3007f89 */ /* 0x000e6200000e0000 */
[----:B------:R-:W-:-:S02]  /*1e7e0*/  ISETP.GT.AND P6, PT, R194, RZ, PT ;  /* 0x000000ffc200720c */ /* 0x000fc40003fc4270 */
[----:B------:R-:W-:Y:S01]  /*1e7f0*/  FSEL R154, R4, -INF , P4 ;  /* 0xff800000049a7808 */ /* 0x000fe20002000000 */
[----:B------:R-:W-:Y:S01]  /*1e800*/  FMUL.FTZ R4, R158, UR39 ;  /* 0x000000279e047c20 */ /* 0x000fe20008410000 */
[C---:B------:R-:W-:Y:S01]  /*1e810*/  ISETP.GT.AND P4, PT, R194.reuse, 0x18, PT ;  /* 0x00000018c200780c */ /* 0x040fe20003f84270 */
[----:B------:R-:W2:Y:S01]  /*1e820*/  MUFU.TANH R193, R193 ;  /* 0x000000c100c17308 */ /* 0x000ea20000002400 */
[----:B------:R-:W-:Y:S02]  /*1e830*/  ISETP.GT.AND P3, PT, R194, 0x1, PT ;  /* 0x00000001c200780c */ /* 0x000fe40003f64270 */
[----:B------:R-:W-:Y:S02]  /*1e840*/  FSEL R2, R2, -INF , P6 ;  /* 0xff80000002027808 */ /* 0x000fe40003000000 */
[----:B------:R-:W-:Y:S02]  /*1e850*/  ISETP.GT.AND P6, PT, R194, 0x10, PT ;  /* 0x00000010c200780c */ /* 0x000fe40003fc4270 */
[----:B------:R-:W-:Y:S01]  /*1e860*/  FSEL R171, R184, -INF , P4 ;  /* 0xff800000b8ab7808 */ /* 0x000fe20002000000 */
[----:B------:R-:W3:Y:S01]  /*1e870*/  MUFU.TANH R185, R185 ;  /* 0x000000b900b97308 */ /* 0x000ee20000002400 */
[----:B------:R-:W-:-:S02]  /*1e880*/  ISETP.GT.AND P4, PT, R194, 0x28, PT ;  /* 0x00000028c200780c */ /* 0x000fc40003f84270 */
[----:B------:R-:W-:Y:S02]  /*1e890*/  FSEL R170, R10, -INF , P6 ;  /* 0xff8000000aaa7808 */ /* 0x000fe40003000000 */
[----:B------:R-:W-:Y:S02]  /*1e8a0*/  ISETP.GT.AND P6, PT, R194, 0x20, PT ;  /* 0x00000020c200780c */ /* 0x000fe40003fc4270 */
[----:B0-----:R-:W-:Y:S01]  /*1e8b0*/  FSEL R167, R188, -INF , P4 ;  /* 0xff800000bca77808 */ /* 0x001fe20002000000 */
[----:B------:R-:W0:Y:S01]  /*1e8c0*/  MUFU.TANH R4, R4 ;  /* 0x0000000400047308 */ /* 0x000e220000002400 */
[----:B------:R-:W-:Y:S02]  /*1e8d0*/  FMNMX.FTZ R188, R2, R6, !PT ;  /* 0x0000000602bc7209 */ /* 0x000fe40007810000 */
[----:B-1----:R-:W-:Y:S02]  /*1e8e0*/  FMNMX.FTZ R195, R195, R0, !PT ;  /* 0x00000000c3c37209 */ /* 0x002fe40007810000 */
[----:B------:R-:W-:Y:S01]  /*1e8f0*/  FSEL R0, R3, -INF , P3 ;  /* 0xff80000003007808 */ /* 0x000fe20001800000 */
[----:B------:R-:W-:Y:S01]  /*1e900*/  IMAD.U32 R3, RZ, RZ, UR43 ;  /* 0x0000002bff037e24 */ /* 0x000fe2000f8e00ff */
[----:B------:R-:W-:Y:S01]  /*1e910*/  ISETP.GT.AND P3, PT, R194, 0x11, PT ;  /* 0x00000011c200780c */ /* 0x000fe20003f64270 */
[----:B------:R-:W1:Y:S01]  /*1e920*/  SHFL.BFLY PT, R5, R195, 0x1, 0x1f ;  /* 0x0c201f00c3057f89 */ /* 0x000e6200000e0000 */
[----:B------:R-:W-:-:S02]  /*1e930*/  FSEL R184, R189, -INF , P6 ;  /* 0xff800000bdb87808 */ /* 0x000fc40003000000 */
[----:B------:R-:W-:Y:S02]  /*1e940*/  FSEL R183, R14, -INF , P3 ;  /* 0xff8000000eb77808 */ /* 0x000fe40001800000 */
[C---:B------:R-:W-:Y:S02]  /*1e950*/  ISETP.GT.AND P3, PT, R194.reuse, 0x21, PT ;  /* 0x00000021c200780c */ /* 0x040fe40003f64270 */
[----:B------:R-:W-:Y:S02]  /*1e960*/  ISETP.GT.AND P6, PT, R194, 0x30, PT ;  /* 0x00000030c200780c */ /* 0x000fe40003fc4270 */
[----:B------:R-:W-:Y:S02]  /*1e970*/  FMNMX.FTZ R188, R0, R188, !PT ;  /* 0x000000bc00bc7209 */ /* 0x000fe40007810000 */
[----:B------:R-:W-:Y:S01]  /*1e980*/  FSEL R174, R187, -INF , P3 ;  /* 0xff800000bbae7808 */ /* 0x000fe20001800000 */
[----:B------:R-:W-:Y:S01]  /*1e990*/  FMUL.FTZ R187, R159, UR39 ;  /* 0x000000279fbb7c20 */ /* 0x000fe20008410000 */
[----:B------:R-:W-:-:S02]  /*1e9a0*/  ISETP.GT.AND P5, PT, R194, 0x19, PT ;  /* 0x00000019c200780c */ /* 0x000fc40003fa4270 */
[----:B------:R-:W-:Y:S02]  /*1e9b0*/  FSEL R10, R162, -INF , P6 ;  /* 0xff800000a20a7808 */ /* 0x000fe40003000000 */
[----:B------:R-:W-:Y:S01]  /*1e9c0*/  FMNMX.FTZ R159, R154, R188, !PT ;  /* 0x000000bc9a9f7209 */ /* 0x000fe20007810000 */
[----:B------:R-:W4:Y:S01]  /*1e9d0*/  MUFU.TANH R187, R187 ;  /* 0x000000bb00bb7308 */ /* 0x000f220000002400 */
[----:B------:R-:W-:Y:S02]  /*1e9e0*/  ISETP.GT.AND P6, PT, R194, 0x40, PT ;  /* 0x00000040c200780c */ /* 0x000fe40003fc4270 */
[----:B------:R-:W-:Y:S02]  /*1e9f0*/  FSEL R175, R186, -INF , P5 ;  /* 0xff800000baaf7808 */ /* 0x000fe40002800000 */
[----:B------:R-:W-:Y:S02]  /*1ea00*/  FMNMX.FTZ R159, R166, R159, !PT ;  /* 0x0000009fa69f7209 */ /* 0x000fe40007810000 */
[----:B-1----:R-:W-:-:S02]  /*1ea10*/  FMNMX.FTZ R5, R195, R5, !PT ;  /* 0x00000005c3057209 */ /* 0x002fc40007810000 */
[----:B------:R-:W-:Y:S02]  /*1ea20*/  FSEL R158, R190, -INF , P6 ;  /* 0xff800000be9e7808 */ /* 0x000fe40003000000 */
[C---:B------:R-:W-:Y:S01]  /*1ea30*/  FSETP.NEU.FTZ.AND P6, PT, R5.reuse, -INF , PT ;  /* 0xff8000000500780b */ /* 0x040fe20003fdd000 */
[----:B------:R-:W-:Y:S01]  /*1ea40*/  FMUL.FTZ R186, R5, R3 ;  /* 0x0000000305ba7220 */ /* 0x000fe20000410000 */
[----:B------:R-:W-:Y:S02]  /*1ea50*/  FMNMX.FTZ R159, R170, R159, !PT ;  /* 0x0000009faa9f7209 */ /* 0x000fe40007810000 */
[----:B------:R-:W-:Y:S02]  /*1ea60*/  ISETP.GT.AND P5, PT, R194, 0x29, PT ;  /* 0x00000029c200780c */ /* 0x000fe40003fa4270 */
[----:B------:R-:W-:Y:S02]  /*1ea70*/  FSEL R186, R186, RZ, P6 ;  /* 0x000000ffbaba7208 */ /* 0x000fe40003000000 */
[----:B------:R-:W-:-:S02]  /*1ea80*/  FMNMX.FTZ R159, R183, R159, !PT ;  /* 0x0000009fb79f7209 */ /* 0x000fc40007810000 */
[----:B------:R-:W-:Y:S01]  /*1ea90*/  FSEL R155, R191, -INF , P5 ;  /* 0xff800000bf9b7808 */ /* 0x000fe20002800000 */
[--C-:B------:R-:W-:Y:S01]  /*1eaa0*/  FFMA.FTZ R208, R182, R3, -R186.reuse ;  /* 0x00000003b6d07223 */ /* 0x100fe200000108ba */
[----:B------:R-:W-:Y:S01]  /*1eab0*/  FMNMX.FTZ R182, R171, R159, !PT ;  /* 0x0000009fabb67209 */ /* 0x000fe20007810000 */
[-CC-:B------:R-:W-:Y:S01]  /*1eac0*/  FFMA.FTZ R169, R169, R3.reuse, -R186.reuse ;  /* 0x00000003a9a97223 */ /* 0x180fe200000108ba */
[----:B------:R-:W-:Y:S01]  /*1ead0*/  ISETP.GT.AND P3, PT, R194, 0x31, PT ;  /* 0x00000031c200780c */ /* 0x000fe20003f64270 */
[-CC-:B------:R-:W-:Y:S01]  /*1eae0*/  FFMA.FTZ R204, R180, R3.reuse, -R186.reuse ;  /* 0x00000003b4cc7223 */ /* 0x180fe200000108ba */
[----:B------:R-:W-:Y:S01]  /*1eaf0*/  FMNMX.FTZ R182, R175, R182, !PT ;  /* 0x000000b6afb67209 */ /* 0x000fe20007810000 */
[----:B------:R1:W-:Y:S01]  /*1eb00*/  MUFU.EX2 R159, R169 ;  /* 0x000000a9009f7308 */ /* 0x0003e20000000800 */
[----:B------:R-:W-:Y:S01]  /*1eb10*/  ISETP.GT.AND P4, PT, R194, 0x38, PT ;  /* 0x00000038c200780c */ /* 0x000fe20003f84270 */
[-CC-:B------:R-:W-:Y:S01]  /*1eb20*/  FFMA.FTZ R210, R181, R3.reuse, -R186.reuse ;  /* 0x00000003b5d27223 */ /* 0x180fe200000108ba */
[----:B------:R-:W-:Y:S01]  /*1eb30*/  FMNMX.FTZ R182, R184, R182, !PT ;  /* 0x000000b6b8b67209 */ /* 0x000fe20007810000 */
[-CC-:B------:R-:W-:Y:S01]  /*1eb40*/  FFMA.FTZ R200, R178, R3.reuse, -R186.reuse ;  /* 0x00000003b2c87223 */ /* 0x180fe200000108ba */
[----:B------:R-:W-:Y:S01]  /*1eb50*/  FSEL R163, R163, -INF , P3 ;  /* 0xff800000a3a37808 */ /* 0x000fe20001800000 */
[-CC-:B------:R-:W-:Y:S01]  /*1eb60*/  FFMA.FTZ R172, R172, R3.reuse, -R186.reuse ;  /* 0x00000003acac7223 */ /* 0x180fe200000108ba */
[----:B------:R-:W-:Y:S01]  /*1eb70*/  FMNMX.FTZ R182, R174, R182, !PT ;  /* 0x000000b6aeb67209 */ /* 0x000fe20007810000 */
[----:B------:R-:W-:Y:S01]  /*1eb80*/  MUFU.EX2 R208, R208 ;  /* 0x000000d000d07308 */ /* 0x000fe20000000800 */
[----:B------:R-:W-:Y:S01]  /*1eb90*/  ISETP.GT.AND P5, PT, R194, 0x39, PT ;  /* 0x00000039c200780c */ /* 0x000fe20003fa4270 */
[-CC-:B------:R-:W-:Y:S01]  /*1eba0*/  FFMA.FTZ R198, R165, R3.reuse, -R186.reuse ;  /* 0x00000003a5c67223 */ /* 0x180fe200000108ba */
[----:B------:R-:W-:Y:S01]  /*1ebb0*/  FMNMX.FTZ R182, R167, R182, !PT ;  /* 0x000000b6a7b67209 */ /* 0x000fe20007810000 */
[-CC-:B------:R-:W-:Y:S01]  /*1ebc0*/  FFMA.FTZ R160, R160, R3.reuse, -R186.reuse ;  /* 0x00000003a0a07223 */ /* 0x180fe200000108ba */
[----:B--2---:R-:W-:Y:S01]  /*1ebd0*/  FSEL R162, R193, -INF , P4 ;  /* 0xff800000c1a27808 */ /* 0x004fe20002000000 */
[-CC-:B------:R-:W-:Y:S01]  /*1ebe0*/  FFMA.FTZ R206, R15, R3.reuse, -R186.reuse ;  /* 0x000000030fce7223 */ /* 0x180fe200000108ba */
[----:B------:R-:W-:Y:S01]  /*1ebf0*/  FMNMX.FTZ R182, R155, R182, !PT ;  /* 0x000000b69bb67209 */ /* 0x000fe20007810000 */
[----:B------:R-:W-:Y:S01]  /*1ec00*/  MUFU.EX2 R210, R210 ;  /* 0x000000d200d27308 */ /* 0x000fe20000000800 */
[----:B------:R-:W-:Y:S01]  /*1ec10*/  FSEL R14, R192, -INF , P5 ;  /* 0xff800000c00e7808 */ /* 0x000fe20002800000 */
[-CC-:B------:R-:W-:Y:S01]  /*1ec20*/  FFMA.FTZ R192, R157, R3.reuse, -R186.reuse ;  /* 0x000000039dc07223 */ /* 0x180fe200000108ba */
[----:B------:R-:W-:Y:S01]  /*1ec30*/  FMNMX.FTZ R182, R10, R182, !PT ;  /* 0x000000b60ab67209 */ /* 0x000fe20007810000 */
[-CC-:B------:R-:W-:Y:S01]  /*1ec40*/  FFMA.FTZ R15, R179, R3.reuse, -R186.reuse ;  /* 0x00000003b30f7223 */ /* 0x180fe200000108ba */
[----:B------:R-:W-:Y:S01]  /*1ec50*/  ISETP.GT.AND P3, PT, R194, 0x41, PT ;  /* 0x00000041c200780c */ /* 0x000fe20003f64270 */
[-CC-:B------:R-:W-:Y:S01]  /*1ec60*/  FFMA.FTZ R202, R168, R3.reuse, -R186.reuse ;  /* 0x00000003a8ca7223 */ /* 0x180fe200000108ba */
[----:B------:R-:W-:Y:S01]  /*1ec70*/  FMNMX.FTZ R182, R163, R182, !PT ;  /* 0x000000b6a3b67209 */ /* 0x000fe20007810000 */
[----:B------:R-:W-:Y:S01]  /*1ec80*/  MUFU.EX2 R172, R172 ;  /* 0x000000ac00ac7308 */ /* 0x000fe20000000800 */
[----:B------:R-:W-:Y:S01]  /*1ec90*/  ISETP.GT.AND P4, PT, R194, 0x48, PT ;  /* 0x00000048c200780c */ /* 0x000fe20003f84270 */
[-CC-:B------:R-:W-:Y:S01]  /*1eca0*/  FFMA.FTZ R168, R177, R3.reuse, -R186.reuse ;  /* 0x00000003b1a87223 */ /* 0x180fe200000108ba */
[----:B-1----:R-:W-:Y:S01]  /*1ecb0*/  FMNMX.FTZ R169, R162, R182, !PT ;  /* 0x000000b6a2a97209 */ /* 0x002fe20007810000 */
[-CC-:B------:R-:W-:Y:S01]  /*1ecc0*/  FFMA.FTZ R196, R161, R3.reuse, -R186.reuse ;  /* 0x00000003a1c47223 */ /* 0x180fe200000108ba */
[----:B---3--:R-:W-:Y:S01]  /*1ecd0*/  FSEL R180, R185, -INF , P3 ;  /* 0xff800000b9b47808 */ /* 0x008fe20001800000 */
[--C-:B------:R-:W-:Y:S01]  /*1ece0*/  FFMA.FTZ R161, R164, R3, -R186.reuse ;  /* 0x00000003a4a17223 */ /* 0x100fe200000108ba */
[----:B------:R-:W-:Y:S01]  /*1ecf0*/  FMNMX.FTZ R169, R14, R169, !PT ;  /* 0x000000a90ea97209 */ /* 0x000fe20007810000 */
[----:B------:R-:W-:Y:S01]  /*1ed00*/  MUFU.EX2 R204, R204 ;  /* 0x000000cc00cc7308 */ /* 0x000fe20000000800 */
[----:B------:R-:W-:Y:S01]  /*1ed10*/  ISETP.GT.AND P5, PT, R194, 0x49, PT ;  /* 0x00000049c200780c */ /* 0x000fe20003fa4270 */
[--C-:B------:R-:W-:Y:S01]  /*1ed20*/  FFMA.FTZ R194, R152, R3, -R186.reuse ;  /* 0x0000000398c27223 */ /* 0x100fe200000108ba */
[----:B------:R-:W-:Y:S01]  /*1ed30*/  FMNMX.FTZ R169, R158, R169, !PT ;  /* 0x000000a99ea97209 */ /* 0x000fe20007810000 */
[-CC-:B------:R-:W-:Y:S01]  /*1ed40*/  FFMA.FTZ R152, R156, R3.reuse, -R186.reuse ;  /* 0x000000039c987223 */ /* 0x180fe200000108ba */
[----:B0-----:R-:W-:Y:S01]  /*1ed50*/  FSEL R181, R4, -INF , P4 ;  /* 0xff80000004b57808 */ /* 0x001fe20002000000 */
[--C-:B------:R-:W-:Y:S01]  /*1ed60*/  FFMA.FTZ R164, R173, R3, -R186.reuse ;  /* 0x00000003ada47223 */ /* 0x100fe200000108ba */
[----:B------:R-:W-:Y:S01]  /*1ed70*/  FMNMX.FTZ R169, R180, R169, !PT ;  /* 0x000000a9b4a97209 */ /* 0x000fe20007810000 */
[----:B------:R-:W-:Y:S01]  /*1ed80*/  MUFU.EX2 R160, R160 ;  /* 0x000000a000a07308 */ /* 0x000fe20000000800 */
[----:B----4-:R-:W-:Y:S01]  /*1ed90*/  FSEL R182, R187, -INF , P5 ;  /* 0xff800000bbb67808 */ /* 0x010fe20002800000 */
[--C-:B------:R-:W-:Y:S01]  /*1eda0*/  FFMA.FTZ R153, R153, R3, -R186.reuse ;  /* 0x0000000399997223 */ /* 0x100fe200000108ba */
[----:B------:R-:W-:Y:S01]  /*1edb0*/  FMNMX.FTZ R4, R181, R169, !PT ;  /* 0x000000a9b5047209 */ /* 0x000fe20007810000 */
[----:B------:R-:W-:-:S03]  /*1edc0*/  FFMA.FTZ R169, R176, R3, -R186 ;  /* 0x00000003b0a97223 */ /* 0x000fc600000108ba */
        /* <DEDUP_REMOVED lines=9> */
[----:B------:R-:W-:Y:S08]  /*1ee60*/  MUFU.EX2 R168, R168 ;  /* 0x000000a800a87308 */ /* 0x000ff00000000800 */
[----:B------:R-:W-:Y:S08]  /*1ee70*/  MUFU.EX2 R196, R196 ;  /* 0x000000c400c47308 */ /* 0x000ff00000000800 */
[----:B------:R-:W-:Y:S01]  /*1ee80*/  MUFU.EX2 R161, R161 ;  /* 0x000000a100a17308 */ /* 0x000fe20000000800 */
[----:B0-----:R-:W-:-:S04]  /*1ee90*/  FMNMX.FTZ R4, R4, R176, !PT ;  /* 0x000000b004047209 */ /* 0x001fc80007810000 */
[C---:B------:R-:W-:Y:S01]  /*1eea0*/  FSETP.NEU.FTZ.AND P3, PT, R4.reuse, -INF , PT ;  /* 0xff8000000400780b */ /* 0x040fe20003f7d000 */
[----:B------:R-:W-:Y:S02]  /*1eeb0*/  FMUL.FTZ R157, R4, R3 ;  /* 0x00000003049d7220 */ /* 0x000fe40000410000 */
[----:B------:R-:W-:Y:S03]  /*1eec0*/  MUFU.EX2 R198, R198 ;  /* 0x000000c600c67308 */ /* 0x000fe60000000800 */
[----:B------:R-:W-:-:S05]  /*1eed0*/  FSEL R157, R157, RZ, P3 ;  /* 0x000000ff9d9d7208 */ /* 0x000fca0001800000 */
[-CC-:B------:R-:W-:Y:S01]  /*1eee0*/  FFMA.FTZ R156, R0, R3.reuse, -R157.reuse ;  /* 0x00000003009c7223 */ /* 0x180fe2000001089d */
[----:B------:R-:W-:Y:S02]  /*1eef0*/  @!P1 VIADD R0, R11, 0x38840 ;  /* 0x000388400b009836 */ /* 0x000fe40000000000 */
[-CC-:B------:R-:W-:Y:S01]  /*1ef00*/  FFMA.FTZ R209, R2, R3.reuse, -R157.reuse ;  /* 0x0000000302d17223 */ /* 0x180fe2000001089d */
[----:B------:R-:W-:Y:S01]  /*1ef10*/  FSEL R2, R4, RZ, P3 ;  /* 0x000000ff04027208 */ /* 0x000fe20001800000 */
[-CC-:B------:R-:W-:Y:S01]  /*1ef20*/  FFMA.FTZ R211, R154, R3.reuse, -R157.reuse ;  /* 0x000000039ad37223 */ /* 0x180fe2000001089d */
[-CC-:B------:R-:W-:Y:S01]  /*1ef30*/  FFMA.FTZ R165, R166, R3.reuse, -R157.reuse ;  /* 0x00000003a6a57223 */ /* 0x180fe2000001089d */
[----:B------:R-:W-:Y:S01]  /*1ef40*/  @!P1 PRMT R0, RZ, 0x654, R0 ;  /* 0x00000654ff009816 */ /* 0x000fe20000000000 */
[----:B------:R-:W-:Y:S01]  /*1ef50*/  MUFU.EX2 R156, R156 ;  /* 0x0000009c009c7308 */ /* 0x000fe20000000800 */
[----:B------:R-:W-:Y:S01]  /*1ef60*/  FADD.FTZ R2, -R2, R6 ;  /* 0x0000000602027221 */ /* 0x000fe20000010100 */
[-CC-:B------:R-:W-:Y:S01]  /*1ef70*/  FFMA.FTZ R205, R170, R3.reuse, -R157.reuse ;  /* 0x00000003aacd7223 */ /* 0x180fe2000001089d */
[----:B------:R0:W-:Y:S01]  /*1ef80*/  @!P1 SYNCS.ARRIVE.TRANS64.RED.A1T0 RZ, [R0+URZ], RZ ;  /* 0x000000ff00ff99a7 */ /* 0x0001e2000810043f */
[-CC-:B------:R-:W-:Y:S01]  /*1ef90*/  FFMA.FTZ R154, R183, R3.reuse, -R157.reuse ;  /* 0x00000003b79a7223 */ /* 0x180fe2000001089d */
[-C--:B------:R-:W-:Y:S01]  /*1efa0*/  FMUL.FTZ R2, R2, R3.reuse ;  /* 0x0000000302027220 */ /* 0x080fe20000410000 */
[-CC-:B------:R-:W-:Y:S01]  /*1efb0*/  FFMA.FTZ R207, R171, R3.reuse, -R157.reuse ;  /* 0x00000003abcf7223 */ /* 0x180fe2000001089d */
[-CC-:B------:R-:W-:Y:S01]  /*1efc0*/  FFMA.FTZ R175, R175, R3.reuse, -R157.reuse ;  /* 0x00000003afaf7223 */ /* 0x180fe2000001089d */
[----:B------:R-:W-:Y:S01]  /*1efd0*/  MUFU.EX2 R209, R209 ;  /* 0x000000d100d17308 */ /* 0x000fe20000000800 */
[-CC-:B------:R-:W-:Y:S01]  /*1efe0*/  FFMA.FTZ R201, R184, R3.reuse, -R157.reuse ;  /* 0x00000003b8c97223 */ /* 0x180fe2000001089d */
[-CC-:B------:R-:W-:Y:S01]  /*1eff0*/  FFMA.FTZ R197, R10, R3.reuse, -R157.reuse ;  /* 0x000000030ac57223 */ /* 0x180fe2000001089d */
[----:B0-----:R-:W-:Y:S01]  /*1f000*/  FSEL R0, R5, RZ, P6 ;  /* 0x000000ff05007208 */ /* 0x001fe20003000000 */
[-CC-:B------:R-:W-:Y:S01]  /*1f010*/  FFMA.FTZ R10, R14, R3.reuse, -R157.reuse ;  /* 0x000000030e0a7223 */ /* 0x180fe2000001089d */
[-CC-:B------:R-:W-:Y:S01]  /*1f020*/  FFMA.FTZ R174, R174, R3.reuse, -R157.reuse ;  /* 0x00000003aeae7223 */ /* 0x180fe2000001089d */
[-CC-:B------:R-:W-:Y:S01]  /*1f030*/  FFMA.FTZ R203, R167, R3.reuse, -R157.reuse ;  /* 0x00000003a7cb7223 */ /* 0x180fe2000001089d */
[-C--:B------:R-:W-:Y:S01]  /*1f040*/  FFMA.FTZ R6, R155, R3.reuse, -R157 ;  /* 0x000000039b067223 */ /* 0x080fe2000001089d */
[----:B------:R-:W-:Y:S01]  /*1f050*/  FADD.FTZ R0, -R0, R7 ;  /* 0x0000000700007221 */ /* 0x000fe20000010100 */
[----:B------:R-:W0:Y:S01]  /*1f060*/  MUFU.EX2 R2, R2 ;  /* 0x0000000200027308 */ /* 0x000e220000000800 */
[----:B------:R1:W-:Y:S01]  /*1f070*/  @!P1 SYNCS.ARRIVE.TRANS64.RED.A1T0 RZ, [R9+URZ], RZ ;  /* 0x000000ff09ff99a7 */ /* 0x0003e2000810043f */
[-CC-:B------:R-:W-:Y:S01]  /*1f080*/  FFMA.FTZ R199, R162, R3.reuse, -R157.reuse ;  /* 0x00000003a2c77223 */ /* 0x180fe2000001089d */
[-C--:B------:R-:W-:Y:S01]  /*1f090*/  FMUL.FTZ R0, R0, R3.reuse ;  /* 0x0000000300007220 */ /* 0x080fe20000410000 */
[-CC-:B------:R-:W-:Y:S01]  /*1f0a0*/  FFMA.FTZ R158, R158, R3.reuse, -R157.reuse ;  /* 0x000000039e9e7223 */ /* 0x180fe2000001089d */
[-CC-:B------:R-:W-:Y:S01]  /*1f0b0*/  FFMA.FTZ R180, R180, R3.reuse, -R157.reuse ;  /* 0x00000003b4b47223 */ /* 0x180fe2000001089d */
[--C-:B------:R-:W-:Y:S01]  /*1f0c0*/  FFMA.FTZ R181, R181, R3, -R157.reuse ;  /* 0x00000003b5b57223 */ /* 0x100fe2000001089d */
[----:B------:R-:W-:Y:S01]  /*1f0d0*/  ISETP.GT.AND P3, PT, R8, R21, PT ;  /* 0x000000150800720c */ /* 0x000fe20003f64270 */
[----:B------:R-:W2:Y:S01]  /*1f0e0*/  MUFU.EX2 R211, R211 ;  /* 0x000000d300d37308 */ /* 0x000ea20000000800 */
[-CC-:B-1----:R-:W-:Y:S01]  /*1f0f0*/  FFMA.FTZ R9, R163, R3.reuse, -R157.reuse ;  /* 0x00000003a3097223 */ /* 0x182fe2000001089d */
[----:B------:R-:W-:Y:S01]  /*1f100*/  FFMA.FTZ R157, R182, R3, -R157 ;  /* 0x00000003b69d7223 */ /* 0x000fe2000001089d */
[----:B------:R-:W-:-:S05]  /*1f110*/  IADD3 R8, R8, -0x1, RZ ;  /* 0xffffffff08087810 */ /* 0x000fca0007ffe0ff */
[----:B------:R-:W1:Y:S01]  /*1f120*/  MUFU.EX2 R0, R0 ;  /* 0x0000000000007308 */ /* 0x000e620000000800 */
[----:B0-----:R-:W-:Y:S01]  /*1f130*/  FFMA.FTZ R12, R2, R12, R209 ;  /* 0x0000000c020c7223 */ /* 0x001fe200000100d1 */
[----:B------:R-:W-:-:S03]  /*1f140*/  F2FP.F16.F32.PACK_AB R209, R156, R209 ;  /* 0x000000d19cd1723e */ /* 0x000fc600000000ff */
[----:B------:R-:W-:-:S03]  /*1f150*/  FADD.FTZ R12, R156, R12 ;  /* 0x0000000c9c0c7221 */ /* 0x000fc60000010000 */
[----:B------:R-:W0:Y:S01]  /*1f160*/  MUFU.EX2 R165, R165 ;  /* 0x000000a500a57308 */ /* 0x000e220000000800 */
[----:B--2---:R-:W-:-:S07]  /*1f170*/  FADD.FTZ R12, R211, R12 ;  /* 0x0000000cd30c7221 */ /* 0x004fce0000010000 */
[----:B------:R-:W2:Y:S01]  /*1f180*/  MUFU.EX2 R205, R205 ;  /* 0x000000cd00cd7308 */ /* 0x000ea20000000800 */
[----:B-1----:R-:W-:Y:S01]  /*1f190*/  FFMA.FTZ R13, R0, R13, R208 ;  /* 0x0000000d000d7223 */ /* 0x002fe200000100d0 */
[----:B------:R-:W-:-:S03]  /*1f1a0*/  F2FP.F16.F32.PACK_AB R208, R159, R208 ;  /* 0x000000d09fd0723e */ /* 0x000fc600000000ff */
[----:B------:R-:W-:-:S03]  /*1f1b0*/  FADD.FTZ R13, R159, R13 ;  /* 0x0000000d9f0d7221 */ /* 0x000fc60000010000 */
[----:B------:R-:W1:Y:S01]  /*1f1c0*/  MUFU.EX2 R154, R154 ;  /* 0x0000009a009a7308 */ /* 0x000e620000000800 */
[----:B------:R-:W-:Y:S01]  /*1f1d0*/  FADD.FTZ R13, R210, R13 ;  /* 0x0000000dd20d7221 */ /* 0x000fe20000010000 */
[C---:B0-----:R-:W-:Y:S01]  /*1f1e0*/  FADD.FTZ R12, R165.reuse, R12 ;  /* 0x0000000ca50c7221 */ /* 0x041fe20000010000 */
[C---:B------:R-:W-:Y:S02]  /*1f1f0*/  F2FP.F16.F32.PACK_AB R210, R172.reuse, R210 ;  /* 0x000000d2acd2723e */ /* 0x040fe400000000ff */
[----:B------:R-:W-:Y:S01]  /*1f200*/  FADD.FTZ R13, R172, R13 ;  /* 0x0000000dac0d7221 */ /* 0x000fe20000010000 */
[----:B------:R-:W-:Y:S02]  /*1f210*/  F2FP.F16.F32.PACK_AB R211, R165, R211 ;  /* 0x000000d3a5d3723e */ /* 0x000fe400000000ff */
[----:B------:R-:W0:Y:S01]  /*1f220*/  MUFU.EX2 R207, R207 ;  /* 0x000000cf00cf7308 */ /* 0x000e220000000800 */
[----:B------:R-:W-:Y:S01]  /*1f230*/  FADD.FTZ R14, R204, R13 ;  /* 0x0000000dcc0e7221 */ /* 0x000fe20000010000 */
[----:B--2---:R-:W-:Y:S01]  /*1f240*/  FADD.FTZ R13, R205, R12 ;  /* 0x0000000ccd0d7221 */ /* 0x004fe20000010000 */
[----:B------:R-:W-:-:S02]  /*1f250*/  F2FP.F16.F32.PACK_AB R204, R160, R204 ;  /* 0x000000cca0cc723e */ /* 0x000fc400000000ff */
[----:B------:R-:W-:-:S03]  /*1f260*/  FADD.FTZ R12, R160, R14 ;  /* 0x0000000ea00c7221 */ /* 0x000fc60000010000 */
[----:B------:R-:W2:Y:S01]  /*1f270*/  MUFU.EX2 R11, R175 ;  /* 0x000000af000b7308 */ /* 0x000ea20000000800 */
[----:B-1----:R-:W-:Y:S01]  /*1f280*/  FADD.FTZ R13, R154, R13 ;  /* 0x0000000d9a0d7221 */ /* 0x002fe20000010000 */
[----:B------:R-:W-:Y:S01]  /*1f290*/  FADD.FTZ R12, R206, R12 ;  /* 0x0000000cce0c7221 */ /* 0x000fe20000010000 */
[----:B------:R-:W-:Y:S02]  /*1f2a0*/  F2FP.F16.F32.PACK_AB R205, R154, R205 ;  /* 0x000000cd9acd723e */ /* 0x000fe400000000ff */
[C---:B------:R-:W-:Y:S01]  /*1f2b0*/  F2FP.F16.F32.PACK_AB R206, R15.reuse, R206 ;  /* 0x000000ce0fce723e */ /* 0x040fe200000000ff */
[----:B------:R-:W-:Y:S02]  /*1f2c0*/  FADD.FTZ R12, R15, R12 ;  /* 0x0000000c0f0c7221 */ /* 0x000fe40000010000 */
[----:B------:R-:W1:Y:S01]  /*1f2d0*/  MUFU.EX2 R201, R201 ;  /* 0x000000c900c97308 */ /* 0x000e620000000800 */
[----:B0-----:R-:W-:Y:S01]  /*1f2e0*/  FADD.FTZ R13, R207, R13 ;  /* 0x0000000dcf0d7221 */ /* 0x001fe20000010000 */
[----:B------:R-:W-:Y:S01]  /*1f2f0*/  FADD.FTZ R12, R200, R12 ;  /* 0x0000000cc80c7221 */ /* 0x000fe20000010000 */
[----:B------:R-:W-:-:S03]  /*1f300*/  F2FP.F16.F32.PACK_AB R200, R169, R200 ;  /* 0x000000c8a9c8723e */ /* 0x000fc600000000ff */
[----:B------:R-:W-:Y:S02]  /*1f310*/  FADD.FTZ R12, R169, R12 ;  /* 0x0000000ca90c7221 */ /* 0x000fe40000010000 */
[----:B------:R-:W0:Y:S01]  /*1f320*/  MUFU.EX2 R7, R174 ;  /* 0x000000ae00077308 */ /* 0x000e220000000800 */
[C---:B--2---:R-:W-:Y:S01]  /*1f330*/  FADD.FTZ R13, R11.reuse, R13 ;  /* 0x0000000d0b0d7221 */ /* 0x044fe20000010000 */
[----:B------:R-:W-:Y:S01]  /*1f340*/  FADD.FTZ R12, R202, R12 ;  /* 0x0000000cca0c7221 */ /* 0x000fe20000010000 */
[----:B------:R-:W-:Y:S02]  /*1f350*/  F2FP.F16.F32.PACK_AB R207, R11, R207 ;  /* 0x000000cf0bcf723e */ /* 0x000fe400000000ff */
[C---:B------:R-:W-:Y:S01]  /*1f360*/  F2FP.F16.F32.PACK_AB R202, R168.reuse, R202 ;  /* 0x000000caa8ca723e */ /* 0x040fe200000000ff */
[----:B------:R-:W-:Y:S02]  /*1f370*/  FADD.FTZ R12, R168, R12 ;  /* 0x0000000ca80c7221 */ /* 0x000fe40000010000 */
[----:B------:R-:W2:Y:S01]  /*1f380*/  MUFU.EX2 R203, R203 ;  /* 0x000000cb00cb7308 */ /* 0x000ea20000000800 */
[----:B-1----:R-:W-:Y:S01]  /*1f390*/  FADD.FTZ R13, R201, R13 ;  /* 0x0000000dc90d7221 */ /* 0x002fe20000010000 */
[----:B------:R-:W-:Y:S01]  /*1f3a0*/  FADD.FTZ R12, R196, R12 ;  /* 0x0000000cc40c7221 */ /* 0x000fe20000010000 */
[----:B------:R-:W-:-:S03]  /*1f3b0*/  F2FP.F16.F32.PACK_AB R196, R161, R196 ;  /* 0x000000c4a1c4723e */ /* 0x000fc600000000ff */
[----:B------:R-:W-:Y:S02]  /*1f3c0*/  FADD.FTZ R12, R161, R12 ;  /* 0x0000000ca10c7221 */ /* 0x000fe40000010000 */
[----:B------:R-:W1:Y:S01]  /*1f3d0*/  MUFU.EX2 R6, R6 ;  /* 0x0000000600067308 */ /* 0x000e620000000800 */
[C---:B0-----:R-:W-:Y:S01]  /*1f3e0*/  FADD.FTZ R13, R7.reuse, R13 ;  /* 0x0000000d070d7221 */ /* 0x041fe20000010000 */
[----:B------:R-:W-:Y:S01]  /*1f3f0*/  FADD.FTZ R12, R198, R12 ;  /* 0x0000000cc60c7221 */ /* 0x000fe20000010000 */
[----:B------:R-:W-:Y:S01]  /*1f400*/  F2FP.F16.F32.PACK_AB R201, R7, R201 ;  /* 0x000000c907c9723e */ /* 0x000fe200000000ff */
[----:B------:R-:W-:-:S04]  /*1f410*/  IMAD.MOV.U32 R7, RZ, RZ, R5 ;  /* 0x000000ffff077224 */ /* 0x000fc800078e0005 */
        /* <DEDUP_REMOVED lines=14> */
[C---:B0-----:R-:W-:Y:S01]  /*1f500*/  FADD.FTZ R12, R164.reuse, R12 ;  /* 0x0000000ca40c7221 */ /* 0x041fe20000010000 */
[----:B------:R-:W-:-:S06]  /*1f510*/  F2FP.F16.F32.PACK_AB R198, R164, R198 ;  /* 0x000000c6a4c6723e */ /* 0x000fcc00000000ff */
        /* <DEDUP_REMOVED lines=17> */
[----:B--2---:R-:W-:Y:S01]  /*1f630*/  FADD.FTZ R6, R181, R13 ;  /* 0x0000000db5067221 */ /* 0x004fe20000010000 */
[C---:B-1----:R-:W-:Y:S01]  /*1f640*/  FADD.FTZ R13, R152.reuse, R12 ;  /* 0x0000000c980d7221 */ /* 0x042fe20000010000 */
[----:B------:R-:W-:Y:S02]  /*1f650*/  F2FP.F16.F32.PACK_AB R194, R152, R194 ;  /* 0x000000c298c2723e */ /* 0x000fe400000000ff */
[C---:B0-----:R-:W-:Y:S01]  /*1f660*/  FADD.FTZ R12, R157.reuse, R6 ;  /* 0x000000069d0c7221 */ /* 0x041fe20000010000 */
[----:B------:R-:W-:Y:S01]  /*1f670*/  F2FP.F16.F32.PACK_AB R195, R157, R181 ;  /* 0x000000b59dc3723e */ /* 0x000fe200000000ff */
[----:B------:R-:W-:Y:S01]  /*1f680*/  IMAD.MOV.U32 R6, RZ, RZ, R4 ;  /* 0x000000ffff067224 */ /* 0x000fe200078e0004 */
[----:B------:R-:W-:Y:S06]  /*1f690*/  @P3 BRA `(.L_x_2844) ;  /* 0xffffffac001c3947 */ /* 0x000fec000383ffff */
[----:B------:R-:W-:Y:S05]  /*1f6a0*/  BSYNC B1 ;  /* 0x0000000000017941 */ /* 0x000fea0003800000 */
.L_x_2833:
[----:B------:R-:W-:Y:S05]  /*1f6b0*/  BSYNC B0 ;  /* 0x0000000000007941 */ /* 0x000fea0003800000 */
.L_x_2832:
[----:B------:R-:W-:Y:S01]  /*1f6c0*/  ISETP.GE.AND P2, PT, R8, R231, PT ;  /* 0x000000e70800720c */ /* 0x000fe20003f46270 */
[----:B------:R-:W-:-:S12]  /*1f6d0*/  BSSY B0, `(.L_x_2845) ;  /* 0x00004dd000007945 */ /* 0x000fd80003800000 */
[----:B------:R-:W-:Y:S05]  /*1f6e0*/  @!P2 BRA `(.L_x_2846) ;  /* 0x0000004c006ca947 */ /* 0x000fea0003800000 */
[----:B------:R-:W-:Y:S01]  /*1f6f0*/  MOV R6, R4 ;  /* 0x0000000400067202 */ /* 0x000fe20000000f00 */
[----:B------:R-:W-:Y:S02]  /*1f700*/  IMAD.MOV.U32 R7, RZ, RZ, R5 ;  /* 0x000000ffff077224 */ /* 0x000fe400078e0005 */
[----:B------:R-:W-:Y:S02]  /*1f710*/  IMAD.MOV.U32 R9, RZ, RZ, R218 ;  /* 0x000000ffff097224 */ /* 0x000fe400078e00da */
[----:B------:R-:W-:-:S07]  /*1f720*/  IMAD.MOV.U32 R10, RZ, RZ, R216 ;  /* 0x000000ffff0a7224 */ /* 0x000fce00078e00d8 */
.L_x_2857:
[----:B------:R-:W-:-:S05]  /*1f730*/  VIADD R11, R10, 0x1 ;  /* 0x000000010a0b7836 */ /* 0x000fca0000000000 */
[----:B------:R-:W-:-:S04]  /*1f740*/  ISETP.NE.AND P2, PT, R11, 0x2, PT ;  /* 0x000000020b00780c */ /* 0x000fc80003f45270 */
[----:B------:R-:W-:Y:S02]  /*1f750*/  SEL R11, R11, RZ, P2 ;  /* 0x000000ff0b0b7207 */ /* 0x000fe40001000000 */
[----:B------:R-:W-:Y:S02]  /*1f760*/  SEL R218, RZ, 0x1, P2 ;  /* 0x00000001ffda7807 */ /* 0x000fe40001000000 */
[----:B------:R-:W-:Y:S02]  /*1f770*/  MOV R216, R11 ;  /* 0x0000000b00d87202 */ /* 0x000fe40000000f00 */
[----:B------:R-:W-:Y:S01]  /*1f780*/  LOP3.LUT R218, R9, R218, RZ, 0x3c, !PT ;  /* 0x000000da09da7212 */ /* 0x000fe200078e3cff */
[----:B------:R-:W-:Y:S06]  /*1f790*/  @!P0 BRA `(.L_x_2847) ;  /* 0x0000000000048947 */ /* 0x000fec0003800000 */
[----:B------:R-:W-:Y:S01]  /*1f7a0*/  BPT.TRAP 0x1 ;  /* 0x000000040000795c */ /* 0x000fe20000300000 */
.L_x_2847:
[----:B------:R-:W-:Y:S01]  /*1f7b0*/  IMAD R4, R216, 0x8, R16 ;  /* 0x00000008d8047824 */ /* 0x000fe200078e0210 */
[----:B------:R-:W-:-:S04]  /*1f7c0*/  SHF.L.U32 R5, R218, 0x1f, RZ ;  /* 0x0000001fda057819 */ /* 0x000fc800000006ff */
[----:B------:R0:W1:Y:S01]  /*1f7d0*/  SYNCS.PHASECHK.TRANS64.TRYWAIT P2, [R4+URZ+0x38830], R5 ;  /* 0x03883005040075a7 */ /* 0x000062000804017f */
[----:B------:R-:W-:Y:S05]  /*1f7e0*/  @!P0 BRA `(.L_x_2848) ;  /* 0x0000000000048947 */ /* 0x000fea0003800000 */
[----:B------:R-:W-:Y:S01]  /*1f7f0*/  BPT.TRAP 0x1 ;  /* 0x000000040000795c */ /* 0x000fe20000300000 */
.L_x_2848:
[----:B------:R-:W-:Y:S01]  /*1f800*/  IMAD R3, R216, 0xa00, R20 ;  /* 0x00000a00d8037824 */ /* 0x000fe200078e0214 */
[----:B------:R-:W-:Y:S03]  /*1f810*/  BSSY B1, `(.L_x_2849) ;  /* 0x0000006000017945 */ /* 0x000fe60003800000 */
[C---:B------:R-:W-:Y:S02]  /*1f820*/  VIADD R21, R3.reuse, 0x80 ;  /* 0x0000008003157836 */ /* 0x040fe40000000000 */
[----:B------:R-:W-:Y:S01]  /*1f830*/  VIADD R15, R3, 0x100 ;  /* 0x00000100030f7836 */ /* 0x000fe20000000000 */
[----:B-1----:R-:W-:Y:S06]  /*1f840*/  @P2 BRA `(.L_x_2850) ;  /* 0x0000000000082947 */ /* 0x002fec0003800000 */
[----:B------:R-:W1:Y:S02]  /*1f850*/  SYNCS.PHASECHK.TRANS64.TRYWAIT P2, [R4+URZ+0x38830], R5 ;  /* 0x03883005040075a7 */ /* 0x000e64000804017f */
[----:B-1----:R-:W-:Y:S05]  /*1f860*/  @!P2 BRA `(.L_x_2851) ;  /* 0x00000158004ca947 */ /* 0x002fea0003800000 */
.L_x_2850:
[----:B------:R-:W-:Y:S05]  /*1f870*/  BSYNC B1 ;  /* 0x0000000000017941 */ /* 0x000fea0003800000 */
.L_x_2849:
[----:B------:R-:W2:Y:S04]  /*1f880*/  LDL.64 R152, [R1+0x48] ;  /* 0x0000480001987983 */ /* 0x000ea80000100a00 */
[----:B------:R-:W3:Y:S01]  /*1f890*/  LDL.64 R154, [R1+0x50] ;  /* 0x00005000019a7983 */ /* 0x000ee20000100a00 */
[----:B01----:R-:W-:Y:S01]  /*1f8a0*/  IMAD.MOV.U32 R4, RZ, RZ, R3 ;  /* 0x000000ffff047224 */ /* 0x003fe200078e0003 */
[----:B------:R-:W-:-:S04]  /*1f8b0*/  MOV R5, 0x40000040 ;  /* 0x4000004000057802 */ /* 0x000fc80000000f00 */
        /* <DEDUP_REMOVED lines=9> */
[----:B------:R-:W-:Y:S01]  /*1f950*/  VIADD R14, R3, 0x180 ;  /* 0x00000180030e7836 */ /* 0x000fe20000000000 */
[----:B------:R-:W-:-:S04]  /*1f960*/  MOV R15, 0x40000040 ;  /* 0x40000040000f7802 */ /* 0x000fc80000000f00 */
        /* <DEDUP_REMOVED lines=22> */
[----:B------:R-:W-:Y:S01]  /*1fad0*/  VIADD R4, R3, 0x200 ;  /* 0x0000020003047836 */ /* 0x000fe20000000000 */
        /* <DEDUP_REMOVED lines=27> */
[----:B------:R-:W-:Y:S02]  /*1fc90*/  VIADD R4, R3, 0x102 ;  /* 0x0000010203047836 */ /* 0x000fe40000000000 */
[----:B------:R-:W-:Y:S01]  /*1fca0*/  IMAD.MOV.U32 R5, RZ, RZ, 0x40000040 ;  /* 0x40000040ff057424 */ /* 0x000fe200078e00ff */
        /* <DEDUP_REMOVED lines=8> */
[----:B------:R-:W2:Y:S01]  /*1fd30*/  LDL.64 R14, [R1+0x38] ;  /* 0x00003800010e7983 */ /* 0x000ea20000100a00 */
        /* <DEDUP_REMOVED lines=801> */
.L_x_2852:
[----:B------:R-:W-:Y:S01]  /*22f50*/  SHF.L.U32 R0, R9, 0x1f, RZ ;  /* 0x0000001f09007819 */ /* 0x000fe200000006ff */
[----:B------:R-:W-:-:S04]  /*22f60*/  IMAD R9, R10, 0x8, R16 ;  /* 0x000000080a097824 */ /* 0x000fc800078e0210 */
[----:B------:R0:W1:Y:S01]  /*22f70*/  SYNCS.PHASECHK.TRANS64.TRYWAIT P2, [R9+URZ+0x38850], R0 ;  /* 0x03885000090075a7 */ /* 0x000062000804017f */
[----:B------:R-:W-:Y:S05]  /*22f80*/  @!P0 BRA `(.L_x_2853) ;  /* 0x0000000000048947 */ /* 0x000fea0003800000 */
[----:B------:R-:W-:Y:S01]  /*22f90*/  BPT.TRAP 0x1 ;  /* 0x000000040000795c */ /* 0x000fe20000300000 */
.L_x_2853:
[----:B------:R-:W-:Y:S04]  /*22fa0*/  BSSY B1, `(.L_x_2854) ;  /* 0x0000004000017945 */ /* 0x000fe80003800000 */
[----:B-1----:R-:W-:Y:S05]  /*22fb0*/  @P2 BRA `(.L_x_2855) ;  /* 0x0000000000082947 */ /* 0x002fea0003800000 */
[----:B------:R-:W1:Y:S02]  /*22fc0*/  SYNCS.PHASECHK.TRANS64.TRYWAIT P2, [R9+URZ+0x38850], R0 ;  /* 0x03885000090075a7 */ /* 0x000e64000804017f */
[----:B-1----:R-:W-:Y:S05]  /*22fd0*/  @!P2 BRA `(.L_x_2856) ;  /* 0x000001200084a947 */ /* 0x002fea0003800000 */
.L_x_2855:
[----:B------:R-:W-:Y:S05]  /*22fe0*/  BSYNC B1 ;  /* 0x0000000000017941 */ /* 0x000fea0003800000 */
.L_x_2854:
[----:B01----:R-:W-:Y:S01]  /*22ff0*/  VIADD R0, R16, 0x400 ;  /* 0x0000040010007836 */ /* 0x003fe20000000000 */
[----:B------:R-:W-:Y:S01]  /*23000*/  WARPGROUP.ARRIVE ;  /* 0x00000000000079c5 */ /* 0x000fe20000000000 */
[----:B------:R-:W-:Y:S01]  /*23010*/  IMAD.MOV.U32 R3, RZ, RZ, 0x40000040 ;  /* 0x40000040ff037424 */ /* 0x000fe200078e00ff */
[----:B------:R-:W-:Y:S01]  /*23020*/  MOV R5, 0x40000040 ;  /* 0x4000004000057802 */ /* 0x000fe20000000f00 */
[----:B------:R-:W-:Y:S01]  /*23030*/  FMUL.FTZ R21, R188, UR38 ;  /* 0x00000026bc157c20 */ /* 0x000fe20008410000 */
[----:B------:R-:W-:Y:S01]  /*23040*/  SHF.R.U32.HI R0, RZ, 0x4, R0 ;  /* 0x00000004ff007819 */ /* 0x000fe20000011600 */
[----:B------:R-:W-:Y:S01]  /*23050*/  FMUL.FTZ R177, R177, UR38 ;  /* 0x00000026b1b17c20 */ /* 0x000fe20008410000 */
[----:B------:R-:W-:Y:S01]  /*23060*/  R2UR UR7, R3 ;  /* 0x00000000030772ca */ /* 0x000fe200000e0000 */
[----:B------:R-:W-:Y:S01]  /*23070*/  FMUL.FTZ R180, R180, UR38 ;  /* 0x00000026b4b47c20 */ /* 0x000fe20008410000 */
[----:B------:R-:W-:Y:S01]  /*23080*/  LOP3.LUT R0, R0, 0x3fff, RZ, 0xc0, !PT ;  /* 0x00003fff00007812 */ /* 0x000fe200078ec0ff */
[----:B------:R-:W-:Y:S01]  /*23090*/  MUFU.TANH R21, R21 ;  /* 0x0000001500157308 */ /* 0x000fe20000002400 */
[----:B------:R-:W-:Y:S01]  /*230a0*/  FMUL.FTZ R181, R181, UR38 ;  /* 0x00000026b5b57c20 */ /* 0x000fe20008410000 */
[----:B------:R-:W-:Y:S01]  /*230b0*/  FMUL.FTZ R168, R168, UR38 ;  /* 0x00000026a8a87c20 */ /* 0x000fe20008410000 */
[----:B------:R-:W-:Y:S01]  /*230c0*/  LOP3.LUT R0, R0, 0x2800000, RZ, 0xfc, !PT ;  /* 0x0280000000007812 */ /* 0x000fe200078efcff */
[----:B------:R-:W-:Y:S01]  /*230d0*/  FMUL.FTZ R169, R169, UR38 ;  /* 0x00000026a9a97c20 */ /* 0x000fe20008410000 */
[----:B------:R-:W-:Y:S01]  /*230e0*/  FMUL.FTZ R172, R172, UR38 ;  /* 0x00000026acac7c20 */ /* 0x000fe20008410000 */
[----:B------:R-:W-:Y:S01]  /*230f0*/  FMUL.FTZ R173, R173, UR38 ;  /* 0x00000026adad7c20 */ /* 0x000fe20008410000 */
[----:B------:R-:W-:Y:S01]  /*23100*/  FMUL.FTZ R160, R160, UR38 ;  /* 0x00000026a0a07c20 */ /* 0x000fe20008410000 */
[----:B------:R-:W-:-:S02]  /*23110*/  IMAD R2, R10, 0xa00, R0 ;  /* 0x00000a000a027824 */ /* 0x000fc400078e0200 */
[----:B------:R-:W-:Y:S01]  /*23120*/  FMUL.FTZ R10, R186, UR38 ;  /* 0x00000026ba0a7c20 */ /* 0x000fe20008410000 */
[----:B------:R-:W-:Y:S01]  /*23130*/  FMUL.FTZ R186, R176, UR38 ;  /* 0x00000026b0ba7c20 */ /* 0x000fe20008410000 */
[----:B------:R-:W-:Y:S01]  /*23140*/  MUFU.TANH R177, R177 ;  /* 0x000000b100b17308 */ /* 0x000fe20000002400 */
[C---:B------:R-:W-:Y:S01]  /*23150*/  VIADD R4, R2.reuse, 0x80 ;  /* 0x0000008002047836 */ /* 0x040fe20000000000 */
[----:B------:R-:W-:Y:S01]  /*23160*/  R2UR UR6, R2 ;  /* 0x00000000020672ca */ /* 0x000fe200000e0000 */
        /* <DEDUP_REMOVED lines=11> */
[----:B------:R-:W-:Y:S01]  /*23220*/  IMAD.MOV.U32 R3, RZ, RZ, 0x40000040 ;  /* 0x40000040ff037424 */ /* 0x000fe200078e00ff */
[----:B------:R-:W-:Y:S01]  /*23230*/  HGMMA.64x256x16.F32 R24, R208, gdesc[UR4].tnspB, R24, gsb0 ;  /* 0x43e00004d0187df0 */ /* 0x000fe20008000818 */
[----:B------:R-:W-:Y:S01]  /*23240*/  R2UR UR6, R4 ;  /* 0x00000000040672ca */ /* 0x000fe200000e0000 */
[----:B------:R-:W-:Y:S01]  /*23250*/  VIADD R4, R2, 0x100 ;  /* 0x0000010002047836 */ /* 0x000fe20000000000 */
[----:B------:R-:W-:Y:S01]  /*23260*/  R2UR UR7, R5 ;  /* 0x00000000050772ca */ /* 0x000fe200000e0000 */
[----:B------:R-:W-:Y:S01]  /*23270*/  IMAD.MOV.U32 R5, RZ, RZ, 0x40000040 ;  /* 0x40000040ff057424 */ /* 0x000fe200078e00ff */
        /* <DEDUP_REMOVED lines=18> */
[----:B------:R-:W-:Y:S01]  /*233a0*/  @!P1 IMAD R11, R11, 0x8, R16 ;  /* 0x000000080b0b9824 */ /* 0x000fe200078e0210 */
[----:B------:R-:W-:-:S02]  /*233b0*/  @!P1 IADD3 R9, R9, 0x38860, RZ ;  /* 0x0003886009099810 */ /* 0x000fc40007ffe0ff */
[C---:B------:R-:W-:Y:S01]  /*233c0*/  ISETP.GT.AND P2, PT, R8.reuse, R231, PT ;  /* 0x000000e70800720c */ /* 0x040fe20003f44270 */
[----:B------:R-:W-:Y:S02]  /*233d0*/  VIADD R8, R8, 0xffffffff ;  /* 0xffffffff08087836 */ /* 0x000fe40000000000 */
        /* <DEDUP_REMOVED lines=45> */
[----:B------:R-:W-:-:S04]  /*236b0*/  FMUL.FTZ R185, R191, UR38 ;  /* 0x00000026bfb97c20 */ /* 0x000fc80008410000 */
[----:B------:R-:W-:Y:S08]  /*236c0*/  MUFU.TANH R4, R4 ;  /* 0x0000000400047308 */ /* 0x000ff00000002400 */
[----:B------:R-:W-:Y:S01]  /*236d0*/  MUFU.TANH R185, R185 ;  /* 0x000000b900b97308 */ /* 0x000fe20000002400 */
[----:B------:R-:W-:Y:S02]  /*236e0*/  WARPGROUP.DEPBAR.LE gsb0, 0x0 ;  /* 0x00008000000079c5 */ /* 0x000fe40000010000 */
[----:B------:R-:W-:-:S09]  /*236f0*/  WARPGROUP.ARRIVE ;  /* 0x00000000000079c5 */ /* 0x000fd20000000000 */
[----:B------:R-:W-:Y:S01]  /*23700*/  HGMMA.64x256x16.F32 R24, R196, gdesc[UR4].tnspB, R24, gsb0 ;  /* 0x43e00004c4187df0 */ /* 0x000fe20008000818 */
[----:B------:R-:W-:Y:S01]  /*23710*/  R2UR UR6, R2 ;  /* 0x00000000020672ca */ /* 0x000fe200000e0000 */
[----:B------:R-:W-:Y:S01]  /*23720*/  FMUL.FTZ R2, R184, UR38 ;  /* 0x00000026b8027c20 */ /* 0x000fe20008410000 */
[----:B------:R-:W-:Y:S01]  /*23730*/  FMUL.FTZ R184, R189, UR38 ;  /* 0x00000026bdb87c20 */ /* 0x000fe20008410000 */
[----:B------:R-:W-:Y:S01]  /*23740*/  R2UR UR7, R3 ;  /* 0x00000000030772ca */ /* 0x000fe200000e0000 */
[----:B------:R-:W-:-:S03]  /*23750*/  IMAD.U32 R3, RZ, RZ, UR42 ;  /* 0x0000002aff037e24 */ /* 0x000fc6000f8e00ff */
[----:B------:R-:W0:Y:S08]  /*23760*/  MUFU.TANH R2, R2 ;  /* 0x0000000200027308 */ /* 0x000e300000002400 */
[----:B------:R-:W1:Y:S01]  /*23770*/  MUFU.TANH R184, R184 ;  /* 0x000000b800b87308 */ /* 0x000e620000002400 */
[----:B0-----:R-:W-:-:S04]  /*23780*/  FMNMX.FTZ R0, R2, R7, !PT ;  /* 0x0000000702007209 */ /* 0x001fc80007810000 */
[----:B------:R-:W-:-:S04]  /*23790*/  FMNMX.FTZ R0, R4, R0, !PT ;  /* 0x0000000004007209 */ /* 0x000fc80007810000 */
[----:B------:R-:W-:-:S04]  /*237a0*/  FMNMX.FTZ R0, R21, R0, !PT ;  /* 0x0000000015007209 */ /* 0x000fc80007810000 */
[----:B-1----:R-:W-:-:S04]  /*237b0*/  FMNMX.FTZ R0, R184, R0, !PT ;  /* 0x00000000b8007209 */ /* 0x002fc80007810000 */
        /* <DEDUP_REMOVED lines=15> */
[----:B------:R-:W-:-:S05]  /*238b0*/  FMNMX.FTZ R5, R157, R0, !PT ;  /* 0x000000009d057209 */ /* 0x000fca0007810000 */
[----:B------:R-:W0:Y:S02]  /*238c0*/  SHFL.BFLY PT, R0, R5, 0x2, 0x1f ;  /* 0x0c401f0005007f89 */ /* 0x000e2400000e0000 */
[----:B0-----:R-:W-:-:S05]  /*238d0*/  FMNMX.FTZ R5, R5, R0, !PT ;  /* 0x0000000005057209 */ /* 0x001fca0007810000 */
[----:B------:R-:W0:Y:S02]  /*238e0*/  SHFL.BFLY PT, R0, R5, 0x1, 0x1f ;  /* 0x0c201f0005007f89 */ /* 0x000e2400000e0000 */
[----:B0-----:R-:W-:Y:S02]  /*238f0*/  FMNMX.FTZ R5, R5, R0, !PT ;  /* 0x0000000005057209 */ /* 0x001fe40007810000 */
[----:B------:R-:W-:-:S03]  /*23900*/  FMNMX.FTZ R0, R10, R6, !PT ;  /* 0x000000060a007209 */ /* 0x000fc60007810000 */
[----:B------:R-:W-:Y:S01]  /*23910*/  FADD.FTZ R7, -R5, R7 ;  /* 0x0000000705077221 */ /* 0x000fe20000010100 */
[----:B------:R-:W-:-:S03]  /*23920*/  FMNMX.FTZ R0, R14, R0, !PT ;  /* 0x000000000e007209 */ /* 0x000fc60007810000 */
[----:B------:R-:W-:Y:S01]  /*23930*/  FMUL.FTZ R7, R7, R3 ;  /* 0x0000000307077220 */ /* 0x000fe20000410000 */
[----:B------:R-:W-:-:S04]  /*23940*/  FMNMX.FTZ R0, R15, R0, !PT ;  /* 0x000000000f007209 */ /* 0x000fc80007810000 */
[----:B------:R-:W-:Y:S02]  /*23950*/  FMNMX.FTZ R183, R185, R0, !PT ;  /* 0x00000000b9b77209 */ /* 0x000fe40007810000 */
[----:B------:R0:W-:Y:S02]  /*23960*/  MUFU.EX2 R0, R7 ;  /* 0x0000000700007308 */ /* 0x0001e40000000800 */
[----:B------:R-:W-:-:S04]  /*23970*/  FMNMX.FTZ R183, R176, R183, !PT ;  /* 0x000000b7b0b77209 */ /* 0x000fc80007810000 */
[----:B------:R-:W-:Y:S01]  /*23980*/  FMNMX.FTZ R183, R178, R183, !PT ;  /* 0x000000b7b2b77209 */ /* 0x000fe20007810000 */
[----:B0-----:R-:W-:-:S04]  /*23990*/  FMUL.FTZ R7, R5, R3 ;  /* 0x0000000305077220 */ /* 0x001fc80000410000 */
[--C-:B------:R-:W-:Y:S01]  /*239a0*/  FFMA.FTZ R208, R2, R3, -R7.reuse ;  /* 0x0000000302d07223 */ /* 0x100fe20000010807 */
[----:B------:R-:W-:Y:S01]  /*239b0*/  FMNMX.FTZ R2, R179, R183, !PT ;  /* 0x000000b7b3027209 */ /* 0x000fe20007810000 */
[-CC-:B------:R-:W-:Y:S01]  /*239c0*/  FFMA.FTZ R4, R4, R3.reuse, -R7.reuse ;  /* 0x0000000304047223 */ /* 0x180fe20000010807 */
[-CC-:B------:R-:W-:Y:S01]  /*239d0*/  FFMA.FTZ R210, R21, R3.reuse, -R7.reuse ;  /* 0x0000000315d27223 */ /* 0x180fe20000010807 */
[-CC-:B------:R-:W-:Y:S01]  /*239e0*/  FFMA.FTZ R200, R168, R3.reuse, -R7.reuse ;  /* 0x00000003a8c87223 */ /* 0x180fe20000010807 */
[----:B------:R-:W-:Y:S01]  /*239f0*/  FMNMX.FTZ R2, R156, R2, !PT ;  /* 0x000000029c027209 */ /* 0x000fe20007810000 */
[----:B------:R-:W-:Y:S01]  /*23a00*/  MUFU.EX2 R183, R4 ;  /* 0x0000000400b77308 */ /* 0x000fe20000000800 */
[-CC-:B------:R-:W-:Y:S01]  /*23a10*/  FFMA.FTZ R21, R177, R3.reuse, -R7.reuse ;  /* 0x00000003b1157223 */ /* 0x180fe20000010807 */
[-CC-:B------:R-:W-:Y:S01]  /*23a20*/  FFMA.FTZ R168, R169, R3.reuse, -R7.reuse ;  /* 0x00000003a9a87223 */ /* 0x180fe20000010807 */
[----:B------:R-:W-:Y:S01]  /*23a30*/  FMNMX.FTZ R2, R170, R2, !PT ;  /* 0x00000002aa027209 */ /* 0x000fe20007810000 */
[-CC-:B------:R-:W-:Y:S01]  /*23a40*/  FFMA.FTZ R184, R184, R3.reuse, -R7.reuse ;  /* 0x00000003b8b87223 */ /* 0x180fe20000010807 */
[-CC-:B------:R-:W-:Y:S01]  /*23a50*/  FFMA.FTZ R204, R186, R3.reuse, -R7.reuse ;  /* 0x00000003bacc7223 */ /* 0x180fe20000010807 */
[-CC-:B------:R-:W-:Y:S01]  /*23a60*/  FFMA.FTZ R206, R180, R3.reuse, -R7.reuse ;  /* 0x00000003b4ce7223 */ /* 0x180fe20000010807 */
[----:B------:R-:W-:Y:S01]  /*23a70*/  FMNMX.FTZ R2, R171, R2, !PT ;  /* 0x00000002ab027209 */ /* 0x000fe20007810000 */
[-CC-:B------:R-:W-:Y:S01]  /*23a80*/  FFMA.FTZ R177, R181, R3.reuse, -R7.reuse ;  /* 0x00000003b5b17223 */ /* 0x180fe20000010807 */
[-CC-:B------:R-:W-:Y:S01]  /*23a90*/  FFMA.FTZ R202, R172, R3.reuse, -R7.reuse ;  /* 0x00000003acca7223 */ /* 0x180fe20000010807 */
[----:B------:R-:W-:Y:S01]  /*23aa0*/  FFMA.FTZ R169, R173, R3, -R7 ;  /* 0x00000003ada97223 */ /* 0x000fe20000010807 */
[----:B------:R-:W-:Y:S01]  /*23ab0*/  FMNMX.FTZ R2, R174, R2, !PT ;  /* 0x00000002ae027209 */ /* 0x000fe20007810000 */
[----:B------:R-:W0:Y:S03]  /*23ac0*/  MUFU.EX2 R208, R208 ;  /* 0x000000d000d07308 */ /* 0x000e260000000800 */
[----:B------:R-:W-:-:S04]  /*23ad0*/  FMNMX.FTZ R2, R175, R2, !PT ;  /* 0x00000002af027209 */ /* 0x000fc80007810000 */
[----:B------:R-:W-:Y:S01]  /*23ae0*/  FMNMX.FTZ R2, R162, R2, !PT ;  /* 0x00000002a2027209 */ /* 0x000fe20007810000 */
[----:B------:R-:W-:Y:S03]  /*23af0*/  MUFU.EX2 R210, R210 ;  /* 0x000000d200d27308 */ /* 0x000fe60000000800 */
[----:B------:R-:W-:-:S04]  /*23b00*/  FMNMX.FTZ R2, R163, R2, !PT ;  /* 0x00000002a3027209 */ /* 0x000fc80007810000 */
[----:B------:R-:W-:Y:S01]  /*23b10*/  FMNMX.FTZ R2, R166, R2, !PT ;  /* 0x00000002a6027209 */ /* 0x000fe20007810000 */
[----:B------:R-:W-:Y:S01]  /*23b20*/  MUFU.EX2 R184, R184 ;  /* 0x000000b800b87308 */ /* 0x000fe20000000800 */
        /* <DEDUP_REMOVED lines=14> */
[----:B------:R-:W-:-:S02]  /*23c10*/  WARPGROUP.DEPBAR.LE gsb0, 0x0 ;  /* 0x00008000000079c5 */ /* 0x000fc40000010000 */
[----:B------:R-:W-:Y:S01]  /*23c20*/  WARPGROUP.ARRIVE ;  /* 0x00000000000079c5 */ /* 0x000fe20000000000 */
[----:B0-----:R-:W-:Y:S01]  /*23c30*/  FMNMX.FTZ R2, R2, R4, !PT ;  /* 0x0000000402027209 */ /* 0x001fe20007810000 */
[-CC-:B------:R-:W-:Y:S01]  /*23c40*/  FFMA.FTZ R196, R160, R3.reuse, -R7.reuse ;  /* 0x00000003a0c47223 */ /* 0x180fe20000010807 */
[-CC-:B------:R-:W-:Y:S01]  /*23c50*/  FFMA.FTZ R160, R161, R3.reuse, -R7.reuse ;  /* 0x00000003a1a07223 */ /* 0x180fe20000010807 */
[-CC-:B------:R-:W-:Y:S01]  /*23c60*/  FFMA.FTZ R198, R164, R3.reuse, -R7.reuse ;  /* 0x00000003a4c67223 */ /* 0x180fe20000010807 */
[----:B------:R-:W-:Y:S01]  /*23c70*/  FFMA.FTZ R161, R165, R3, -R7 ;  /* 0x00000003a5a17223 */ /* 0x000fe20000010807 */
[----:B------:R-:W-:Y:S01]  /*23c80*/  HGMMA.64x256x16.F32 R24, R192, gdesc[UR4].tnspB, R24, gsb0 ;  /* 0x43e00004c0187df0 */ /* 0x000fe20008000818 */
[----:B------:R-:W0:Y:S01]  /*23c90*/  SHFL.BFLY PT, R4, R2, 0x1, 0x1f ;  /* 0x0c201f0002047f89 */ /* 0x000e2200000e0000 */
[----:B------:R-:W-:Y:S08]  /*23ca0*/  MUFU.EX2 R168, R168 ;  /* 0x000000a800a87308 */ /* 0x000ff00000000800 */
[----:B------:R-:W-:Y:S08]  /*23cb0*/  MUFU.EX2 R202, R202 ;  /* 0x000000ca00ca7308 */ /* 0x000ff00000000800 */
[----:B------:R-:W-:Y:S01]  /*23cc0*/  MUFU.EX2 R169, R169 ;  /* 0x000000a900a97308 */ /* 0x000fe20000000800 */
[----:B0-----:R-:W-:-:S07]  /*23cd0*/  FMNMX.FTZ R4, R2, R4, !PT ;  /* 0x0000000402047209 */ /* 0x001fce0007810000 */
[----:B------:R-:W-:Y:S01]  /*23ce0*/  MUFU.EX2 R196, R196 ;  /* 0x000000c400c47308 */ /* 0x000fe20000000800 */
[----:B------:R-:W-:-:S04]  /*23cf0*/  FADD.FTZ R2, -R4, R6 ;  /* 0x0000000604027221 */ /* 0x000fc80000010100 */
[----:B------:R-:W-:-:S03]  /*23d00*/  FMUL.FTZ R2, R2, R3 ;  /* 0x0000000302027220 */ /* 0x000fc60000410000 */
[----:B------:R-:W-:Y:S08]  /*23d10*/  MUFU.EX2 R160, R160 ;  /* 0x000000a000a07308 */ /* 0x000ff00000000800 */
[----:B------:R-:W-:Y:S08]  /*23d20*/  MUFU.EX2 R2, R2 ;  /* 0x0000000200027308 */ /* 0x000ff00000000800 */
[----:B------:R-:W-:Y:S08]  /*23d30*/  MUFU.EX2 R198, R198 ;  /* 0x000000c600c67308 */ /* 0x000ff00000000800 */
[----:B------:R-:W-:Y:S01]  /*23d40*/  MUFU.EX2 R161, R161 ;  /* 0x000000a100a17308 */ /* 0x000fe20000000800 */
[----:B------:R-:W-:-:S02]  /*23d50*/  WARPGROUP.DEPBAR.LE gsb0, 0x0 ;  /* 0x00008000000079c5 */ /* 0x000fc40000010000 */
[-CC-:B------:R-:W-:Y:S01]  /*23d60*/  FFMA.FTZ R194, R153, R3.reuse, -R7.reuse ;  /* 0x0000000399c27223 */ /* 0x180fe20000010807 */
[-C--:B------:R-:W-:Y:S01]  /*23d70*/  FMUL.FTZ R153, R4, R3.reuse ;  /* 0x0000000304997220 */ /* 0x080fe20000410000 */
[-CC-:B------:R-:W-:Y:S01]  /*23d80*/  FFMA.FTZ R192, R152, R3.reuse, -R7.reuse ;  /* 0x0000000398c07223 */ /* 0x180fe20000010807 */
[-CC-:B------:R-:W-:Y:S01]  /*23d90*/  FFMA.FTZ R152, R182, R3.reuse, -R7.reuse ;  /* 0x00000003b6987223 */ /* 0x180fe20000010807 */
[-C--:B------:R-:W-:Y:S01]  /*23da0*/  FFMA.FTZ R7, R157, R3.reuse, -R7 ;  /* 0x000000039d077223 */ /* 0x080fe20000010807 */
[-CC-:B------:R-:W-:Y:S01]  /*23db0*/  FFMA.FTZ R209, R10, R3.reuse, -R153.reuse ;  /* 0x000000030ad17223 */ /* 0x180fe20000010899 */
[-CC-:B------:R-:W-:Y:S01]  /*23dc0*/  FFMA.FTZ R211, R15, R3.reuse, -R153.reuse ;  /* 0x000000030fd37223 */ /* 0x180fe20000010899 */
[-CC-:B------:R-:W-:Y:S01]  /*23dd0*/  FFMA.FTZ R205, R176, R3.reuse, -R153.reuse ;  /* 0x00000003b0cd7223 */ /* 0x180fe20000010899 */
[----:B------:R0:W-:Y:S01]  /*23de0*/  MUFU.EX2 R6, R7 ;  /* 0x0000000700067308 */ /* 0x0001e20000000800 */
[-CC-:B------:R-:W-:Y:S01]  /*23df0*/  FFMA.FTZ R10, R178, R3.reuse, -R153.reuse ;  /* 0x00000003b20a7223 */ /* 0x180fe20000010899 */
[-CC-:B------:R-:W-:Y:S01]  /*23e00*/  FFMA.FTZ R207, R179, R3.reuse, -R153.reuse ;  /* 0x00000003b3cf7223 */ /* 0x180fe20000010899 */
[----:B------:R-:W-:Y:S01]  /*23e10*/  FFMA.FTZ R156, R156, R3, -R153 ;  /* 0x000000039c9c7223 */ /* 0x000fe20000010899 */
[----:B------:R-:W-:-:S02]  /*23e20*/  @!P1 VIADD R15, R11, 0x38840 ;  /* 0x000388400b0f9836 */ /* 0x000fc40000000000 */
[-CC-:B------:R-:W-:Y:S01]  /*23e30*/  FFMA.FTZ R201, R170, R3.reuse, -R153.reuse ;  /* 0x00000003aac97223 */ /* 0x180fe20000010899 */
[-CC-:B------:R-:W-:Y:S01]  /*23e40*/  FFMA.FTZ R171, R171, R3.reuse, -R153.reuse ;  /* 0x00000003abab7223 */ /* 0x180fe20000010899 */
[-CC-:B------:R-:W-:Y:S01]  /*23e50*/  FFMA.FTZ R203, R174, R3.reuse, -R153.reuse ;  /* 0x00000003aecb7223 */ /* 0x180fe20000010899 */
[----:B------:R-:W1:Y:S01]  /*23e60*/  MUFU.EX2 R209, R209 ;  /* 0x000000d100d17308 */ /* 0x000e620000000800 */
[-CC-:B0-----:R-:W-:Y:S01]  /*23e70*/  FFMA.FTZ R7, R14, R3.reuse, -R153.reuse ;  /* 0x000000030e077223 */ /* 0x181fe20000010899 */
[-C--:B------:R-:W-:Y:S01]  /*23e80*/  FFMA.FTZ R14, R185, R3.reuse, -R153 ;  /* 0x00000003b90e7223 */ /* 0x080fe20000010899 */
[----:B------:R-:W-:Y:S01]  /*23e90*/  @!P1 PRMT R15, RZ, 0x654, R15 ;  /* 0x00000654ff0f9816 */ /* 0x000fe2000000000f */
[-CC-:B------:R-:W-:Y:S01]  /*23ea0*/  FFMA.FTZ R197, R162, R3.reuse, -R153.reuse ;  /* 0x00000003a2c57223 */ /* 0x180fe20000010899 */
[-CC-:B------:R-:W-:Y:S01]  /*23eb0*/  FFMA.FTZ R163, R163, R3.reuse, -R153.reuse ;  /* 0x00000003a3a37223 */ /* 0x180fe20000010899 */
[-CC-:B------:R-:W-:Y:S01]  /*23ec0*/  FFMA.FTZ R199, R166, R3.reuse, -R153.reuse ;  /* 0x00000003a6c77223 */ /* 0x180fe20000010899 */
[----:B------:R0:W-:Y:S01]  /*23ed0*/  @!P1 SYNCS.ARRIVE.TRANS64.RED.A1T0 RZ, [R15+URZ], RZ ;  /* 0x000000ff0fff99a7 */ /* 0x0001e2000810043f */
[----:B------:R-:W2:Y:S01]  /*23ee0*/  MUFU.EX2 R7, R7 ;  /* 0x0000000700077308 */ /* 0x000ea20000000800 */
[-CC-:B------:R-:W-:Y:S01]  /*23ef0*/  FFMA.FTZ R167, R167, R3.reuse, -R153.reuse ;  /* 0x00000003a7a77223 */ /* 0x180fe20000010899 */
[-CC-:B------:R-:W-:Y:S01]  /*23f00*/  FFMA.FTZ R154, R154, R3.reuse, -R153.reuse ;  /* 0x000000039a9a7223 */ /* 0x180fe20000010899 */
[-CC-:B------:R-:W-:Y:S01]  /*23f10*/  FFMA.FTZ R155, R155, R3.reuse, -R153.reuse ;  /* 0x000000039b9b7223 */ /* 0x180fe20000010899 */
[----:B------:R-:W-:Y:S01]  /*23f20*/  FFMA.FTZ R158, R158, R3, -R153 ;  /* 0x000000039e9e7223 */ /* 0x000fe20000010899 */
[----:B0-----:R-:W-:-:S03]  /*23f30*/  @!P1 PRMT R15, RZ, 0x654, R9 ;  /* 0x00000654ff0f9816 */ /* 0x001fc60000000009 */
[----:B------:R-:W0:Y:S01]  /*23f40*/  MUFU.EX2 R211, R211 ;  /* 0x000000d300d37308 */ /* 0x000e220000000800 */
[----:B-1----:R-:W-:Y:S01]  /*23f50*/  FFMA.FTZ R12, R2, R12, R209 ;  /* 0x0000000c020c7223 */ /* 0x002fe200000100d1 */
[----:B------:R1:W-:Y:S06]  /*23f60*/  @!P1 SYNCS.ARRIVE.TRANS64.RED.A1T0 RZ, [R15+URZ], RZ ;  /* 0x000000ff0fff99a7 */ /* 0x0003ec000810043f */
[----:B------:R-:W3:Y:S01]  /*23f70*/  MUFU.EX2 R14, R14 ;  /* 0x0000000e000e7308 */ /* 0x000ee20000000800 */
[C---:B--2---:R-:W-:Y:S01]  /*23f80*/  FADD.FTZ R12, R7.reuse, R12 ;  /* 0x0000000c070c7221 */ /* 0x044fe20000010000 */
[----:B------:R-:W-:Y:S01]  /*23f90*/  F2FP.F16.F32.PACK_AB R209, R7, R209 ;  /* 0x000000d107d1723e */ /* 0x000fe200000000ff */
[-CC-:B-1----:R-:W-:Y:S01]  /*23fa0*/  FFMA.FTZ R15, R175, R3.reuse, -R153.reuse ;  /* 0x00000003af0f7223 */ /* 0x182fe20000010899 */
[----:B------:R-:W-:Y:S01]  /*23fb0*/  FFMA.FTZ R153, R159, R3, -R153 ;  /* 0x000000039f997223 */ /* 0x000fe20000010899 */
[----:B------:R-:W-:-:S03]  /*23fc0*/  MOV R7, R5 ;  /* 0x0000000500077202 */ /* 0x000fc60000000f00 */
[----:B------:R-:W1:Y:S08]  /*23fd0*/  MUFU.EX2 R205, R205 ;  /* 0x000000cd00cd7308 */ /* 0x000e700000000800 */
[----:B------:R-:W2:Y:S08]  /*23fe0*/  MUFU.EX2 R10, R10 ;  /* 0x0000000a000a7308 */ /* 0x000eb00000000800 */
[----:B------:R4:W-:Y:S08]  /*23ff0*/  MUFU.EX2 R11, R156 ;  /* 0x0000009c000b7308 */ /* 0x0009f00000000800 */
[----:B------:R-:W5:Y:S01]  /*24000*/  MUFU.EX2 R207, R207 ;  /* 0x000000cf00cf7308 */ /* 0x000f620000000800 */
[----:B----4-:R-:W-:Y:S01]  /*24010*/  FADD.FTZ R156, R210, R13 ;  /* 0x0000000dd29c7221 */ /* 0x010fe20000010000 */
[----:B0-----:R-:W-:Y:S01]  /*24020*/  FADD.FTZ R13, R211, R12 ;  /* 0x0000000cd30d7221 */ /* 0x001fe20000010000 */
[----:B------:R-:W-:-:S02]  /*24030*/  F2FP.F16.F32.PACK_AB R210, R184, R210 ;  /* 0x000000d2b8d2723e */ /* 0x000fc400000000ff */
[----:B------:R-:W-:Y:S01]  /*24040*/  FADD.FTZ R156, R184, R156 ;  /* 0x0000009cb89c7221 */ /* 0x000fe20000010000 */
[C---:B---3--:R-:W-:Y:S01]  /*24050*/  FADD.FTZ R13, R14.reuse, R13 ;  /* 0x0000000d0e0d7221 */ /* 0x048fe20000010000 */
[----:B------:R-:W-:Y:S01]  /*24060*/  F2FP.F16.F32.PACK_AB R211, R14, R211 ;  /* 0x000000d30ed3723e */ /* 0x000fe200000000ff */
[----:B------:R-:W0:Y:S01]  /*24070*/  MUFU.EX2 R201, R201 ;  /* 0x000000c900c97308 */ /* 0x000e220000000800 */
[----:B------:R-:W-:Y:S01]  /*24080*/  FADD.FTZ R157, R204, R156 ;  /* 0x0000009ccc9d7221 */ /* 0x000fe20000010000 */
[----:B-1----:R-:W-:Y:S01]  /*24090*/  FADD.FTZ R156, R205, R13 ;  /* 0x0000000dcd9c7221 */ /* 0x002fe20000010000 */
[C---:B--2---:R-:W-:Y:S02]  /*240a0*/  F2FP.F16.F32.PACK_AB R205, R10.reuse, R205 ;  /* 0x000000cd0acd723e */ /* 0x044fe400000000ff */
[C---:B------:R-:W-:Y:S01]  /*240b0*/  FADD.FTZ R13, R21.reuse, R157 ;  /* 0x0000009d150d7221 */ /* 0x040fe20000010000 */
[----:B------:R-:W-:Y:S01]  /*240c0*/  FADD.FTZ R156, R10, R156 ;  /* 0x0000009c0a9c7221 */ /* 0x000fe20000010000 */
[----:B------:R-:W-:Y:S01]  /*240d0*/  F2FP.F16.F32.PACK_AB R204, R21, R204 ;  /* 0x000000cc15cc723e */ /* 0x000fe200000000ff */
[----:B------:R-:W1:Y:S01]  /*240e0*/  MUFU.EX2 R9, R171 ;  /* 0x000000ab00097308 */ /* 0x000e620000000800 */
[----:B------:R-:W-:Y:S01]  /*240f0*/  FADD.FTZ R13, R206, R13 ;  /* 0x0000000dce0d7221 */ /* 0x000fe20000010000 */
[----:B-----5:R-:W-:Y:S01]  /*24100*/  FADD.FTZ R156, R207, R156 ;  /* 0x0000009ccf9c7221 */ /* 0x020fe20000010000 */
[----:B------:R-:W-:Y:S01]  /*24110*/  F2FP.F16.F32.PACK_AB R206, R177, R206 ;  /* 0x000000ceb1ce723e */ /* 0x000fe200000000ff */
[----:B------:R-:W-:-:S02]  /*24120*/  IMAD.MOV.U32 R10, RZ, RZ, R216 ;  /* 0x000000ffff0a7224 */ /* 0x000fc400078e00d8 */
[----:B------:R-:W-:Y:S01]  /*24130*/  FADD.FTZ R157, R177, R13 ;  /* 0x0000000db19d7221 */ /* 0x000fe20000010000 */
[C---:B------:R-:W-:Y:S01]  /*24140*/  FADD.FTZ R156, R11.reuse, R156 ;  /* 0x0000009c0b9c7221 */ /* 0x040fe20000010000 */
[----:B------:R-:W-:Y:S01]  /*24150*/  F2FP.F16.F32.PACK_AB R207, R11, R207 ;  /* 0x000000cf0bcf723e */ /* 0x000fe200000000ff */
[----:B------:R-:W2:Y:S01]  /*24160*/  MUFU.EX2 R203, R203 ;  /* 0x000000cb00cb7308 */ /* 0x000ea20000000800 */
[----:B------:R-:W-:Y:S01]  /*24170*/  FADD.FTZ R157, R200, R157 ;  /* 0x0000009dc89d7221 */ /* 0x000fe20000010000 */
[----:B0-----:R-:W-:Y:S01]  /*24180*/  FADD.FTZ R156, R201, R156 ;  /* 0x0000009cc99c7221 */ /* 0x001fe20000010000 */
[C---:B------:R-:W-:Y:S02]  /*24190*/  F2FP.F16.F32.PACK_AB R200, R168.reuse, R200 ;  /* 0x000000c8a8c8723e */ /* 0x040fe400000000ff */
[----:B------:R-:W-:-:S03]  /*241a0*/  FADD.FTZ R157, R168, R157 ;  /* 0x0000009da89d7221 */ /* 0x000fc60000010000 */
[----:B------:R-:W0:Y:S01]  /*241b0*/  MUFU.EX2 R15, R15 ;  /* 0x0000000f000f7308 */ /* 0x000e220000000800 */
[C---:B-1----:R-:W-:Y:S01]  /*241c0*/  FADD.FTZ R156, R9.reuse, R156 ;  /* 0x0000009c099c7221 */ /* 0x042fe20000010000 */
[----:B------:R-:W-:Y:S01]  /*241d0*/  FADD.FTZ R157, R202, R157 ;  /* 0x0000009dca9d7221 */ /* 0x000fe20000010000 */
[----:B------:R-:W-:Y:S01]  /*241e0*/  F2FP.F16.F32.PACK_AB R201, R9, R201 ;  /* 0x000000c909c9723e */ /* 0x000fe200000000ff */
[----:B------:R-:W-:Y:S01]  /*241f0*/  IMAD.MOV.U32 R9, RZ, RZ, R218 ;  /* 0x000000ffff097224 */ /* 0x000fe200078e00da */
        /* <DEDUP_REMOVED lines=34> */
[----:B0-----:R-:W-:Y:S01]  /*24420*/  FADD.FTZ R157, R194, R157 ;  /* 0x0000009dc29d7221 */ /* 0x001fe20000010000 */
[----:B------:R-:W-:-:S03]  /*24430*/  F2FP.F16.F32.PACK_AB R194, R6, R194 ;  /* 0x000000c206c2723e */ /* 0x000fc600000000ff */
[----:B------:R-:W-:Y:S01]  /*24440*/  FADD.FTZ R13, R6, R157 ;  /* 0x0000009d060d7221 */ /* 0x000fe20000010000 */
[----:B------:R-:W-:Y:S02]  /*24450*/  IMAD.MOV.U32 R6, RZ, RZ, R4 ;  /* 0x000000ffff067224 */ /* 0x000fe400078e0004 */
[----:B-1----:R-:W-:-:S04]  /*24460*/  FADD.FTZ R156, R158, R156 ;  /* 0x0000009c9e9c7221 */ /* 0x002fc80000010000 */
[C---:B--2---:R-:W-:Y:S01]  /*24470*/  FADD.FTZ R12, R153.reuse, R156 ;  /* 0x0000009c990c7221 */ /* 0x044fe20000010000 */
[----:B------:R-:W-:Y:S01]  /*24480*/  F2FP.F16.F32.PACK_AB R195, R153, R158 ;  /* 0x0000009e99c3723e */ /* 0x000fe200000000ff */
[----:B------:R-:W-:Y:S06]  /*24490*/  @P2 BRA `(.L_x_2857) ;  /* 0xffffffb000a42947 */ /* 0x000fec000383ffff */
.L_x_2846:
[----:B------:R-:W-:Y:S05]  /*244a0*/  BSYNC B0 ;  /* 0x0000000000007941 */ /* 0x000fea0003800000 */
.L_x_2845:
        /* <DEDUP_REMOVED lines=131> */
.L_x_2858:
[----:B------:R-:W-:Y:S01]  /*24ce0*/  IMAD R10, R216, 0x8, R16 ;  /* 0x00000008d80a7824 */ /* 0x000fe200078e0210 */
[----:B------:R-:W-:-:S04]  /*24cf0*/  SHF.L.U32 R0, R218, 0x1f, RZ ;  /* 0x0000001fda007819 */ /* 0x000fc800000006ff */
[----:B------:R0:W1:Y:S01]  /*24d00*/  SYNCS.PHASECHK.TRANS64.TRYWAIT P2, [R10+URZ+0x38850], R0 ;  /* 0x038850000a0075a7 */ /* 0x000062000804017f */
[----:B------:R-:W-:Y:S05]  /*24d10*/  @!P0 BRA `(.L_x_2859) ;  /* 0x0000000000048947 */ /* 0x000fea0003800000 */
[----:B------:R-:W-:Y:S01]  /*24d20*/  BPT.TRAP 0x1 ;  /* 0x000000040000795c */ /* 0x000fe20000300000 */
.L_x_2859:
[----:B------:R-:W-:Y:S04]  /*24d30*/  BSSY B0, `(.L_x_2860) ;  /* 0x0000004000007945 */ /* 0x000fe80003800000 */
[----:B-1----:R-:W-:Y:S05]  /*24d40*/  @P2 BRA `(.L_x_2861) ;  /* 0x0000000000082947 */ /* 0x002fea0003800000 */
[----:B------:R-:W1:Y:S02]  /*24d50*/  SYNCS.PHASECHK.TRANS64.TRYWAIT P0, [R10+URZ+0x38850], R0 ;  /* 0x038850000a0075a7 */ /* 0x000e64000800017f */
[----:B-1----:R-:W-:Y:S05]  /*24d60*/  @!P0 BRA `(.L_x_2862) ;  /* 0x0000010400348947 */ /* 0x002fea0003800000 */
.L_x_2861:
[----:B------:R-:W-:Y:S05]  /*24d70*/  BSYNC B0 ;  /* 0x0000000000007941 */ /* 0x000fea0003800000 */
.L_x_2860:
[----:B------:R-:W-:Y:S01]  /*24d80*/  VIADD R16, R16, 0x400 ;  /* 0x0000040010107836 */ /* 0x000fe20000000000 */
[----:B------:R-:W2:Y:S01]  /*24d90*/  LDL.LU R11, [R1+0x74] ;  /* 0x00007400010b7983 */ /* 0x000ea20000300800 */
[----:B------:R-:W-:Y:S01]  /*24da0*/  IMAD.MOV.U32 R7, RZ, RZ, 0x40000040 ;  /* 0x40000040ff077424 */ /* 0x000fe200078e00ff */
[----:B------:R-:W-:Y:S01]  /*24db0*/  WARPGROUP.ARRIVE ;  /* 0x00000000000079c5 */ /* 0x000fe20000000000 */
[----:B------:R-:W-:Y:S01]  /*24dc0*/  MOV R9, 0x40000040 ;  /* 0x4000004000097802 */ /* 0x000fe20000000f00 */
[----:B01----:R-:W0:Y:S01]  /*24dd0*/  SHFL.BFLY PT, R0, R13, 0x2, 0x1f ;  /* 0x0c401f000d007f89 */ /* 0x003e2200000e0000 */
[----:B------:R-:W-:Y:S01]  /*24de0*/  SHF.R.U32.HI R16, RZ, 0x4, R16 ;  /* 0x00000004ff107819 */ /* 0x000fe20000011610 */
[----:B------:R-:W-:Y:S01]  /*24df0*/  IMAD.MOV.U32 R154, RZ, RZ, -0x800000 ;  /* 0xff800000ff9a7424 */ /* 0x000fe200078e00ff */
[----:B------:R-:W-:Y:S01]  /*24e00*/  R2UR UR7, R7 ;  /* 0x00000000070772ca */ /* 0x000fe200000e0000 */
[----:B------:R-:W-:Y:S01]  /*24e10*/  IMAD.MOV.U32 R7, RZ, RZ, 0x40000040 ;  /* 0x40000040ff077424 */ /* 0x000fe200078e00ff */
[----:B------:R-:W-:Y:S01]  /*24e20*/  LOP3.LUT R16, R16, 0x3fff, RZ, 0xc0, !PT ;  /* 0x00003fff10107812 */ /* 0x000fe200078ec0ff */
[----:B------:R-:W-:-:S02]  /*24e30*/  @!P1 VIADD R10, R10, 0x38860 ;  /* 0x000388600a0a9836 */ /* 0x000fc40000000000 */
[----:B------:R-:W-:Y:S01]  /*24e40*/  IMAD.MOV.U32 R153, RZ, RZ, -0x800000 ;  /* 0xff800000ff997424 */ /* 0x000fe200078e00ff */
[----:B------:R-:W-:Y:S02]  /*24e50*/  LOP3.LUT R16, R16, 0x2800000, RZ, 0xfc, !PT ;  /* 0x0280000010107812 */ /* 0x000fe400078efcff */
[----:B------:R-:W-:-:S03]  /*24e60*/  @!P1 PRMT R10, RZ, 0x654, R10 ;  /* 0x00000654ff0a9816 */ /* 0x000fc6000000000a */
[C---:B------:R-:W-:Y:S01]  /*24e70*/  IMAD R6, R216.reuse, 0xa00, R16 ;  /* 0x00000a00d8067824 */ /* 0x040fe200078e0210 */
[----:B------:R-:W-:-:S03]  /*24e80*/  IADD3 R216, R216, 0x1, RZ ;  /* 0x00000001d8d87810 */ /* 0x000fc60007ffe0ff */
[C---:B------:R-:W-:Y:S01]  /*24e90*/  VIADD R8, R6.reuse, 0x80 ;  /* 0x0000008006087836 */ /* 0x040fe20000000000 */
[----:B------:R-:W-:Y:S02]  /*24ea0*/  R2UR UR6, R6 ;  /* 0x00000000060672ca */ /* 0x000fe400000e0000 */
[----:B------:R-:W-:Y:S01]  /*24eb0*/  ISETP.NE.AND P2, PT, R216, 0x2, PT ;  /* 0x00000002d800780c */ /* 0x000fe20003f45270 */
[----:B0-----:R-:W-:-:S03]  /*24ec0*/  FADD.FTZ R0, R0, R13 ;  /* 0x0000000d00007221 */ /* 0x001fc60000010000 */
[----:B------:R-:W-:Y:S02]  /*24ed0*/  SEL R216, R216, RZ, P2 ;  /* 0x000000ffd8d87207 */ /* 0x000fe40001000000 */
[----:B------:R-:W0:Y:S05]  /*24ee0*/  SHFL.BFLY PT, R2, R0, 0x1, 0x1f ;  /* 0x0c201f0000027f89 */ /* 0x000e2a00000e0000 */
[----:B------:R-:W-:Y:S01]  /*24ef0*/  HGMMA.64x256x16.F32 R24, R208, gdesc[UR4].tnspB, R24, gsb0 ;  /* 0x43e00004d0187df0 */ /* 0x000fe20008000818 */
[----:B------:R-:W-:Y:S01]  /*24f00*/  R2UR UR6, R8 ;  /* 0x00000000080672ca */ /* 0x000fe200000e0000 */
[----:B------:R-:W-:Y:S01]  /*24f10*/  VIADD R8, R6, 0x100 ;  /* 0x0000010006087836 */ /* 0x000fe20000000000 */
[----:B------:R-:W-:Y:S01]  /*24f20*/  R2UR UR7, R9 ;  /* 0x00000000090772ca */ /* 0x000fe200000e0000 */
[----:B------:R-:W-:-:S02]  /*24f30*/  IMAD.MOV.U32 R9, RZ, RZ, 0x40000040 ;  /* 0x40000040ff097424 */ /* 0x000fc400078e00ff */
[----:B0-----:R-:W-:-:S05]  /*24f40*/  FADD.FTZ R0, R0, R2 ;  /* 0x0000000200007221 */ /* 0x001fca0000010000 */
[----:B------:R-:W-:-:S13]  /*24f50*/  FSETP.NE.FTZ.AND P0, PT, R0, RZ, PT ;  /* 0x000000ff0000720b */ /* 0x000fda0003f15000 */
[----:B------:R-:W0:Y:S02]  /*24f60*/  @P0 MUFU.LG2 R2, R0 ;  /* 0x0000000000020308 */ /* 0x000e240000000c00 */
[----:B0-----:R-:W-:Y:S01]  /*24f70*/  @P0 FMUL.FTZ R2, R2, 0.69314718246459960938 ;  /* 0x3f31721802020820 */ /* 0x001fe20000410000 */
[----:B--2---:R-:W-:-:S05]  /*24f80*/  VIADD R11, R11, 0x1 ;  /* 0x000000010b0b7836 */ /* 0x004fca0000000000 */
[----:B------:R-:W-:Y:S01]  /*24f90*/  STL [R1+0x74], R11 ;  /* 0x0000740b01007387 */ /* 0x000fe20000100800 */
[----:B------:R-:W-:Y:S02]  /*24fa0*/  WARPGROUP.DEPBAR.LE gsb0, 0x0 ;  /* 0x00008000000079c5 */ /* 0x000fe40000010000 */
        /* <DEDUP_REMOVED lines=20> */
[----:B0-----:R-:W-:-:S05]  /*250f0*/  FADD.FTZ R6, R6, R12 ;  /* 0x0000000c06067221 */ /* 0x001fca0000010000 */
[----:B------:R-:W0:Y:S02]  /*25100*/  SHFL.BFLY PT, R7, R6, 0x1, 0x1f ;  /* 0x0c201f0006077f89 */ /* 0x000e2400000e0000 */
[----:B0-----:R-:W-:Y:S01]  /*25110*/  FADD.FTZ R6, R6, R7 ;  /* 0x0000000706067221 */ /* 0x001fe20000010000 */
[----:B------:R-:W-:-:S04]  /*25120*/  @P0 FMUL.FTZ R7, R3, 0.69314718246459960938 ;  /* 0x3f31721803070820 */ /* 0x000fc80000410000 */
[----:B------:R-:W-:Y:S01]  /*25130*/  FSETP.NE.FTZ.AND P3, PT, R6, RZ, PT ;  /* 0x000000ff0600720b */ /* 0x000fe20003f75000 */
[----:B------:R-:W-:Y:S01]  /*25140*/  @P0 FFMA.FTZ R154, R7, R5, R2 ;  /* 0x00000005079a0223 */ /* 0x000fe20000010002 */
[----:B------:R-:W-:-:S06]  /*25150*/  IMAD.MOV.U32 R2, RZ, RZ, RZ ;  /* 0x000000ffff027224 */ /* 0x000fcc00078e00ff */
[----:B------:R0:W-:Y:S01]  /*25160*/  @P0 MUFU.RCP R2, R0 ;  /* 0x0000000000020308 */ /* 0x0001e20000001000 */
[----:B------:R-:W-:-:S07]  /*25170*/  PLOP3.LUT P0, PT, PT, PT, PT, 0x8, 0x0 ;  /* 0x000000000000781c */ /* 0x000fce0003f0e170 */
[----:B------:R-:W1:Y:S01]  /*25180*/  @P3 MUFU.LG2 R5, R6 ;  /* 0x0000000600053308 */ /* 0x000e620000000c00 */
[----:B0-----:R-:W-:-:S07]  /*25190*/  IMAD.MOV.U32 R0, RZ, RZ, RZ ;  /* 0x000000ffff007224 */ /* 0x001fce00078e00ff */
[----:B------:R0:W2:Y:S02]  /*251a0*/  @P3 MUFU.RCP R0, R6 ;  /* 0x0000000600003308 */ /* 0x0000a40000001000 */
[----:B0-----:R-:W-:Y:S01]  /*251b0*/  @P3 FMUL.FTZ R6, R3, 0.69314718246459960938 ;  /* 0x3f31721803063820 */ /* 0x001fe20000410000 */
[----:B------:R-:W-:Y:S01]  /*251c0*/  SEL R3, RZ, 0x1, P2 ;  /* 0x00000001ff037807 */ /* 0x000fe20001000000 */
[----:B-1----:R-:W-:-:S03]  /*251d0*/  @P3 FMUL.FTZ R5, R5, 0.69314718246459960938 ;  /* 0x3f31721805053820 */ /* 0x002fc60000410000 */
        /* <DEDUP_REMOVED lines=134> */
[----:B0-----:R-:W-:-:S07]  /*25a40*/  FMUL.FTZ R151, R151, R0 ;  /* 0x0000000097977220 */ /* 0x001fce0000410000 */
.L_x_2745:
        /* <DEDUP_REMOVED lines=18> */
[----:B------:R-:W4:Y:S01]  /*25b70*/  LDL.LU R155, [R1+0x70] ;  /* 0x00007000019b7983 */ /* 0x000f220000300800 */
[----:B------:R-:W-:-:S02]  /*25b80*/  F2FP.F16.F32.PACK_AB R14, R37, R36 ;  /* 0x00000024250e723e */ /* 0x000fc400000000ff */
[----:B------:R-:W-:Y:S01]  /*25b90*/  F2FP.F16.F32.PACK_AB R15, R39, R38 ;  /* 0x00000026270f723e */ /* 0x000fe200000000ff */
[----:B-----5:R-:W4:Y:S01]  /*25ba0*/  LDL.LU R152, [R1+0x64] ;  /* 0x0000640001987983 */ /* 0x020f220000300800 */
[----:B------:R-:W-:Y:S02]  /*25bb0*/  MOV R2, R16 ;  /* 0x0000001000027202 */ /* 0x000fe40000000f00 */
[----:B---3--:R-:W-:Y:S01]  /*25bc0*/  MOV R3, R0 ;  /* 0x0000000000037202 */ /* 0x008fe20000000f00 */
[----:B------:R-:W-:Y:S02]  /*25bd0*/  BAR.SYNC.DEFER_BLOCKING 0x1, 0x100 ;  /* 0x0044000000007b1d */ /* 0x000fe40000010000 */
[----:B--2---:R-:W-:-:S03]  /*25be0*/  IMAD.WIDE R20, R8, 0x2, R2 ;  /* 0x0000000208147825 */ /* 0x004fc600078e0202 */
[----:B------:R-:W-:-:S04]  /*25bf0*/  LOP3.LUT R0, R20, 0x380, RZ, 0xc0, !PT ;  /* 0x0000038014007812 */ /* 0x000fc800078ec0ff */
[----:B------:R-:W-:Y:S02]  /*25c00*/  SHF.R.U64 R0, R0, 0x3, RZ ;  /* 0x0000000300007819 */ /* 0x000fe400000012ff */
[----:B------:R-:W-:Y:S02]  /*25c10*/  MOV R9, R21 ;  /* 0x0000001500097202 */ /* 0x000fe40000000f00 */
        /* <DEDUP_REMOVED lines=156> */
[----:B------:R-:W-:Y:S02]  /*265e0*/  IADD3.X R21, RZ, R21, RZ, P0, !PT ;  /* 0x00000015ff157210 */ /* 0x000fe400007fe4ff */
[----:B-1----:R-:W-:Y:S02]  /*265f0*/  LOP3.LUT R4, R0, 0x380, RZ, 0xc0, !PT ;  /* 0x0000038000047812 */ /* 0x002fe400078ec0ff */
[----:B----4-:R-:W-:Y:S02]  /*26600*/  IADD3 R10, P0, R156, UR4, RZ ;  /* 0x000000049c0a7c10 */ /* 0x010fe4000ff1e0ff */
[----:B------:R-:W-:Y:S02]  /*26610*/  SHF.R.U64 R4, R4, 0x3, RZ ;  /* 0x0000000304047819 */ /* 0x000fe400000012ff */
[----:B------:R-:W-:Y:S02]  /*26620*/  IADD3.X R11, R155, UR5, RZ, P0, !PT ;  /* 0x000000059b0b7c10 */ /* 0x000fe400087fe4ff */
[----:B------:R-:W-:-:S02]  /*26630*/  ISETP.NE.U32.AND P0, PT, RZ, UR6, PT ;  /* 0x00000006ff007c0c */ /* 0x000fc4000bf05070 */
[----:B------:R-:W-:Y:S02]  /*26640*/  LOP3.LUT R20, R4, R0, RZ, 0x3c, !PT ;  /* 0x0000000004147212 */ /* 0x000fe400078e3cff */
[----:B------:R-:W-:Y:S02]  /*26650*/  ISETP.NE.AND.EX P0, PT, RZ, UR7, PT, P0 ;  /* 0x00000007ff007c0c */ /* 0x000fe4000bf05300 */
[----:B------:R-:W-:Y:S02]  /*26660*/  MOV R20, R20 ;  /* 0x0000001400147202 */ /* 0x000fe40000000f00 */
[----:B------:R-:W-:Y:S02]  /*26670*/  F2FP.F16.F32.PACK_AB R12, R145, R144 ;  /* 0x00000090910c723e */ /* 0x000fe400000000ff */
[----:B------:R-:W-:Y:S02]  /*26680*/  F2FP.F16.F32.PACK_AB R13, R147, R146 ;  /* 0x00000092930d723e */ /* 0x000fe400000000ff */
[----:B------:R-:W-:-:S02]  /*26690*/  F2FP.F16.F32.PACK_AB R14, R149, R148 ;  /* 0x00000094950e723e */ /* 0x000fc400000000ff */
[----:B------:R-:W-:-:S05]  /*266a0*/  F2FP.F16.F32.PACK_AB R15, R151, R150 ;  /* 0x00000096970f723e */ /* 0x000fca00000000ff */
[----:B------:R1:W-:Y:S01]  /*266b0*/  STSM.16.M88.4 [R20], R12 ;  /* 0x0000000c14007844 */ /* 0x0003e20000000200 */
[----:B------:R-:W-:Y:S01]  /*266c0*/  IMAD.MOV.U32 R21, RZ, RZ, 0x9b8 ;  /* 0x000009b8ff157424 */ /* 0x000fe200078e00ff */
[----:B------:R-:W-:Y:S01]  /*266d0*/  BAR.SYNC.DEFER_BLOCKING 0x1, 0x100 ;  /* 0x0044000000007b1d */ /* 0x000fe20000010000 */
[----:B-1----:R-:W-:-:S05]  /*266e0*/  @P0 IADD3 R12, P2, R156, UR6, RZ ;  /* 0x000000069c0c0c10 */ /* 0x002fca000ff5e0ff */
[----:B------:R-:W-:Y:S01]  /*266f0*/  ULDC UR6, c[0x0][0xa88] ;  /* 0x0002a20000067ab9 */ /* 0x000fe20000000800 */
[----:B------:R-:W-:Y:S01]  /*26700*/  @P0 IADD3.X R13, R155, UR7, RZ, P2, !PT ;  /* 0x000000079b0d0c10 */ /* 0x000fe200097fe4ff */
[----:B------:R-:W-:Y:S01]  /*26710*/  IMAD.U32 R0, RZ, RZ, UR6 ;  /* 0x00000006ff007e24 */ /* 0x000fe2000f8e00ff */
[----:B------:R-:W-:Y:S01]  /*26720*/  ISETP.NE.AND P2, PT, R152, RZ, PT ;  /* 0x000000ff9800720c */ /* 0x000fe20003f45270 */
[----:B------:R-:W-:-:S03]  /*26730*/  ULDC UR6, c[0x0][0xad4] ;  /* 0x0002b50000067ab9 */ /* 0x000fc60000000800 */
[----:B------:R-:W-:-:S04]  /*26740*/  SEL R4, R152, UR6, P2 ;  /* 0x0000000698047c07 */ /* 0x000fc80009000000 */
[----:B------:R-:W-:Y:S01]  /*26750*/  ISETP.GT.AND P2, PT, R4, 0x1, PT ;  /* 0x000000010400780c */ /* 0x000fe20003f44270 */
[----:B------:R-:W-:Y:S02]  /*26760*/  ULDC.64 UR8, c[0x0][0x208] ;  /* 0x0000820000087ab9 */ /* 0x000fe40000000a00 */
[----:B------:R1:W5:Y:S01]  /*26770*/  @P0 LDG.E R0, desc[UR8][R12.64] ;  /* 0x000000080c000981 */ /* 0x000362000c1e1900 */
[----:B------:R-:W-:-:S04]  /*26780*/  SEL R21, R21, 0x978, P2 ;  /* 0x0000097815157807 */ /* 0x000fc80001000000 */
[----:B------:R2:W3:Y:S08]  /*26790*/  LDC.64 R14, c[0x0][R21+0x220] ;  /* 0x00008800150e7b82 */ /* 0x0004f00000000a00 */
[----:B-1----:R2:W1:Y:S01]  /*267a0*/  LDC.64 R12, c[0x0][R21+0x218] ;  /* 0x00008600150c7b82 */ /* 0x0024620000000a00 */
[----:B------:R-:W-:-:S04]  /*267b0*/  ISETP.NE.U32.AND P1, PT, RZ, UR4, PT ;  /* 0x00000004ff007c0c */ /* 0x000fc8000bf25070 */
[----:B------:R-:W-:Y:S01]  /*267c0*/  ISETP.NE.AND.EX P1, PT, RZ, UR5, PT, P1 ;  /* 0x00000005ff007c0c */ /* 0x000fe2000bf25310 */
[----:B------:R-:W-:-:S12]  /*267d0*/  IMAD.MOV.U32 R9, RZ, RZ, RZ ;  /* 0x000000ffff097224 */ /* 0x000fd800078e00ff */
[----:B------:R2:W5:Y:S01]  /*267e0*/  @P1 LDG.E R9, desc[UR8][R10.64] ;  /* 0x000000080a091981 */ /* 0x000562000c1e1900 */
[----:B------:R-:W-:Y:S05]  /*267f0*/  @P0 BRA `(.L_x_2865) ;  /* 0x0000000000140947 */ /* 0x000fea0003800000 */
[----:B------:R-:W-:Y:S05]  /*26800*/  @!P1 BRA `(.L_x_2865) ;  /* 0x0000000000109947 */ /* 0x000fea0003800000 */
[----:B------:R-:W-:Y:S02]  /*26810*/  ULDC.64 UR6, c[0x0][0x208] ;  /* 0x0000820000067ab9 */ /* 0x000fe40000000a00 */
[----:B-----5:R-:W4:Y:S04]  /*26820*/  LDG.E R0, desc[UR6][R10.64] ;  /* 0x000000060a007981 */ /* 0x020f28000c1e1900 */
[----:B--2---:R-:W4:Y:S02]  /*26830*/  LDG.E R10, desc[UR6][R10.64+0x4] ;  /* 0x000004060a0a7981 */ /* 0x004f24000c1e1900 */
[----:B----4-:R-:W-:-:S07]  /*26840*/  IMAD.IADD R0, R10, 0x1, -R0 ;  /* 0x000000010a007824 */ /* 0x010fce00078e0a00 */
.L_x_2865:
[----:B------:R-:W4:Y:S01]  /*26850*/  LDL.LU R8, [R1+0x68] ;  /* 0x0000680001087983 */ /* 0x000f220000300800 */
[----:B------:R-:W0:Y:S03]  /*26860*/  LDC R157, c[0x0][0xbe8] ;  /* 0x0002fa00ff9d7b82 */ /* 0x000e260000000800 */
[----:B------:R-:W3:Y:S04]  /*26870*/  LDL.LU R4, [R1+0x88] ;  /* 0x0000880001047983 */ /* 0x000ee80000300800 */
[----:B------:R-:W3:Y:S01]  /*26880*/  LDL R158, [R1+0x84] ;  /* 0x00008400019e7983 */ /* 0x000ee20000100800 */
[----:B--2---:R-:W2:Y:S01]  /*26890*/  LDC.64 R10, c[0x0][R21+0x228] ;  /* 0x00008a00150a7b82 */ /* 0x004ea20000000a00 */
[----:B------:R-:W-:-:S02]  /*268a0*/  ISETP.NE.U32.AND P0, PT, RZ, UR4, PT ;  /* 0x00000004ff007c0c */ /* 0x000fc4000bf05070 */
[----:B------:R-:W2:Y:S02]  /*268b0*/  LDL R160, [R1+0xb4] ;  /* 0x0000b40001a07983 */ /* 0x000ea40000100800 */
[----:B------:R-:W-:Y:S02]  /*268c0*/  ISETP.NE.AND.EX P0, PT, RZ, UR5, PT, P0 ;  /* 0x00000005ff007c0c */ /* 0x000fe4000bf05300 */
[----:B------:R-:W2:Y:S01]  /*268d0*/  LDL R159, [R1+0xa0] ;  /* 0x0000a000019f7983 */ /* 0x000ea20000100800 */
[----:B0-----:R-:W-:Y:S01]  /*268e0*/  ISETP.NE.AND P1, PT, R157, 0x1, PT ;  /* 0x000000019d00780c */ /* 0x001fe20003f25270 */
[-C--:B-1----:R-:W-:Y:S02]  /*268f0*/  IMAD R20, R13, R236.reuse, RZ ;  /* 0x000000ec0d147224 */ /* 0x082fe400078e02ff */
[----:B------:R-:W-:-:S10]  /*26900*/  IMAD.WIDE.U32 R12, R12, R236, RZ ;  /* 0x000000ec0c0c7225 */ /* 0x000fd400078e00ff */
[----:B------:R-:W0:Y:S08]  /*26910*/  @P1 LDC R155, c[0x0][0xbec] ;  /* 0x0002fb00ff9b1b82 */ /* 0x000e300000000800 */
[----:B------:R-:W1:Y:S01]  /*26920*/  @P1 LDC R156, c[0x0][0xbf0] ;  /* 0x0002fc00ff9c1b82 */ /* 0x000e620000000800 */
[----:B------:R-:W-:Y:S02]  /*26930*/  IMAD.IADD R20, R13, 0x1, R20 ;  /* 0x000000010d147824 */ /* 0x000fe400078e0214 */
[----:B-----5:R-:W-:Y:S01]  /*26940*/  IMAD R0, R0, R157, RZ ;  /* 0x0000009d00007224 */ /* 0x020fe200078e02ff */
[----:B------:R-:W-:Y:S01]  /*26950*/  ULDC.64 UR6, c[0x0][0x208] ;  /* 0x0000820000067ab9 */ /* 0x000fe20000000a00 */
[----:B----4-:R-:W-:-:S02]  /*26960*/  SEL R8, R8, RZ, !P0 ;  /* 0x000000ff08087207 */ /* 0x010fc40004000000 */
[----:B---3--:R-:W-:-:S03]  /*26970*/  SEL R4, R4, RZ, !P0 ;  /* 0x000000ff04047207 */ /* 0x008fc60004000000 */
[----:B------:R-:W-:-:S04]  /*26980*/  IMAD R15, R15, R8, RZ ;  /* 0x000000080f0f7224 */ /* 0x000fc800078e02ff */
[C---:B------:R-:W-:Y:S02]  /*26990*/  IMAD R4, R14.reuse, R4, R15 ;  /* 0x000000040e047224 */ /* 0x040fe400078e020f */
[----:B------:R-:W-:-:S05]  /*269a0*/  IMAD.WIDE.U32 R14, R14, R8, RZ ;  /* 0x000000080e0e7225 */ /* 0x000fca00078e00ff */
[----:B------:R-:W-:Y:S02]  /*269b0*/  IADD3 R15, R15, R4, RZ ;  /* 0x000000040f0f7210 */ /* 0x000fe40007ffe0ff */
[--C-:B------:R-:W-:Y:S02]  /*269c0*/  IADD3 R14, P0, P3, R14, R12, R9.reuse ;  /* 0x0000000c0e0e7210 */ /* 0x100fe40007b1e009 */
[----:B------:R-:W-:Y:S02]  /*269d0*/  SHF.R.S32.HI R4, RZ, 0x1f, R9 ;  /* 0x0000001fff047819 */ /* 0x000fe40000011409 */
[----:B------:R-:W-:Y:S02]  /*269e0*/  SEL R12, R158, RZ, P2 ;  /* 0x000000ff9e0c7207 */ /* 0x000fe40001000000 */
[----:B------:R-:W-:Y:S01]  /*269f0*/  IADD3.X R15, R15, R20, R4, P0, P3 ;  /* 0x000000140f0f7210 */ /* 0x000fe200007e6404 */
[----:B------:R-:W-:Y:S02]  /*26a00*/  IMAD.IADD R20, R234, 0x1, R230 ;  /* 0x00000001ea147824 */ /* 0x000fe400078e02e6 */
[----:B--2---:R-:W-:-:S02]  /*26a10*/  IMAD R152, R11, R12, RZ ;  /* 0x0000000c0b987224 */ /* 0x004fc400078e02ff */
[----:B------:R-:W-:-:S04]  /*26a20*/  IMAD.WIDE.U32 R12, R10, R12, RZ ;  /* 0x0000000c0a0c7225 */ /* 0x000fc800078e00ff */
[----:B0-----:R-:W-:-:S04]  /*26a30*/  @P1 IMAD.HI.U32 R10, R20, R155, RZ ;  /* 0x0000009b140a1227 */ /* 0x001fc800078e00ff */
[----:B------:R-:W-:Y:S01]  /*26a40*/  IMAD.MOV.U32 R155, RZ, RZ, R20 ;  /* 0x000000ffff9b7224 */ /* 0x000fe200078e0014 */
[----:B-1----:R-:W-:Y:S02]  /*26a50*/  @P1 SHF.R.U32.HI R155, RZ, R156, R10 ;  /* 0x0000009cff9b1219 */ /* 0x002fe4000001160a */
[----:B------:R0:W1:Y:S02]  /*26a60*/  LDC.64 R10, c[0x0][R21+0x210] ;  /* 0x00008400150a7b82 */ /* 0x0000640000000a00 */
[----:B0-----:R-:W-:-:S05]  /*26a70*/  IADD3 R21, -R155, RZ, RZ ;  /* 0x000000ff9b157210 */ /* 0x001fca0007ffe1ff */
[----:B------:R-:W-:Y:S01]  /*26a80*/  IMAD R21, R157, R21, R20 ;  /* 0x000000159d157224 */ /* 0x000fe200078e0214 */
[----:B------:R-:W-:Y:S01]  /*26a90*/  IADD3 R12, P0, P3, R155, R14, R12 ;  /* 0x0000000e9b0c7210 */ /* 0x000fe20007b1e00c */
[----:B------:R-:W-:Y:S01]  /*26aa0*/  IMAD.IADD R152, R13, 0x1, R152 ;  /* 0x000000010d987824 */ /* 0x000fe200078e0298 */
[----:B------:R-:W-:Y:S02]  /*26ab0*/  SHF.R.S32.HI R13, RZ, 0x1f, R155 ;  /* 0x0000001fff0d7819 */ /* 0x000fe4000001149b */
[----:B------:R-:W-:Y:S02]  /*26ac0*/  SHF.R.S32.HI R14, RZ, 0x1f, R21 ;  /* 0x0000001fff0e7819 */ /* 0x000fe40000011415 */
[----:B------:R-:W-:Y:S01]  /*26ad0*/  IADD3.X R13, R13, R15, R152, P0, P3 ;  /* 0x0000000f0d0d7210 */ /* 0x000fe200007e6498 */
[----:B-1----:R-:W-:-:S04]  /*26ae0*/  IMAD R11, R11, R21, RZ ;  /* 0x000000150b0b7224 */ /* 0x002fc800078e02ff */
[C---:B------:R-:W-:Y:S02]  /*26af0*/  IMAD R11, R10.reuse, R14, R11 ;  /* 0x0000000e0a0b7224 */ /* 0x040fe400078e020b */
[----:B------:R-:W0:Y:S01]  /*26b00*/  LDC.64 R14, c[0x0][0xba8] ;  /* 0x0002ea00ff0e7b82 */ /* 0x000e220000000a00 */
[----:B------:R-:W-:-:S07]  /*26b10*/  IMAD.WIDE.U32 R12, R10, R21, R12 ;  /* 0x000000150a0c7225 */ /* 0x000fce00078e000c */
[----:B0-----:R-:W0:Y:S08]  /*26b20*/  @!P2 LDC R14, c[0x0][0xb50] ;  /* 0x0002d400ff0eab82 */ /* 0x001e300000000800 */
[----:B------:R-:W1:Y:S01]  /*26b30*/  @!P2 LDC R15, c[0x0][0xb54] ;  /* 0x0002d500ff0fab82 */ /* 0x000e620000000800 */
[----:B------:R-:W-:Y:S01]  /*26b40*/  IMAD.IADD R11, R13, 0x1, R11 ;  /* 0x000000010d0b7824 */ /* 0x000fe200078e020b */
[----:B0-----:R-:W-:-:S04]  /*26b50*/  LEA R14, P0, R12, R14, 0x2 ;  /* 0x0000000e0c0e7211 */ /* 0x001fc800078010ff */
[----:B-1----:R-:W-:Y:S01]  /*26b60*/  LEA.HI.X R15, R12, R15, R11, 0x2, P0 ;  /* 0x0000000f0c0f7211 */ /* 0x002fe200000f140b */
[----:B------:R-:W-:Y:S04]  /*26b70*/  SHFL.IDX PT, R10, R14, RZ, 0x1c1f ;  /* 0x001c1fff0e0a7589 */ /* 0x000fe800000e0000 */
[----:B------:R-:W0:Y:S04]  /*26b80*/  SHFL.IDX PT, R11, R15, RZ, 0x1c1f ;  /* 0x001c1fff0f0b7589 */ /* 0x000e2800000e0000 */
[----:B------:R-:W-:Y:S04]  /*26b90*/  SHFL.IDX PT, R12, R14, 0x1, 0x1c1f ;  /* 0x003c1f000e0c7f89 */ /* 0x000fe800000e0000 */
[----:B------:R1:W2:Y:S01]  /*26ba0*/  SHFL.IDX PT, R13, R15, 0x1, 0x1c1f ;  /* 0x003c1f000f0d7f89 */ /* 0x0002a200000e0000 */
[----:B------:R-:W-:Y:S01]  /*26bb0*/  LOP3.LUT P0, RZ, R159, 0x3, RZ, 0xc0, !PT ;  /* 0x000000039fff7812 */ /* 0x000fe2000780c0ff */
[----:B-1----:R-:W-:-:S04]  /*26bc0*/  IMAD.IADD R15, R160, 0x1, R230 ;  /* 0x00000001a00f7824 */ /* 0x002fc800078e02e6 */
[C---:B------:R-:W-:Y:S01]  /*26bd0*/  VIADD R14, R15.reuse, 0x8 ;  /* 0x000000080f0e7836 */ /* 0x040fe20000000000 */
[----:B------:R-:W-:-:S04]  /*26be0*/  ISETP.GE.OR P3, PT, R15, R0, P0 ;  /* 0x000000000f00720c */ /* 0x000fc80000766670 */
[----:B------:R-:W-:-:S09]  /*26bf0*/  ISETP.GE.OR P0, PT, R14, R0, P0 ;  /* 0x000000000e00720c */ /* 0x000fd20000706670 */
[----:B0-----:R0:W-:Y:S04]  /*26c00*/  @!P3 ST.E desc[UR6][R10.64], R154 ;  /* 0x0000009a0a00b985 */ /* 0x0011e8000c101906 */
[----:B--2---:R0:W-:Y:S01]  /*26c10*/  @!P0 ST.E desc[UR6][R12.64], R153 ;  /* 0x000000990c008985 */ /* 0x0041e2000c101906 */
[----:B------:R-:W-:Y:S05]  /*26c20*/  @P2 BRA `(.L_x_2866) ;  /* 0x0000000c00ec2947 */ /* 0x000fea0003800000 */
[----:B------:R1:W5:Y:S01]  /*26c30*/  LDL R90, [R1+0x9c] ;  /* 0x00009c00015a7983 */ /* 0x0003620000100800 */
[----:B------:R-:W-:Y:S01]  /*26c40*/  IMAD.SHL.U32 R159, R212, 0x40, RZ ;  /* 0x00000040d49f7824 */ /* 0x000fe200078e00ff */
[----:B------:R-:W2:Y:S02]  /*26c50*/  @P1 LDC R21, c[0x0][0xbec] ;  /* 0x0002fb00ff151b82 */ /* 0x000ea40000000800 */
[----:B------:R1:W5:Y:S02]  /*26c60*/  LDL R89, [R1+0x78] ;  /* 0x0000780001597983 */ /* 0x0003640000100800 */
[----:B0-----:R-:W-:Y:S02]  /*26c70*/  LEA R11, R237, R159, 0x3 ;  /* 0x0000009fed0b7211 */ /* 0x001fe400078e18ff */
[----:B------:R1:W5:Y:S04]  /*26c80*/  LDL R88, [R1+0x80] ;  /* 0x0000800001587983 */ /* 0x0003680000100800 */
[----:B------:R1:W5:Y:S01]  /*26c90*/  LDL R86, [R1+0x7c] ;  /* 0x00007c0001567983 */ /* 0x0003620000100800 */
[----:B------:R-:W-:Y:S01]  /*26ca0*/  IMAD.WIDE R2, R11, 0x2, R2 ;  /* 0x000000020b027825 */ /* 0x000fe200078e0202 */
[----:B------:R-:W-:Y:S01]  /*26cb0*/  ULDC.64 UR4, c[0x0][0x208] ;  /* 0x0000820000047ab9 */ /* 0x000fe20000000a00 */
[----:B------:R-:W0:Y:S01]  /*26cc0*/  @P1 LDC R85, c[0x0][0xbf0] ;  /* 0x0002fc00ff551b82 */ /* 0x000e220000000800 */
[----:B------:R-:W-:-:S02]  /*26cd0*/  IADD3 R25, P4, R2, 0x1000, RZ ;  /* 0x0000100002197810 */ /* 0x000fc40007f9e0ff */
[C---:B------:R-:W-:Y:S02]  /*26ce0*/  IADD3 R29, P3, R2.reuse, 0x2000, RZ ;  /* 0x00002000021d7810 */ /* 0x040fe40007f7e0ff */
[----:B------:R-:W-:Y:S02]  /*26cf0*/  IADD3 R33, P2, R2, 0x3000, RZ ;  /* 0x0000300002217810 */ /* 0x000fe40007f5e0ff */
[----:B------:R-:W-:Y:S02]  /*26d00*/  LOP3.LUT R24, R25, 0x380, RZ, 0xc0, !PT ;  /* 0x0000038019187812 */ /* 0x000fe400078ec0ff */
[----:B------:R-:W-:Y:S02]  /*26d10*/  LOP3.LUT R28, R29, 0x380, RZ, 0xc0, !PT ;  /* 0x000003801d1c7812 */ /* 0x000fe400078ec0ff */
[----:B------:R-:W-:Y:S02]  /*26d20*/  LOP3.LUT R32, R33, 0x380, RZ, 0xc0, !PT ;  /* 0x0000038021207812 */ /* 0x000fe400078ec0ff */
[----:B------:R-:W-:-:S02]  /*26d30*/  SHF.R.U64 R24, R24, 0x3, RZ ;  /* 0x0000000318187819 */ /* 0x000fc400000012ff */
        /* <DEDUP_REMOVED lines=30> */
[----:B------:R-:W-:Y:S01]  /*26f20*/  IMAD.X R37, RZ, RZ, R3, P0 ;  /* 0x000000ffff257224 */ /* 0x000fe200000e0603 */
[----:B------:R-:W-:-:S02]  /*26f30*/  LOP3.LUT R40, R40, R41, RZ, 0x3c, !PT ;  /* 0x0000002928287212 */ /* 0x000fc400078e3cff */
        /* <DEDUP_REMOVED lines=17> */
[C---:B------:R-:W-:Y:S01]  /*27050*/  LOP3.LUT R13, R2.reuse, 0x380, RZ, 0xc0, !PT ;  /* 0x00000380020d7812 */ /* 0x040fe200078ec0ff */
        /* <DEDUP_REMOVED lines=9> */
[----:B------:R-:W-:-:S02]  /*270f0*/  SHF.R.U64 R13, R13, 0x3, RZ ;  /* 0x000000030d0d7819 */ /* 0x000fc400000012ff */
[----:B------:R-:W-:Y:S02]  /*27100*/  LOP3.LUT R10, R11, 0x380, RZ, 0xc0, !PT ;  /* 0x000003800b0a7812 */ /* 0x000fe400078ec0ff */
[----:B------:R-:W-:Y:S02]  /*27110*/  SHF.R.U64 R60, R60, 0x3, RZ ;  /* 0x000000033c3c7819 */ /* 0x000fe400000012ff */
[----:B------:R-:W-:Y:S02]  /*27120*/  SHF.R.U64 R64, R64, 0x3, RZ ;  /* 0x0000000340407819 */ /* 0x000fe400000012ff */
[----:B------:R-:W-:Y:S02]  /*27130*/  SHF.R.U64 R68, R68, 0x3, RZ ;  /* 0x0000000344447819 */ /* 0x000fe400000012ff */
[----:B------:R-:W-:Y:S02]  /*27140*/  SHF.R.U64 R72, R72, 0x3, RZ ;  /* 0x0000000348487819 */ /* 0x000fe400000012ff */
[----:B------:R-:W-:-:S02]  /*27150*/  SHF.R.U64 R76, R76, 0x3, RZ ;  /* 0x000000034c4c7819 */ /* 0x000fc400000012ff */
[----:B------:R-:W-:Y:S02]  /*27160*/  LOP3.LUT R12, R13, R2, RZ, 0x3c, !PT ;  /* 0x000000020d0c7212 */ /* 0x000fe400078e3cff */
[----:B------:R-:W-:Y:S01]  /*27170*/  SHF.R.U64 R2, R10, 0x3, RZ ;  /* 0x000000030a027819 */ /* 0x000fe200000012ff */
[--C-:B------:R-:W-:Y:S01]  /*27180*/  IMAD.MOV.U32 R13, RZ, RZ, R3.reuse ;  /* 0x000000ffff0d7224 */ /* 0x100fe200078e0003 */
[----:B------:R-:W-:Y:S02]  /*27190*/  LOP3.LUT R60, R60, R61, RZ, 0x3c, !PT ;  /* 0x0000003d3c3c7212 */ /* 0x000fe400078e3cff */
        /* <DEDUP_REMOVED lines=8> */
[-C--:B------:R-:W-:Y:S01]  /*27220*/  IADD3.X R61, RZ, R3.reuse, RZ, P0, !PT ;  /* 0x00000003ff3d7210 */ /* 0x080fe200007fe4ff */
[----:B------:R-:W5:Y:S01]  /*27230*/  LD.E.128 R12, desc[UR4][R12.64] ;  /* 0x000000040c0c7980 */ /* 0x000f62000c101d00 */
[----:B------:R-:W-:-:S02]  /*27240*/  IADD3.X R81, RZ, R3, RZ, P2, !PT ;  /* 0x00000003ff517210 */ /* 0x000fc400017fe4ff */
        /* <DEDUP_REMOVED lines=14> */
[----:B---3--:R-:W3:Y:S01]  /*27330*/  FENCE.VIEW.ASYNC.S ;  /* 0x00000000000073c6 */ /* 0x008ee20000000000 */
[----:B------:R-:W-:-:S04]  /*27340*/  IMAD.WIDE.U32 R2, R9, UR4, RZ ;  /* 0x0000000409027c25 */ /* 0x000fc8000f8e00ff */
[----:B------:R-:W-:Y:S01]  /*27350*/  IMAD R11, R9, UR5, R4 ;  /* 0x00000005090b7c24 */ /* 0x000fe2000f8e0204 */
[----:B------:R-:W-:Y:S01]  /*27360*/  ULDC.64 UR4, c[0x0][0xae8] ;  /* 0x0002ba0000047ab9 */ /* 0x000fe20000000a00 */
[----:B------:R-:W-:Y:S02]  /*27370*/  IMAD R9, R237, 0x20, R212 ;  /* 0x00000020ed097824 */ /* 0x000fe400078e02d4 */
[----:B------:R-:W-:Y:S02]  /*27380*/  IMAD.IADD R3, R3, 0x1, R11 ;  /* 0x0000000103037824 */ /* 0x000fe400078e020b */
[----:B------:R-:W-:Y:S02]  /*27390*/  IMAD.IADD R10, R230, 0x1, R9 ;  /* 0x00000001e60a7824 */ /* 0x000fe400078e0209 */
[----:B------:R-:W-:Y:S01]  /*273a0*/  IMAD.WIDE.U32 R2, R236, UR4, R2 ;  /* 0x00000004ec027c25 */ /* 0x000fe2000f8e0002 */
[----:B------:R-:W-:-:S03]  /*273b0*/  SHF.R.S32.HI R11, RZ, 0x1f, R8 ;  /* 0x0000001fff0b7819 */ /* 0x000fc60000011408 */
[----:B--2---:R-:W-:Y:S01]  /*273c0*/  @P1 IMAD.HI.U32 R4, R10, R21, RZ ;  /* 0x000000150a041227 */ /* 0x004fe200078e00ff */
[----:B------:R-:W-:-:S03]  /*273d0*/  MOV R9, R10 ;  /* 0x0000000a00097202 */ /* 0x000fc60000000f00 */
[----:B------:R-:W-:Y:S01]  /*273e0*/  IMAD R3, R236, UR5, R3 ;  /* 0x00000005ec037c24 */ /* 0x000fe2000f8e0203 */
[----:B------:R-:W-:Y:S01]  /*273f0*/  ULDC.64 UR4, c[0x0][0xaf0] ;  /* 0x0002bc0000047ab9 */ /* 0x000fe20000000a00 */
[----:B0-----:R-:W-:Y:S01]  /*27400*/  @P1 SHF.R.U32.HI R9, RZ, R85, R4 ;  /* 0x00000055ff091219 */ /* 0x001fe20000011604 */
[----:B------:R-:W-:Y:S02]  /*27410*/  IMAD R11, R11, UR4, RZ ;  /* 0x000000040b0b7c24 */ /* 0x000fe4000f8e02ff */
[----:B------:R-:W-:Y:S01]  /*27420*/  IMAD.WIDE.U32 R2, R8, UR4, R2 ;  /* 0x0000000408027c25 */ /* 0x000fe2000f8e0002 */
[----:B------:R-:W-:-:S03]  /*27430*/  SHF.R.S32.HI R4, RZ, 0x1f, R9 ;  /* 0x0000001fff047819 */ /* 0x000fc60000011409 */
[----:B------:R-:W-:Y:S01]  /*27440*/  IMAD R11, R8, UR5, R11 ;  /* 0x00000005080b7c24 */ /* 0x000fe2000f8e020b */
[----:B------:R-:W-:Y:S01]  /*27450*/  ULDC.64 UR4, c[0x0][0xae0] ;  /* 0x0002b80000047ab9 */ /* 0x000fe20000000a00 */
[----:B------:R-:W-:Y:S02]  /*27460*/  IMAD.MOV R8, RZ, RZ, -R9 ;  /* 0x000000ffff087224 */ /* 0x000fe400078e0a09 */
[----:B------:R-:W-:Y:S02]  /*27470*/  IMAD R4, R4, UR4, RZ ;  /* 0x0000000404047c24 */ /* 0x000fe4000f8e02ff */
[----:B------:R-:W-:Y:S02]  /*27480*/  IMAD R157, R157, R8, R10 ;  /* 0x000000089d9d7224 */ /* 0x000fe400078e020a */
[----:B------:R-:W-:Y:S02]  /*27490*/  IMAD.IADD R3, R3, 0x1, R11 ;  /* 0x0000000103037824 */ /* 0x000fe400078e020b */
[C---:B------:R-:W-:Y:S01]  /*274a0*/  IMAD R11, R9.reuse, UR5, R4 ;  /* 0x00000005090b7c24 */ /* 0x040fe2000f8e0204 */
[----:B------:R-:W-:Y:S01]  /*274b0*/  SHF.R.S32.HI R4, RZ, 0x1f, R157 ;  /* 0x0000001fff047819 */ /* 0x000fe2000001149d */
[----:B------:R-:W-:Y:S01]  /*274c0*/  IMAD.WIDE.U32 R2, R9, UR4, R2 ;  /* 0x0000000409027c25 */ /* 0x000fe2000f8e0002 */
[----:B------:R-:W-:-:S03]  /*274d0*/  ULDC.64 UR4, c[0x0][0xad8] ;  /* 0x0002b60000047ab9 */ /* 0x000fc60000000a00 */
[----:B------:R-:W-:Y:S02]  /*274e0*/  IMAD.IADD R3, R3, 0x1, R11 ;  /* 0x0000000103037824 */ /* 0x000fe400078e020b */
[----:B------:R-:W-:Y:S02]  /*274f0*/  IMAD R4, R4, UR4, RZ ;  /* 0x0000000404047c24 */ /* 0x000fe4000f8e02ff */
[----:B------:R-:W-:Y:S02]  /*27500*/  IMAD.IADD R85, R212, 0x1, R230 ;  /* 0x00000001d4557824 */ /* 0x000fe400078e02e6 */
        /* <DEDUP_REMOVED lines=12> */
[----:B---3--:R1:W-:Y:S01]  /*275d0*/  SYNCS.ARRIVE.TRANS64.RED.A1T0 RZ, [R8+URZ], RZ ;  /* 0x000000ff08ff79a7 */ /* 0x0083e2000810043f */
[----:B------:R1:W0:Y:S01]  /*275e0*/  SHFL.IDX PT, R87, R4, RZ, 0x181f ;  /* 0x00181fff04577589 */ /* 0x00022200000e0000 */
[----:B------:R-:W-:Y:S03]  /*275f0*/  BSSY B1, `(.L_x_2867) ;  /* 0x0000016000017945 */ /* 0x000fe60003800000 */
        /* <DEDUP_REMOVED lines=10> */
[----:B--2---:R-:W-:Y:S02]  /*276a0*/  @!P5 LEA.HI.X R3, R18, R21, R19, 0x1, P6 ;  /* 0x000000151203d211 */ /* 0x004fe400030f0c13 */
        /* <DEDUP_REMOVED lines=10> */
.L_x_2868:
[----:B------:R-:W-:Y:S05]  /*27750*/  BSYNC B1 ;  /* 0x0000000000017941 */ /* 0x000fea0003800000 */
.L_x_2867:
[----:B---3-5:R3:W4:Y:S01]  /*27760*/  SHFL.IDX PT, R13, R84, 0x1, 0x181f ;  /* 0x00381f00540d7f89 */ /* 0x02872200000e0000 */
        /* <DEDUP_REMOVED lines=10> */
[C---:B-1----:R-:W-:Y:S02]  /*27810*/  @!P3 LEA R8, P5, R89.reuse, R11, 0x1 ;  /* 0x0000000b5908b211 */ /* 0x042fe400078a08ff */
        /* <DEDUP_REMOVED lines=10> */
.L_x_2870:
[----:B------:R-:W-:Y:S05]  /*278c0*/  BSYNC B1 ;  /* 0x0000000000017941 */ /* 0x000fea0003800000 */
.L_x_2869:
        /* <DEDUP_REMOVED lines=11> */
[-C--:B-1----:R-:W-:Y:S02]  /*27980*/  @!P2 LEA R8, P5, R89, R9.reuse, 0x1 ;  /* 0x000000095908a211 */ /* 0x082fe400078a08ff */
        /* <DEDUP_REMOVED lines=10> */
.L_x_2872:
[----:B------:R-:W-:Y:S05]  /*27a30*/  BSYNC B1 ;  /* 0x0000000000017941 */ /* 0x000fea0003800000 */
.L_x_2871:
        /* <DEDUP_REMOVED lines=11> */
[----:B-1----:R-:W-:Y:S02]  /*27af0*/  @!P4 LEA R8, P1, R89, R15, 0x1 ;  /* 0x0000000f5908c211 */ /* 0x002fe400078208ff */
[----:B----4-:R-:W-:Y:S02]  /*27b00*/  @!P3 LEA.HI.X R3, R18, R13, R19, 0x1, P0 ;  /* 0x0000000d1203b211 */ /* 0x010fe400000f0c13 */
        /* <DEDUP_REMOVED lines=13> */
.L_x_2866:
        /* <DEDUP_REMOVED lines=12> */
[C---:B------:R-:W-:Y:S01]  /*27ca0*/  IADD3 R185, R233.reuse, 0x78, RZ ;  /* 0x00000078e9b97810 */ /* 0x040fe20007ffe0ff */
[C---:B------:R-:W-:Y:S01]  /*27cb0*/  VIADD R163, R233.reuse, 0xd0 ;  /* 0x000000d0e9a37836 */ /* 0x040fe20000000000 */
[C---:B------:R-:W-:Y:S01]  /*27cc0*/  IADD3 R195, R233.reuse, 0x50, RZ ;  /* 0x00000050e9c37810 */ /* 0x040fe20007ffe0ff */
[C---:B------:R-:W-:Y:S01]  /*27cd0*/  VIADD R167, R233.reuse, 0xc0 ;  /* 0x000000c0e9a77836 */ /* 0x040fe20000000000 */
[C---:B------:R-:W-:Y:S01]  /*27ce0*/  IADD3 R205, R233.reuse, 0x28, RZ ;  /* 0x00000028e9cd7810 */ /* 0x040fe20007ffe0ff */
[C---:B------:R-:W-:Y:S01]  /*27cf0*/  VIADD R169, R233.reuse, 0xb8 ;  /* 0x000000b8e9a97836 */ /* 0x040fe20000000000 */
[----:B------:R-:W-:Y:S01]  /*27d00*/  BSSY B1, `(.L_x_2874) ;  /* 0x00000fb000017945 */ /* 0x000fe20003800000 */
[C---:B------:R-:W-:Y:S01]  /*27d10*/  VIADD R171, R233.reuse, 0xb0 ;  /* 0x000000b0e9ab7836 */ /* 0x040fe20000000000 */
[----:B------:R-:W-:Y:S01]  /*27d20*/  SHF.R.S32.HI R153, RZ, 0x1f, R153 ;  /* 0x0000001fff997819 */ /* 0x000fe20000011499 */
[C---:B------:R-:W-:Y:S01]  /*27d30*/  VIADD R173, R233.reuse, 0xa8 ;  /* 0x000000a8e9ad7836 */ /* 0x040fe20000000000 */
[----:B------:R-:W-:Y:S01]  /*27d40*/  SHF.R.S32.HI R155, RZ, 0x1f, R155 ;  /* 0x0000001fff9b7819 */ /* 0x000fe2000001149b */
[C---:B------:R-:W-:Y:S01]  /*27d50*/  VIADD R177, R233.reuse, 0x98 ;  /* 0x00000098e9b17836 */ /* 0x040fe20000000000 */
[----:B------:R-:W-:Y:S01]  /*27d60*/  SHF.R.S32.HI R159, RZ, 0x1f, R159 ;  /* 0x0000001fff9f7819 */ /* 0x000fe2000001149f */
[----:B-1----:R-:W-:Y:S01]  /*27d70*/  @P1 IMAD.HI.U32 R3, R20, R3, RZ ;  /* 0x0000000314031227 */ /* 0x002fe200078e00ff */
[----:B------:R-:W-:-:S02]  /*27d80*/  IADD3 R160, R233, 0xd8, RZ ;  /* 0x000000d8e9a07810 */ /* 0x000fc40007ffe0ff */
[----:B------:R-:W-:Y:S01]  /*27d90*/  SHF.R.S32.HI R161, RZ, 0x1f, R161 ;  /* 0x0000001fffa17819 */ /* 0x000fe200000114a1 */
        /* <DEDUP_REMOVED lines=13> */
[C---:B------:R-:W-:Y:S01]  /*27e70*/  IADD3 R170, R233.reuse, 0xb0, RZ ;  /* 0x000000b0e9aa7810 */ /* 0x040fe20007ffe0ff */
[----:B------:R-:W-:Y:S01]  /*27e80*/  IMAD R3, R236, UR5, R3 ;  /* 0x00000005ec037c24 */ /* 0x000fe2000f8e0203 */
[----:B------:R-:W-:Y:S01]  /*27e90*/  ULDC.64 UR4, c[0x0][0xb40] ;  /* 0x0002d00000047ab9 */ /* 0x000fe20000000a00 */
[C---:B------:R-:W-:Y:S01]  /*27ea0*/  VIADD R187, R233.reuse, 0x70 ;  /* 0x00000070e9bb7836 */ /* 0x040fe20000000000 */
[----:B------:R-:W-:Y:S01]  /*27eb0*/  SHF.R.S32.HI R171, RZ, 0x1f, R171 ;  /* 0x0000001fffab7819 */ /* 0x000fe200000114ab */
[----:B------:R-:W-:Y:S01]  /*27ec0*/  IMAD R4, R4, UR4, RZ ;  /* 0x0000000404047c24 */ /* 0x000fe2000f8e02ff */
[----:B------:R-:W-:Y:S01]  /*27ed0*/  SHF.R.S32.HI R173, RZ, 0x1f, R173 ;  /* 0x0000001fffad7819 */ /* 0x000fe200000114ad */
[C---:B------:R-:W-:Y:S01]  /*27ee0*/  IMAD.WIDE.U32 R2, R8.reuse, UR4, R2 ;  /* 0x0000000408027c25 */ /* 0x040fe2000f8e0002 */
[----:B------:R-:W-:Y:S02]  /*27ef0*/  SHF.R.S32.HI R175, RZ, 0x1f, R175 ;  /* 0x0000001fffaf7819 */ /* 0x000fe400000114af */
[----:B------:R-:W-:Y:S01]  /*27f00*/  SHF.R.S32.HI R177, RZ, 0x1f, R177 ;  /* 0x0000001fffb17819 */ /* 0x000fe200000114b1 */
[----:B------:R-:W-:Y:S01]  /*27f10*/  IMAD R4, R8, UR5, R4 ;  /* 0x0000000508047c24 */ /* 0x000fe2000f8e0204 */
[----:B------:R-:W-:Y:S01]  /*27f20*/  ULDC.64 UR4, c[0x0][0xb48] ;  /* 0x0002d20000047ab9 */ /* 0x000fe20000000a00 */
[----:B------:R-:W-:Y:S01]  /*27f30*/  SHF.R.S32.HI R8, RZ, 0x1f, R10 ;  /* 0x0000001fff087819 */ /* 0x000fe2000001140a */
[----:B------:R-:W-:Y:S01]  /*27f40*/  VIADD R189, R233, 0x68 ;  /* 0x00000068e9bd7836 */ /* 0x000fe20000000000 */
[----:B------:R-:W-:Y:S01]  /*27f50*/  SHF.R.S32.HI R179, RZ, 0x1f, R179 ;  /* 0x0000001fffb37819 */ /* 0x000fe200000114b3 */
[----:B------:R-:W-:Y:S01]  /*27f60*/  IMAD.IADD R3, R3, 0x1, R4 ;  /* 0x0000000103037824 */ /* 0x000fe200078e0204 */
[----:B------:R-:W-:Y:S01]  /*27f70*/  IADD3 R180, R233, 0x88, RZ ;  /* 0x00000088e9b47810 */ /* 0x000fe20007ffe0ff */
[----:B------:R-:W-:Y:S01]  /*27f80*/  IMAD.MOV R4, RZ, RZ, -R10 ;  /* 0x000000ffff047224 */ /* 0x000fe200078e0a0a */
[----:B------:R-:W-:Y:S01]  /*27f90*/  SHF.R.S32.HI R181, RZ, 0x1f, R181 ;  /* 0x0000001fffb57819 */ /* 0x000fe200000114b5 */
[----:B------:R-:W-:Y:S01]  /*27fa0*/  IMAD.WIDE.U32 R2, R158, UR4, R2 ;  /* 0x000000049e027c25 */ /* 0x000fe2000f8e0002 */
[----:B------:R-:W-:-:S02]  /*27fb0*/  SHF.R.S32.HI R183, RZ, 0x1f, R183 ;  /* 0x0000001fffb77819 */ /* 0x000fc400000114b7 */
[----:B------:R-:W-:Y:S01]  /*27fc0*/  SHF.R.S32.HI R185, RZ, 0x1f, R185 ;  /* 0x0000001fffb97819 */ /* 0x000fe200000114b9 */
[----:B------:R-:W-:Y:S01]  /*27fd0*/  IMAD R3, R158, UR5, R3 ;  /* 0x000000059e037c24 */ /* 0x000fe2000f8e0203 */
[----:B------:R-:W-:Y:S01]  /*27fe0*/  ULDC.64 UR4, c[0x0][0xb30] ;  /* 0x0002cc0000047ab9 */ /* 0x000fe20000000a00 */
[----:B------:R-:W-:Y:S01]  /*27ff0*/  IMAD R4, R157, R4, R20 ;  /* 0x000000049d047224 */ /* 0x000fe200078e0214 */
[----:B------:R-:W-:Y:S01]  /*28000*/  SHF.R.S32.HI R187, RZ, 0x1f, R187 ;  /* 0x0000001fffbb7819 */ /* 0x000fe200000114bb */
[----:B------:R-:W-:Y:S01]  /*28010*/  IMAD R8, R8, UR4, RZ ;  /* 0x0000000408087c24 */ /* 0x000fe2000f8e02ff */
[----:B------:R-:W-:Y:S01]  /*28020*/  SHF.R.S32.HI R189, RZ, 0x1f, R189 ;  /* 0x0000001fffbd7819 */ /* 0x000fe200000114bd */
[C---:B------:R-:W-:Y:S01]  /*28030*/  IMAD.WIDE.U32 R2, R10.reuse, UR4, R2 ;  /* 0x000000040a027c25 */ /* 0x040fe2000f8e0002 */
[----:B------:R-:W-:Y:S02]  /*28040*/  SHF.R.S32.HI R9, RZ, 0x1f, R4 ;  /* 0x0000001fff097819 */ /* 0x000fe40000011404 */
[C---:B------:R-:W-:Y:S01]  /*28050*/  IADD3 R190, R233.reuse, 0x60, RZ ;  /* 0x00000060e9be7810 */ /* 0x040fe20007ffe0ff */
[----:B------:R-:W-:Y:S01]  /*28060*/  IMAD R8, R10, UR5, R8 ;  /* 0x000000050a087c24 */ /* 0x000fe2000f8e0208 */
[----:B------:R-:W-:Y:S01]  /*28070*/  ULDC.64 UR4, c[0x0][0xb28] ;  /* 0x0002ca0000047ab9 */ /* 0x000fe20000000a00 */
[----:B------:R-:W-:Y:S01]  /*28080*/  VIADD R157, R233, 0xe8 ;  /* 0x000000e8e99d7836 */ /* 0x000fe20000000000 */
[----:B------:R-:W-:Y:S01]  /*28090*/  SHF.R.S32.HI R195, RZ, 0x1f, R195 ;  /* 0x0000001fffc37819 */ /* 0x000fe200000114c3 */
[----:B------:R-:W-:Y:S01]  /*280a0*/  IMAD.IADD R3, R3, 0x1, R8 ;  /* 0x0000000103037824 */ /* 0x000fe200078e0208 */
[----:B------:R-:W-:Y:S01]  /*280b0*/  IADD3 R200, R233, 0x38, RZ ;  /* 0x00000038e9c87810 */ /* 0x000fe20007ffe0ff */
[----:B------:R-:W-:Y:S01]  /*280c0*/  IMAD R9, R9, UR4, RZ ;  /* 0x0000000409097c24 */ /* 0x000fe2000f8e02ff */
[----:B------:R-:W-:Y:S01]  /*280d0*/  SHF.R.S32.HI R157, RZ, 0x1f, R157 ;  /* 0x0000001fff9d7819 */ /* 0x000fe2000001149d */
[----:B------:R-:W-:Y:S01]  /*280e0*/  IMAD.WIDE.U32 R2, R4, UR4, R2 ;  /* 0x0000000404027c25 */ /* 0x000fe2000f8e0002 */
[----:B------:R-:W-:-:S02]  /*280f0*/  SHF.R.S32.HI R205, RZ, 0x1f, R205 ;  /* 0x0000001fffcd7819 */ /* 0x000fc400000114cd */
[C---:B------:R-:W-:Y:S01]  /*28100*/  IADD3 R210, R233.reuse, 0x10, RZ ;  /* 0x00000010e9d27810 */ /* 0x040fe20007ffe0ff */
[----:B------:R-:W-:Y:S01]  /*28110*/  IMAD R9, R4, UR5, R9 ;  /* 0x0000000504097c24 */ /* 0x000fe2000f8e0209 */
[----:B------:R-:W-:Y:S01]  /*28120*/  ULDC.64 UR4, c[0x0][0xb00] ;  /* 0x0002c00000047ab9 */ /* 0x000fe20000000a00 */
[C---:B------:R-:W-:Y:S01]  /*28130*/  VIADD R191, R233.reuse, 0x60 ;  /* 0x00000060e9bf7836 */ /* 0x040fe20000000000 */
[C---:B------:R-:W-:Y:S01]  /*28140*/  LEA R4, P0, R2.reuse, UR4, 0x2 ;  /* 0x0000000402047c11 */ /* 0x040fe2000f8010ff */
[----:B------:R-:W-:Y:S01]  /*28150*/  VIADD R193, R233, 0x58 ;  /* 0x00000058e9c17836 */ /* 0x000fe20000000000 */
[----:B------:R-:W-:Y:S01]  /*28160*/  IADD3 R9, R3, R9, RZ ;  /* 0x0000000903097210 */ /* 0x000fe20007ffe0ff */
[C---:B------:R-:W-:Y:S01]  /*28170*/  VIADD R197, R233.reuse, 0x48 ;  /* 0x00000048e9c57836 */ /* 0x040fe20000000000 */
[----:B------:R-:W-:Y:S01]  /*28180*/  SHF.R.S32.HI R191, RZ, 0x1f, R191 ;  /* 0x0000001fffbf7819 */ /* 0x000fe200000114bf */
[----:B------:R-:W-:Y:S01]  /*28190*/  VIADD R199, R233, 0x40 ;  /* 0x00000040e9c77836 */ /* 0x000fe20000000000 */
[----:B------:R-:W-:Y:S01]  /*281a0*/  LEA.HI.X R20, R2, UR5, R9, 0x2, P0 ;  /* 0x0000000502147c11 */ /* 0x000fe200080f1409 */
[----:B------:R-:W-:Y:S01]  /*281b0*/  VIADD R2, R16, 0x38820 ;  /* 0x0003882010027836 */ /* 0x000fe20000000000 */
[----:B------:R-:W-:Y:S01]  /*281c0*/  ISETP.GE.AND P0, PT, R15, R0, PT ;  /* 0x000000000f00720c */ /* 0x000fe20003f06270 */
[C---:B------:R-:W-:Y:S01]  /*281d0*/  VIADD R201, R233.reuse, 0x38 ;  /* 0x00000038e9c97836 */ /* 0x040fe20000000000 */
[----:B------:R-:W-:Y:S01]  /*281e0*/  SHF.R.S32.HI R193, RZ, 0x1f, R193 ;  /* 0x0000001fffc17819 */ /* 0x000fe200000114c1 */
[C---:B------:R-:W-:Y:S01]  /*281f0*/  VIADD R203, R233.reuse, 0x30 ;  /* 0x00000030e9cb7836 */ /* 0x040fe20000000000 */
[----:B------:R-:W-:Y:S01]  /*28200*/  PRMT R2, RZ, 0x654, R2 ;  /* 0x00000654ff027816 */ /* 0x000fe20000000002 */
[C---:B------:R-:W-:Y:S01]  /*28210*/  VIADD R207, R233.reuse, 0x20 ;  /* 0x00000020e9cf7836 */ /* 0x040fe20000000000 */
[----:B------:R0:W1:Y:S01]  /*28220*/  SHFL.IDX PT, R3, R20, RZ, 0x1c1f ;  /* 0x001c1fff14037589 */ /* 0x00006200000e0000 */
        /* <DEDUP_REMOVED lines=9> */
[----:B--2---:R0:W2:Y:S01]  /*282c0*/  SHFL.IDX PT, R2, R4, RZ, 0x1c1f ;  /* 0x001c1fff04027589 */ /* 0x0040a200000e0000 */
        /* <DEDUP_REMOVED lines=35> */
[----:B------:R-:W-:-:S05]  /*28500*/  @!P0 IMAD.WIDE R8, R233, 0x4, R2 ;  /* 0x00000004e9088825 */ /* 0x000fca00078e0202 */
        /* <DEDUP_REMOVED lines=71> */
[-C--:B------:R-:W-:Y:S02]  /*28980*/  @!P4 LEA.HI.X R11, R178, R3.reuse, R179, 0x2, P0 ;  /* 0x00000003b20bc211 */ /* 0x080fe400000f14b3 */
[----:B------:R-:W-:Y:S02]  /*28990*/  ISETP.GE.AND P0, PT, R170, UR4, PT ;  /* 0x00000004aa007c0c */ /* 0x000fe4000bf06270 */
[-C--:B--2---:R-:W-:Y:S01]  /*289a0*/  @!P5 LEA R12, P6, R176, R2.reuse, 0x2 ;  /* 0x00000002b00cd211 */ /* 0x084fe200078c10ff */
[----:B------:R1:W-:Y:S01]  /*289b0*/  @!P4 ST.E.64 desc[UR6][R10.64], R96 ;  /* 0x000000600a00c985 */ /* 0x0003e2000c101b06 */
[----:B------:R-:W-:Y:S02]  /*289c0*/  ISETP.GE.AND P4, PT, R166, UR4, PT ;  /* 0x00000004a6007c0c */ /* 0x000fe4000bf86270 */
[----:B------:R-:W-:Y:S02]  /*289d0*/  @!P5 LEA.HI.X R13, R176, R3, R177, 0x2, P6 ;  /* 0x00000003b00dd211 */ /* 0x000fe400030f14b1 */
[----:B0-----:R-:W-:-:S03]  /*289e0*/  @!P2 LEA R8, P6, R174, R2, 0x2 ;  /* 0x00000002ae08a211 */ /* 0x001fc600078c10ff */
[----:B------:R0:W-:Y:S01]  /*289f0*/  @!P5 ST.E.64 desc[UR6][R12.64], R100 ;  /* 0x000000640c00d985 */ /* 0x0001e2000c101b06 */
[----:B------:R-:W-:Y:S02]  /*28a00*/  ISETP.GE.AND P5, PT, R168, UR4, PT ;  /* 0x00000004a8007c0c */ /* 0x000fe4000bfa6270 */
        /* <DEDUP_REMOVED lines=26> */
[C---:B-1----:R-:W-:Y:S01]  /*28bb0*/  @!P1 LEA R10, P6, R160.reuse, R2, 0x2 ;  /* 0x00000002a00a9211 */ /* 0x042fe200078c10ff */
[----:B------:R1:W-:Y:S03]  /*28bc0*/  @!P0 ST.E.64 desc[UR6][R8.64], R128 ;  /* 0x0000008008008985 */ /* 0x0003e6000c101b06 */
[----:B------:R-:W-:-:S03]  /*28bd0*/  @!P1 LEA.HI.X R11, R160, R3, R161, 0x2, P6 ;  /* 0x00000003a00b9211 */ /* 0x000fc600030f14a1 */
[CC--:B0-----:R-:W-:Y:S02]  /*28be0*/  @!P3 LEA R12, P6, R156.reuse, R2.reuse, 0x2 ;  /* 0x000000029c0cb211 */ /* 0x0c1fe400078c10ff */
[----:B------:R0:W-:Y:S02]  /*28bf0*/  @!P1 ST.E.64 desc[UR6][R10.64], R132 ;  /* 0x000000840a009985 */ /* 0x0001e4000c101b06 */
[----:B------:R-:W-:Y:S02]  /*28c00*/  @!P3 LEA.HI.X R13, R156, R3, R157, 0x2, P6 ;  /* 0x000000039c0db211 */ /* 0x000fe400030f149d */
[----:B-1----:R-:W-:-:S04]  /*28c10*/  @!P4 LEA R8, P0, R158, R2, 0x2 ;  /* 0x000000029e08c211 */ /* 0x002fc800078010ff */
[----:B------:R-:W-:Y:S02]  /*28c20*/  @!P4 LEA.HI.X R9, R158, R3, R159, 0x2, P0 ;  /* 0x000000039e09c211 */ /* 0x000fe400000f149f */
[----:B0-----:R-:W-:-:S03]  /*28c30*/  @!P2 LEA R10, P1, R154, R2, 0x2 ;  /* 0x000000029a0aa211 */ /* 0x001fc600078210ff */
[----:B------:R0:W-:Y:S01]  /*28c40*/  @!P4 ST.E.64 desc[UR6][R8.64], R136 ;  /* 0x000000880800c985 */ /* 0x0001e2000c101b06 */
[----:B------:R-:W-:Y:S02]  /*28c50*/  @!P5 LEA R2, P0, R152, R2, 0x2 ;  /* 0x000000029802d211 */ /* 0x000fe400078010ff */
[-C--:B------:R-:W-:Y:S01]  /*28c60*/  @!P2 LEA.HI.X R11, R154, R3.reuse, R155, 0x2, P1 ;  /* 0x000000039a0ba211 */ /* 0x080fe200008f149b */
[----:B------:R0:W-:Y:S01]  /*28c70*/  @!P3 ST.E.64 desc[UR6][R12.64], R140 ;  /* 0x0000008c0c00b985 */ /* 0x0001e2000c101b06 */
[----:B------:R-:W-:-:S03]  /*28c80*/  @!P5 LEA.HI.X R3, R152, R3, R153, 0x2, P0 ;  /* 0x000000039803d211 */ /* 0x000fc600000f1499 */
[----:B------:R0:W-:Y:S04]  /*28c90*/  @!P2 ST.E.64 desc[UR6][R10.64], R144 ;  /* 0x000000900a00a985 */ /* 0x0001e8000c101b06 */
[----:B------:R0:W-:Y:S02]  /*28ca0*/  @!P5 ST.E.64 desc[UR6][R2.64], R148 ;  /* 0x000000940200d985 */ /* 0x0001e4000c101b06 */
.L_x_2875:
[----:B------:R-:W-:Y:S05]  /*28cb0*/  BSYNC B1 ;  /* 0x0000000000017941 */ /* 0x000fea0003800000 */
.L_x_2874:
[----:B------:R-:W-:Y:S01]  /*28cc0*/  ISETP.GE.AND P0, PT, R14, R0, PT ;  /* 0x000000000e00720c */ /* 0x000fe20003f06270 */
[----:B------:R1:W2:Y:S04]  /*28cd0*/  SHFL.IDX PT, R21, R20, 0x1, 0x1c1f ;  /* 0x003c1f0014157f89 */ /* 0x0002a800000e0000 */
[----:B------:R1:W3:Y:S08]  /*28ce0*/  SHFL.IDX PT, R20, R4, 0x1, 0x1c1f ;  /* 0x003c1f0004147f89 */ /* 0x0002f000000e0000 */
[----:B-1----:R-:W-:Y:S05]  /*28cf0*/  @P0 BRA `(.L_x_2873) ;  /* 0x0000001400b00947 */ /* 0x002fea0003800000 */
[----:B------:R-:W-:Y:S01]  /*28d00*/  ULDC UR4, c[0x0][0xac8] ;  /* 0x0002b20000047ab9 */ /* 0x000fe20000000800 */
[----:B------:R-:W-:Y:S01]  /*28d10*/  ULDC.64 UR6, c[0x0][0x208] ;  /* 0x0000820000067ab9 */ /* 0x000fe20000000a00 */
[----:B------:R-:W-:Y:S02]  /*28d20*/  ISETP.GE.AND P3, PT, R233, UR4, PT ;  /* 0x00000004e9007c0c */ /* 0x000fe4000bf66270 */
[----:B------:R-:W-:Y:S02]  /*28d30*/  ISETP.GE.AND P2, PT, R228, UR4, PT ;  /* 0x00000004e4007c0c */ /* 0x000fe4000bf46270 */
[----:B------:R-:W-:Y:S02]  /*28d40*/  ISETP.GE.AND P1, PT, R210, UR4, PT ;  /* 0x00000004d2007c0c */ /* 0x000fe4000bf26270 */
[----:B------:R-:W-:Y:S02]  /*28d50*/  ISETP.GE.AND P0, PT, R208, UR4, PT ;  /* 0x00000004d0007c0c */ /* 0x000fe4000bf06270 */
[----:B------:R-:W-:-:S05]  /*28d60*/  ISETP.GE.AND P4, PT, R204, UR4, PT ;  /* 0x00000004cc007c0c */ /* 0x000fca000bf86270 */
[----:B0-23--:R-:W-:-:S04]  /*28d70*/  @!P3 IMAD.WIDE R2, R233, 0x4, R20 ;  /* 0x00000004e902b825 */ /* 0x00dfc800078e0214 */
        /* <DEDUP_REMOVED lines=17> */
[-C--:B------:R-:W-:Y:S01]  /*28e90*/  @!P4 LEA.HI.X R9, R204, R21.reuse, R205, 0x2, P2 ;  /* 0x00000015cc09c211 */ /* 0x080fe200010f14cd */
[----:B------:R0:W-:Y:S01]  /*28ea0*/  @!P3 ST.E.64 desc[UR6][R2.64], R42 ;  /* 0x0000002a0200b985 */ /* 0x0001e2000c101b06 */
[----:B------:R-:W-:Y:S02]  /*28eb0*/  ISETP.GE.AND P2, PT, R196, UR4, PT ;  /* 0x00000004c4007c0c */ /* 0x000fe4000bf46270 */
[----:B--2---:R-:W-:Y:S01]  /*28ec0*/  @!P5 LEA R10, P6, R202, R20, 0x2 ;  /* 0x00000014ca0ad211 */ /* 0x004fe200078c10ff */
[----:B------:R1:W-:Y:S01]  /*28ed0*/  @!P4 ST.E.64 desc[UR6][R8.64], R46 ;  /* 0x0000002e0800c985 */ /* 0x0003e2000c101b06 */
[----:B------:R-:W-:Y:S02]  /*28ee0*/  ISETP.GE.AND P3, PT, R194, UR4, PT ;  /* 0x00000004c2007c0c */ /* 0x000fe4000bf66270 */
[----:B------:R-:W-:-:S02]  /*28ef0*/  @!P5 LEA.HI.X R11, R202, R21, R203, 0x2, P6 ;  /* 0x00000015ca0bd211 */ /* 0x000fc400030f14cb */
        /* <DEDUP_REMOVED lines=95> */
[----:B-1----:R-:W-:Y:S01]  /*294f0*/  LEA R2, P0, R152, R20, 0x2 ;  /* 0x0000001498027211 */ /* 0x002fe200078010ff */
[----:B------:R-:W-:-:S03]  /*29500*/  ULDC.64 UR4, c[0x0][0x208] ;  /* 0x0000820000047ab9 */ /* 0x000fc60000000a00 */
[----:B------:R-:W-:-:S05]  /*29510*/  LEA.HI.X R3, R152, R21, R153, 0x2, P0 ;  /* 0x0000001598037211 */ /* 0x000fca00000f1499 */
[----:B------:R4:W-:Y:S01]  /*29520*/  ST.E.64 desc[UR4][R2.64], R150 ;  /* 0x0000009602007985 */ /* 0x0009e2000c101b04 */
[----:B------:R-:W-:Y:S05]  /*29530*/  BRA `(.L_x_2873) ;  /* 0x0000000c00a07947 */ /* 0x000fea0003800000 */
.L_x_2864:
[----:B-1----:R-:W2:Y:S01]  /*29540*/  LDL.LU R4, [R1+0x6c] ;  /* 0x00006c0001047983 */ /* 0x002ea20000300800 */
[----:B------:R-:W-:Y:S01]  /*29550*/  ULDC.64 UR4, c[0x0][0xc08] ;  /* 0x0003020000047ab9 */ /* 0x000fe20000000a00 */
[----:B------:R-:W-:Y:S02]  /*29560*/  ULDC.64 UR6, c[0x0][0xc00] ;  /* 0x0003000000067ab9 */ /* 0x000fe40000000a00 */
[----:B------:R-:W3:Y:S04]  /*29570*/  LDL.LU R0, [R1+0x70] ;  /* 0x0000700001007983 */ /* 0x000ee80000300800 */
[----:B------:R-:W4:Y:S01]  /*29580*/  LDL R10, [R1+0x64] ;  /* 0x00006400010a7983 */ /* 0x000f220000100800 */
[----:B------:R-:W-:Y:S01]  /*29590*/  ISETP.NE.U32.AND P1, PT, RZ, UR4, PT ;  /* 0x00000004ff007c0c */ /* 0x000fe2000bf25070 */
[----:B------:R-:W-:Y:S01]  /*295a0*/  IMAD.MOV.U32 R25, RZ, RZ, RZ ;  /* 0x000000ffff197224 */ /* 0x000fe200078e00ff */
[----:B------:R-:W-:Y:S01]  /*295b0*/  ISETP.NE.U32.AND P0, PT, RZ, UR6, PT ;  /* 0x00000006ff007c0c */ /* 0x000fe2000bf05070 */
[----:B------:R-:W-:Y:S01]  /*295c0*/  ULDC.64 UR8, c[0x0][0x208] ;  /* 0x0000820000087ab9 */ /* 0x000fe20000000a00 */
[----:B------:R-:W-:Y:S01]  /*295d0*/  ISETP.NE.AND.EX P1, PT, RZ, UR5, PT, P1 ;  /* 0x00000005ff007c0c */ /* 0x000fe2000bf25310 */
[----:B------:R-:W1:Y:S01]  /*295e0*/  S2R R35, SR_TID.X ;  /* 0x0000000000237919 */ /* 0x000e620000002100 */
[----:B------:R-:W-:-:S02]  /*295f0*/  ISETP.NE.AND.EX P0, PT, RZ, UR7, PT, P0 ;  /* 0x00000007ff007c0c */ /* 0x000fc4000bf05300 */
[----:B--2---:R-:W-:-:S04]  /*29600*/  IADD3 R2, P2, R4, UR6, RZ ;  /* 0x0000000604027c10 */ /* 0x004fc8000ff5e0ff */
[----:B---3--:R-:W-:-:S05]  /*29610*/  IADD3.X R3, R0, UR7, RZ, P2, !PT ;  /* 0x0000000700037c10 */ /* 0x008fca00097fe4ff */
[----:B------:R-:W-:Y:S02]  /*29620*/  @P1 IADD3 R8, P2, R4, UR4, RZ ;  /* 0x0000000404081c10 */ /* 0x000fe4000ff5e0ff */
[----:B------:R2:W5:Y:S02]  /*29630*/  @P0 LDG.E R25, desc[UR8][R2.64] ;  /* 0x0000000802190981 */ /* 0x000564000c1e1900 */
[----:B------:R-:W-:Y:S01]  /*29640*/  @P1 IADD3.X R9, R0, UR5, RZ, P2, !PT ;  /* 0x0000000500091c10 */ /* 0x000fe200097fe4ff */
[----:B------:R-:W-:Y:S01]  /*29650*/  ULDC UR4, c[0x0][0xa88] ;  /* 0x0002a20000047ab9 */ /* 0x000fe20000000800 */
[----:B----4-:R-:W-:Y:S02]  /*29660*/  ISETP.NE.AND P2, PT, R10, RZ, PT ;  /* 0x000000ff0a00720c */ /* 0x010fe40003f45270 */
[----:B------:R-:W-:Y:S01]  /*29670*/  MOV R0, UR4 ;  /* 0x0000000400007c02 */ /* 0x000fe20008000f00 */
[----:B-1----:R-:W-:-:S05]  /*29680*/  VIADD R4, R35, 0xffffff80 ;  /* 0xffffff8023047836 */ /* 0x002fca0000000000 */
[----:B------:R2:W5:Y:S01]  /*29690*/  @P1 LDG.E R0, desc[UR8][R8.64] ;  /* 0x0000000808001981 */ /* 0x000562000c1e1900 */
[----:B------:R-:W-:-:S04]  /*296a0*/  ISETP.GT.AND P3, PT, R4, 0x7f, PT ;  /* 0x0000007f0400780c */ /* 0x000fc80003f64270 */
[----:B------:R-:W1:Y:S02]  /*296b0*/  @!P2 LDC R10, c[0x0][0xad4] ;  /* 0x0002b500ff0aab82 */ /* 0x000e640000000800 */
[----:B-1----:R2:W-:Y:S01]  /*296c0*/  @!P2 STL [R1+0x64], R10 ;  /* 0x0000640a0100a387 */ /* 0x0025e20000100800 */
[----:B------:R-:W-:Y:S01]  /*296d0*/  ISETP.GT.AND P2, PT, R10, 0x1, PT ;  /* 0x000000010a00780c */ /* 0x000fe20003f44270 */
[----:B------:R-:W-:-:S12]  /*296e0*/  @P1 BRA `(.L_x_2876) ;  /* 0x0000000000141947 */ /* 0x000fd80003800000 */
[----:B------:R-:W-:Y:S05]  /*296f0*/  @!P0 BRA `(.L_x_2876) ;  /* 0x0000000000108947 */ /* 0x000fea0003800000 */
[----:B------:R-:W-:Y:S02]  /*29700*/  ULDC.64 UR4, c[0x0][0x208] ;  /* 0x0000820000047ab9 */ /* 0x000fe40000000a00 */
[----:B--2---:R-:W2:Y:S04]  /*29710*/  LDG.E R9, desc[UR4][R2.64] ;  /* 0x0000000402097981 */ /* 0x004ea8000c1e1900 */
[----:B-----5:R-:W2:Y:S02]  /*29720*/  LDG.E R0, desc[UR4][R2.64+0x4] ;  /* 0x0000040402007981 */ /* 0x020ea4000c1e1900 */
[----:B--2---:R-:W-:-:S07]  /*29730*/  IMAD.IADD R0, R0, 0x1, -R9 ;  /* 0x0000000100007824 */ /* 0x004fce00078e0a09 */
.L_x_2876:
[----:B--2---:R-:W2:Y:S04]  /*29740*/  LDL.LU R3, [R1+0x68] ;  /* 0x0000680001037983 */ /* 0x004ea80000300800 */
[----:B------:R-:W3:Y:S01]  /*29750*/  LDL.LU R2, [R1+0x88] ;  /* 0x0000880001027983 */ /* 0x000ee20000300800 */
[----:B------:R-:W-:Y:S01]  /*29760*/  BSSY B1, `(.L_x_2877) ;  /* 0x0000037000017945 */ /* 0x000fe20003800000 */
[----:B-----5:R-:W-:Y:S02]  /*29770*/  SHF.R.S32.HI R26, RZ, 0x1f, R25 ;  /* 0x0000001fff1a7819 */ /* 0x020fe40000011419 */
[----:B--2---:R-:W-:Y:S02]  /*29780*/  SEL R33, R3, RZ, !P0 ;  /* 0x000000ff03217207 */ /* 0x004fe40004000000 */
[----:B---3--:R-:W-:Y:S01]  /*29790*/  SEL R28, R2, RZ, !P0 ;  /* 0x000000ff021c7207 */ /* 0x008fe20004000000 */
[----:B------:R-:W-:Y:S06]  /*297a0*/  @P3 BRA `(.L_x_2878) ;  /* 0x0000000000c83947 */ /* 0x000fec0003800000 */
[----:B------:R-:W1:Y:S01]  /*297b0*/  LDC R37, c[0x0][0xbe8] ;  /* 0x0002fa00ff257b82 */ /* 0x000e620000000800 */
[----:B------:R-:W-:Y:S01]  /*297c0*/  IADD3 R35, R230, -0x80, R35 ;  /* 0xffffff80e6237810 */ /* 0x000fe20007ffe023 */
[----:B-1----:R-:W-:-:S05]  /*297d0*/  IMAD R2, R0, R37, RZ ;  /* 0x0000002500027224 */ /* 0x002fca00078e02ff */
[----:B------:R-:W-:-:S13]  /*297e0*/  ISETP.GE.AND P0, PT, R35, R2, PT ;  /* 0x000000022300720c */ /* 0x000fda0003f06270 */
[----:B------:R-:W-:Y:S05]  /*297f0*/  @P0 BRA `(.L_x_2878) ;  /* 0x0000000000b40947 */ /* 0x000fea0003800000 */
[----:B------:R-:W2:Y:S01]  /*29800*/  LDL.LU R30, [R1+0x84] ;  /* 0x00008400011e7983 */ /* 0x000ea20000300800 */
[----:B------:R-:W-:Y:S01]  /*29810*/  IMAD.MOV.U32 R24, RZ, RZ, 0x9b8 ;  /* 0x000009b8ff187424 */ /* 0x000fe200078e00ff */
[----:B------:R-:W-:Y:S01]  /*29820*/  ISETP.GT.AND P0, PT, R10, 0x1, PT ;  /* 0x000000010a00780c */ /* 0x000fe20003f04270 */
[----:B------:R-:W1:Y:S01]  /*29830*/  LDC.64 R12, c[0x0][0xba8] ;  /* 0x0002ea00ff0c7b82 */ /* 0x000e620000000a00 */
[----:B------:R-:W-:Y:S01]  /*29840*/  ISETP.NE.AND P1, PT, R37, 0x1, PT ;  /* 0x000000012500780c */ /* 0x000fe20003f25270 */
[----:B------:R-:W-:Y:S01]  /*29850*/  IMAD.MOV.U32 R27, RZ, RZ, R35 ;  /* 0x000000ffff1b7224 */ /* 0x000fe200078e0023 */
[----:B------:R-:W-:Y:S01]  /*29860*/  SEL R24, R24, 0x978, P0 ;  /* 0x0000097818187807 */ /* 0x000fe20000000000 */
[----:B------:R-:W-:-:S04]  /*29870*/  ULDC.64 UR4, c[0x0][0x208] ;  /* 0x0000820000047ab9 */ /* 0x000fc80000000a00 */
[----:B------:R-:W3:Y:S08]  /*29880*/  LDC.64 R2, c[0x0][R24+0x220] ;  /* 0x0000880018027b82 */ /* 0x000ef00000000a00 */
[----:B------:R-:W4:Y:S08]  /*29890*/  LDC.64 R14, c[0x0][R24+0x218] ;  /* 0x00008600180e7b82 */ /* 0x000f300000000a00 */
[----:B------:R-:W5:Y:S08]  /*298a0*/  LDC.64 R8, c[0x0][R24+0x228] ;  /* 0x00008a0018087b82 */ /* 0x000f700000000a00 */
[----:B------:R-:W0:Y:S08]  /*298b0*/  @P1 LDC R4, c[0x0][0xbec] ;  /* 0x0002fb00ff041b82 */ /* 0x000e300000000800 */
[----:B------:R-:W5:Y:S08]  /*298c0*/  LDC.64 R10, c[0x0][R24+0x210] ;  /* 0x00008400180a7b82 */ /* 0x000f700000000a00 */
[----:B------:R-:W5:Y:S01]  /*298d0*/  @P1 LDC R31, c[0x0][0xbf0] ;  /* 0x0002fc00ff1f1b82 */ /* 0x000f620000000800 */
[----:B0-----:R-:W-:-:S07]  /*298e0*/  @P1 IMAD.HI.U32 R4, R35, R4, RZ ;  /* 0x0000000423041227 */ /* 0x001fce00078e00ff */
[----:B-1----:R-:W0:Y:S01]  /*298f0*/  @!P0 LDC R12, c[0x0][0xb50] ;  /* 0x0002d400ff0c8b82 */ /* 0x002e220000000800 */
[-C--:B---3--:R-:W-:Y:S02]  /*29900*/  IMAD R3, R3, R33.reuse, RZ ;  /* 0x0000002103037224 */ /* 0x088fe400078e02ff */
[----:B------:R-:W-:-:S05]  /*29910*/  IMAD.WIDE.U32 R20, R2, R33, RZ ;  /* 0x0000002102147225 */ /* 0x000fca00078e00ff */
[----:B------:R-:W1:Y:S01]  /*29920*/  @!P0 LDC R13, c[0x0][0xb54] ;  /* 0x0002d500ff0d8b82 */ /* 0x000e620000000800 */
[-C--:B----4-:R-:W-:Y:S02]  /*29930*/  IMAD R29, R15, R236.reuse, RZ ;  /* 0x000000ec0f1d7224 */ /* 0x090fe400078e02ff */
[----:B------:R-:W-:Y:S01]  /*29940*/  IMAD.WIDE.U32 R14, R14, R236, RZ ;  /* 0x000000ec0e0e7225 */ /* 0x000fe200078e00ff */
[----:B-----5:R-:W-:-:S03]  /*29950*/  @P1 SHF.R.U32.HI R27, RZ, R31, R4 ;  /* 0x0000001fff1b1219 */ /* 0x020fc60000011604 */
        /* <DEDUP_REMOVED lines=16> */
[----:B------:R-:W-:Y:S01]  /*29a60*/  IMAD.WIDE.U32 R8, R10, R3, R8 ;  /* 0x000000030a087225 */ /* 0x000fe200078e0008 */
[----:B------:R-:W-:-:S03]  /*29a70*/  MOV R3, 0xff800000 ;  /* 0xff80000000037802 */ /* 0x000fc60000000f00 */
[----:B------:R-:W-:Y:S01]  /*29a80*/  IMAD R15, R10, R15, R2 ;  /* 0x0000000f0a0f7224 */ /* 0x000fe200078e0202 */
[----:B0-----:R-:W-:-:S03]  /*29a90*/  LEA R12, P0, R8, R12, 0x2 ;  /* 0x0000000c080c7211 */ /* 0x001fc600078010ff */
[----:B------:R-:W-:-:S05]  /*29aa0*/  IMAD.IADD R2, R9, 0x1, R15 ;  /* 0x0000000109027824 */ /* 0x000fca00078e020f */
[----:B-1----:R-:W-:-:S05]  /*29ab0*/  LEA.HI.X R13, R8, R13, R2, 0x2, P0 ;  /* 0x0000000d080d7211 */ /* 0x002fca00000f1402 */
[----:B------:R1:W-:Y:S02]  /*29ac0*/  STG.E desc[UR4][R12.64], R3 ;  /* 0x000000030c007986 */ /* 0x0003e4000c101904 */
.L_x_2878:
[----:B------:R-:W-:Y:S05]  /*29ad0*/  BSYNC B1 ;  /* 0x0000000000017941 */ /* 0x000fea0003800000 */
.L_x_2877:
[----:B------:R-:W-:Y:S05]  /*29ae0*/  @P2 BRA `(.L_x_2873) ;  /* 0x0000000800342947 */ /* 0x000fea0003800000 */
[----:B------:R2:W5:Y:S01]  /*29af0*/  LDL R27, [R1+0x60] ;  /* 0x00006000011b7983 */ /* 0x0005620000100800 */
[----:B------:R-:W3:Y:S01]  /*29b00*/  LDC R15, c[0x0][0xbe8] ;  /* 0x0002fa00ff0f7b82 */ /* 0x000ee20000000800 */
[----:B------:R-:W-:Y:S02]  /*29b10*/  ULDC.64 UR4, c[0x0][0xaa0] ;  /* 0x0002a80000047ab9 */ /* 0x000fe40000000a00 */
[----:B------:R2:W5:Y:S04]  /*29b20*/  LDL R24, [R1+0x80] ;  /* 0x0000800001187983 */ /* 0x0005680000100800 */
[----:B------:R2:W5:Y:S01]  /*29b30*/  LDL R20, [R1+0x7c] ;  /* 0x00007c0001147983 */ /* 0x0005620000100800 */
[----:B------:R-:W-:Y:S01]  /*29b40*/  IMAD R2, R26, UR4, RZ ;  /* 0x000000041a027c24 */ /* 0x000fe2000f8e02ff */
[----:B------:R-:W-:Y:S01]  /*29b50*/  ULDC.64 UR6, c[0x0][0xaf0] ;  /* 0x0002bc0000067ab9 */ /* 0x000fe20000000a00 */
[----:B------:R-:W-:Y:S01]  /*29b60*/  IMAD R11, R237, 0x20, R212 ;  /* 0x00000020ed0b7824 */ /* 0x000fe200078e02d4 */
[----:B------:R-:W-:Y:S01]  /*29b70*/  BSSY B1, `(.L_x_2879) ;  /* 0x000003f000017945 */ /* 0x000fe20003800000 */
[----:B------:R-:W-:-:S02]  /*29b80*/  IMAD R9, R25, UR5, R2 ;  /* 0x0000000519097c24 */ /* 0x000fc4000f8e0202 */
[----:B-1----:R-:W-:Y:S01]  /*29b90*/  IMAD.WIDE.U32 R2, R25, UR4, RZ ;  /* 0x0000000419027c25 */ /* 0x002fe2000f8e00ff */
[----:B------:R-:W-:-:S03]  /*29ba0*/  ULDC.64 UR4, c[0x0][0xae8] ;  /* 0x0002ba0000047ab9 */ /* 0x000fc60000000a00 */
[----:B------:R-:W-:Y:S02]  /*29bb0*/  IMAD.IADD R13, R230, 0x1, R11 ;  /* 0x00000001e60d7824 */ /* 0x000fe400078e020b */
[----:B------:R-:W-:Y:S02]  /*29bc0*/  IMAD.IADD R3, R3, 0x1, R9 ;  /* 0x0000000103037824 */ /* 0x000fe400078e0209 */
[----:B------:R-:W-:Y:S01]  /*29bd0*/  IMAD.MOV.U32 R9, RZ, RZ, R13 ;  /* 0x000000ffff097224 */ /* 0x000fe200078e000d */
[----:B---3--:R-:W-:Y:S01]  /*29be0*/  ISETP.NE.AND P0, PT, R15, 0x1, PT ;  /* 0x000000010f00780c */ /* 0x008fe20003f05270 */
[----:B------:R-:W-:-:S04]  /*29bf0*/  IMAD.WIDE.U32 R2, R236, UR4, R2 ;  /* 0x00000004ec027c25 */ /* 0x000fc8000f8e0002 */
[----:B------:R-:W-:Y:S02]  /*29c00*/  IMAD R8, R28, UR6, RZ ;  /* 0x000000061c087c24 */ /* 0x000fe4000f8e02ff */
[----:B------:R-:W-:Y:S01]  /*29c10*/  IMAD R3, R236, UR5, R3 ;  /* 0x00000005ec037c24 */ /* 0x000fe2000f8e0203 */
[----:B------:R-:W-:Y:S01]  /*29c20*/  ULDC.64 UR4, c[0x0][0xae0] ;  /* 0x0002b80000047ab9 */ /* 0x000fe20000000a00 */
[C---:B------:R-:W-:Y:S02]  /*29c30*/  IMAD R11, R33.reuse, UR7, R8 ;  /* 0x00000007210b7c24 */ /* 0x040fe4000f8e0208 */
[----:B------:R-:W-:Y:S02]  /*29c40*/  IMAD.WIDE.U32 R2, R33, UR6, R2 ;  /* 0x0000000621027c25 */ /* 0x000fe4000f8e0002 */
[----:B------:R-:W1:Y:S02]  /*29c50*/  @P0 LDC R4, c[0x0][0xbec] ;  /* 0x0002fb00ff040b82 */ /* 0x000e640000000800 */
[----:B------:R-:W-:-:S02]  /*29c60*/  IMAD.IADD R3, R3, 0x1, R11 ;  /* 0x0000000103037824 */ /* 0x000fc400078e020b */
[----:B------:R-:W-:-:S04]  /*29c70*/  IMAD.IADD R230, R212, 0x1, R230 ;  /* 0x00000001d4e67824 */ /* 0x000fc800078e02e6 */
[----:B------:R-:W3:Y:S01]  /*29c80*/  @P0 LDC R21, c[0x0][0xbf0] ;  /* 0x0002fc00ff150b82 */ /* 0x000ee20000000800 */
[----:B-1----:R-:W-:-:S05]  /*29c90*/  @P0 IMAD.HI.U32 R4, R13, R4, RZ ;  /* 0x000000040d040227 */ /* 0x002fca00078e00ff */
[----:B---3--:R-:W-:-:S04]  /*29ca0*/  @P0 SHF.R.U32.HI R9, RZ, R21, R4 ;  /* 0x00000015ff090219 */ /* 0x008fc80000011604 */
[----:B------:R-:W-:Y:S01]  /*29cb0*/  SHF.R.S32.HI R4, RZ, 0x1f, R9 ;  /* 0x0000001fff047819 */ /* 0x000fe20000011409 */
[C---:B------:R-:W-:Y:S01]  /*29cc0*/  IMAD.WIDE.U32 R2, R9.reuse, UR4, R2 ;  /* 0x0000000409027c25 */ /* 0x040fe2000f8e0002 */
[----:B------:R-:W-:-:S03]  /*29cd0*/  IADD3 R8, -R9, RZ, RZ ;  /* 0x000000ff09087210 */ /* 0x000fc60007ffe1ff */
[----:B------:R-:W-:Y:S02]  /*29ce0*/  IMAD R4, R4, UR4, RZ ;  /* 0x0000000404047c24 */ /* 0x000fe4000f8e02ff */
[----:B------:R-:W-:Y:S02]  /*29cf0*/  IMAD R11, R15, R8, R13 ;  /* 0x000000080f0b7224 */ /* 0x000fe400078e020d */
[----:B------:R-:W-:Y:S01]  /*29d00*/  IMAD R13, R9, UR5, R4 ;  /* 0x00000005090d7c24 */ /* 0x000fe2000f8e0204 */
[----:B------:R-:W-:Y:S01]  /*29d10*/  ULDC.64 UR4, c[0x0][0xad8] ;  /* 0x0002b60000047ab9 */ /* 0x000fe20000000a00 */
[----:B------:R-:W-:Y:S01]  /*29d20*/  IMAD R15, R0, R15, RZ ;  /* 0x0000000f000f7224 */ /* 0x000fe200078e02ff */
[----:B------:R-:W-:Y:S01]  /*29d30*/  SHF.R.S32.HI R4, RZ, 0x1f, R11 ;  /* 0x0000001fff047819 */ /* 0x000fe2000001140b */
[----:B------:R-:W-:Y:S02]  /*29d40*/  IMAD.IADD R3, R3, 0x1, R13 ;  /* 0x0000000103037824 */ /* 0x000fe400078e020d */
[C---:B------:R-:W-:Y:S01]  /*29d50*/  VIADD R0, R230.reuse, 0x20 ;  /* 0x00000020e6007836 */ /* 0x040fe20000000000 */
[----:B------:R-:W-:Y:S01]  /*29d60*/  ISETP.GE.AND P2, PT, R230, R15, PT ;  /* 0x0000000fe600720c */ /* 0x000fe20003f46270 */
[----:B------:R-:W-:-:S02]  /*29d70*/  IMAD R4, R4, UR4, RZ ;  /* 0x0000000404047c24 */ /* 0x000fc4000f8e02ff */
[C---:B------:R-:W-:Y:S01]  /*29d80*/  IMAD.WIDE.U32 R2, R11.reuse, UR4, R2 ;  /* 0x000000040b027c25 */ /* 0x040fe2000f8e0002 */
[-C--:B------:R-:W-:Y:S02]  /*29d90*/  ISETP.GE.AND P1, PT, R0, R15.reuse, PT ;  /* 0x0000000f0000720c */ /* 0x080fe40003f26270 */
[----:B------:R-:W-:Y:S01]  /*29da0*/  IADD3 R0, R230, 0x40, RZ ;  /* 0x00000040e6007810 */ /* 0x000fe20007ffe0ff */
[----:B------:R-:W-:Y:S01]  /*29db0*/  IMAD R9, R11, UR5, R4 ;  /* 0x000000050b097c24 */ /* 0x000fe2000f8e0204 */
[----:B------:R-:W-:Y:S02]  /*29dc0*/  ULDC.64 UR4, c[0x0][0xa80] ;  /* 0x0002a00000047ab9 */ /* 0x000fe40000000a00 */
[----:B------:R-:W-:Y:S01]  /*29dd0*/  LEA R4, P3, R2, UR4, 0x1 ;  /* 0x0000000402047c11 */ /* 0x000fe2000f8608ff */
[----:B------:R-:W-:Y:S01]  /*29de0*/  IMAD.IADD R3, R3, 0x1, R9 ;  /* 0x0000000103037824 */ /* 0x000fe200078e0209 */
[----:B------:R-:W-:-:S03]  /*29df0*/  ISETP.GE.AND P0, PT, R0, R15, PT ;  /* 0x0000000f0000720c */ /* 0x000fc60003f06270 */
[----:B------:R2:W1:Y:S01]  /*29e00*/  SHFL.IDX PT, R12, R4, RZ, 0x181f ;  /* 0x00181fff040c7589 */ /* 0x00046200000e0000 */
[----:B------:R-:W-:-:S05]  /*29e10*/  LEA.HI.X R14, R2, UR5, R3, 0x1, P3 ;  /* 0x00000005020e7c11 */ /* 0x000fca00098f0c03 */
[----:B------:R2:W3:Y:S01]  /*29e20*/  SHFL.IDX PT, R13, R14, RZ, 0x181f ;  /* 0x00181fff0e0d7589 */ /* 0x0004e200000e0000 */
[----:B------:R-:W-:Y:S05]  /*29e30*/  @P2 BRA `(.L_x_2880) ;  /* 0x0000000000482947 */ /* 0x000fea0003800000 */
[----:B------:R-:W-:Y:S01]  /*29e40*/  ULDC UR4, c[0x0][0xac8] ;  /* 0x0002b20000047ab9 */ /* 0x000fe20000000800 */
[----:B------:R-:W-:Y:S01]  /*29e50*/  ULDC.64 UR6, c[0x0][0x208] ;  /* 0x0000820000067ab9 */ /* 0x000fe20000000a00 */
[----:B------:R-:W-:Y:S02]  /*29e60*/  ISETP.GE.AND P5, PT, R18, UR4, PT ;  /* 0x0000000412007c0c */ /* 0x000fe4000bfa6270 */
[----:B------:R-:W-:Y:S02]  /*29e70*/  ISETP.GE.AND P3, PT, R220, UR4, PT ;  /* 0x00000004dc007c0c */ /* 0x000fe4000bf66270 */
[----:B------:R-:W-:Y:S02]  /*29e80*/  ISETP.GE.AND P2, PT, R221, UR4, PT ;  /* 0x00000004dd007c0c */ /* 0x000fe4000bf46270 */
[----:B------:R-:W-:-:S07]  /*29e90*/  ISETP.GE.AND P4, PT, R213, UR4, PT ;  /* 0x00000004d5007c0c */ /* 0x000fce000bf86270 */
[----:B-1----:R-:W-:-:S04]  /*29ea0*/  @!P5 LEA R10, P6, R18, R12, 0x1 ;  /* 0x0000000c120ad211 */ /* 0x002fc800078c08ff */
[-C--:B---3--:R-:W-:Y:S02]  /*29eb0*/  @!P5 LEA.HI.X R11, R18, R13.reuse, R19, 0x1, P6 ;  /* 0x0000000d120bd211 */ /* 0x088fe400030f0c13 */
        /* <DEDUP_REMOVED lines=10> */
.L_x_2880:
[----:B------:R-:W-:Y:S05]  /*29f60*/  BSYNC B1 ;  /* 0x0000000000017941 */ /* 0x000fea0003800000 */
.L_x_2879:
[----:B---34-:R3:W4:Y:S01]  /*29f70*/  SHFL.IDX PT, R13, R14, 0x1, 0x181f ;  /* 0x00381f000e0d7f89 */ /* 0x01872200000e0000 */
[----:B------:R-:W-:Y:S03]  /*29f80*/  BSSY B1, `(.L_x_2881) ;  /* 0x0000015000017945 */ /* 0x000fe60003800000 */
[----:B-1----:R3:W1:Y:S01]  /*29f90*/  SHFL.IDX PT, R12, R4, 0x1, 0x181f ;  /* 0x00381f00040c7f89 */ /* 0x00266200000e0000 */
        /* <DEDUP_REMOVED lines=9> */
[-C--:B----4-:R-:W-:Y:S02]  /*2a030*/  @!P4 LEA.HI.X R11, R18, R13.reuse, R19, 0x1, P6 ;  /* 0x0000000d120bc211 */ /* 0x090fe400030f0c13 */
        /* <DEDUP_REMOVED lines=9> */
.L_x_2882:
[----:B------:R-:W-:Y:S05]  /*2a0d0*/  BSYNC B1 ;  /* 0x0000000000017941 */ /* 0x000fea0003800000 */
.L_x_2881:
[----:B-1--4-:R1:W4:Y:S01]  /*2a0e0*/  SHFL.IDX PT, R13, R14, 0x2, 0x181f ;  /* 0x00581f000e0d7f89 */ /* 0x01232200000e0000 */
        /* <DEDUP_REMOVED lines=21> */
.L_x_2884:
[----:B------:R-:W-:Y:S05]  /*2a240*/  BSYNC B1 ;  /* 0x0000000000017941 */ /* 0x000fea0003800000 */
.L_x_2883:
[----:B------:R-:W-:Y:S01]  /*2a250*/  IADD3 R0, R230, 0x60, RZ ;  /* 0x00000060e6007810 */ /* 0x000fe20007ffe0ff */
[----:B0---4-:R0:W4:Y:S03]  /*2a260*/  SHFL.IDX PT, R13, R14, 0x3, 0x181f ;  /* 0x00781f000e0d7f89 */ /* 0x01112600000e0000 */
[----:B------:R-:W-:Y:S01]  /*2a270*/  ISETP.GE.AND P0, PT, R0, R15, PT ;  /* 0x0000000f0000720c */ /* 0x000fe20003f06270 */
[----:B------:R0:W0:-:S12]  /*2a280*/  SHFL.IDX PT, R12, R4, 0x3, 0x181f ;  /* 0x00781f00040c7f89 */ /* 0x00001800000e0000 */
        /* <DEDUP_REMOVED lines=19> */
.L_x_2873:
[----:B------:R-:W-:Y:S05]  /*2a3c0*/  BSYNC B0 ;  /* 0x0000000000007941 */ /* 0x000fea0003800000 */
.L_x_2863:
[----:B------:R-:W-:Y:S02]  /*2a3d0*/  ULDC UR4, c[0x0][0xc3c] ;  /* 0x00030f0000047ab9 */ /* 0x000fe40000000800 */
[----:B------:R-:W-:-:S13]  /*2a3e0*/  ISETP.GE.AND P0, PT, R7, UR4, PT ;  /* 0x0000000407007c0c */ /* 0x000fda000bf06270 */
[----:B------:R-:W-:Y:S05]  /*2a3f0*/  @!P0 BRA `(.L_x_2885) ;  /* 0xfffffd7000e48947 */ /* 0x000fea000383ffff */
[----:B------:R-:W-:Y:S05]  /*2a400*/  BRA `(.L_x_2622) ;  /* 0x0000009c00107947 */ /* 0x000fea0003800000 */
.L_x_2620:
        /* <DEDUP_REMOVED lines=20> */
.L_x_2886:
        /* <DEDUP_REMOVED lines=41> */
[----:B------:R-:W-:Y:S01]  /*2a7e0*/  MOV R9, R4 ;  /* 0x0000000400097202 */ /* 0x000fe20000000f00 */
[----:B------:R-:W-:Y:S01]  /*2a7f0*/  UMOV UR4, URZ ;  /* 0x0000003f00047c82 */ /* 0x000fe20008000000 */
[----:B------:R-:W-:-:S05]  /*2a800*/  ULDC UR5, c[0x0][0xc38] ;  /* 0x00030e0000057ab9 */ /* 0x000fca0000000800 */
.L_x_2890:
        /* <DEDUP_REMOVED lines=39> */
[----:B------:R-:W-:-:S07]  /*2aa80*/  IMAD.MOV.U32 R5, RZ, RZ, R2 ;  /* 0x000000ffff057224 */ /* 0x000fce00078e0002 */
.L_x_2888:
        /* <DEDUP_REMOVED lines=12> */
.L_x_2891:
[----:B----4-:R-:W-:Y:S01]  /*2ab50*/  IMAD R3, R3, UR5, R10 ;  /* 0x0000000503037c24 */ /* 0x010fe2000f8e020a */
[----:B------:R-:W-:Y:S02]  /*2ab60*/  IADD3 R14, R9, UR4, RZ ;  /* 0x00000004090e7c10 */ /* 0x000fe4000fffe0ff */
[----:B-1----:R-:W-:Y:S02]  /*2ab70*/  ISETP.NE.AND P0, PT, R8, 0x1, PT ;  /* 0x000000010800780c */ /* 0x002fe40003f05270 */
[----:B------:R1:W-:Y:S01]  /*2ab80*/  STL [R1], R3 ;  /* 0x0000000301007387 */ /* 0x0003e20000100800 */
[----:B---3--:R-:W-:-:S03]  /*2ab90*/  IADD3 R5, -R3, UR6, RZ ;  /* 0x0000000603057c10 */ /* 0x008fc6000fffe1ff */
[----:B------:R1:W-:Y:S07]  /*2aba0*/  STL [R1+0xc], R14 ;  /* 0x00000c0e01007387 */ /* 0x0003ee0000100800 */
        /* <DEDUP_REMOVED lines=18> */
[----:B------:R-:W-:Y:S02]  /*2acd0*/  ISETP.GT.U32.AND P1, PT, R7, R12, PT ;  /* 0x0000000c0700720c */ /* 0x000fe40003f24070 */
[----:B0-----:R-:W-:-:S06]  /*2ace0*/  IADD3 R3, R2, 0xffffffe, RZ ;  /* 0x0ffffffe02037810 */ /* 0x001fcc0007ffe0ff */
[----:B------:R-:W0:Y:S05]  /*2acf0*/  F2I.FTZ.U32.TRUNC.NTZ R3, R3 ;  /* 0x0000000300037305 */ /* 0x000e2a000021f000 */
[----:B------:R-:W-:Y:S02]  /*2ad00*/  @!P1 IMAD.IADD R12, R12, 0x1, -R7 ;  /* 0x000000010c0c9824 */ /* 0x000fe400078e0a07 */
[----:B------:R-:W-:Y:S01]  /*2ad10*/  @!P1 VIADD R10, R10, 0x1 ;  /* 0x000000010a0a9836 */ /* 0x000fe20000000000 */
[----:B------:R-:W-:Y:S02]  /*2ad20*/  ISETP.NE.AND P1, PT, R4, RZ, PT ;  /* 0x000000ff0400720c */ /* 0x000fe40003f25270 */
[----:B------:R-:W-:Y:S01]  /*2ad30*/  ISETP.GE.U32.AND P0, PT, R12, R7, PT ;  /* 0x000000070c00720c */ /* 0x000fe20003f06070 */
[----:B0-----:R-:W-:-:S04]  /*2ad40*/  IMAD.MOV R2, RZ, RZ, -R3 ;  /* 0x000000ffff027224 */ /* 0x001fc800078e0a03 */
[----:B------:R-:W-:Y:S02]  /*2ad50*/  IMAD R7, R2, R9, RZ ;  /* 0x0000000902077224 */ /* 0x000fe400078e02ff */
[----:B------:R-:W-:-:S06]  /*2ad60*/  IMAD.MOV.U32 R2, RZ, RZ, RZ ;  /* 0x000000ffff027224 */ /* 0x000fcc00078e00ff */
[----:B------:R-:W-:Y:S01]  /*2ad70*/  @P0 IADD3 R10, R10, 0x1, RZ ;  /* 0x000000010a0a0810 */ /* 0x000fe20007ffe0ff */
        /* <DEDUP_REMOVED lines=19> */
[----:B------:R-:W-:-:S06]  /*2aeb0*/  @P0 IADD3 R7, R7, 0x1, RZ ;  /* 0x0000000107070810 */ /* 0x000fcc0007ffe0ff */
[----:B------:R-:W-:Y:S01]  /*2aec0*/  @!P2 IMAD.MOV R7, RZ, RZ, -R7 ;  /* 0x000000ffff07a224 */ /* 0x000fe200078e0a07 */
[----:B------:R-:W-:-:S05]  /*2aed0*/  @!P1 LOP3.LUT R7, RZ, R8, RZ, 0x33, !PT ;  /* 0x00000008ff079212 */ /* 0x000fca00078e33ff */
[--C-:B------:R-:W-:Y:S02]  /*2aee0*/  IMAD.MOV R3, RZ, RZ, -R7.reuse ;  /* 0x000000ffff037224 */ /* 0x100fe400078e0a07 */
[C---:B------:R-:W-:Y:S02]  /*2aef0*/  IMAD R7, R8.reuse, 0x1000000, R7 ;  /* 0x0100000008077824 */ /* 0x040fe400078e0207 */
[----:B------:R-:W-:-:S05]  /*2af00*/  IMAD R8, R8, R3, R10 ;  /* 0x0000000308087224 */ /* 0x000fca00078e020a */
[----:B------:R-:W-:-:S05]  /*2af10*/  LEA R3, R8, R7, 0x10 ;  /* 0x0000000708037211 */ /* 0x000fca00078e80ff */
[----:B------:R0:W-:Y:S01]  /*2af20*/  STL [R1+0x8], R3 ;  /* 0x0000080301007387 */ /* 0x0001e20000100800 */
[----:B------:R-:W-:Y:S05]  /*2af30*/  BRA `(.L_x_2893) ;  /* 0x0000000000f87947 */ /* 0x000fea0003800000 */
.L_x_2892:
        /* <DEDUP_REMOVED lines=39> */
[----:B0-----:R-:W-:-:S02]  /*2b1b0*/  IADD3 R3, R11, 0xffffffe, RZ ;  /* 0x0ffffffe0b037810 */ /* 0x001fc40007ffe0ff */
[----:B------:R-:W-:-:S04]  /*2b1c0*/  IABS R11, R7 ;  /* 0x00000007000b7213 */ /* 0x000fc80000000000 */
        /* <DEDUP_REMOVED lines=9> */
[-C--:B------:R-:W-:Y:S01]  /*2b260*/  @!P1 IADD3 R3, R3, -R10.reuse, RZ ;  /* 0x8000000a03039210 */ /* 0x080fe20007ffe0ff */
        /* <DEDUP_REMOVED lines=11> */
.L_x_2893:
[----:B01----:R-:W-:-:S04]  /*2b320*/  LOP3.LUT R3, RZ, R2, RZ, 0x33, !PT ;  /* 0x00000002ff037212 */ /* 0x003fc800078e33ff */
[----:B------:R-:W-:-:S05]  /*2b330*/  IADD3 R2, R4, R3, RZ ;  /* 0x0000000304027210 */ /* 0x000fca0007ffe0ff */
[----:B------:R1:W-:Y:S01]  /*2b340*/  STL [R1+0x4], R2 ;  /* 0x0000040201007387 */ /* 0x0003e20000100800 */
[----:B------:R-:W-:Y:S05]  /*2b350*/  BRA `(.L_x_2894) ;  /* 0x0000000000107947 */ /* 0x000fea0003800000 */
.L_x_2889:
[----:B------:R-:W-:Y:S01]  /*2b360*/  IMAD.U32 R2, RZ, RZ, UR6 ;  /* 0x00000006ff027e24 */ /* 0x000fe2000f8e00ff */
[----:B------:R0:W-:Y:S04]  /*2b370*/  STL [R1+0x4], RZ ;  /* 0x000004ff01007387 */ /* 0x0001e80000100800 */
[----:B------:R0:W-:Y:S04]  /*2b380*/  STL [R1+0x8], RZ ;  /* 0x000008ff01007387 */ /* 0x0001e80000100800 */
[----:B------:R0:W-:Y:S02]  /*2b390*/  STL [R1], R2 ;  /* 0x0000000201007387 */ /* 0x0001e40000100800 */
.L_x_2894:
        /* <DEDUP_REMOVED lines=10> */
.L_x_2887:
        /* <DEDUP_REMOVED lines=13> */
[----:B------:R-:W-:Y:S01]  /*2b510*/  MOV R19, RZ ;  /* 0x000000ff00137202 */ /* 0x000fe20000000f00 */
[----:B------:R-:W-:Y:S01]  /*2b520*/  ULDC.64 UR36, c[0x0][0x198] ;  /* 0x0000660000247ab9 */ /* 0x000fe20000000a00 */
[----:B------:R-:W-:Y:S01]  /*2b530*/  LOP3.LUT R3, R0, 0x1f8, RZ, 0xc0, !PT ;  /* 0x000001f800037812 */ /* 0x000fe200078ec0ff */
[----:B------:R-:W-:Y:S01]  /*2b540*/  ULDC UR38, c[0x0][0xc] ;  /* 0x0000030000267ab9 */ /* 0x000fe20000000800 */
[----:B01----:R-:W-:Y:S02]  /*2b550*/  SHF.L.U32 R2, R4, 0x3, RZ ;  /* 0x0000000304027819 */ /* 0x003fe400000006ff */
[----:B------:R-:W-:Y:S01]  /*2b560*/  LOP3.LUT R3, R3, 0x38, R6, 0x78, !PT ;  /* 0x0000003803037812 */ /* 0x000fe200078e7806 */
[----:B------:R-:W-:Y:S01]  /*2b570*/  IMAD.SHL.U32 R6, R6, 0x10, RZ ;  /* 0x0000001006067824 */ /* 0x000fe200078e00ff */
[----:B------:R-:W-:-:S02]  /*2b580*/  LOP3.LUT R0, R0, 0x38, RZ, 0xc0, !PT ;  /* 0x0000003800007812 */ /* 0x000fc400078ec0ff */
[----:B------:R-:W-:Y:S02]  /*2b590*/  LOP3.LUT R3, R3, 0x200, R2, 0xf8, !PT ;  /* 0x0000020003037812 */ /* 0x000fe400078ef802 */
[----:B------:R-:W-:-:S04]  /*2b5a0*/  SHF.R.U32.HI R2, RZ, 0x3, R4 ;  /* 0x00000003ff027819 */ /* 0x000fc80000011604 */
[----:B------:R-:W-:Y:S01]  /*2b5b0*/  LOP3.LUT R4, R2, 0x70, R6, 0xf8, !PT ;  /* 0x0000007002047812 */ /* 0x000fe200078ef806 */
[----:B------:R-:W-:Y:S01]  /*2b5c0*/  IMAD.MOV.U32 R2, RZ, RZ, 0x1 ;  /* 0x00000001ff027424 */ /* 0x000fe200078e00ff */
[----:B---3--:R-:W-:Y:S01]  /*2b5d0*/  ULEA UR4, UR5, UR4, 0x18 ;  /* 0x0000000405047291 */ /* 0x008fe2000f8ec03f */
[----:B------:R-:W-:-:S05]  /*2b5e0*/  IMAD.MOV.U32 R4, RZ, RZ, 0x1 ;  /* 0x00000001ff047424 */ /* 0x000fca00078e00ff */
        /* <DEDUP_REMOVED lines=10> */
.L_x_3056:
[----:B------:R-:W2:Y:S01]  /*2b690*/  LDL R0, [R1+0xc] ;  /* 0x00000c0001007983 */ /* 0x000ea20000100800 */
[----:B------:R-:W2:Y:S01]  /*2b6a0*/  LDC.64 R2, c[0x0][0xc88] ;  /* 0x00032200ff027b82 */ /* 0x000ea20000000a00 */
[----:B------:R-:W-:Y:S01]  /*2b6b0*/  ULDC.64 UR4, c[0x0][0x208] ;  /* 0x0000820000047ab9 */ /* 0x000fe20000000a00 */
[----:B--2---:R-:W-:-:S05]  /*2b6c0*/  IMAD.WIDE R2, R0, 0x4, R2 ;  /* 0x0000000400027825 */ /* 0x004fca00078e0202 */
[----:B01----:R-:W2:Y:S01]  /*2b6d0*/  LDG.E R4, desc[UR4][R2.64] ;  /* 0x0000000402047981 */ /* 0x003ea2000c1e1900 */
[----:B------:R-:W-:Y:S05]  /*2b6e0*/  YIELD ;  /* 0x0000000000007946 */ /* 0x000fea0003800000 */
[----:B------:R-:W-:Y:S01]  /*2b6f0*/  ULDC.64 UR4, c[0x0][0xa28] ;  /* 0x00028a0000047ab9 */ /* 0x000fe20000000a00 */
[----:B------:R-:W-:Y:S01]  /*2b700*/  IMAD.MOV.U32 R0, RZ, RZ, RZ ;  /* 0x000000ffff007224 */ /* 0x000fe200078e00ff */
[----:B------:R-:W-:Y:S01]  /*2b710*/  ISETP.NE.U32.AND P0, PT, RZ, UR4, PT ;  /* 0x00000004ff007c0c */ /* 0x000fe2000bf05070 */
[----:B------:R-:W-:Y:S01]  /*2b720*/  ULDC.64 UR12, c[0x0][0x208] ;  /* 0x00008200000c7ab9 */ /* 0x000fe20000000a00 */
[----:B------:R-:W-:Y:S01]  /*2b730*/  IMAD.MOV.U32 R8, RZ, RZ, RZ ;  /* 0x000000ffff087224 */ /* 0x000fe200078e00ff */
[----:B------:R-:W-:Y:S01]  /*2b740*/  ULDC.64 UR10, c[0x0][0xa18] ;  /* 0x00028600000a7ab9 */ /* 0x000fe20000000a00 */
[----:B------:R-:W-:Y:S01]  /*2b750*/  ISETP.NE.AND.EX P0, PT, RZ, UR5, PT, P0 ;  /* 0x00000005ff007c0c */ /* 0x000fe2000bf05300 */
[----:B------:R-:W-:Y:S01]  /*2b760*/  ULDC.64 UR8, c[0x0][0xa10] ;  /* 0x0002840000087ab9 */ /* 0x000fe20000000a00 */
[----:B------:R-:W-:Y:S01]  /*2b770*/  ULDC.64 UR6, c[0x0][0xa08] ;  /* 0x0002820000067ab9 */ /* 0x000fe20000000a00 */
[----:B--2---:R-:W-:Y:S01]  /*2b780*/  SHF.R.S32.HI R5, RZ, 0x1f, R4 ;  /* 0x0000001fff057819 */ /* 0x004fe20000011404 */
[----:B------:R-:W-:-:S09]  /*2b790*/  IMAD.SHL.U32 R15, R4, 0x4, RZ ;  /* 0x00000004040f7824 */ /* 0x000fd200078e00ff */
[C---:B------:R-:W-:Y:S01]  /*2b7a0*/  @P0 LEA R2, P1, R4.reuse, UR4, 0x2 ;  /* 0x0000000404020c11 */ /* 0x040fe2000f8210ff */
[----:B------:R0:W-:Y:S03]  /*2b7b0*/  STL [R1+0x34], R4 ;  /* 0x0000340401007387 */ /* 0x0001e60000100800 */
        /* <DEDUP_REMOVED lines=14> */
[C---:B--2---:R-:W-:Y:S02]  /*2b8a0*/  IADD3 R2, P4, R15.reuse, UR4, RZ ;  /* 0x000000040f027c10 */ /* 0x044fe4000ff9e0ff */
[----:B------:R-:W-:Y:S02]  /*2b8b0*/  ISETP.NE.AND.EX P3, PT, RZ, UR11, PT, P3 ;  /* 0x0000000bff007c0c */ /* 0x000fe4000bf65330 */
[C---:B------:R-:W-:Y:S02]  /*2b8c0*/  IADD3.X R3, R14.reuse, UR5, RZ, P4, !PT ;  /* 0x000000050e037c10 */ /* 0x040fe4000a7fe4ff */
[----:B0-----:R-:W-:Y:S02]  /*2b8d0*/  IADD3 R4, P4, R15, UR8, RZ ;  /* 0x000000080f047c10 */ /* 0x001fe4000ff9e0ff */
[----:B------:R-:W-:Y:S01]  /*2b8e0*/  ISETP.NE.AND.EX P0, PT, RZ, UR7, PT, P0 ;  /* 0x00000007ff007c0c */ /* 0x000fe2000bf05300 */
[----:B------:R-:W2:Y:S01]  /*2b8f0*/  @P2 LDG.E R8, desc[UR12][R2.64] ;  /* 0x0000000c02082981 */ /* 0x000ea2000c1e1900 */
[----:B-1----:R-:W-:Y:S01]  /*2b900*/  IADD3.X R5, R14, UR9, RZ, P4, !PT ;  /* 0x000000090e057c10 */ /* 0x002fe2000a7fe4ff */
[----:B------:R-:W-:Y:S01]  /*2b910*/  ULDC UR4, c[0x0][0x288] ;  /* 0x0000a20000047ab9 */ /* 0x000fe20000000800 */
[----:B------:R-:W-:-:S02]  /*2b920*/  ISETP.NE.AND.EX P1, PT, RZ, UR9, PT, P1 ;  /* 0x00000009ff007c0c */ /* 0x000fc4000bf25310 */
[----:B------:R-:W-:Y:S01]  /*2b930*/  MOV R12, UR4 ;  /* 0x00000004000c7c02 */ /* 0x000fe20008000f00 */
[----:B------:R-:W-:Y:S01]  /*2b940*/  ULDC.64 UR4, c[0x0][0x418] ;  /* 0x0001060000047ab9 */ /* 0x000fe20000000a00 */
[----:B------:R-:W-:Y:S01]  /*2b950*/  IADD3.X R7, R14, UR7, RZ, P5, !PT ;  /* 0x000000070e077c10 */ /* 0x000fe2000affe4ff */
[----:B--2---:R0:W-:Y:S01]  /*2b960*/  STL [R1+0x4c], R8 ;  /* 0x00004c0801007387 */ /* 0x0041e20000100800 */
[----:B------:R-:W-:-:S03]  /*2b970*/  UISETP.NE.U32.AND UP0, UPT, UR4, URZ, UPT ;  /* 0x0000003f0400728c */ /* 0x000fc6000bf05070 */
[----:B------:R-:W-:Y:S01]  /*2b980*/  ULDC UR4, c[0x0][0x424] ;  /* 0x0001090000047ab9 */ /* 0x000fe20000000800 */
[----:B------:R1:W5:Y:S04]  /*2b990*/  @P0 LDG.E R11, desc[UR12][R6.64] ;  /* 0x0000000c060b0981 */ /* 0x000368000c1e1900 */
[----:B------:R1:W5:Y:S01]  /*2b9a0*/  @P1 LDG.E R10, desc[UR12][R4.64] ;  /* 0x0000000c040a1981 */ /* 0x000362000c1e1900 */
[----:B0-----:R-:W-:-:S04]  /*2b9b0*/  @P3 IADD3 R8, P4, R15, UR10, RZ ;  /* 0x0000000a0f083c10 */ /* 0x001fc8000ff9e0ff */
[----:B------:R-:W-:-:S05]  /*2b9c0*/  @P3 IADD3.X R9, R14, UR11, RZ, P4, !PT ;  /* 0x0000000b0e093c10 */ /* 0x000fca000a7fe4ff */
[----:B------:R-:W2:Y:S01]  /*2b9d0*/  @P3 LDG.E R12, desc[UR12][R8.64] ;  /* 0x0000000c080c3981 */ /* 0x000ea2000c1e1900 */
[----:B------:R-:W-:-:S03]  /*2b9e0*/  UISETP.NE.AND.EX UP0, UPT, UR5, URZ, UPT, UP0 ;  /* 0x0000003f0500728c */ /* 0x000fc6000bf05300 */
[----:B------:R-:W-:Y:S01]  /*2b9f0*/  ULDC UR5, c[0x0][0x2f0] ;  /* 0x0000bc0000057ab9 */ /* 0x000fe20000000800 */
[----:B------:R-:W-:-:S04]  /*2ba00*/  USEL UR4, UR4, 0x1, UP0 ;  /* 0x0000000104047887 */ /* 0x000fc80008000000 */
[----:B------:R-:W-:Y:S01]  /*2ba10*/  UIMAD UR4, UR4, UR5, URZ ;  /* 0x00000005040472a4 */ /* 0x000fe2000f8e023f */
[----:B--2---:R1:W-:Y:S04]  /*2ba20*/  STL [R1+0x50], R12 ;  /* 0x0000500c01007387 */ /* 0x0043e80000100800 */
[----:B------:R1:W5:Y:S01]  /*2ba30*/  LDL R13, [R1+0x50] ;  /* 0x00005000010d7983 */ /* 0x0003620000100800 */
[----:B------:R-:W-:Y:S01]  /*2ba40*/  ULDC UR5, c[0x0][0x348] ;  /* 0x0000d20000057ab9 */ /* 0x000fe20000000800 */
[----:B------:R-:W-:Y:S02]  /*2ba50*/  IMAD.U32 R8, RZ, RZ, UR4 ;  /* 0x00000004ff087e24 */ /* 0x000fe4000f8e00ff */
[----:B------:R-:W-:Y:S01]  /*2ba60*/  IMAD.U32 R9, RZ, RZ, UR5 ;  /* 0x00000005ff097e24 */ /* 0x000fe2000f8e00ff */
[----:B------:R-:W-:Y:S06]  /*2ba70*/  @P3 BRA `(.L_x_2896) ;  /* 0x0000000000183947 */ /* 0x000fec0003800000 */
[----:B------:R-:W-:Y:S05]  /*2ba80*/  @!P2 BRA `(.L_x_2896) ;  /* 0x000000000014a947 */ /* 0x000fea0003800000 */
[----:B------:R-:W-:Y:S02]  /*2ba90*/  ULDC.64 UR4, c[0x0][0x208] ;  /* 0x0000820000047ab9 */ /* 0x000fe40000000a00 */
[----:B-1----:R-:W2:Y:S04]  /*2baa0*/  LDG.E R12, desc[UR4][R2.64] ;  /* 0x00000004020c7981 */ /* 0x002ea8000c1e1900 */
[----:B------:R-:W2:Y:S02]  /*2bab0*/  LDG.E R2, desc[UR4][R2.64+0x4] ;  /* 0x0000040402027981 */ /* 0x000ea4000c1e1900 */
[----:B--2--5:R-:W-:-:S05]  /*2bac0*/  IMAD.IADD R13, R2, 0x1, -R12 ;  /* 0x00000001020d7824 */ /* 0x024fca00078e0a0c */
[----:B------:R0:W-:Y:S02]  /*2bad0*/  STL [R1+0x50], R13 ;  /* 0x0000500d01007387 */ /* 0x0001e40000100800 */
.L_x_2896:
[----:B------:R-:W2:Y:S01]  /*2bae0*/  LDL.LU R3, [R1+0x8] ;  /* 0x0000080001037983 */ /* 0x000ea20000300800 */
[----:B------:R-:W-:Y:S02]  /*2baf0*/  ULDC.64 UR4, c[0x0][0xa20] ;  /* 0x0002880000047ab9 */ /* 0x000fe40000000a00 */
[----:B------:R-:W-:Y:S01]  /*2bb00*/  ISETP.NE.U32.AND P2, PT, RZ, UR4, PT ;  /* 0x00000004ff007c0c */ /* 0x000fe2000bf45070 */
[----:B-1----:R-:W3:Y:S03]  /*2bb10*/  LDL R12, [R1+0x34] ;  /* 0x00003400010c7983 */ /* 0x002ee60000100800 */
[----:B------:R-:W-:Y:S02]  /*2bb20*/  ISETP.NE.AND.EX P2, PT, RZ, UR5, PT, P2 ;  /* 0x00000005ff007c0c */ /* 0x000fe4000bf45320 */
[C---:B--2---:R-:W-:Y:S02]  /*2bb30*/  LOP3.LUT R17, R3.reuse, 0xff000000, RZ, 0xc0, !PT ;  /* 0xff00000003117812 */ /* 0x044fe400078ec0ff */
[----:B------:R-:W-:-:S02]  /*2bb40*/  LOP3.LUT R2, R3, 0xff0000, RZ, 0xc0, !PT ;  /* 0x00ff000003027812 */ /* 0x000fc400078ec0ff */
[----:B------:R-:W-:Y:S02]  /*2bb50*/  SHF.R.U32.HI R17, RZ, 0x8, R17 ;  /* 0x00000008ff117819 */ /* 0x000fe40000011611 */
[----:B------:R-:W-:Y:S02]  /*2bb60*/  LOP3.LUT R16, R3, 0xffff, RZ, 0xc0, !PT ;  /* 0x0000ffff03107812 */ /* 0x000fe400078ec0ff */
[----:B------:R-:W-:Y:S01]  /*2bb70*/  LEA.HI R17, R2, R17, RZ, 0x10 ;  /* 0x0000001102117211 */ /* 0x000fe200078f80ff */
[----:B-----5:R-:W-:-:S05]  /*2bb80*/  IMAD.IADD R2, R11, 0x1, R0 ;  /* 0x000000010b027824 */ /* 0x020fca00078e0200 */
[----:B------:R1:W-:Y:S04]  /*2bb90*/  STL [R1+0x1c], R2 ;  /* 0x00001c0201007387 */ /* 0x0003e80000100800 */
[----:B---3--:R1:W-:Y:S01]  /*2bba0*/  STL [R1+0x14], R12 ;  /* 0x0000140c01007387 */ /* 0x0083e20000100800 */
[----:B------:R-:W-:Y:S05]  /*2bbb0*/  @!P2 BRA `(.L_x_2897) ;  /* 0x000000000014a947 */ /* 0x000fea0003800000 */
[----:B-1----:R-:W-:Y:S01]  /*2bbc0*/  IADD3 R2, P0, R15, UR4, RZ ;  /* 0x000000040f027c10 */ /* 0x002fe2000ff1e0ff */
[----:B------:R-:W-:-:S03]  /*2bbd0*/  ULDC.64 UR6, c[0x0][0x208] ;  /* 0x0000820000067ab9 */ /* 0x000fc60000000a00 */
[----:B------:R-:W-:-:S05]  /*2bbe0*/  IADD3.X R3, R14, UR5, RZ, P0, !PT ;  /* 0x000000050e037c10 */ /* 0x000fca00087fe4ff */
[----:B------:R2:W5:Y:S01]  /*2bbf0*/  LDG.E R8, desc[UR6][R2.64] ;  /* 0x0000000602087981 */ /* 0x000562000c1e1900 */
[----:B------:R-:W-:Y:S05]  /*2bc00*/  BRA `(.L_x_2898) ;  /* 0x0000000000147947 */ /* 0x000fea0003800000 */
.L_x_2897:
[----:B------:R-:W-:Y:S05]  /*2bc10*/  @!P0 BRA `(.L_x_2898) ;  /* 0x0000000000108947 */ /* 0x000fea0003800000 */
[----:B------:R-:W-:Y:S02]  /*2bc20*/  ULDC.64 UR4, c[0x0][0x208] ;  /* 0x0000820000047ab9 */ /* 0x000fe40000000a00 */
[----:B------:R-:W2:Y:S04]  /*2bc30*/  LDG.E R8, desc[UR4][R6.64] ;  /* 0x0000000406087981 */ /* 0x000ea8000c1e1900 */
[----:B------:R-:W2:Y:S02]  /*2bc40*/  LDG.E R6, desc[UR4][R6.64+0x4] ;  /* 0x0000040406067981 */ /* 0x000ea4000c1e1900 */
[----:B--2---:R-:W-:-:S07]  /*2bc50*/  IADD3 R8, -R8, R6, RZ ;  /* 0x0000000608087210 */ /* 0x004fce0007ffe1ff */
.L_x_2898:
[----:B------:R-:W-:Y:S01]  /*2bc60*/  ULDC.64 UR4, c[0x0][0x208] ;  /* 0x0000820000047ab9 */ /* 0x000fe20000000a00 */
[----:B------:R-:W3:Y:S01]  /*2bc70*/  LDL R6, [R1+0x4] ;  /* 0x0000040001067983 */ /* 0x000ee20000100800 */
[----:B--2---:R-:W2:Y:S03]  /*2bc80*/  LDC R3, c[0x0][0x448] ;  /* 0x00011200ff037b82 */ /* 0x004ea60000000800 */
[----:B-1----:R-:W4:Y:S04]  /*2bc90*/  @P1 LDG.E R2, desc[UR4][R4.64] ;  /* 0x0000000404021981 */ /* 0x002f28000c1e1900 */
[----:B------:R1:W4:Y:S01]  /*2bca0*/  @P1 LDG.E R4, desc[UR4][R4.64+0x4] ;  /* 0x0000040404041981 */ /* 0x000322000c1e1900 */
[----:B-----5:R-:W-:Y:S01]  /*2bcb0*/  IMAD.IADD R7, R8, 0x1, -R0 ;  /* 0x0000000108077824 */ /* 0x020fe200078e0a00 */
[----:B------:R-:W-:Y:S01]  /*2bcc0*/  LOP3.LUT R11, R17, 0xff, RZ, 0xc0, !PT ;  /* 0x000000ff110b7812 */ /* 0x000fe200078ec0ff */
[----:B------:R-:W-:Y:S01]  /*2bcd0*/  BSSY B0, `(.L_x_2899) ;  /* 0x0000036000007945 */ /* 0x000fe20003800000 */
[----:B------:R-:W-:-:S03]  /*2bce0*/  SHF.R.U32.HI R17, RZ, 0x10, R17 ;  /* 0x00000010ff117819 */ /* 0x000fc60000011611 */
[----:B------:R0:W-:Y:S01]  /*2bcf0*/  STL [R1+0x60], R11 ;  /* 0x0000600b01007387 */ /* 0x0001e20000100800 */
[----:B--2---:R-:W-:-:S13]  /*2bd00*/  ISETP.NE.AND P0, PT, R3, 0x1, PT ;  /* 0x000000010300780c */ /* 0x004fda0003f05270 */
[----:B------:R-:W2:Y:S08]  /*2bd10*/  @P0 LDC R3, c[0x0][0x44c] ;  /* 0x00011300ff030b82 */ /* 0x000eb00000000800 */
[----:B-1----:R-:W1:Y:S01]  /*2bd20*/  @P0 LDC R5, c[0x0][0x450] ;  /* 0x00011400ff050b82 */ /* 0x002e620000000800 */
[----:B----4-:R-:W-:Y:S02]  /*2bd30*/  @P1 IMAD.IADD R9, R4, 0x1, -R2 ;  /* 0x0000000104091824 */ /* 0x010fe400078e0a02 */
[----:B---3--:R-:W-:-:S04]  /*2bd40*/  IMAD.SHL.U32 R2, R6, 0x80, RZ ;  /* 0x0000008006027824 */ /* 0x008fc800078e00ff */
[----:B------:R-:W-:-:S04]  /*2bd50*/  VIADD R2, R2, 0x7f ;  /* 0x0000007f02027836 */ /* 0x000fc80000000000 */
[----:B--2---:R-:W-:-:S05]  /*2bd60*/  @P0 IMAD.HI.U32 R0, R2, R3, RZ ;  /* 0x0000000302000227 */ /* 0x004fca00078e00ff */
[----:B-1----:R-:W-:Y:S02]  /*2bd70*/  @P0 SHF.R.U32.HI R2, RZ, R5, R0 ;  /* 0x00000005ff020219 */ /* 0x002fe40000011600 */
[----:B------:R-:W-:-:S04]  /*2bd80*/  IADD3 R0, R7, R9, RZ ;  /* 0x0000000907007210 */ /* 0x000fc80007ffe0ff */
[C---:B------:R-:W-:Y:S01]  /*2bd90*/  IADD3 R21, R0.reuse, 0x50, -R13 ;  /* 0x0000005000157810 */ /* 0x040fe20007ffe80d */
[----:B------:R-:W-:-:S04]  /*2bda0*/  VIADD R3, R0, 0x4f ;  /* 0x0000004f00037836 */ /* 0x000fc80000000000 */
[----:B------:R-:W-:Y:S02]  /*2bdb0*/  IMAD.IADD R2, R21, 0x1, R2 ;  /* 0x0000000115027824 */ /* 0x000fe400078e0202 */
[----:B------:R-:W-:-:S04]  /*2bdc0*/  IMAD.HI R0, R3, 0x66666667, RZ ;  /* 0x6666666703007827 */ /* 0x000fc800078e02ff */
[----:B------:R-:W-:Y:S01]  /*2bdd0*/  IMAD.HI R2, R2, 0x66666667, RZ ;  /* 0x6666666702027827 */ /* 0x000fe200078e02ff */
[----:B------:R-:W-:-:S03]  /*2bde0*/  SHF.R.U32.HI R20, RZ, 0x1f, R0 ;  /* 0x0000001fff147819 */ /* 0x000fc60000011600 */
[----:B------:R-:W-:Y:S01]  /*2bdf0*/  IMAD.MOV.U32 R3, RZ, RZ, RZ ;  /* 0x000000ffff037224 */ /* 0x000fe200078e00ff */
[----:B------:R-:W-:Y:S02]  /*2be00*/  SHF.R.U32.HI R6, RZ, 0x1f, R2 ;  /* 0x0000001fff067819 */ /* 0x000fe40000011602 */
[----:B------:R-:W-:Y:S02]  /*2be10*/  LEA.HI.SX32 R20, R0, R20, 0x1b ;  /* 0x0000001400147211 */ /* 0x000fe400078fdaff */
[----:B------:R-:W-:-:S04]  /*2be20*/  LEA.HI.SX32 R6, R2, R6, 0x1b ;  /* 0x0000000602067211 */ /* 0x000fc800078fdaff */
[----:B------:R-:W-:-:S04]  /*2be30*/  VIMNMX R6, R20, R6, PT ;  /* 0x0000000614067248 */ /* 0x000fc80003fe0100 */
[----:B------:R-:W-:-:S13]  /*2be40*/  ISETP.GE.AND P0, PT, R6, 0x1, PT ;  /* 0x000000010600780c */ /* 0x000fda0003f06270 */
[----:B0-----:R-:W-:Y:S05]  /*2be50*/  @!P0 BRA `(.L_x_2900) ;  /* 0x0000000000748947 */ /* 0x001fea0003800000 */
[----:B------:R-:W-:Y:S01]  /*2be60*/  ISETP.NE.AND P0, PT, R17, RZ, PT ;  /* 0x000000ff1100720c */ /* 0x000fe20003f05270 */
[----:B------:R-:W-:-:S03]  /*2be70*/  ULDC UR4, c[0x0][0x9f0] ;  /* 0x00027c0000047ab9 */ /* 0x000fc60000000800 */
[----:B------:R-:W-:-:S04]  /*2be80*/  SEL R0, R17, UR4, P0 ;  /* 0x0000000411007c07 */ /* 0x000fc80008000000 */
[----:B------:R-:W-:Y:S02]  /*2be90*/  IABS R2, R0 ;  /* 0x0000000000027213 */ /* 0x000fe40000000000 */
[----:B------:R-:W-:Y:S02]  /*2bea0*/  IADD3 R3, R0, -0x1, R6 ;  /* 0xffffffff00037810 */ /* 0x000fe40007ffe006 */
[----:B------:R-:W0:Y:S08]  /*2beb0*/  I2F.RP R4, R2 ;  /* 0x0000000200047306 */ /* 0x000e300000209400 */
[----:B0-----:R-:W0:Y:S02]  /*2bec0*/  MUFU.RCP R4, R4 ;  /* 0x0000000400047308 */ /* 0x001e240000001000 */
[----:B0-----:R-:W-:-:S06]  /*2bed0*/  VIADD R4, R4, 0xffffffe ;  /* 0x0ffffffe04047836 */ /* 0x001fcc0000000000 */
[----:B------:R0:W1:Y:S02]  /*2bee0*/  F2I.FTZ.U32.TRUNC.NTZ R5, R4 ;  /* 0x0000000400057305 */ /* 0x000064000021f000 */
[----:B0-----:R-:W-:-:S04]  /*2bef0*/  LOP3.LUT R4, R3, R0, RZ, 0x3c, !PT ;  /* 0x0000000003047212 */ /* 0x001fc800078e3cff */
[----:B------:R-:W-:Y:S02]  /*2bf00*/  ISETP.GE.AND P3, PT, R4, RZ, PT ;  /* 0x000000ff0400720c */ /* 0x000fe40003f66270 */
[----:B-1----:R-:W-:-:S05]  /*2bf10*/  IADD3 R4, RZ, -R5, RZ ;  /* 0x80000005ff047210 */ /* 0x002fca0007ffe0ff */
        /* <DEDUP_REMOVED lines=16> */
[----:B------:R-:W-:-:S07]  /*2c020*/  @!P2 LOP3.LUT R3, RZ, R0, RZ, 0x33, !PT ;  /* 0x00000000ff03a212 */ /* 0x000fce00078e33ff */
.L_x_2900:
[----:B------:R-:W-:Y:S05]  /*2c030*/  BSYNC B0 ;  /* 0x0000000000007941 */ /* 0x000fea0003800000 */
.L_x_2899:
        /* <DEDUP_REMOVED lines=9> */
[----:B------:R-:W-:Y:S01]  /*2c0d0*/  @P0 VIADD R4, R9, 0x4f ;  /* 0x0000004f09040836 */ /* 0x000fe20000000000 */
        /* <DEDUP_REMOVED lines=11> */
[----:B------:R-:W0:Y:S02]  /*2c190*/  S2R R2, SR_TID.X ;  /* 0x0000000000027919 */ /* 0x000e240000002100 */
[----:B0-----:R-:W-:-:S04]  /*2c1a0*/  SHF.R.U32.HI R2, RZ, 0x5, R2 ;  /* 0x00000005ff027819 */ /* 0x001fc80000011602 */
[----:B------:R-:W-:-:S05]  /*2c1b0*/  LOP3.LUT R2, R2, 0x3, RZ, 0xc0, !PT ;  /* 0x0000000302027812 */ /* 0x000fca00078ec0ff */
[----:B------:R0:W1:Y:S02]  /*2c1c0*/  SHFL.IDX PT, R14, R2, RZ, 0x1f ;  /* 0x00001fff020e7589 */ /* 0x00006400000e0000 */
.L_x_3123:
[----:B-1----:R-:W-:Y:S02]  /*2c1d0*/  ISETP.NE.AND P0, PT, R14, RZ, PT ;  /* 0x000000ff0e00720c */ /* 0x002fe40003f05270 */
[----:B------:R-:W-:-:S11]  /*2c1e0*/  PLOP3.LUT P6, PT, PT, PT, PT, 0x8, 0x0 ;  /* 0x000000000000781c */ /* 0x000fd60003fce170 */
[----:B------:R-:W-:Y:S05]  /*2c1f0*/  @P0 BRA `(.L_x_2904) ;  /* 0x00000000000c0947 */ /* 0x000fea0003800000 */
[----:B------:R-:W-:-:S03]  /*2c200*/  UMOV UR4, 0xffffffff ;  /* 0xffffffff00047882 */ /* 0x000fc60000000000 */
[----:B------:R-:W-:Y:S05]  /*2c210*/  BRA.DIV UR4, `(.L_x_2905) ;  /* 0x0000009204507947 */ /* 0x000fea000b800000 */
[----:B------:R-:W-:-:S13]  /*2c220*/  ELECT P6, URZ, PT ;  /* 0x00000000003f782f */ /* 0x000fda00038c0000 */
.L_x_2904:
[----:B0-----:R-:W2:Y:S01]  /*2c230*/  LDL R2, [R1+0x64] ;  /* 0x0000640001027983 */ /* 0x001ea20000100800 */
[----:B------:R-:W-:Y:S01]  /*2c240*/  BSSY B1, `(.L_x_2906) ;  /* 0x0000008000017945 */ /* 0x000fe20003800000 */
[----:B--2---:R-:W-:-:S04]  /*2c250*/  IADD3 R2, R2, 0x1, RZ ;  /* 0x0000000102027810 */ /* 0x004fc80007ffe0ff */
[----:B------:R-:W-:-:S04]  /*2c260*/  LEA.HI R3, R2, R2, RZ, 0x1 ;  /* 0x0000000202037211 */ /* 0x000fc800078f08ff */
[----:B------:R-:W-:-:S05]  /*2c270*/  LOP3.LUT R3, R3, 0xfffffffe, RZ, 0xc0, !PT ;  /* 0xfffffffe03037812 */ /* 0x000fca00078ec0ff */
[----:B------:R-:W-:-:S05]  /*2c280*/  IMAD.IADD R2, R2, 0x1, -R3 ;  /* 0x0000000102027824 */ /* 0x000fca00078e0a03 */
[----:B------:R-:W-:-:S04]  /*2c290*/  SHF.L.U32 R2, R2, 0x1f, RZ ;  /* 0x0000001f02027819 */ /* 0x000fc800000006ff */
[----:B------:R-:W0:Y:S02]  /*2c2a0*/  SYNCS.PHASECHK.TRANS64.TRYWAIT P0, [R18+URZ+0x38820], R2 ;  /* 0x03882002120075a7 */ /* 0x000e24000800017f */
[----:B0-----:R-:W-:Y:S05]  /*2c2b0*/  @!P0 BRA `(.L_x_2907) ;  /* 0x0000009000488947 */ /* 0x001fea0003800000 */
.L_x_3126:
[----:B------:R-:W-:Y:S05]  /*2c2c0*/  BSYNC B1 ;  /* 0x0000000000017941 */ /* 0x000fea0003800000 */
.L_x_2906:
[----:B------:R-:W-:Y:S04]  /*2c2d0*/  BSSY B1, `(.L_x_2908) ;  /* 0x00000ae000017945 */ /* 0x000fe80003800000 */
[----:B------:R-:W-:Y:S05]  /*2c2e0*/  @!P6 BRA `(.L_x_2909) ;  /* 0x0000000800b0e947 */ /* 0x000fea0003800000 */
[----:B------:R-:W2:Y:S04]  /*2c2f0*/  LDL R5, [R1+0x20] ;  /* 0x0000200001057983 */ /* 0x000ea80000100800 */
[----:B------:R-:W3:Y:S01]  /*2c300*/  LDL R4, [R1+0x24] ;  /* 0x0000240001047983 */ /* 0x000ee20000100800 */
[----:B------:R-:W-:Y:S01]  /*2c310*/  BSSY B2, `(.L_x_2910) ;  /* 0x0000008000027945 */ /* 0x000fe20003800000 */
[----:B------:R-:W1:Y:S02]  /*2c320*/  S2R R3, SR_TID.X ;  /* 0x0000000000037919 */ /* 0x000e640000002100 */
[----:B-1----:R-:W-:-:S04]  /*2c330*/  LOP3.LUT R3, R3, 0x7f, RZ, 0xc0, !PT ;  /* 0x0000007f03037812 */ /* 0x002fc800078ec0ff */
[----:B------:R-:W-:Y:S01]  /*2c340*/  ISETP.NE.AND P1, PT, R3, RZ, PT ;  /* 0x000000ff0300720c */ /* 0x000fe20003f25270 */
[----:B--2---:R-:W-:Y:S01]  /*2c350*/  IMAD R6, R5, 0x8, R18 ;  /* 0x0000000805067824 */ /* 0x004fe200078e0212 */
[----:B---3--:R-:W-:-:S04]  /*2c360*/  SHF.L.U32 R8, R4, 0x1f, RZ ;  /* 0x0000001f04087819 */ /* 0x008fc800000006ff */
[----:B------:R-:W1:Y:S02]  /*2c370*/  SYNCS.PHASECHK.TRANS64.TRYWAIT P0, [R6+URZ+0x388a0], R8 ;  /* 0x0388a008060075a7 */ /* 0x000e64000800017f */
[----:B-1----:R-:W-:Y:S05]  /*2c380*/  @!P0 BRA `(.L_x_2911) ;  /* 0x0000009000288947 */ /* 0x002fea0003800000 */
.L_x_3127:
[----:B------:R-:W-:Y:S05]  /*2c390*/  BSYNC B2 ;  /* 0x0000000000027941 */ /* 0x000fea0003800000 */
.L_x_2910:
[----:B------:R-:W-:Y:S04]  /*2c3a0*/  BSSY B2, `(.L_x_2912) ;  /* 0x0000009000027945 */ /* 0x000fe80003800000 */
[----:B------:R-:W-:Y:S05]  /*2c3b0*/  @P1 BRA `(.L_x_2913) ;  /* 0x00000000001c1947 */ /* 0x000fea0003800000 */
[----:B------:R-:W2:Y:S01]  /*2c3c0*/  S2R R3, SR_TID.X ;  /* 0x0000000000037919 */ /* 0x000ea20000002100 */
[----:B0-----:R-:W-:-:S04]  /*2c3d0*/  IMAD.MOV.U32 R2, RZ, RZ, 0xa000 ;  /* 0x0000a000ff027424 */ /* 0x001fc800078e00ff */
[----:B------:R3:W-:Y:S01]  /*2c3e0*/  SYNCS.ARRIVE.TRANS64 RZ, [R6+URZ+0x38890], R2 ;  /* 0x0388900206ff79a7 */ /* 0x0007e2000800003f */
[----:B--2---:R-:W-:-:S04]  /*2c3f0*/  LOP3.LUT R3, R3, 0x1f, RZ, 0xc0, !PT ;  /* 0x0000001f03037812 */ /* 0x004fc800078ec0ff */
[----:B------:R-:W-:-:S13]  /*2c400*/  ISETP.NE.AND P0, PT, R3, RZ, PT ;  /* 0x000000ff0300720c */ /* 0x000fda0003f05270 */
[----:B---3--:R-:W-:Y:S05]  /*2c410*/  @!P0 BRA `(.L_x_2913) ;  /* 0x0000000000048947 */ /* 0x008fea0003800000 */
[----:B------:R-:W-:Y:S01]  /*2c420*/  BPT.TRAP 0x1 ;  /* 0x000000040000795c */ /* 0x000fe20000300000 */
.L_x_2913:
[----:B------:R-:W-:Y:S05]  /*2c430*/  BSYNC B2 ;  /* 0x0000000000027941 */ /* 0x000fea0003800000 */
.L_x_2912:
[----:B0-----:R-:W2:Y:S01]  /*2c440*/  LDL R2, [R1+0x20] ;  /* 0x0000200001027983 */ /* 0x001ea20000100800 */
[----:B------:R-:W-:Y:S01]  /*2c450*/  IMAD.MOV.U32 R3, RZ, RZ, RZ ;  /* 0x000000ffff037224 */ /* 0x000fe200078e00ff */
[----:B------:R-:W-:Y:S01]  /*2c460*/  UIADD3 UR4, UP0, UR36, 0x570, URZ ;  /* 0x0000057024047890 */ /* 0x000fe2000ff1e03f */
[----:B------:R-:W-:Y:S01]  /*2c470*/  PLOP3.LUT P0, PT, PT, PT, PT, 0x80, 0x0 ;  /* 0x000000000000781c */ /* 0x000fe20003f0f070 */
[----:B------:R-:W-:Y:S01]  /*2c480*/  UMOV UR6, 0x0 ;  /* 0x0000000000067882 */ /* 0x000fe20000000000 */
[----:B------:R-:W-:Y:S01]  /*2c490*/  UMOV UR7, 0x12f00000 ;  /* 0x12f0000000077882 */ /* 0x000fe20000000000 */
[----:B------:R-:W-:Y:S01]  /*2c4a0*/  R2UR UR10, R3 ;  /* 0x00000000030a72ca */ /* 0x000fe200000e0000 */
[----:B------:R-:W-:Y:S01]  /*2c4b0*/  IMAD R3, R7, 0x50, R10 ;  /* 0x0000005007037824 */ /* 0x000fe200078e020a */
[----:B------:R-:W-:-:S04]  /*2c4c0*/  UIADD3.X UR5, URZ, UR37, URZ, UP0, !UPT ;  /* 0x000000253f057290 */ /* 0x000fc800087fe43f */
[----:B------:R-:W-:Y:S01]  /*2c4d0*/  IADD3 R3, R3, -0x50, RZ ;  /* 0xffffffb003037810 */ /* 0x000fe20007ffe0ff */
[----:B--2---:R-:W-:Y:S02]  /*2c4e0*/  IMAD R4, R2, 0xa000, R18 ;  /* 0x0000a00002047824 */ /* 0x004fe400078e0212 */
[----:B------:R-:W-:Y:S02]  /*2c4f0*/  VIADD R2, R6, 0x38890 ;  /* 0x0003889006027836 */ /* 0x000fe40000000000 */
[----:B------:R-:W-:-:S07]  /*2c500*/  VIADD R5, R4, 0x24400 ;  /* 0x0002440004057836 */ /* 0x000fce0000000000 */
.L_x_2914:
        /* <DEDUP_REMOVED lines=16> */
.L_x_2915:
        /* <DEDUP_REMOVED lines=16> */
.L_x_2916:
        /* <DEDUP_REMOVED lines=16> */
.L_x_2917:
        /* <DEDUP_REMOVED lines=13> */
.L_x_3128:
[----:B------:R-:W-:Y:S05]  /*2c8e0*/  BSYNC B2 ;  /* 0x0000000000027941 */ /* 0x000fea0003800000 */
.L_x_2918:
[----:B------:R-:W-:Y:S01]  /*2c8f0*/  BSSY B2, `(.L_x_2920) ;  /* 0x000000b000027945 */ /* 0x000fe20003800000 */
[----:B------:R-:W-:Y:S01]  /*2c900*/  IMAD.MOV.U32 R12, RZ, RZ, 0x0 ;  /* 0x00000000ff0c7424 */ /* 0x000fe200078e00ff */
[----:B------:R-:W-:Y:S02]  /*2c910*/  MOV R13, 0x12f00000 ;  /* 0x12f00000000d7802 */ /* 0x000fe40000000f00 */
        /* <DEDUP_REMOVED lines=8> */
.L_x_2921:
[----:B------:R-:W-:Y:S05]  /*2c9a0*/  BSYNC B2 ;  /* 0x0000000000027941 */ /* 0x000fea0003800000 */
.L_x_2920:
[----:B------:R-:W-:Y:S01]  /*2c9b0*/  R2UR UR6, R12 ;  /* 0x000000000c0672ca */ /* 0x000fe200000e0000 */
[----:B------:R-:W-:Y:S01]  /*2c9c0*/  IMAD.MOV.U32 R2, RZ, RZ, RZ ;  /* 0x000000ffff027224 */ /* 0x000fe200078e00ff */
[----:B------:R-:W-:Y:S01]  /*2c9d0*/  R2UR UR7, R13 ;  /* 0x000000000d0772ca */ /* 0x000fe200000e0000 */
[----:B------:R-:W-:Y:S01]  /*2c9e0*/  UIADD3 UR4, UP0, UR36, 0x670, URZ ;  /* 0x0000067024047890 */ /* 0x000fe2000ff1e03f */
[----:B------:R-:W-:Y:S01]  /*2c9f0*/  PLOP3.LUT P0, PT, PT, PT, PT, 0x80, 0x0 ;  /* 0x000000000000781c */ /* 0x000fe20003f0f070 */
[----:B01----:R-:W-:Y:S01]  /*2ca00*/  VIADD R6, R6, 0x388b0 ;  /* 0x000388b006067836 */ /* 0x003fe20000000000 */
[----:B------:R-:W-:Y:S01]  /*2ca10*/  R2UR UR10, R2 ;  /* 0x00000000020a72ca */ /* 0x000fe200000e0000 */
[----:B------:R-:W-:Y:S01]  /*2ca20*/  VIADD R2, R4, 0x400 ;  /* 0x0000040004027836 */ /* 0x000fe20000000000 */
[----:B------:R-:W-:-:S13]  /*2ca30*/  UIADD3.X UR5, URZ, UR37, URZ, UP0, !UPT ;  /* 0x000000253f057290 */ /* 0x000fda00087fe43f */
.L_x_2922:
        /* <DEDUP_REMOVED lines=15> */
.L_x_2923:
        /* <DEDUP_REMOVED lines=15> */
.L_x_2924:
        /* <DEDUP_REMOVED lines=15> */
.L_x_2925:
        /* <DEDUP_REMOVED lines=10> */
.L_x_2909:
[----:B------:R-:W-:Y:S05]  /*2cdb0*/  BSYNC B1 ;  /* 0x0000000000017941 */ /* 0x000fea0003800000 */
.L_x_2908:
[----:B0-----:R-:W2:Y:S04]  /*2cdc0*/  LDL.LU R2, [R1+0x20] ;  /* 0x0000200001027983 */ /* 0x001ea80000300800 */
[----:B------:R-:W3:Y:S01]  /*2cdd0*/  LDL.LU R5, [R1+0x24] ;  /* 0x0000240001057983 */ /* 0x000ee20000300800 */
[----:B------:R-:W-:Y:S01]  /*2cde0*/  VIADD R7, R7, 0xfffffffe ;  /* 0xfffffffe07077836 */ /* 0x000fe20000000000 */
[----:B------:R-:W-:-:S04]  /*2cdf0*/  PLOP3.LUT P0, PT, PT, PT, PT, 0x8, 0x0 ;  /* 0x000000000000781c */ /* 0x000fc80003f0e170 */
[----:B------:R-:W-:Y:S01]  /*2ce00*/  ISETP.GE.AND P2, PT, R7, R9, PT ;  /* 0x000000090700720c */ /* 0x000fe20003f46270 */
[----:B--2---:R-:W-:-:S05]  /*2ce10*/  VIADD R2, R2, 0x1 ;  /* 0x0000000102027836 */ /* 0x004fca0000000000 */
[----:B------:R-:W-:-:S04]  /*2ce20*/  ISETP.NE.AND P1, PT, R2, 0x2, PT ;  /* 0x000000020200780c */ /* 0x000fc80003f25270 */
[----:B------:R-:W-:Y:S02]  /*2ce30*/  SEL R3, RZ, 0x1, P1 ;  /* 0x00000001ff037807 */ /* 0x000fe40000800000 */
[----:B------:R-:W-:Y:S02]  /*2ce40*/  SEL R2, R2, RZ, P1 ;  /* 0x000000ff02027207 */ /* 0x000fe40000800000 */
[----:B---3--:R-:W-:-:S03]  /*2ce50*/  LOP3.LUT R5, R5, R3, RZ, 0x3c, !PT ;  /* 0x0000000305057212 */ /* 0x008fc600078e3cff */
[----:B------:R0:W-:Y:S04]  /*2ce60*/  STL [R1+0x20], R2 ;  /* 0x0000200201007387 */ /* 0x0001e80000100800 */
[----:B------:R0:W-:Y:S01]  /*2ce70*/  STL [R1+0x24], R5 ;  /* 0x0000240501007387 */ /* 0x0001e20000100800 */
[----:B------:R-:W-:Y:S05]  /*2ce80*/  @!P2 BRA `(.L_x_2902) ;  /* 0x0000000800eca947 */ /* 0x000fea0003800000 */
.L_x_2944:
[----:B------:R-:W-:Y:S05]  /*2ce90*/  YIELD ;  /* 0x0000000000007946 */ /* 0x000fea0003800000 */
[----:B------:R-:W-:Y:S04]  /*2cea0*/  BSSY B1, `(.L_x_2926) ;  /* 0x00000ad000017945 */ /* 0x000fe80003800000 */
[----:B-1----:R-:W-:Y:S05]  /*2ceb0*/  @!P6 BRA `(.L_x_2927) ;  /* 0x0000000800ace947 */ /* 0x002fea0003800000 */
[----:B------:R-:W2:Y:S04]  /*2cec0*/  LDL R4, [R1+0x20] ;  /* 0x0000200001047983 */ /* 0x000ea80000100800 */
[----:B------:R-:W3:Y:S01]  /*2ced0*/  LDL R3, [R1+0x24] ;  /* 0x0000240001037983 */ /* 0x000ee20000100800 */
[----:B------:R-:W-:Y:S01]  /*2cee0*/  BSSY B2, `(.L_x_2928) ;  /* 0x0000008000027945 */ /* 0x000fe20003800000 */
[----:B0-----:R-:W0:Y:S02]  /*2cef0*/  S2R R2, SR_TID.X ;  /* 0x0000000000027919 */ /* 0x001e240000002100 */
[----:B0-----:R-:W-:-:S04]  /*2cf00*/  LOP3.LUT R2, R2, 0x7f, RZ, 0xc0, !PT ;  /* 0x0000007f02027812 */ /* 0x001fc800078ec0ff */
[----:B------:R-:W-:Y:S02]  /*2cf10*/  ISETP.NE.AND P2, PT, R2, RZ, PT ;  /* 0x000000ff0200720c */ /* 0x000fe40003f45270 */
[----:B--2---:R-:W-:Y:S02]  /*2cf20*/  LEA R6, R4, R18, 0x3 ;  /* 0x0000001204067211 */ /* 0x004fe400078e18ff */
[----:B---3--:R-:W-:-:S04]  /*2cf30*/  SHF.L.U32 R5, R3, 0x1f, RZ ;  /* 0x0000001f03057819 */ /* 0x008fc800000006ff */
[----:B------:R-:W0:Y:S02]  /*2cf40*/  SYNCS.PHASECHK.TRANS64.TRYWAIT P1, [R6+URZ+0x388a0], R5 ;  /* 0x0388a005060075a7 */ /* 0x000e24000802017f */
[----:B0-----:R-:W-:Y:S05]  /*2cf50*/  @!P1 BRA `(.L_x_2929) ;  /* 0x00000084005c9947 */ /* 0x001fea0003800000 */
.L_x_3129:
[----:B------:R-:W-:Y:S05]  /*2cf60*/  BSYNC B2 ;  /* 0x0000000000027941 */ /* 0x000fea0003800000 */
.L_x_2928:
[----:B------:R-:W-:Y:S04]  /*2cf70*/  BSSY B2, `(.L_x_2930) ;  /* 0x0000009000027945 */ /* 0x000fe80003800000 */
        /* <DEDUP_REMOVED lines=8> */
.L_x_2931:
[----:B------:R-:W-:Y:S05]  /*2d000*/  BSYNC B2 ;  /* 0x0000000000027941 */ /* 0x000fea0003800000 */
.L_x_2930:
        /* <DEDUP_REMOVED lines=9> */
[----:B--2---:R-:W-:Y:S02]  /*2d0a0*/  IMAD R4, R2, 0xa000, R18 ;  /* 0x0000a00002047824 */ /* 0x004fe400078e0212 */
[----:B------:R-:W-:-:S02]  /*2d0b0*/  VIADD R2, R6, 0x38890 ;  /* 0x0003889006027836 */ /* 0x000fc40000000000 */
[----:B------:R-:W-:-:S08]  /*2d0c0*/  VIADD R8, R4, 0x24400 ;  /* 0x0002440004087836 */ /* 0x000fd00000000000 */
.L_x_2932:
        /* <DEDUP_REMOVED lines=11> */
[----:B------:R-:W-:Y:S01]  /*2d180*/  UMOV UR6, 0x0 ;  /* 0x0000000000067882 */ /* 0x000fe20000000000 */
[----:B------:R-:W-:Y:S01]  /*2d190*/  PLOP3.LUT P1, PT, PT, PT, PT, 0x80, 0x0 ;  /* 0x000000000000781c */ /* 0x000fe20003f2f070 */
[----:B------:R-:W-:Y:S01]  /*2d1a0*/  UMOV UR7, 0x12f00000 ;  /* 0x12f0000000077882 */ /* 0x000fe20000000000 */
[----:B------:R-:W-:Y:S01]  /*2d1b0*/  R2UR UR10, R8 ;  /* 0x00000000080a72ca */ /* 0x000fe200000e0000 */
[----:B------:R-:W-:-:S14]  /*2d1c0*/  VIADD R8, R4, 0x26c00 ;  /* 0x00026c0004087836 */ /* 0x000fdc0000000000 */
.L_x_2933:
        /* <DEDUP_REMOVED lines=16> */
.L_x_2934:
        /* <DEDUP_REMOVED lines=13> */
[----:B------:R-:W-:Y:S01]  /*2d3a0*/  IADD3 R8, R4, 0x2bc00, RZ ;  /* 0x0002bc0004087810 */ /* 0x000fe20007ffe0ff */
[----:B------:R-:W-:Y:S01]  /*2d3b0*/  UMOV UR7, 0x12f00000 ;  /* 0x12f0000000077882 */ /* 0x000fe20000000000 */
[----:B------:R-:W-:-:S15]  /*2d3c0*/  R2UR UR10, R14 ;  /* 0x000000000e0a72ca */ /* 0x000fde00000e0000 */
.L_x_2935:
        /* <DEDUP_REMOVED lines=10> */
[----:B------:R-:W1:Y:S01]  /*2d470*/  SYNCS.PHASECHK.TRANS64.TRYWAIT P1, [R6+URZ+0x388c0], R5 ;  /* 0x0388c005060075a7 */ /* 0x000e62000802017f */
[----:B------:R-:W-:Y:S04]  /*2d480*/  BSSY B2, `(.L_x_2936) ;  /* 0x0000002000027945 */ /* 0x000fe80003800000 */
[----:B-1----:R-:W-:Y:S05]  /*2d490*/  @!P1 BRA `(.L_x_2937) ;  /* 0x0000008000209947 */ /* 0x002fea0003800000 */
.L_x_3130:
[----:B------:R-:W-:Y:S05]  /*2d4a0*/  BSYNC B2 ;  /* 0x0000000000027941 */ /* 0x000fea0003800000 */
.L_x_2936:
        /* <DEDUP_REMOVED lines=11> */
.L_x_2939:
[----:B------:R-:W-:Y:S05]  /*2d560*/  BSYNC B2 ;  /* 0x0000000000027941 */ /* 0x000fea0003800000 */
.L_x_2938:
[----:B------:R-:W-:Y:S01]  /*2d570*/  R2UR UR10, R11 ;  /* 0x000000000b0a72ca */ /* 0x000fe200000e0000 */
[----:B------:R-:W-:Y:S01]  /*2d580*/  UIADD3 UR4, UP0, UR36, 0x670, URZ ;  /* 0x0000067024047890 */ /* 0x000fe2000ff1e03f */
[----:B------:R-:W-:Y:S01]  /*2d590*/  R2UR UR6, R12 ;  /* 0x000000000c0672ca */ /* 0x000fe200000e0000 */
[----:B01----:R-:W-:Y:S01]  /*2d5a0*/  VIADD R6, R6, 0x388b0 ;  /* 0x000388b006067836 */ /* 0x003fe20000000000 */
[----:B------:R-:W-:Y:S01]  /*2d5b0*/  R2UR UR7, R13 ;  /* 0x000000000d0772ca */ /* 0x000fe200000e0000 */
[----:B------:R-:W-:Y:S01]  /*2d5c0*/  UIADD3.X UR5, URZ, UR37, URZ, UP0, !UPT ;  /* 0x000000253f057290 */ /* 0x000fe200087fe43f */
[----:B------:R-:W-:Y:S02]  /*2d5d0*/  PLOP3.LUT P1, PT, PT, PT, PT, 0x80, 0x0 ;  /* 0x000000000000781c */ /* 0x000fe40003f2f070 */
[----:B------:R-:W-:-:S11]  /*2d5e0*/  IADD3 R2, R4, 0x400, RZ ;  /* 0x0000040004027810 */ /* 0x000fd60007ffe0ff */
.L_x_2940:
        /* <DEDUP_REMOVED lines=16> */
.L_x_2941:
        /* <DEDUP_REMOVED lines=15> */
.L_x_2942:
        /* <DEDUP_REMOVED lines=15> */
.L_x_2943:
        /* <DEDUP_REMOVED lines=10> */
.L_x_2927:
[----:B------:R-:W-:Y:S05]  /*2d970*/  BSYNC B1 ;  /* 0x0000000000017941 */ /* 0x000fea0003800000 */
.L_x_2926:
[----:B0-----:R-:W2:Y:S04]  /*2d980*/  LDL.LU R2, [R1+0x20] ;  /* 0x0000200001027983 */ /* 0x001ea80000300800 */
        /* <DEDUP_REMOVED lines=11> */
.L_x_2902:
[----:B------:R-:W-:Y:S05]  /*2da40*/  BSYNC B0 ;  /* 0x0000000000007941 */ /* 0x000fea0003800000 */
.L_x_2901:
[----:B------:R-:W2:Y:S01]  /*2da50*/  LDL R4, [R1+0x4] ;  /* 0x0000040001047983 */ /* 0x000ea20000100800 */
[----:B------:R-:W3:Y:S01]  /*2da60*/  LDC R0, c[0x0][0x448] ;  /* 0x00011200ff007b82 */ /* 0x000ee20000000800 */
[----:B------:R-:W-:Y:S01]  /*2da70*/  ISETP.NE.AND P2, PT, R17, RZ, PT ;  /* 0x000000ff1100720c */ /* 0x000fe20003f45270 */
[----:B------:R-:W-:Y:S05]  /*2da80*/  @!P0 WARPSYNC.ALL ;  /* 0x0000000000008948 */ /* 0x000fea0003800000 */
[----:B------:R-:W-:Y:S07]  /*2da90*/  BSSY B0, `(.L_x_2945) ;  /* 0x000002d000007945 */ /* 0x000fee0003800000 */
[----:B------:R-:W4:Y:S08]  /*2daa0*/  @!P2 LDC R17, c[0x0][0x9f0] ;  /* 0x00027c00ff11ab82 */ /* 0x000f300000000800 */
[----:B------:R-:W-:Y:S01]  /*2dab0*/  @!P0 BAR.SYNC.DEFER_BLOCKING 0xc, 0x180 ;  /* 0x0306000000008b1d */ /* 0x000fe20000010000 */
[----:B---3--:R-:W-:-:S13]  /*2dac0*/  ISETP.NE.AND P1, PT, R0, 0x1, PT ;  /* 0x000000010000780c */ /* 0x008fda0003f25270 */
[----:B01----:R-:W0:Y:S08]  /*2dad0*/  @P1 LDC R2, c[0x0][0x44c] ;  /* 0x00011300ff021b82 */ /* 0x003e300000000800 */
[----:B------:R-:W1:Y:S01]  /*2dae0*/  @P1 LDC R3, c[0x0][0x450] ;  /* 0x00011400ff031b82 */ /* 0x000e620000000800 */
[----:B--2---:R-:W-:-:S05]  /*2daf0*/  LEA R0, R4, 0x7f, 0x7 ;  /* 0x0000007f04007811 */ /* 0x004fca00078e38ff */
[----:B0-----:R-:W-:-:S05]  /*2db00*/  @P1 IMAD.HI.U32 R2, R0, R2, RZ ;  /* 0x0000000200021227 */ /* 0x001fca00078e00ff */
[----:B-1----:R-:W-:-:S05]  /*2db10*/  @P1 SHF.R.U32.HI R0, RZ, R3, R2 ;  /* 0x00000003ff001219 */ /* 0x002fca0000011602 */
[----:B------:R-:W-:-:S04]  /*2db20*/  IMAD.IADD R0, R21, 0x1, R0 ;  /* 0x0000000115007824 */ /* 0x000fc800078e0200 */
[----:B------:R-:W-:-:S05]  /*2db30*/  IMAD.HI R0, R0, 0x66666667, RZ ;  /* 0x6666666700007827 */ /* 0x000fca00078e02ff */
[----:B------:R-:W-:-:S04]  /*2db40*/  SHF.R.U32.HI R2, RZ, 0x1f, R0 ;  /* 0x0000001fff027819 */ /* 0x000fc80000011600 */
[----:B------:R-:W-:-:S04]  /*2db50*/  LEA.HI.SX32 R0, R0, R2, 0x1b ;  /* 0x0000000200007211 */ /* 0x000fc800078fdaff */
[----:B------:R-:W-:-:S04]  /*2db60*/  VIMNMX R7, R20, R0, PT ;  /* 0x0000000014077248 */ /* 0x000fc80003fe0100 */
[----:B------:R-:W-:Y:S01]  /*2db70*/  ISETP.GE.AND P1, PT, R7, 0x1, PT ;  /* 0x000000010700780c */ /* 0x000fe20003f26270 */
[----:B------:R0:W-:Y:S04]  /*2db80*/  STL [R1+0x40], R7 ;  /* 0x0000400701007387 */ /* 0x0001e80000100800 */
[----:B------:R0:W-:Y:S08]  /*2db90*/  STL [R1+0x44], RZ ;  /* 0x000044ff01007387 */ /* 0x0001f00000100800 */
[----:B0---4-:R-:W-:Y:S05]  /*2dba0*/  @!P1 BRA `(.L_x_2946) ;  /* 0x00000000006c9947 */ /* 0x011fea0003800000 */
[----:B------:R-:W-:-:S04]  /*2dbb0*/  IABS R0, R17 ;  /* 0x0000001100007213 */ /* 0x000fc80000000000 */
[----:B------:R-:W0:Y:S08]  /*2dbc0*/  I2F.RP R2, R0 ;  /* 0x0000000000027306 */ /* 0x000e300000209400 */
[----:B0-----:R-:W0:Y:S02]  /*2dbd0*/  MUFU.RCP R2, R2 ;  /* 0x0000000200027308 */ /* 0x001e240000001000 */
[----:B0-----:R-:W-:-:S06]  /*2dbe0*/  VIADD R2, R2, 0xffffffe ;  /* 0x0ffffffe02027836 */ /* 0x001fcc0000000000 */
[----:B------:R-:W0:Y:S02]  /*2dbf0*/  F2I.FTZ.U32.TRUNC.NTZ R3, R2 ;  /* 0x0000000200037305 */ /* 0x000e24000021f000 */
[----:B0-----:R-:W-:-:S04]  /*2dc00*/  IMAD.MOV R2, RZ, RZ, -R3 ;  /* 0x000000ffff027224 */ /* 0x001fc800078e0a03 */
[----:B------:R-:W-:Y:S01]  /*2dc10*/  IMAD R4, R2, R0, RZ ;  /* 0x0000000002047224 */ /* 0x000fe200078e02ff */
[----:B------:R-:W-:-:S05]  /*2dc20*/  MOV R2, RZ ;  /* 0x000000ff00027202 */ /* 0x000fca0000000f00 */
        /* <DEDUP_REMOVED lines=18> */
[----:B------:R0:W-:Y:S02]  /*2dd50*/  STL [R1+0x44], R2 ;  /* 0x0000440201007387 */ /* 0x0001e40000100800 */
.L_x_2946:
[----:B------:R-:W-:Y:S05]  /*2dd60*/  BSYNC B0 ;  /* 0x0000000000007941 */ /* 0x000fea0003800000 */
.L_x_2945:
[----:B------:R-:W2:Y:S04]  /*2dd70*/  LDL R0, [R1+0x44] ;  /* 0x0000440001007983 */ /* 0x000ea80000100800 */
[----:B0-----:R-:W2:Y:S01]  /*2dd80*/  LDL R2, [R1+0x60] ;  /* 0x0000600001027983 */ /* 0x001ea20000100800 */
[----:B------:R-:W-:Y:S01]  /*2dd90*/  BSSY B7, `(.L_x_2947) ;  /* 0x00004ce000077945 */ /* 0x000fe20003800000 */
[----:B--2---:R-:W-:-:S05]  /*2dda0*/  IMAD R2, R2, R0, RZ ;  /* 0x0000000002027224 */ /* 0x004fca00078e02ff */
[----:B------:R-:W-:Y:S01]  /*2ddb0*/  VIADDMNMX R0, R2, R0, R7, PT ;  /* 0x0000000002007246 */ /* 0x000fe20003800107 */
[----:B------:R0:W-:Y:S03]  /*2ddc0*/  STL [R1+0x30], R2 ;  /* 0x0000300201007387 */ /* 0x0001e60000100800 */
[----:B------:R-:W-:Y:S01]  /*2ddd0*/  ISETP.GT.AND P0, PT, R0, R2, PT ;  /* 0x000000020000720c */ /* 0x000fe20003f04270 */
[----:B------:R0:W-:-:S12]  /*2dde0*/  STL [R1+0x48], R0 ;  /* 0x0000480001007387 */ /* 0x0001d80000100800 */
[----:B0-----:R-:W-:Y:S05]  /*2ddf0*/  @P0 BRA `(.L_x_2948) ;  /* 0x00000000004c0947 */ /* 0x001fea0003800000 */
[----:B------:R-:W0:Y:S02]  /*2de00*/  S2R R0, SR_TID.X ;  /* 0x0000000000007919 */ /* 0x000e240000002100 */
[----:B0-----:R-:W-:-:S04]  /*2de10*/  LOP3.LUT R0, R0, 0x7f, RZ, 0xc0, !PT ;  /* 0x0000007f00007812 */ /* 0x001fc800078ec0ff */
[----:B------:R-:W-:-:S13]  /*2de20*/  ISETP.NE.AND P0, PT, R0, RZ, PT ;  /* 0x000000ff0000720c */ /* 0x000fda0003f05270 */
[----:B------:R-:W-:Y:S05]  /*2de30*/  @P0 BRA `(.L_x_2949) ;  /* 0x0000004c000c0947 */ /* 0x000fea0003800000 */
[----:B------:R-:W0:Y:S01]  /*2de40*/  S2R R3, SR_LANEID ;  /* 0x0000000000037919 */ /* 0x000e220000000000 */
[----:B------:R-:W-:Y:S01]  /*2de50*/  VOTEU.ANY UR4, UPT, PT ;  /* 0x0000000000047886 */ /* 0x000fe200038e0100 */
[----:B------:R-:W1:Y:S01]  /*2de60*/  LDC.64 R4, c[0x0][0xc60] ;  /* 0x00031800ff047b82 */ /* 0x000e620000000a00 */
[----:B------:R-:W0:Y:S01]  /*2de70*/  FLO.U32 R0, UR4 ;  /* 0x0000000400007d00 */ /* 0x000e2200080e0000 */
[----:B------:R-:W-:-:S07]  /*2de80*/  ULDC.64 UR6, c[0x0][0x208] ;  /* 0x0000820000067ab9 */ /* 0x000fce0000000a00 */
[----:B------:R-:W1:Y:S01]  /*2de90*/  POPC R2, UR4 ;  /* 0x0000000400027d09 */ /* 0x000e620008000000 */
[----:B0-----:R-:W-:-:S13]  /*2dea0*/  ISETP.EQ.U32.AND P0, PT, R0, R3, PT ;  /* 0x000000030000720c */ /* 0x001fda0003f02070 */
[----:B-1----:R-:W2:Y:S01]  /*2deb0*/  @P0 ATOMG.E.ADD.STRONG.GPU PT, R5, desc[UR6][R4.64], R2 ;  /* 0x00000002040509a8 */ /* 0x002ea200081ee1c6 */
[----:B------:R-:W0:Y:S02]  /*2dec0*/  S2R R3, SR_LTMASK ;  /* 0x0000000000037919 */ /* 0x000e240000003900 */
[----:B0-----:R-:W-:-:S06]  /*2ded0*/  LOP3.LUT R3, R3, UR4, RZ, 0xc0, !PT ;  /* 0x0000000403037c12 */ /* 0x001fcc000f8ec0ff */
[----:B------:R-:W0:Y:S01]  /*2dee0*/  POPC R3, R3 ;  /* 0x0000000300037309 */ /* 0x000e220000000000 */
[----:B--2---:R-:W0:Y:S02]  /*2def0*/  SHFL.IDX PT, R0, R5, R0, 0x1f ;  /* 0x00001f0005007589 */ /* 0x004e2400000e0000 */
[----:B0-----:R-:W-:-:S05]  /*2df00*/  IADD3 R0, R0, UR38, R3 ;  /* 0x0000002600007c10 */ /* 0x001fca000fffe003 */
[----:B------:R0:W-:Y:S01]  /*2df10*/  STL [R1], R0 ;  /* 0x0000000001007387 */ /* 0x0001e20000100800 */
[----:B------:R-:W-:Y:S05]  /*2df20*/  BRA `(.L_x_2949) ;  /* 0x0000004800d07947 */ /* 0x000fea0003800000 */
.L_x_2948:
        /* <DEDUP_REMOVED lines=20> */
.L_x_2951:
[----:B------:R-:W-:Y:S05]  /*2e070*/  BSYNC B6 ;  /* 0x0000000000067941 */ /* 0x000fea0003800000 */
.L_x_2950:
        /* <DEDUP_REMOVED lines=20> */
.L_x_2954:
        /* <DEDUP_REMOVED lines=15> */
.L_x_2953:
[----:B------:R-:W-:Y:S05]  /*2e2b0*/  BSYNC B6 ;  /* 0x0000000000067941 */ /* 0x000fea0003800000 */
.L_x_2952:
        /* <DEDUP_REMOVED lines=12> */
[----:B0-----:R-:W0:Y:S01]  /*2e380*/  LDC.64 R2, c[0x0][0x418] ;  /* 0x00010600ff027b82 */ /* 0x001e220000000a00 */
[----:B-----5:R-:W-:Y:S01]  /*2e390*/  VIADD R0, R17, 0xffffffff ;  /* 0xffffffff11007836 */ /* 0x020fe20000000000 */
[----:B--2---:R-:W-:Y:S01]  /*2e3a0*/  SHF.R.S32.HI R8, RZ, 0x1f, R7 ;  /* 0x0000001fff087819 */ /* 0x004fe20000011407 */
[----:B------:R1:W-:Y:S04]  /*2e3b0*/  @P0 STL [R1+0x14], R7 ;  /* 0x0000140701000387 */ /* 0x0003e80000100800 */
[----:B------:R1:W-:Y:S01]  /*2e3c0*/  STL [R1+0x28], R8 ;  /* 0x0000280801007387 */ /* 0x0003e20000100800 */
[----:B0-----:R-:W-:Y:S01]  /*2e3d0*/  LOP3.LUT P0, RZ, R2, UR4, RZ, 0xfc, !PT ;  /* 0x0000000402ff7c12 */ /* 0x001fe2000f80fcff */
[----:B------:R-:W-:-:S03]  /*2e3e0*/  UMOV UR4, 0xffffffff ;  /* 0xffffffff00047882 */ /* 0x000fc60000000000 */
[----:B------:R-:W-:-:S04]  /*2e3f0*/  LOP3.LUT P0, RZ, R3, UR5, RZ, 0xfc, P0 ;  /* 0x0000000503ff7c12 */ /* 0x000fc8000800fcff */
[----:B------:R-:W-:Y:S01]  /*2e400*/  SEL R17, R7, RZ, !P0 ;  /* 0x000000ff07117207 */ /* 0x000fe20004000000 */
[----:B-1----:R-:W-:Y:S08]  /*2e410*/  BRA.DIV UR4, `(.L_x_2955) ;  /* 0x0000007204547947 */ /* 0x002ff0000b800000 */
[----:B------:R-:W0:Y:S02]  /*2e420*/  S2R R4, SR_TID.X ;  /* 0x0000000000047919 */ /* 0x000e240000002100 */
[----:B0-----:R-:W-:-:S04]  /*2e430*/  SHF.R.U32.HI R4, RZ, 0x5, R4 ;  /* 0x00000005ff047819 */ /* 0x001fc80000011604 */
[----:B------:R-:W-:-:S05]  /*2e440*/  LOP3.LUT R4, R4, 0x3, RZ, 0xc0, !PT ;  /* 0x0000000304047812 */ /* 0x000fca00078ec0ff */
[----:B------:R0:W1:Y:S02]  /*2e450*/  SHFL.IDX PT, R14, R4, RZ, 0x1f ;  /* 0x00001fff040e7589 */ /* 0x00006400000e0000 */
.L_x_3133:
[----:B0-----:R-:W2:Y:S01]  /*2e460*/  LDL.LU R4, [R1+0x10] ;  /* 0x0000100001047983 */ /* 0x001ea20000300800 */
[----:B------:R-:W-:Y:S02]  /*2e470*/  PLOP3.LUT P1, PT, PT, PT, PT, 0x8, 0x0 ;  /* 0x000000000000781c */ /* 0x000fe40003f2e170 */
[----:B-1----:R-:W-:Y:S01]  /*2e480*/  ISETP.NE.AND P0, PT, R14, RZ, PT ;  /* 0x000000ff0e00720c */ /* 0x002fe20003f05270 */
        /* <DEDUP_REMOVED lines=8> */
.L_x_3136:
[----:B------:R-:W-:Y:S05]  /*2e510*/  @!P6 BRA `(.L_x_2956) ;  /* 0x00000004003ce947 */ /* 0x000fea0003800000 */
[----:B------:R-:W-:-:S04]  /*2e520*/  ISETP.NE.U32.AND P0, PT, R2, RZ, PT ;  /* 0x000000ff0200720c */ /* 0x000fc80003f05070 */
[----:B------:R-:W-:-:S13]  /*2e530*/  ISETP.NE.AND.EX P0, PT, R3, RZ, PT, P0 ;  /* 0x000000ff0300720c */ /* 0x000fda0003f05300 */
[----:B------:R-:W-:Y:S05]  /*2e540*/  @!P0 BRA `(.L_x_2958) ;  /* 0x0000000000548947 */ /* 0x000fea0003800000 */
[----:B------:R-:W1:Y:S01]  /*2e550*/  LDC R6, c[0x0][0x43c] ;  /* 0x00010f00ff067b82 */ /* 0x000e620000000800 */
[----:B------:R-:W-:Y:S01]  /*2e560*/  IMAD.MOV.U32 R9, RZ, RZ, R0 ;  /* 0x000000ffff097224 */ /* 0x000fe200078e0000 */
[----:B------:R-:W-:Y:S01]  /*2e570*/  ULDC.64 UR4, c[0x0][0x428] ;  /* 0x00010a0000047ab9 */ /* 0x000fe20000000a00 */
[----:B------:R-:W-:Y:S02]  /*2e580*/  ULDC.64 UR6, c[0x0][0x208] ;  /* 0x0000820000067ab9 */ /* 0x000fe40000000a00 */
[----:B0-----:R-:W-:Y:S01]  /*2e590*/  IMAD.MOV.U32 R0, RZ, RZ, R9 ;  /* 0x000000ffff007224 */ /* 0x001fe200078e0009 */
[----:B-1----:R-:W-:-:S13]  /*2e5a0*/  ISETP.NE.AND P0, PT, R6, 0x1, PT ;  /* 0x000000010600780c */ /* 0x002fda0003f05270 */
[----:B------:R-:W0:Y:S02]  /*2e5b0*/  @P0 LDC.64 R4, c[0x0][0x440] ;  /* 0x00011000ff040b82 */ /* 0x000e240000000a00 */
[----:B0-----:R-:W-:-:S05]  /*2e5c0*/  @P0 IMAD.HI.U32 R4, R9, R4, RZ ;  /* 0x0000000409040227 */ /* 0x001fca00078e00ff */
        /* <DEDUP_REMOVED lines=13> */
.L_x_2958:
[----:B-1----:R-:W2:Y:S01]  /*2e6a0*/  LDL R2, [R1+0x18] ;  /* 0x0000180001027983 */ /* 0x002ea20000100800 */
[----:B0-----:R-:W-:Y:S01]  /*2e6b0*/  IMAD R0, R19, 0x8, R18 ;  /* 0x0000000813007824 */ /* 0x001fe200078e0212 */
[----:B--2---:R-:W-:-:S04]  /*2e6c0*/  SHF.L.U32 R2, R2, 0x1f, RZ ;  /* 0x0000001f02027819 */ /* 0x004fc800000006ff */
[----:B------:R-:W0:Y:S02]  /*2e6d0*/  SYNCS.PHASECHK.TRANS64.TRYWAIT P0, [R0+URZ+0x38840], R2 ;  /* 0x03884002000075a7 */ /* 0x000e24000800017f */
[----:B0-----:R-:W-:Y:S05]  /*2e6e0*/  @!P0 BRA `(.L_x_2959) ;  /* 0x0000006c00f48947 */ /* 0x001fea0003800000 */
.L_x_3137:
        /* <DEDUP_REMOVED lines=9> */
[----:B--2---:R-:W-:Y:S05]  /*2e780*/  @!P0 BRA `(.L_x_2960) ;  /* 0x0000000000048947 */ /* 0x004fea0003800000 */
[----:B------:R-:W-:Y:S01]  /*2e790*/  BPT.TRAP 0x1 ;  /* 0x000000040000795c */ /* 0x000fe20000300000 */
.L_x_2960:
[----:B0-----:R-:W2:Y:S04]  /*2e7a0*/  LDL R2, [R1+0x1c] ;  /* 0x00001c0001027983 */ /* 0x001ea80000100800 */
        /* <DEDUP_REMOVED lines=23> */
[----:B0-----:R-:W-:Y:S01]  /*2e920*/  UMOV UR8, UR15 ;  /* 0x0000000f00087c82 */ /* 0x001fe20008000000 */
[----:B------:R-:W-:Y:S01]  /*2e930*/  UMOV UR10, UR17 ;  /* 0x00000011000a7c82 */ /* 0x000fe20008000000 */
[----:B------:R-:W-:Y:S01]  /*2e940*/  UMOV UR15, 0x80 ;  /* 0x00000080000f7882 */ /* 0x000fe20000000000 */
[----:B------:R0:W-:Y:S02]  /*2e950*/  UTMALDG.4D [UR8], [UR4], desc[UR6] ;  /* 0x00000608040075b4 */ /* 0x0001e40008019000 */
[----:B0-----:R-:W-:Y:S01]  /*2e960*/  UMOV UR8, UR16 ;  /* 0x0000001000087c82 */ /* 0x001fe20008000000 */
[----:B------:R-:W-:Y:S01]  /*2e970*/  UMOV UR10, UR15 ;  /* 0x0000000f000a7c82 */ /* 0x000fe20008000000 */
[----:B------:R-:W-:Y:S01]  /*2e980*/  UMOV UR15, 0xc0 ;  /* 0x000000c0000f7882 */ /* 0x000fe20000000000 */
[----:B------:R0:W-:Y:S02]  /*2e990*/  UTMALDG.4D [UR8], [UR4], desc[UR6] ;  /* 0x00000608040075b4 */ /* 0x0001e40008019000 */
[----:B0-----:R-:W-:Y:S01]  /*2e9a0*/  UMOV UR8, UR14 ;  /* 0x0000000e00087c82 */ /* 0x001fe20008000000 */
[----:B------:R-:W-:-:S02]  /*2e9b0*/  UMOV UR10, UR15 ;  /* 0x0000000f000a7c82 */ /* 0x000fc40008000000 */
[----:B------:R1:W-:Y:S01]  /*2e9c0*/  UTMALDG.4D [UR8], [UR4], desc[UR6] ;  /* 0x00000608040075b4 */ /* 0x0003e20008019000 */
[----:B--2---:R-:W-:-:S04]  /*2e9d0*/  LOP3.LUT R2, R2, 0xfffffffe, RZ, 0xc0, !PT ;  /* 0xfffffffe02027812 */ /* 0x004fc800078ec0ff */
[----:B------:R-:W-:-:S05]  /*2e9e0*/  @P0 LOP3.LUT R2, R2, 0x1, RZ, 0xfc, !PT ;  /* 0x0000000102020812 */ /* 0x000fca00078efcff */
[----:B------:R1:W-:Y:S01]  /*2e9f0*/  STL [R1+0x10], R2 ;  /* 0x0000100201007387 */ /* 0x0003e20000100800 */
[----:B------:R-:W-:Y:S01]  /*2ea00*/  NOP ;  /* 0x0000000000007918 */ /* 0x000fe20000000000 */
.L_x_2956:
[----:B------:R-:W2:Y:S04]  /*2ea10*/  LDL.LU R3, [R1+0x4c] ;  /* 0x00004c0001037983 */ /* 0x000ea80000300800 */
[----:B------:R-:W3:Y:S04]  /*2ea20*/  LDL.LU R5, [R1+0x34] ;  /* 0x0000340001057983 */ /* 0x000ee80000300800 */
[----:B0-----:R-:W4:Y:S01]  /*2ea30*/  LDL.LU R4, [R1+0x54] ;  /* 0x0000540001047983 */ /* 0x001f220000300800 */
[----:B------:R-:W-:Y:S05]  /*2ea40*/  WARPSYNC.ALL ;  /* 0x0000000000007948 */ /* 0x000fea0003800000 */
[----:B-1----:R-:W-:Y:S01]  /*2ea50*/  ULDC.64 UR4, c[0x0][0x298] ;  /* 0x0000a60000047ab9 */ /* 0x002fe20000000a00 */
[----:B------:R-:W-:Y:S01]  /*2ea60*/  ULDC.64 UR6, c[0x0][0xa00] ;  /* 0x0002800000067ab9 */ /* 0x000fe20000000a00 */
[----:B------:R-:W-:Y:S01]  /*2ea70*/  VIADD R2, R18, 0x14400 ;  /* 0x0001440012027836 */ /* 0x000fe20000000000 */
[----:B------:R-:W-:Y:S01]  /*2ea80*/  BAR.SYNC.DEFER_BLOCKING 0x8, 0x180 ;  /* 0x0206000000007b1d */ /* 0x000fe20000010000 */
[----:B------:R-:W-:-:S03]  /*2ea90*/  ISETP.NE.U32.AND P0, PT, RZ, UR6, PT ;  /* 0x00000006ff007c0c */ /* 0x000fc6000bf05070 */
[----:B------:R-:W-:Y:S02]  /*2eaa0*/  LOP3.LUT P1, RZ, R2, 0x3ff, RZ, 0xc0, !PT ;  /* 0x000003ff02ff7812 */ /* 0x000fe4000782c0ff */
[----:B------:R-:W-:Y:S01]  /*2eab0*/  ISETP.NE.AND.EX P0, PT, RZ, UR7, PT, P0 ;  /* 0x00000007ff007c0c */ /* 0x000fe2000bf05300 */
[----:B------:R-:W-:Y:S01]  /*2eac0*/  BSSY B6, `(.L_x_2961) ;  /* 0x000001d000067945 */ /* 0x000fe20003800000 */
[----:B--2---:R-:W-:Y:S02]  /*2ead0*/  SHF.R.S32.HI R0, RZ, 0x1f, R3 ;  /* 0x0000001fff007819 */ /* 0x004fe40000011403 */
[----:B---3--:R-:W-:-:S03]  /*2eae0*/  SEL R5, R5, RZ, !P0 ;  /* 0x000000ff05057207 */ /* 0x008fc60004000000 */
[----:B------:R-:W-:Y:S01]  /*2eaf0*/  IMAD R0, R0, UR4, RZ ;  /* 0x0000000400007c24 */ /* 0x000fe2000f8e02ff */
[----:B----4-:R-:W-:-:S03]  /*2eb00*/  SEL R4, R4, RZ, !P0 ;  /* 0x000000ff04047207 */ /* 0x010fc60004000000 */
[C---:B------:R-:W-:Y:S02]  /*2eb10*/  IMAD R0, R3.reuse, UR5, R0 ;  /* 0x0000000503007c24 */ /* 0x040fe4000f8e0200 */
[----:B------:R-:W-:-:S05]  /*2eb20*/  IMAD.WIDE.U32 R2, R3, UR4, RZ ;  /* 0x0000000403027c25 */ /* 0x000fca000f8e00ff */
[----:B------:R-:W-:Y:S01]  /*2eb30*/  IADD3 R0, R3, R0, RZ ;  /* 0x0000000003007210 */ /* 0x000fe20007ffe0ff */
        /* <DEDUP_REMOVED lines=21> */
.L_x_2962:
[----:B------:R-:W-:Y:S05]  /*2ec90*/  BSYNC B6 ;  /* 0x0000000000067941 */ /* 0x000fea0003800000 */
.L_x_2961:
[----:B0-----:R-:W2:Y:S01]  /*2eca0*/  LDL.LU R0, [R1+0x4c] ;  /* 0x00004c0001007983 */ /* 0x001ea20000300800 */
[----:B------:R-:W-:Y:S01]  /*2ecb0*/  ULDC.64 UR4, c[0x0][0x2d8] ;  /* 0x0000b60000047ab9 */ /* 0x000fe20000000a00 */
[----:B------:R-:W0:Y:S01]  /*2ecc0*/  LDC R7, c[0x0][0x448] ;  /* 0x00011200ff077b82 */ /* 0x000e220000000800 */
[----:B------:R-:W-:Y:S01]  /*2ecd0*/  ULDC.64 UR6, c[0x0][0x280] ;  /* 0x0000a00000067ab9 */ /* 0x000fe20000000a00 */
[----:B------:R-:W3:Y:S04]  /*2ece0*/  LDL.LU R4, [R1+0x38] ;  /* 0x0000380001047983 */ /* 0x000ee80000300800 */
[----:B------:R-:W3:Y:S04]  /*2ecf0*/  LDL.LU.64 R2, [R1+0x58] ;  /* 0x0000580001027983 */ /* 0x000ee80000300a00 */
[----:B------:R-:W4:Y:S04]  /*2ed00*/  LDL.LU R5, [R1+0x34] ;  /* 0x0000340001057983 */ /* 0x000f280000300800 */
[----:B------:R-:W4:Y:S01]  /*2ed10*/  LDL R8, [R1+0x4] ;  /* 0x0000040001087983 */ /* 0x000f220000100800 */
[----:B------:R-:W1:Y:S01]  /*2ed20*/  S2R R9, SR_TID.X ;  /* 0x0000000000097919 */ /* 0x000e620000002100 */
[----:B------:R-:W1:Y:S01]  /*2ed30*/  S2R R10, SR_TID.X ;  /* 0x00000000000a7919 */ /* 0x000e620000002100 */
[----:B0-----:R-:W-:-:S13]  /*2ed40*/  ISETP.NE.AND P0, PT, R7, 0x1, PT ;  /* 0x000000010700780c */ /* 0x001fda0003f05270 */
[----:B------:R-:W0:Y:S01]  /*2ed50*/  @P0 LDC R6, c[0x0][0x450] ;  /* 0x00011400ff060b82 */ /* 0x000e220000000800 */
[----:B-1----:R-:W-:Y:S02]  /*2ed60*/  IMAD.SHL.U32 R9, R9, 0x8, RZ ;  /* 0x0000000809097824 */ /* 0x002fe400078e00ff */
[----:B------:R-:W-:-:S03]  /*2ed70*/  IMAD.SHL.U32 R10, R10, 0x8, RZ ;  /* 0x000000080a0a7824 */ /* 0x000fc600078e00ff */
[----:B------:R-:W-:-:S04]  /*2ed80*/  LOP3.LUT R9, R9, 0x38, RZ, 0xc0, !PT ;  /* 0x0000003809097812 */ /* 0x000fc800078ec0ff */
[C---:B------:R-:W-:Y:S02]  /*2ed90*/  LOP3.LUT R12, R9.reuse, 0x40, RZ, 0xfc, !PT ;  /* 0x00000040090c7812 */ /* 0x040fe400078efcff */
[C---:B------:R-:W-:Y:S02]  /*2eda0*/  LOP3.LUT R11, R9.reuse, 0x80, RZ, 0xfc, !PT ;  /* 0x00000080090b7812 */ /* 0x040fe400078efcff */
[----:B------:R-:W-:Y:S02]  /*2edb0*/  LOP3.LUT R9, R9, 0xc0, RZ, 0xfc, !PT ;  /* 0x000000c009097812 */ /* 0x000fe400078efcff */
[----:B------:R-:W-:Y:S02]  /*2edc0*/  LOP3.LUT R10, R10, 0x38, RZ, 0xc0, !PT ;  /* 0x000000380a0a7812 */ /* 0x000fe400078ec0ff */
[----:B---3--:R-:W-:Y:S02]  /*2edd0*/  MOV R3, R4 ;  /* 0x0000000400037202 */ /* 0x008fe40000000f00 */
[----:B------:R-:W1:Y:S01]  /*2ede0*/  S2R R4, SR_TID.X ;  /* 0x0000000000047919 */ /* 0x000e620000002100 */
[----:B------:R-:W-:-:S04]  /*2edf0*/  IMAD.WIDE.U32 R2, R16, UR4, R2 ;  /* 0x0000000410027c25 */ /* 0x000fc8000f8e0002 */
[----:B------:R-:W-:Y:S01]  /*2ee00*/  IMAD R3, R16, UR5, R3 ;  /* 0x0000000510037c24 */ /* 0x000fe2000f8e0203 */
[----:B------:R-:W-:Y:S02]  /*2ee10*/  ULDC.64 UR4, c[0x0][0x2e0] ;  /* 0x0000b80000047ab9 */ /* 0x000fe40000000a00 */
[----:B--2---:R-:W-:Y:S02]  /*2ee20*/  IMAD R0, R0, UR4, RZ ;  /* 0x0000000400007c24 */ /* 0x004fe4000f8e02ff */
[----:B----4-:R-:W-:-:S04]  /*2ee30*/  IMAD.WIDE.U32 R2, R5, UR4, R2 ;  /* 0x0000000405027c25 */ /* 0x010fc8000f8e0002 */
        /* <DEDUP_REMOVED lines=12> */
[----:B0-----:R-:W-:-:S04]  /*2ef00*/  @P0 SHF.R.U32.HI R0, RZ, R6, R5 ;  /* 0x00000006ff000219 */ /* 0x001fc80000011605 */
[C---:B------:R-:W-:Y:S01]  /*2ef10*/  IADD3 R5, -R0.reuse, RZ, RZ ;  /* 0x000000ff00057210 */ /* 0x040fe20007ffe1ff */
        /* <DEDUP_REMOVED lines=30> */
[----:B---3--:R-:W-:-:S03]  /*2f100*/  LEA R0, R8, R11, 0x7 ;  /* 0x0000000b08007211 */ /* 0x008fc600078e38ff */
[----:B------:R-:W1:Y:S01]  /*2f110*/  SHFL.IDX PT, R6, R3, RZ, 0x181f ;  /* 0x00181fff03067589 */ /* 0x000e6200000e0000 */
        /* <DEDUP_REMOVED lines=77> */
[----:B------:R-:W-:Y:S01]  /*2f5f0*/  @!P5 IMAD.MOV.U32 R7, RZ, RZ, R6 ;  /* 0x000000ffff07d224 */ /* 0x000fe200078e0006 */
[----:B------:R-:W-:Y:S02]  /*2f600*/  @!P5 MOV R6, R5 ;  /* 0x000000050006d202 */ /* 0x000fe40000000f00 */
[----:B------:R0:W1:Y:S04]  /*2f610*/  SHFL.IDX PT, R5, R3, 0x7, 0x181f ;  /* 0x00f81f0003057f89 */ /* 0x00006800000e0000 */
[----:B------:R0:W-:Y:S04]  /*2f620*/  @!P5 LDGSTS.E.BYPASS.LTC128B.128 [R9+0x17400], desc[UR4][R6.64], !P0 ;  /* 0x174000000609dfae */ /* 0x0001e8000c101d44 */
[----:B------:R0:W-:Y:S04]  /*2f630*/  @!P5 LDGSTS.E.BYPASS.LTC128B.128 [R9+0x1b400], desc[UR4][R6.64+0x80], !P1 ;  /* 0x1b4000800609dfae */ /* 0x0001e8000c901d44 */
[----:B------:R0:W-:Y:S04]  /*2f640*/  @!P5 LDGSTS.E.BYPASS.LTC128B.128 [R9+0x1f400], desc[UR4][R6.64+0x100], !P2 ;  /* 0x1f4001000609dfae */ /* 0x0001e8000d101d44 */
[----:B------:R0:W-:Y:S04]  /*2f650*/  @!P5 LDGSTS.E.BYPASS.LTC128B.128 [R9+0x23400], desc[UR4][R6.64+0x180], !P3 ;  /* 0x234001800609dfae */ /* 0x0001e8000d901d44 */
[----:B------:R0:W2:Y:S02]  /*2f660*/  SHFL.IDX PT, R3, R4, 0x7, 0x181f ;  /* 0x00f81f0004037f89 */ /* 0x0000a400000e0000 */
.L_x_3154:
        /* <DEDUP_REMOVED lines=14> */
.L_x_2965:
[----:B------:R-:W-:Y:S05]  /*2f750*/  BSYNC B0 ;  /* 0x0000000000007941 */ /* 0x000fea0003800000 */
.L_x_2964:
[----:B------:R-:W-:Y:S01]  /*2f760*/  NOP ;  /* 0x0000000000007918 */ /* 0x000fe20000000000 */
[----:B------:R-:W-:Y:S01]  /*2f770*/  PLOP3.LUT P0, PT, PT, PT, PT, 0x80, 0x0 ;  /* 0x000000000000781c */ /* 0x000fe20003f0f070 */
[----:B------:R-:W-:-:S12]  /*2f780*/  VIADD R11, R18, 0x38800 ;  /* 0x00038800120b7836 */ /* 0x000fd80000000000 */
.L_x_2966:
        /* <DEDUP_REMOVED lines=10> */
[----:B------:R-:W-:-:S04]  /*2f830*/  LOP3.LUT R0, R0, 0xfffffffe, RZ, 0xc0, !PT ;  /* 0xfffffffe00007812 */ /* 0x000fc800078ec0ff */
[----:B------:R-:W-:-:S04]  /*2f840*/  IADD3 R0, R2, -R0, RZ ;  /* 0x8000000002007210 */ /* 0x000fc80007ffe0ff */
[----:B------:R-:W-:Y:S01]  /*2f850*/  SHF.L.U32 R0, R0, 0x1f, RZ ;  /* 0x0000001f00007819 */ /* 0x000fe200000006ff */
[----:B------:R-:W-:Y:S01]  /*2f860*/  NOP ;  /* 0x0000000000007918 */ /* 0x000fe20000000000 */
[----:B------:R3:W-:Y:S01]  /*2f870*/  SYNCS.ARRIVE.TRANS64.A1T0 RZ, [R18+URZ+0x38800], RZ ;  /* 0x038800ff12ff79a7 */ /* 0x0007e2000810003f */
[----:B------:R-:W-:Y:S01]  /*2f880*/  BSSY B0, `(.L_x_2967) ;  /* 0x0000003000007945 */ /* 0x000fe20003800000 */
[----:B------:R-:W4:Y:S03]  /*2f890*/  SYNCS.PHASECHK.TRANS64.TRYWAIT P0, [R18+URZ+0x38820], R0 ;  /* 0x03882000120075a7 */ /* 0x000f26000800017f */
[----:B---34-:R-:W-:Y:S05]  /*2f8a0*/  @!P0 BRA `(.L_x_2968) ;  /* 0x0000006800a48947 */ /* 0x018fea0003800000 */
.L_x_3155:
[----:B------:R-:W-:Y:S05]  /*2f8b0*/  BSYNC B0 ;  /* 0x0000000000007941 */ /* 0x000fea0003800000 */
.L_x_2967:
        /* <DEDUP_REMOVED lines=55> */
.L_x_2975:
[----:B------:R-:W-:Y:S01]  /*2fc30*/  LEA R3, R8, R18, 0x3 ;  /* 0x0000001208037211 */ /* 0x000fe200078e18ff */
[----:B------:R-:W-:Y:S01]  /*2fc40*/  BSSY B3, `(.L_x_2976) ;  /* 0x0000004000037945 */ /* 0x000fe20003800000 */
[----:B------:R-:W-:-:S04]  /*2fc50*/  SHF.L.U32 R2, R10, 0x1f, RZ ;  /* 0x0000001f0a027819 */ /* 0x000fc800000006ff */
[----:B------:R-:W1:Y:S02]  /*2fc60*/  SYNCS.PHASECHK.TRANS64.TRYWAIT P0, [R3+URZ+0x38840], R2 ;  /* 0x03884002030075a7 */ /* 0x000e64000800017f */
[----:B-1----:R-:W-:Y:S05]  /*2fc70*/  @!P0 BRA `(.L_x_2977) ;  /* 0x0000006400c48947 */ /* 0x002fea0003800000 */
.L_x_3156:
[----:B------:R-:W-:Y:S05]  /*2fc80*/  BSYNC B3 ;  /* 0x0000000000037941 */ /* 0x000fea0003800000 */
.L_x_2976:
        /* <DEDUP_REMOVED lines=12> */
.L_x_2979:
[----:B------:R-:W-:Y:S05]  /*2fd50*/  BSYNC B3 ;  /* 0x0000000000037941 */ /* 0x000fea0003800000 */
.L_x_2978:
        /* <DEDUP_REMOVED lines=12> */
.L_x_2980:
        /* <DEDUP_REMOVED lines=16> */
.L_x_2981:
        /* <DEDUP_REMOVED lines=16> */
.L_x_2982:
        /* <DEDUP_REMOVED lines=16> */
.L_x_2983:
        /* <DEDUP_REMOVED lines=16> */
.L_x_3157:
[----:B------:R-:W-:Y:S05]  /*30220*/  BSYNC B3 ;  /* 0x0000000000037941 */ /* 0x000fea0003800000 */
.L_x_2984:
[----:B------:R-:W-:Y:S01]  /*30230*/  BSSY B3, `(.L_x_2986) ;  /* 0x000000c000037945 */ /* 0x000fe20003800000 */
[----:B------:R-:W-:Y:S02]  /*30240*/  IMAD.MOV.U32 R12, RZ, RZ, 0x0 ;  /* 0x00000000ff0c7424 */ /* 0x000fe400078e00ff */
[----:B------:R-:W-:Y:S01]  /*30250*/  IMAD.MOV.U32 R13, RZ, RZ, 0x14f00000 ;  /* 0x14f00000ff0d7424 */ /* 0x000fe200078e00ff */
[----:B------:R-:W-:Y:S06]  /*30260*/  @P1 BRA `(.L_x_2987) ;  /* 0x0000000000201947 */ /* 0x000fec0003800000 */
[----:B------:R-:W1:Y:S01]  /*30270*/  S2R R5, SR_TID.X ;  /* 0x0000000000057919 */ /* 0x000e620000002100 */
[----:B0-----:R-:W-:Y:S01]  /*30280*/  IMAD R2, R19, 0x8, R18 ;  /* 0x0000000813027824 */ /* 0x001fe200078e0212 */
[----:B------:R-:W-:-:S04]  /*30290*/  MOV R3, 0xa000 ;  /* 0x0000a00000037802 */ /* 0x000fc80000000f00 */
[----:B------:R2:W-:Y:S01]  /*302a0*/  SYNCS.ARRIVE.TRANS64 RZ, [R2+URZ+0x38850], R3 ;  /* 0x0388500302ff79a7 */ /* 0x0005e2000800003f */
[----:B-1----:R-:W-:-:S04]  /*302b0*/  LOP3.LUT R5, R5, 0x1f, RZ, 0xc0, !PT ;  /* 0x0000001f05057812 */ /* 0x002fc800078ec0ff */
[----:B------:R-:W-:-:S13]  /*302c0*/  ISETP.NE.AND P0, PT, R5, RZ, PT ;  /* 0x000000ff0500720c */ /* 0x000fda0003f05270 */
[----:B--2---:R-:W-:Y:S05]  /*302d0*/  @!P0 BRA `(.L_x_2987) ;  /* 0x0000000000048947 */ /* 0x004fea0003800000 */
[----:B------:R-:W-:Y:S01]  /*302e0*/  BPT.TRAP 0x1 ;  /* 0x000000040000795c */ /* 0x000fe20000300000 */
.L_x_2987:
[----:B------:R-:W-:Y:S05]  /*302f0*/  BSYNC B3 ;  /* 0x0000000000037941 */ /* 0x000fea0003800000 */
.L_x_2986:
        /* <DEDUP_REMOVED lines=13> */
.L_x_2988:
        /* <DEDUP_REMOVED lines=15> */
.L_x_2989:
        /* <DEDUP_REMOVED lines=15> */
.L_x_2990:
        /* <DEDUP_REMOVED lines=15> */
.L_x_2991:
        /* <DEDUP_REMOVED lines=12> */
.L_x_2974:
[----:B------:R-:W-:Y:S05]  /*30760*/  BSYNC B1 ;  /* 0x0000000000017941 */ /* 0x000fea0003800000 */
.L_x_2973:
[----:B0-----:R-:W2:Y:S01]  /*30770*/  LDL.LU R0, [R1+0x48] ;  /* 0x0000480001007983 */ /* 0x001ea20000300800 */
[----:B------:R-:W-:-:S03]  /*30780*/  IMAD.MOV.U32 R19, RZ, RZ, R8 ;  /* 0x000000ffff137224 */ /* 0x000fc600078e0008 */
[----:B------:R0:W-:Y:S02]  /*30790*/  STL [R1+0x18], R10 ;  /* 0x0000180a01007387 */ /* 0x0001e40000100800 */
[----:B0-2---:R-:W-:-:S07]  /*307a0*/  VIADD R0, R0, 0xfffffffd ;  /* 0xfffffffd00007836 */ /* 0x005fce0000000000 */
.L_x_2972:
[----:B------:R-:W-:Y:S05]  /*307b0*/  BSYNC B2 ;  /* 0x0000000000027941 */ /* 0x000fea0003800000 */
.L_x_2971:
[----:B------:R-:W-:Y:S02]  /*307c0*/  IADD3 R9, R9, -0x2, RZ ;  /* 0xfffffffe09097810 */ /* 0x000fe40007ffe0ff */
[----:B------:R-:W-:-:S04]  /*307d0*/  LOP3.LUT R7, RZ, R7, RZ, 0x33, !PT ;  /* 0x00000007ff077212 */ /* 0x000fc800078e33ff */
[----:B------:R-:W-:-:S13]  /*307e0*/  ISETP.NE.AND P0, PT, R9, R7, PT ;  /* 0x000000070900720c */ /* 0x000fda0003f05270 */
[----:B------:R-:W-:Y:S05]  /*307f0*/  @!P0 BRA `(.L_x_2970) ;  /* 0x0000001800c48947 */ /* 0x000fea0003800000 */
[----:B------:R-:W-:-:S07]  /*30800*/  IMAD.MOV.U32 R9, RZ, RZ, R17 ;  /* 0x000000ffff097224 */ /* 0x000fce00078e0011 */
.L_x_3030:
        /* <DEDUP_REMOVED lines=26> */
[----:B------:R-:W-:Y:S02]  /*309b0*/  IADD3 R6, -R2, RZ, RZ ;  /* 0x000000ff02067210 */ /* 0x000fe40007ffe1ff */
[----:B------:R-:W-:-:S03]  /*309c0*/  SHF.R.S32.HI R3, RZ, 0x1f, R2 ;  /* 0x0000001fff037819 */ /* 0x000fc60000011402 */
        /* <DEDUP_REMOVED lines=8> */
.L_x_2994:
[----:B------:R-:W-:Y:S01]  /*30a50*/  IMAD R3, R4, 0x8, R18 ;  /* 0x0000000804037824 */ /* 0x000fe200078e0212 */
[----:B------:R-:W-:Y:S01]  /*30a60*/  SHF.L.U32 R2, R5, 0x1f, RZ ;  /* 0x0000001f05027819 */ /* 0x000fe200000006ff */
[----:B------:R-:W-:Y:S03]  /*30a70*/  BSSY B2, `(.L_x_2995) ;  /* 0x0000003000027945 */ /* 0x000fe60003800000 */
[----:B------:R-:W1:Y:S02]  /*30a80*/  SYNCS.PHASECHK.TRANS64.TRYWAIT P0, [R3+URZ+0x38840], R2 ;  /* 0x03884002030075a7 */ /* 0x000e64000800017f */
[----:B-1----:R-:W-:Y:S05]  /*30a90*/  @!P0 BRA `(.L_x_2996) ;  /* 0x0000005800648947 */ /* 0x002fea0003800000 */
.L_x_3158:
[----:B------:R-:W-:Y:S05]  /*30aa0*/  BSYNC B2 ;  /* 0x0000000000027941 */ /* 0x000fea0003800000 */
.L_x_2995:
        /* <DEDUP_REMOVED lines=12> */
.L_x_2998:
[----:B------:R-:W-:Y:S05]  /*30b70*/  BSYNC B2 ;  /* 0x0000000000027941 */ /* 0x000fea0003800000 */
.L_x_2997:
[----:B-1----:R-:W2:Y:S01]  /*30b80*/  LDL R2, [R1+0x1c] ;  /* 0x00001c0001027983 */ /* 0x002ea20000100800 */
[----:B------:R-:W-:Y:S01]  /*30b90*/  IMAD.MOV.U32 R10, RZ, RZ, RZ ;  /* 0x000000ffff0a7224 */ /* 0x000fe200078e00ff */
[----:B------:R-:W-:Y:S01]  /*30ba0*/  UIADD3 UR4, UP0, UR36, 0x370, URZ ;  /* 0x0000037024047890 */ /* 0x000fe2000ff1e03f */
[----:B------:R-:W-:Y:S01]  /*30bb0*/  IMAD R7, R4, 0xa000, R18 ;  /* 0x0000a00004077824 */ /* 0x000fe200078e0212 */
[----:B------:R-:W-:Y:S01]  /*30bc0*/  PLOP3.LUT P0, PT, PT, PT, PT, 0x80, 0x0 ;  /* 0x000000000000781c */ /* 0x000fe20003f0f070 */
[----:B------:R-:W-:Y:S01]  /*30bd0*/  UMOV UR6, 0x0 ;  /* 0x0000000000067882 */ /* 0x000fe20000000000 */
[----:B------:R-:W-:Y:S01]  /*30be0*/  R2UR UR10, R10 ;  /* 0x000000000a0a72ca */ /* 0x000fe200000e0000 */
[----:B0-----:R-:W-:Y:S01]  /*30bf0*/  VIADD R8, R7, 0x24400 ;  /* 0x0002440007087836 */ /* 0x001fe20000000000 */
[----:B------:R-:W-:Y:S01]  /*30c00*/  IADD3 R3, R3, 0x38830, RZ ;  /* 0x0003883003037810 */ /* 0x000fe20007ffe0ff */
[----:B------:R-:W-:Y:S01]  /*30c10*/  UIADD3.X UR5, URZ, UR37, URZ, UP0, !UPT ;  /* 0x000000253f057290 */ /* 0x000fe200087fe43f */
[----:B------:R-:W-:Y:S01]  /*30c20*/  UMOV UR7, 0x14f00000 ;  /* 0x14f0000000077882 */ /* 0x000fe20000000000 */
[----:B--2---:R-:W-:-:S10]  /*30c30*/  IMAD R2, R6, 0x50, R2 ;  /* 0x0000005006027824 */ /* 0x004fd400078e0202 */
.L_x_2999:
        /* <DEDUP_REMOVED lines=16> */
.L_x_3000:
        /* <DEDUP_REMOVED lines=16> */
.L_x_3001:
        /* <DEDUP_REMOVED lines=16> */
.L_x_3002:
        /* <DEDUP_REMOVED lines=16> */
.L_x_3159:
[----:B------:R-:W-:Y:S05]  /*31040*/  BSYNC B2 ;  /* 0x0000000000027941 */ /* 0x000fea0003800000 */
.L_x_3003:
[----:B------:R-:W-:Y:S01]  /*31050*/  BSSY B2, `(.L_x_3005) ;  /* 0x000000b000027945 */ /* 0x000fe20003800000 */
[----:B------:R-:W-:Y:S01]  /*31060*/  IMAD.MOV.U32 R12, RZ, RZ, 0x0 ;  /* 0x00000000ff0c7424 */ /* 0x000fe200078e00ff */
[----:B------:R-:W-:Y:S02]  /*31070*/  MOV R13, 0x14f00000 ;  /* 0x14f00000000d7802 */ /* 0x000fe40000000f00 */
        /* <DEDUP_REMOVED lines=8> */
.L_x_3006:
[----:B------:R-:W-:Y:S05]  /*31100*/  BSYNC B2 ;  /* 0x0000000000027941 */ /* 0x000fea0003800000 */
.L_x_3005:
        /* <DEDUP_REMOVED lines=12> */
.L_x_3007:
        /* <DEDUP_REMOVED lines=15> */
.L_x_3008:
        /* <DEDUP_REMOVED lines=15> */
.L_x_3009:
        /* <DEDUP_REMOVED lines=15> */
.L_x_3010:
        /* <DEDUP_REMOVED lines=12> */
.L_x_2993:
[----:B------:R-:W-:Y:S05]  /*31560*/  BSYNC B1 ;  /* 0x0000000000017941 */ /* 0x000fea0003800000 */
.L_x_2992:
        /* <DEDUP_REMOVED lines=36> */
.L_x_3013:
[----:B------:R-:W-:Y:S01]  /*317b0*/  IMAD R2, R19, 0x8, R18 ;  /* 0x0000000813027824 */ /* 0x000fe200078e0212 */
[----:B------:R-:W-:Y:S01]  /*317c0*/  SHF.L.U32 R3, R10, 0x1f, RZ ;  /* 0x0000001f0a037819 */ /* 0x000fe200000006ff */
[----:B------:R-:W-:Y:S03]  /*317d0*/  BSSY B2, `(.L_x_3014) ;  /* 0x0000003000027945 */ /* 0x000fe60003800000 */
[----:B------:R-:W2:Y:S02]  /*317e0*/  SYNCS.PHASECHK.TRANS64.TRYWAIT P0, [R2+URZ+0x38840], R3 ;  /* 0x03884003020075a7 */ /* 0x000ea4000800017f */
[----:B--2---:R-:W-:Y:S05]  /*317f0*/  @!P0 BRA `(.L_x_3015) ;  /* 0x0000004c00348947 */ /* 0x004fea0003800000 */
.L_x_3160:
[----:B------:R-:W-:Y:S05]  /*31800*/  BSYNC B2 ;  /* 0x0000000000027941 */ /* 0x000fea0003800000 */
.L_x_3014:
[----:B-1----:R-:W1:Y:S01]  /*31810*/  S2R R8, SR_TID.X ;  /* 0x0000000000087919 */ /* 0x002e620000002100 */
[----:B------:R-:W-:Y:S01]  /*31820*/  BSSY B2, `(.L_x_3016) ;  /* 0x000000b000027945 */ /* 0x000fe20003800000 */
[----:B-1----:R-:W-:-:S04]  /*31830*/  LOP3.LUT R8, R8, 0x7f, RZ, 0xc0, !PT ;  /* 0x0000007f08087812 */ /* 0x002fc800078ec0ff */
[----:B------:R-:W-:-:S13]  /*31840*/  ISETP.NE.AND P1, PT, R8, RZ, PT ;  /* 0x000000ff0800720c */ /* 0x000fda0003f25270 */
[----:B------:R-:W-:Y:S05]  /*31850*/  @P1 BRA `(.L_x_3017) ;  /* 0x00000000001c1947 */ /* 0x000fea0003800000 */
[----:B------:R-:W1:Y:S01]  /*31860*/  S2R R8, SR_TID.X ;  /* 0x0000000000087919 */ /* 0x000e620000002100 */
[----:B--2---:R-:W-:-:S04]  /*31870*/  MOV R3, 0xa000 ;  /* 0x0000a00000037802 */ /* 0x004fc80000000f00 */
[----:B------:R3:W-:Y:S01]  /*31880*/  SYNCS.ARRIVE.TRANS64 RZ, [R2+URZ+0x38830], R3 ;  /* 0x0388300302ff79a7 */ /* 0x0007e2000800003f */
[----:B-1----:R-:W-:-:S04]  /*31890*/  LOP3.LUT R8, R8, 0x1f, RZ, 0xc0, !PT ;  /* 0x0000001f08087812 */ /* 0x002fc800078ec0ff */
[----:B------:R-:W-:-:S13]  /*318a0*/  ISETP.NE.AND P0, PT, R8, RZ, PT ;  /* 0x000000ff0800720c */ /* 0x000fda0003f05270 */
[----:B---3--:R-:W-:Y:S05]  /*318b0*/  @!P0 BRA `(.L_x_3017) ;  /* 0x0000000000048947 */ /* 0x008fea0003800000 */
[----:B------:R-:W-:Y:S01]  /*318c0*/  BPT.TRAP 0x1 ;  /* 0x000000040000795c */ /* 0x000fe20000300000 */
.L_x_3017:
[----:B------:R-:W-:Y:S05]  /*318d0*/  BSYNC B2 ;  /* 0x0000000000027941 */ /* 0x000fea0003800000 */
.L_x_3016:
[----:B--2---:R-:W2:Y:S01]  /*318e0*/  LDL R2, [R1+0x1c] ;  /* 0x00001c0001027983 */ /* 0x004ea20000100800 */
[----:B------:R-:W-:Y:S01]  /*318f0*/  IMAD.MOV.U32 R14, RZ, RZ, RZ ;  /* 0x000000ffff0e7224 */ /* 0x000fe200078e00ff */
[----:B------:R-:W-:Y:S01]  /*31900*/  UIADD3 UR4, UP0, UR36, 0x370, URZ ;  /* 0x0000037024047890 */ /* 0x000fe2000ff1e03f */
[C---:B------:R-:W-:Y:S01]  /*31910*/  IMAD R3, R19.reuse, 0x8, R11 ;  /* 0x0000000813037824 */ /* 0x040fe200078e020b */
[----:B------:R-:W-:Y:S01]  /*31920*/  PLOP3.LUT P0, PT, PT, PT, PT, 0x80, 0x0 ;  /* 0x000000000000781c */ /* 0x000fe20003f0f070 */
[----:B------:R-:W-:Y:S01]  /*31930*/  IMAD R8, R19, 0xa000, R18 ;  /* 0x0000a00013087824 */ /* 0x000fe200078e0212 */
[----:B------:R-:W-:Y:S01]  /*31940*/  R2UR UR10, R14 ;  /* 0x000000000e0a72ca */ /* 0x000fe200000e0000 */
[----:B------:R-:W-:Y:S01]  /*31950*/  VIADD R3, R3, 0x30 ;  /* 0x0000003003037836 */ /* 0x000fe20000000000 */
[----:B------:R-:W-:Y:S01]  /*31960*/  UIADD3.X UR5, URZ, UR37, URZ, UP0, !UPT ;  /* 0x000000253f057290 */ /* 0x000fe200087fe43f */
[----:B0-----:R-:W-:Y:S01]  /*31970*/  VIADD R10, R8, 0x24400 ;  /* 0x00024400080a7836 */ /* 0x001fe20000000000 */
[----:B------:R-:W-:Y:S01]  /*31980*/  UMOV UR6, 0x0 ;  /* 0x0000000000067882 */ /* 0x000fe20000000000 */
[----:B------:R-:W-:Y:S01]  /*31990*/  UMOV UR7, 0x14f00000 ;  /* 0x14f0000000077882 */ /* 0x000fe20000000000 */
[----:B--2---:R-:W-:-:S09]  /*319a0*/  IMAD R2, R7, 0x50, R2 ;  /* 0x0000005007027824 */ /* 0x004fd200078e0202 */
.L_x_3018:
        /* <DEDUP_REMOVED lines=16> */
.L_x_3019:
        /* <DEDUP_REMOVED lines=16> */
.L_x_3020:
        /* <DEDUP_REMOVED lines=16> */
.L_x_3021:
        /* <DEDUP_REMOVED lines=15> */
.L_x_3161:
[----:B------:R-:W-:Y:S05]  /*31da0*/  BSYNC B2 ;  /* 0x0000000000027941 */ /* 0x000fea0003800000 */
.L_x_3022:
        /* <DEDUP_REMOVED lines=9> */
[----:B--2---:R-:W-:Y:S05]  /*31e40*/  @!P0 BRA `(.L_x_3025) ;  /* 0x0000000000048947 */ /* 0x004fea0003800000 */
[----:B------:R-:W-:Y:S01]  /*31e50*/  BPT.TRAP 0x1 ;  /* 0x000000040000795c */ /* 0x000fe20000300000 */
.L_x_3025:
[----:B------:R-:W-:Y:S05]  /*31e60*/  BSYNC B2 ;  /* 0x0000000000027941 */ /* 0x000fea0003800000 */
.L_x_3024:
[----:B0-----:R-:W2:Y:S04]  /*31e70*/  LDL R5, [R1+0x1c] ;  /* 0x00001c0001057983 */ /* 0x001ea80000100800 */
[----:B------:R-:W2:Y:S01]  /*31e80*/  LDL.LU R3, [R1+0x8] ;  /* 0x0000080001037983 */ /* 0x000ea20000300800 */
[----:B------:R-:W-:Y:S01]  /*31e90*/  R2UR UR10, R14 ;  /* 0x000000000e0a72ca */ /* 0x000fe200000e0000 */
[----:B------:R-:W-:Y:S01]  /*31ea0*/  IMAD R4, R4, 0xa000, R18 ;  /* 0x0000a00004047824 */ /* 0x000fe200078e0212 */
[----:B------:R-:W-:Y:S01]  /*31eb0*/  R2UR UR6, R12 ;  /* 0x000000000c0672ca */ /* 0x000fe200000e0000 */
[----:B------:R-:W-:Y:S01]  /*31ec0*/  UIADD3 UR4, UP0, UR36, 0x470, URZ ;  /* 0x0000047024047890 */ /* 0x000fe2000ff1e03f */
[----:B------:R-:W-:Y:S02]  /*31ed0*/  R2UR UR7, R13 ;  /* 0x000000000d0772ca */ /* 0x000fe400000e0000 */
[----:B------:R-:W-:Y:S01]  /*31ee0*/  PLOP3.LUT P0, PT, PT, PT, PT, 0x80, 0x0 ;  /* 0x000000000000781c */ /* 0x000fe20003f0f070 */
[----:B------:R-:W-:Y:S01]  /*31ef0*/  UIADD3.X UR5, URZ, UR37, URZ, UP0, !UPT ;  /* 0x000000253f057290 */ /* 0x000fe200087fe43f */
[----:B------:R-:W-:Y:S01]  /*31f00*/  IADD3 R2, R2, 0x50, RZ ;  /* 0x0000005002027810 */ /* 0x000fe20007ffe0ff */
[----:B--2---:R-:W-:-:S02]  /*31f10*/  IMAD R3, R3, 0x50, R5 ;  /* 0x0000005003037824 */ /* 0x004fc400078e0205 */
[----:B------:R-:W-:-:S08]  /*31f20*/  VIADD R5, R4, 0x400 ;  /* 0x0000040004057836 */ /* 0x000fd00000000000 */
.L_x_3026:
        /* <DEDUP_REMOVED lines=15> */
.L_x_3027:
        /* <DEDUP_REMOVED lines=15> */
.L_x_3028:
        /* <DEDUP_REMOVED lines=15> */
.L_x_3029:
        /* <DEDUP_REMOVED lines=12> */
.L_x_3012:
[----:B------:R-:W-:Y:S05]  /*322c0*/  BSYNC B1 ;  /* 0x0000000000017941 */ /* 0x000fea0003800000 */
.L_x_3011:
[----:B------:R-:W2:Y:S01]  /*322d0*/  LDL R2, [R1+0x30] ;  /* 0x0000300001027983 */ /* 0x000ea20000100800 */
[----:B------:R-:W-:Y:S01]  /*322e0*/  VIADD R0, R0, 0xfffffffe ;  /* 0xfffffffe00007836 */ /* 0x000fe20000000000 */
[----:B--2---:R-:W-:-:S13]  /*322f0*/  ISETP.GT.AND P0, PT, R6, R2, PT ;  /* 0x000000020600720c */ /* 0x004fda0003f04270 */
[----:B------:R-:W-:Y:S05]  /*32300*/  @P0 BRA `(.L_x_3030) ;  /* 0xffffffe400400947 */ /* 0x000fea000383ffff */
.L_x_2970:
[----:B------:R-:W-:Y:S05]  /*32310*/  BSYNC B0 ;  /* 0x0000000000007941 */ /* 0x000fea0003800000 */
.L_x_2969:
        /* <DEDUP_REMOVED lines=19> */
.L_x_3032:
[----:B------:R-:W-:Y:S05]  /*32450*/  BSYNC B0 ;  /* 0x0000000000007941 */ /* 0x000fea0003800000 */
.L_x_3031:
        /* <DEDUP_REMOVED lines=11> */
.L_x_3162:
[----:B------:R-:W-:Y:S05]  /*32510*/  BSYNC B1 ;  /* 0x0000000000017941 */ /* 0x000fea0003800000 */
.L_x_3035:
        /* <DEDUP_REMOVED lines=9> */
.L_x_3038:
[----:B------:R-:W-:Y:S05]  /*325b0*/  BSYNC B1 ;  /* 0x0000000000017941 */ /* 0x000fea0003800000 */
.L_x_3037:
        /* <DEDUP_REMOVED lines=12> */
.L_x_3039:
        /* <DEDUP_REMOVED lines=15> */
.L_x_3040:
        /* <DEDUP_REMOVED lines=15> */
.L_x_3041:
        /* <DEDUP_REMOVED lines=15> */
.L_x_3042:
        /* <DEDUP_REMOVED lines=10> */
.L_x_3034:
[----:B------:R-:W-:Y:S05]  /*329f0*/  BSYNC B0 ;  /* 0x0000000000007941 */ /* 0x000fea0003800000 */
.L_x_3033:
[----:B------:R-:W2:Y:S01]  /*32a00*/  LDL.LU R4, [R1+0x18] ;  /* 0x0000180001047983 */ /* 0x000ea20000300800 */
[----:B------:R-:W-:-:S05]  /*32a10*/  VIADD R19, R19, 0x1 ;  /* 0x0000000113137836 */ /* 0x000fca0000000000 */
[----:B------:R-:W-:-:S04]  /*32a20*/  ISETP.NE.AND P0, PT, R19, 0x2, PT ;  /* 0x000000021300780c */ /* 0x000fc80003f05270 */
[----:B------:R-:W-:Y:S02]  /*32a30*/  SEL R0, RZ, 0x1, P0 ;  /* 0x00000001ff007807 */ /* 0x000fe40000000000 */
[----:B------:R-:W-:Y:S02]  /*32a40*/  SEL R19, R19, RZ, P0 ;  /* 0x000000ff13137207 */ /* 0x000fe40000000000 */
[----:B--2---:R-:W-:-:S05]  /*32a50*/  LOP3.LUT R4, R4, R0, RZ, 0x3c, !PT ;  /* 0x0000000004047212 */ /* 0x004fca00078e3cff */
[----:B------:R2:W-:Y:S02]  /*32a60*/  STL [R1+0x18], R4 ;  /* 0x0000180401007387 */ /* 0x0005e40000100800 */
.L_x_2949:
[----:B------:R-:W-:Y:S05]  /*32a70*/  BSYNC B7 ;  /* 0x0000000000077941 */ /* 0x000fea0003800000 */
.L_x_2947:
[----:B0-----:R-:W3:Y:S02]  /*32a80*/  LDL R0, [R1+0x10] ;  /* 0x0000100001007983 */ /* 0x001ee40000100800 */
[----:B---3--:R-:W-:-:S13]  /*32a90*/  LOP3.LUT P0, RZ, R0, 0x2, RZ, 0xc0, !PT ;  /* 0x0000000200ff7812 */ /* 0x008fda000780c0ff */
[----:B------:R-:W-:Y:S05]  /*32aa0*/  @!P0 BRA `(.L_x_3043) ;  /* 0x00000000002c8947 */ /* 0x000fea0003800000 */
[----:B------:R-:W-:Y:S05]  /*32ab0*/  WARPSYNC.ALL ;  /* 0x0000000000007948 */ /* 0x000fea0003800000 */
[----:B------:R-:W0:Y:S08]  /*32ac0*/  S2UR UR5, SR_CgaCtaId ;  /* 0x00000000000579c3 */ /* 0x000e300000008800 */
[----:B------:R-:W-:Y:S06]  /*32ad0*/  BAR.SYNC.DEFER_BLOCKING 0x5, 0x180 ;  /* 0x0146000000007b1d */ /* 0x000fec0000010000 */
[----:B------:R-:W-:-:S02]  /*32ae0*/  UMOV UR4, 0x400 ;  /* 0x0000040000047882 */ /* 0x000fc40000000000 */
[----:B0-----:R-:W-:-:S06]  /*32af0*/  ULEA UR4, UR5, UR4, 0x18 ;  /* 0x0000000405047291 */ /* 0x001fcc000f8ec03f */
[----:B------:R-:W-:-:S05]  /*32b00*/  MOV R18, UR4 ;  /* 0x0000000400127c02 */ /* 0x000fca0008000f00 */
[----:B-12---:R-:W0:Y:S04]  /*32b10*/  LDS.128 R4, [R18+0x388d0] ;  /* 0x0388d00012047984 */ /* 0x006e280000000c00 */
[----:B0-----:R1:W-:Y:S04]  /*32b20*/  STL.64 [R1], R4 ;  /* 0x0000000401007387 */ /* 0x0013e80000100a00 */
[----:B------:R1:W-:Y:S01]  /*32b30*/  STL.64 [R1+0x8], R6 ;  /* 0x0000080601007387 */ /* 0x0003e20000100a00 */
[----:B------:R-:W-:Y:S06]  /*32b40*/  BAR.ARV 0x4, 0x180 ;  /* 0x0106000000007b1d */ /* 0x000fec0000002000 */
[----:B------:R-:W-:Y:S05]  /*32b50*/  BRA `(.L_x_3044) ;  /* 0x0000001000407947 */ /* 0x000fea0003800000 */
.L_x_3043:
[----:B------:R-:W0:Y:S01]  /*32b60*/  S2R R16, SR_TID.X ;  /* 0x0000000000107919 */ /* 0x000e220000002100 */
[----:B------:R-:W-:Y:S01]  /*32b70*/  UMOV UR4, 0xffffffff ;  /* 0xffffffff00047882 */ /* 0x000fe20000000000 */
[----:B0-----:R-:W-:-:S04]  /*32b80*/  LOP3.LUT R16, R16, 0x1f, RZ, 0xc0, !PT ;  /* 0x0000001f10107812 */ /* 0x001fc800078ec0ff */
[----:B------:R-:W-:Y:S01]  /*32b90*/  ISETP.NE.AND P0, PT, R16, 0x1f, PT ;  /* 0x0000001f1000780c */ /* 0x000fe20003f05270 */
[----:B------:R-:W-:-:S12]  /*32ba0*/  BRA.DIV UR4, `(.L_x_3045) ;  /* 0x0000003a04847947 */ /* 0x000fd8000b800000 */
[----:B------:R-:W3:Y:S01]  /*32bb0*/  LDL.LU R2, [R1] ;  /* 0x0000000001027983 */ /* 0x000ee20000300800 */
[----:B------:R-:W-:-:S03]  /*32bc0*/  ULDC UR4, c[0x0][0xc3c] ;  /* 0x00030f0000047ab9 */ /* 0x000fc60000000800 */
[----:B------:R-:W4:Y:S01]  /*32bd0*/  LDL R3, [R1+0xc] ;  /* 0x00000c0001037983 */ /* 0x000f220000100800 */
[----:B------:R-:W-:Y:S01]  /*32be0*/  ULDC.64 UR6, c[0x0][0x208] ;  /* 0x0000820000067ab9 */ /* 0x000fe20000000a00 */
[----:B---3--:R-:W-:Y:S02]  /*32bf0*/  IMAD.MOV.U32 R10, RZ, RZ, R2 ;  /* 0x000000ffff0a7224 */ /* 0x008fe400078e0002 */
[----:B----4-:R-:W-:-:S05]  /*32c00*/  IMAD.IADD R0, R3, 0x1, R16 ;  /* 0x0000000103007824 */ /* 0x010fca00078e0210 */
[----:B------:R-:W-:-:S13]  /*32c10*/  ISETP.GE.OR P1, PT, R0, UR4, !P0 ;  /* 0x0000000400007c0c */ /* 0x000fda000c726670 */
[----:B------:R-:W0:Y:S08]  /*32c20*/  @!P1 LDC.64 R2, c[0x0][0xc80] ;  /* 0x00032000ff029b82 */ /* 0x000e300000000a00 */
[----:B-1----:R-:W1:Y:S01]  /*32c30*/  @!P1 LDC.64 R6, c[0x0][0xc78] ;  /* 0x00031e00ff069b82 */ /* 0x002e620000000a00 */
[----:B0-----:R-:W-:-:S05]  /*32c40*/  @!P1 IMAD.WIDE R2, R0, 0x4, R2 ;  /* 0x0000000400029825 */ /* 0x001fca00078e0202 */
[----:B------:R1:W3:Y:S02]  /*32c50*/  @!P1 LDG.E R8, desc[UR6][R2.64] ;  /* 0x0000000602089981 */ /* 0x0002e4000c1e1900 */
[----:B-1----:R-:W-:-:S06]  /*32c60*/  @!P1 IMAD.WIDE R2, R0, 0x4, R6 ;  /* 0x0000000400029825 */ /* 0x002fcc00078e0206 */
[----:B------:R-:W4:Y:S01]  /*32c70*/  @!P1 LDG.E R2, desc[UR6][R2.64] ;  /* 0x0000000602029981 */ /* 0x000f22000c1e1900 */
[----:B--2---:R-:W-:Y:S01]  /*32c80*/  IMAD.MOV.U32 R4, RZ, RZ, RZ ;  /* 0x000000ffff047224 */ /* 0x004fe200078e00ff */
[----:B------:R-:W-:Y:S02]  /*32c90*/  MOV R6, RZ ;  /* 0x000000ff00067202 */ /* 0x000fe40000000f00 */
[C---:B------:R-:W-:Y:S01]  /*32ca0*/  ISETP.GE.U32.AND P2, PT, R16.reuse, 0x2, PT ;  /* 0x000000021000780c */ /* 0x040fe20003f46070 */
[----:B------:R-:W-:Y:S01]  /*32cb0*/  SHFL.IDX PT, R5, R10, RZ, 0x1f ;  /* 0x00001fff0a057589 */ /* 0x000fe200000e0000 */
[C---:B------:R-:W-:Y:S02]  /*32cc0*/  ISETP.GE.U32.AND P3, PT, R16.reuse, 0x4, PT ;  /* 0x000000041000780c */ /* 0x040fe40003f66070 */
[C---:B------:R-:W-:Y:S01]  /*32cd0*/  ISETP.GE.U32.AND P4, PT, R16.reuse, 0x8, PT ;  /* 0x000000081000780c */ /* 0x040fe20003f86070 */
[----:B------:R-:W-:Y:S01]  /*32ce0*/  SHFL.IDX PT, R0, R10, 0x1, 0x1f ;  /* 0x00201f000a007f89 */ /* 0x000fe200000e0000 */
[----:B------:R-:W-:Y:S01]  /*32cf0*/  ISETP.GE.U32.AND P5, PT, R16, 0x10, PT ;  /* 0x000000101000780c */ /* 0x000fe20003fa6070 */
[----:B---3--:R-:W-:-:S02]  /*32d00*/  @!P1 IMAD.MOV.U32 R4, RZ, RZ, R8 ;  /* 0x000000ffff049224 */ /* 0x008fc400078e0008 */
[----:B------:R-:W-:Y:S02]  /*32d10*/  IMAD.MOV.U32 R8, RZ, RZ, RZ ;  /* 0x000000ffff087224 */ /* 0x000fe400078e00ff */
[----:B----4-:R-:W-:Y:S01]  /*32d20*/  @!P1 IMAD.MOV.U32 R6, RZ, RZ, R2 ;  /* 0x000000ffff069224 */ /* 0x010fe200078e0002 */
        /* <DEDUP_REMOVED lines=18> */
.L_x_3172:
[----:B------:R-:W-:Y:S02]  /*32e50*/  ULDC UR4, c[0x0][0xc38] ;  /* 0x00030e0000047ab9 */ /* 0x000fe40000000800 */
[----:B------:R-:W-:-:S04]  /*32e60*/  IMAD.U32 R2, RZ, RZ, UR4 ;  /* 0x00000004ff027e24 */ /* 0x000fc8000f8e00ff */
[----:B-1----:R-:W-:-:S04]  /*32e70*/  IMAD R9, R9, R2, RZ ;  /* 0x0000000209097224 */ /* 0x002fc800078e02ff */
[----:B------:R-:W-:-:S05]  /*32e80*/  IMAD.IADD R0, R0, 0x1, R9 ;  /* 0x0000000100007824 */ /* 0x000fca00078e0209 */
[----:B------:R-:W-:-:S13]  /*32e90*/  ISETP.GT.AND P6, PT, R0, R5, PT ;  /* 0x000000050000720c */ /* 0x000fda0003fc4270 */
[----:B------:R-:W-:Y:S05]  /*32ea0*/  @P6 BRA `(.L_x_3046) ;  /* 0x0000000000b06947 */ /* 0x000fea0003800000 */
.L_x_3049:
[----:B------:R-:W2:Y:S01]  /*32eb0*/  LDL.LU R3, [R1+0xc] ;  /* 0x00000c0001037983 */ /* 0x000ea20000300800 */
[----:B------:R-:W1:Y:S01]  /*32ec0*/  LDC R2, c[0x0][0xc3c] ;  /* 0x00030f00ff027b82 */ /* 0x000e620000000800 */
[----:B--2---:R-:W-:-:S04]  /*32ed0*/  IADD3 R3, R3, 0x1f, RZ ;  /* 0x0000001f03037810 */ /* 0x004fc80007ffe0ff */
        /* <DEDUP_REMOVED lines=33> */
[----:B0-----:R-:W-:-:S05]  /*330f0*/  IMAD.IADD R7, R2, 0x1, R3 ;  /* 0x0000000102077824 */ /* 0x001fca00078e0203 */
[----:B------:R0:W1:Y:S02]  /*33100*/  SHFL.IDX PT, R9, R7, 0x1f, 0x1f ;  /* 0x03e01f0007097f89 */ /* 0x00006400000e0000 */
.L_x_3180:
[----:B------:R-:W-:Y:S02]  /*33110*/  ULDC UR4, c[0x0][0xc38] ;  /* 0x00030e0000047ab9 */ /* 0x000fe40000000800 */
[----:B------:R-:W-:-:S04]  /*33120*/  IMAD.U32 R2, RZ, RZ, UR4 ;  /* 0x00000004ff027e24 */ /* 0x000fc8000f8e00ff */
[----:B-1----:R-:W-:-:S05]  /*33130*/  IMAD R9, R9, R2, RZ ;  /* 0x0000000209097224 */ /* 0x002fca00078e02ff */
[----:B------:R-:W-:-:S04]  /*33140*/  IADD3 R0, R9, R0, RZ ;  /* 0x0000000009007210 */ /* 0x000fc80007ffe0ff */
[----:B------:R-:W-:-:S13]  /*33150*/  ISETP.GT.AND P6, PT, R0, R5, PT ;  /* 0x000000050000720c */ /* 0x000fda0003fc4270 */
[----:B------:R-:W-:Y:S05]  /*33160*/  @!P6 BRA `(.L_x_3049) ;  /* 0xfffffffc0050e947 */ /* 0x000fea000383ffff */
.L_x_3046:
        /* <DEDUP_REMOVED lines=12> */
.L_x_3185:
[----:B------:R-:W-:-:S13]  /*33230*/  ISETP.NE.AND P0, PT, R0, RZ, PT ;  /* 0x000000ff0000720c */ /* 0x000fda0003f05270 */
[----:B------:R-:W-:Y:S05]  /*33240*/  @!P0 BRA `(.L_x_3051) ;  /* 0x0000000000148947 */ /* 0x000fea0003800000 */
[----:B------:R-:W-:Y:S01]  /*33250*/  UMOV UR4, 0xffffffff ;  /* 0xffffffff00047882 */ /* 0x000fe20000000000 */
[----:B-1----:R-:W-:Y:S02]  /*33260*/  VIADD R3, R3, 0xffffffff ;  /* 0xffffffff03037836 */ /* 0x002fe40000000000 */
[----:B------:R-:W-:Y:S05]  /*33270*/  BRA.DIV UR4, `(.L_x_3052) ;  /* 0x0000003e04747947 */ /* 0x000fea000b800000 */
[----:B------:R1:W3:Y:S02]  /*33280*/  SHFL.IDX PT, R3, R7, R3, 0x1f ;  /* 0x00001f0307037589 */ /* 0x0002e400000e0000 */
.L_x_3188:
[----:B---3--:R-:W-:-:S07]  /*33290*/  IMAD.MOV.U32 R8, RZ, RZ, R3 ;  /* 0x000000ffff087224 */ /* 0x008fce00078e0003 */
.L_x_3051:
[----:B------:R-:W-:Y:S01]  /*332a0*/  ISETP.NE.AND P0, PT, R6, 0x1, PT ;  /* 0x000000010600780c */ /* 0x000fe20003f05270 */
[----:B------:R-:W-:-:S05]  /*332b0*/  IMAD R0, R8, R2, R9 ;  /* 0x0000000208007224 */ /* 0x000fca00078e0209 */
[----:B------:R3:W-:Y:S02]  /*332c0*/  STL [R1], R0 ;  /* 0x0000000001007387 */ /* 0x0007e40000100800 */
[----:B---3--:R-:W-:-:S05]  /*332d0*/  IADD3 R0, R5, -R0, RZ ;  /* 0x8000000005007210 */ /* 0x008fca0007ffe0ff */
        /* <DEDUP_REMOVED lines=16> */
[-C--:B------:R-:W-:Y:S01]  /*333e0*/  @!P1 IADD3 R2, R2, -R5.reuse, RZ ;  /* 0x8000000502029210 */ /* 0x080fe20007ffe0ff */
        /* <DEDUP_REMOVED lines=28> */
[----:B------:R-:W-:-:S05]  /*335b0*/  IADD3 R2, -R3, RZ, RZ ;  /* 0x000000ff03027210 */ /* 0x000fca0007ffe1ff */
[----:B------:R-:W-:Y:S01]  /*335c0*/  IMAD R0, R4, R2, R0 ;  /* 0x0000000204007224 */ /* 0x000fe200078e0200 */
[----:B------:R-:W-:-:S04]  /*335d0*/  LOP3.LUT R2, R3, R6, RZ, 0x3c, !PT ;  /* 0x0000000603027212 */ /* 0x000fc800078e3cff */
[----:B------:R-:W-:Y:S01]  /*335e0*/  ISETP.GE.AND P2, PT, R2, RZ, PT ;  /* 0x000000ff0200720c */ /* 0x000fe20003f46270 */
[----:B------:R-:W-:-:S12]  /*335f0*/  @P0 VIADD R7, R7, 0x1 ;  /* 0x0000000107070836 */ /* 0x000fd80000000000 */
[----:B------:R-:W-:Y:S01]  /*33600*/  @!P2 IMAD.MOV R7, RZ, RZ, -R7 ;  /* 0x000000ffff07a224 */ /* 0x000fe200078e0a07 */
[----:B------:R-:W-:-:S05]  /*33610*/  @!P1 LOP3.LUT R7, RZ, R6, RZ, 0x33, !PT ;  /* 0x00000006ff079212 */ /* 0x000fca00078e33ff */
[----:B------:R-:W-:-:S04]  /*33620*/  IMAD.MOV R2, RZ, RZ, -R7 ;  /* 0x000000ffff027224 */ /* 0x000fc800078e0a07 */
[C---:B------:R-:W-:Y:S01]  /*33630*/  IMAD R2, R6.reuse, R2, R3 ;  /* 0x0000000206027224 */ /* 0x040fe200078e0203 */
[----:B------:R-:W-:-:S05]  /*33640*/  LEA R6, R6, R7, 0x18 ;  /* 0x0000000706067211 */ /* 0x000fca00078ec0ff */
[----:B------:R-:W-:-:S05]  /*33650*/  IMAD R2, R2, 0x10000, R6 ;  /* 0x0001000002027824 */ /* 0x000fca00078e0206 */
[----:B------:R1:W-:Y:S01]  /*33660*/  STL [R1+0x8], R2 ;  /* 0x0000080201007387 */ /* 0x0003e20000100800 */
[----:B------:R-:W-:Y:S05]  /*33670*/  BRA `(.L_x_3054) ;  /* 0x0000000400007947 */ /* 0x000fea0003800000 */
.L_x_3053:
        /* <DEDUP_REMOVED lines=31> */
[----:B------:R-:W-:-:S03]  /*33870*/  IMAD.MOV R6, RZ, RZ, -R6 ;  /* 0x000000ffff067224 */ /* 0x000fc600078e0a06 */
[----:B------:R-:W-:Y:S01]  /*33880*/  IADD3 R8, -R7, RZ, RZ ;  /* 0x000000ff07087210 */ /* 0x000fe20007ffe1ff */
[----:B------:R-:W-:-:S03]  /*33890*/  IMAD R6, R5, R6, R0 ;  /* 0x0000000605067224 */ /* 0x000fc600078e0200 */
[----:B------:R-:W-:-:S04]  /*338a0*/  VIADDMNMX R8, R8, R2, R3, PT ;  /* 0x0000000208087246 */ /* 0x000fc80003800103 */
[----:B------:R-:W-:-:S04]  /*338b0*/  IABS R9, R8 ;  /* 0x0000000800097213 */ /* 0x000fc80000000000 */
[----:B------:R-:W0:Y:S08]  /*338c0*/  I2F.RP R2, R9 ;  /* 0x0000000900027306 */ /* 0x000e300000209400 */
[----:B0-----:R-:W0:Y:S02]  /*338d0*/  MUFU.RCP R2, R2 ;  /* 0x0000000200027308 */ /* 0x001e240000001000 */
[----:B0-----:R-:W-:-:S06]  /*338e0*/  VIADD R2, R2, 0xffffffe ;  /* 0x0ffffffe02027836 */ /* 0x001fcc0000000000 */
[----:B------:R0:W1:Y:S02]  /*338f0*/  F2I.FTZ.U32.TRUNC.NTZ R3, R2 ;  /* 0x0000000200037305 */ /* 0x000064000021f000 */
[----:B0-----:R-:W-:Y:S02]  /*33900*/  IMAD.MOV.U32 R2, RZ, RZ, RZ ;  /* 0x000000ffff027224 */ /* 0x001fe400078e00ff */
[----:B-1----:R-:W-:-:S04]  /*33910*/  IMAD.MOV R0, RZ, RZ, -R3 ;  /* 0x000000ffff007224 */ /* 0x002fc800078e0a03 */
[----:B------:R-:W-:-:S04]  /*33920*/  IMAD R0, R0, R9, RZ ;  /* 0x0000000900007224 */ /* 0x000fc800078e02ff */
        /* <DEDUP_REMOVED lines=21> */
.L_x_3054:
[----:B------:R-:W-:-:S05]  /*33a80*/  LOP3.LUT R0, RZ, R0, RZ, 0x33, !PT ;  /* 0x00000000ff007212 */ /* 0x000fca00078e33ff */
[----:B------:R-:W-:-:S05]  /*33a90*/  IMAD.IADD R0, R4, 0x1, R0 ;  /* 0x0000000104007824 */ /* 0x000fca00078e0200 */
[----:B------:R3:W-:Y:S01]  /*33aa0*/  STL [R1+0x4], R0 ;  /* 0x0000040001007387 */ /* 0x0007e20000100800 */
[----:B------:R-:W-:Y:S05]  /*33ab0*/  BRA `(.L_x_3055) ;  /* 0x0000000000287947 */ /* 0x000fea0003800000 */
.L_x_3047:
        /* <DEDUP_REMOVED lines=10> */
.L_x_3055:
[----:B01----:R-:W4:Y:S04]  /*33b60*/  LDL R2, [R1+0xc] ;  /* 0x00000c0001027983 */ /* 0x003f280000100800 */
        /* <DEDUP_REMOVED lines=10> */
[----:B------:R-:W-:Y:S01]  /*33c10*/  @!P0 MOV R2, 0x400 ;  /* 0x0000040000028802 */ /* 0x000fe20000000f00 */
[----:B-----5:R-:W-:-:S03]  /*33c20*/  IMAD.MOV.U32 R6, RZ, RZ, R3 ;  /* 0x000000ffff067224 */ /* 0x020fc600078e0003 */
[----:B0-----:R-:W-:-:S05]  /*33c30*/  @!P0 LEA R18, R0, R2, 0x18 ;  /* 0x0000000200128211 */ /* 0x001fca00078ec0ff */
[----:B--2---:R0:W-:Y:S01]  /*33c40*/  @!P0 STS.128 [R18+0x388d0], R4 ;  /* 0x0388d00412008388 */ /* 0x0041e20000000c00 */
[----:B------:R-:W-:Y:S06]  /*33c50*/  BAR.ARV 0x5, 0x180 ;  /* 0x0146000000007b1d */ /* 0x000fec0000002000 */
.L_x_3044:
[----:B------:R-:W2:Y:S01]  /*33c60*/  LDL R0, [R1+0xc] ;  /* 0x00000c0001007983 */ /* 0x000ea20000100800 */
[----:B------:R-:W-:Y:S02]  /*33c70*/  ULDC UR4, c[0x0][0xc3c] ;  /* 0x00030f0000047ab9 */ /* 0x000fe40000000800 */
[----:B--2---:R-:W-:-:S13]  /*33c80*/  ISETP.GE.AND P0, PT, R0, UR4, PT ;  /* 0x0000000400007c0c */ /* 0x004fda000bf06270 */
[----:B------:R-:W-:Y:S05]  /*33c90*/  @!P0 BRA `(.L_x_3056) ;  /* 0xffffff78007c8947 */ /* 0x000fea000383ffff */
[----:B------:R-:W-:Y:S05]  /*33ca0*/  BSYNC B8 ;  /* 0x0000000000087941 */ /* 0x000fea0003800000 */
.L_x_2895:
        /* <DEDUP_REMOVED lines=12> */
.L_x_3189:
[----:B------:R-:W-:Y:S05]  /*33d70*/  BSYNC B0 ;  /* 0x0000000000007941 */ /* 0x000fea0003800000 */
.L_x_3057:
[----:B------:R-:W-:-:S03]  /*33d80*/  UMOV UR4, 0xffffffff ;  /* 0xffffffff00047882 */ /* 0x000fc60000000000 */
[----:B------:R-:W-:Y:S05]  /*33d90*/  BRA.DIV UR4, `(.L_x_3059) ;  /* 0x0000003204ec7947 */ /* 0x000fea000b800000 */
[----:B------:R-:W1:Y:S02]  /*33da0*/  S2R R2, SR_TID.X ;  /* 0x0000000000027919 */ /* 0x000e640000002100 */
[----:B-1----:R-:W-:-:S04]  /*33db0*/  SHF.R.U32.HI R2, RZ, 0x5, R2 ;  /* 0x00000005ff027819 */ /* 0x002fc80000011602 */
[----:B------:R-:W-:-:S05]  /*33dc0*/  LOP3.LUT R2, R2, 0x3, RZ, 0xc0, !PT ;  /* 0x0000000302027812 */ /* 0x000fca00078ec0ff */
[----:B------:R1:W2:Y:S02]  /*33dd0*/  SHFL.IDX PT, R14, R2, RZ, 0x1f ;  /* 0x00001fff020e7589 */ /* 0x0002a400000e0000 */
.L_x_3192:
[----:B--2---:R-:W-:-:S13]  /*33de0*/  ISETP.NE.AND P0, PT, R14, RZ, PT ;  /* 0x000000ff0e00720c */ /* 0x004fda0003f05270 */
[----:B------:R-:W-:Y:S05]  /*33df0*/  @P0 BRA `(.L_x_2622) ;  /* 0x0000000000940947 */ /* 0x000fea0003800000 */
[----:B------:R-:W-:-:S03]  /*33e00*/  UMOV UR4, 0xffffffff ;  /* 0xffffffff00047882 */ /* 0x000fc60000000000 */
[----:B------:R-:W-:Y:S05]  /*33e10*/  BRA.DIV UR4, `(.L_x_3060) ;  /* 0x0000003604007947 */ /* 0x000fea000b800000 */
[----:B------:R-:W-:-:S13]  /*33e20*/  ELECT P6, URZ, PT ;  /* 0x00000000003f782f */ /* 0x000fda00038c0000 */
.L_x_3195:
[----:B------:R-:W-:Y:S05]  /*33e30*/  @!P6 BRA `(.L_x_2622) ;  /* 0x000000000084e947 */ /* 0x000fea0003800000 */
[----:B-1----:R-:W2:Y:S02]  /*33e40*/  LDL R2, [R1+0xbc] ;  /* 0x0000bc0001027983 */ /* 0x002ea40000100800 */
[----:B--2---:R-:W-:-:S13]  /*33e50*/  R2UR UR4, R2 ;  /* 0x00000000020472ca */ /* 0x004fda00000e0000 */
[----:B------:R-:W-:-:S06]  /*33e60*/  ULOP3.LUT UR4, UR4, 0x2, URZ, 0xfc, !UPT ;  /* 0x0000000204047892 */ /* 0x000fcc000f8efc3f */
[----:B------:R-:W-:-:S04]  /*33e70*/  MOV R2, UR4 ;  /* 0x0000000400027c02 */ /* 0x000fc80008000f00 */
[----:B------:R-:W-:-:S13]  /*33e80*/  ISETP.NE.AND P2, PT, R2, 0x3, PT ;  /* 0x000000030200780c */ /* 0x000fda0003f45270 */
[----:B------:R-:W-:Y:S05]  /*33e90*/  @!P2 BRA `(.L_x_3061) ;  /* 0x000000000004a947 */ /* 0x000fea0003800000 */
[----:B------:R-:W-:Y:S01]  /*33ea0*/  BPT.TRAP 0x1 ;  /* 0x000000040000795c */ /* 0x000fe20000300000 */
.L_x_3061:
        /* <DEDUP_REMOVED lines=13> */
.L_x_3196:
[----:B------:R-:W1:Y:S02]  /*33f80*/  SYNCS.PHASECHK.TRANS64.TRYWAIT P0, [R7+URZ], R2 ;  /* 0x00000002070075a7 */ /* 0x000e64000800017f */
[----:B-1----:R-:W-:Y:S05]  /*33f90*/  @!P0 BRA `(.L_x_3063) ;  /* 0x0000003000d48947 */ /* 0x002fea0003800000 */
.L_x_3197:
[----:B------:R-:W-:Y:S05]  /*33fa0*/  @!P2 BRA `(.L_x_3064) ;  /* 0x000000000004a947 */ /* 0x000fea0003800000 */
[----:B------:R-:W-:Y:S01]  /*33fb0*/  BPT.TRAP 0x1 ;  /* 0x000000040000795c */ /* 0x000fe20000300000 */
.L_x_3064:
[----:B------:R-:W-:-:S05]  /*33fc0*/  IADD3 R0, R0, 0x38860, RZ ;  /* 0x0003886000007810 */ /* 0x000fca0007ffe0ff */
[----:B------:R-:W-:-:S04]  /*33fd0*/  IMAD R4, R19, 0x8, R0 ;  /* 0x0000000813047824 */ /* 0x000fc800078e0200 */
[----:B------:R-:W2:Y:S02]  /*33fe0*/  SYNCS.PHASECHK.TRANS64.TRYWAIT P0, [R4+URZ], R5 ;  /* 0x00000005040075a7 */ /* 0x000ea4000800017f */
[----:B--2---:R-:W-:Y:S05]  /*33ff0*/  @!P0 BRA `(.L_x_3065) ;  /* 0x0000003000d08947 */ /* 0x004fea0003800000 */
.L_x_3198:
[----:B------:R-:W-:-:S07]  /*34000*/  IMAD R3, R3, 0x8, R0 ;  /* 0x0000000803037824 */ /* 0x000fce00078e0200 */
.L_x_3066:
[----:B---3--:R3:W4:Y:S02]  /*34010*/  SYNCS.PHASECHK.TRANS64.TRYWAIT P0, [R3+URZ], R2 ;  /* 0x00000002030075a7 */ /* 0x008724000800017f */
[----:B----4-:R-:W-:Y:S05]  /*34020*/  @!P0 NANOSLEEP.SYNCS 0x989680 ;  /* 0x009896800000895d */ /* 0x010fea0003900000 */
[----:B------:R-:W4:Y:S02]  /*34030*/  @!P0 SYNCS.PHASECHK.TRANS64 P0, [R3+URZ], R2 ;  /* 0x00000002030085a7 */ /* 0x000f24000800007f */
[----:B----4-:R-:W-:Y:S05]  /*34040*/  @!P0 BRA `(.L_x_3066) ;  /* 0xfffffffc00f08947 */ /* 0x010fea000383ffff */
.L_x_2622:
[----:B------:R-:W-:Y:S05]  /*34050*/  BSYNC B9 ;  /* 0x0000000000097941 */ /* 0x000fea0003800000 */
.L_x_2619:
[----:B------:R-:W-:Y:S05]  /*34060*/  EXIT ;  /* 0x000000000000794d */ /* 0x000fea0003800000 */
.L_x_2644:
[----:B0-----:R0:W1:Y:S02]  /*34070*/  SYNCS.PHASECHK.TRANS64.TRYWAIT P6, [R0+URZ+0x38890], R114 ;  /* 0x03889072000075a7 */ /* 0x00106400080c017f */
[----:B-1----:R-:W-:Y:S05]  /*34080*/  @!P6 NANOSLEEP.SYNCS 0x989680 ;  /* 0x009896800000e95d */ /* 0x002fea0003900000 */
[----:B------:R-:W1:Y:S02]  /*34090*/  @!P6 SYNCS.PHASECHK.TRANS64 P6, [R0+URZ+0x38890], R114 ;  /* 0x038890720000e5a7 */ /* 0x000e6400080c007f */
[----:B-1----:R-:W-:Y:S05]  /*340a0*/  @!P6 BRA `(.L_x_2644) ;  /* 0xfffffffc00f0e947 */ /* 0x002fea000383ffff */
[----:B------:R-:W-:Y:S05]  /*340b0*/  BRA `(.L_x_3067) ;  /* 0xfffffcfc00b87947 */ /* 0x000fea000383ffff */
.L_x_2700:
[----:B-1----:R1:W2:Y:S02]  /*340c0*/  SYNCS.PHASECHK.TRANS64.TRYWAIT P5, [R0+URZ+0x38890], R114 ;  /* 0x03889072000075a7 */ /* 0x0022a400080a017f */
[----:B--2---:R-:W-:Y:S05]  /*340d0*/  @!P5 NANOSLEEP.SYNCS 0x989680 ;  /* 0x009896800000d95d */ /* 0x004fea0003900000 */
[----:B------:R-:W2:Y:S02]  /*340e0*/  @!P5 SYNCS.PHASECHK.TRANS64 P5, [R0+URZ+0x38890], R114 ;  /* 0x038890720000d5a7 */ /* 0x000ea400080a007f */
[----:B--2---:R-:W-:Y:S05]  /*340f0*/  @!P5 BRA `(.L_x_2700) ;  /* 0xfffffffc00f0d947 */ /* 0x004fea000383ffff */
[----:B------:R-:W-:Y:S05]  /*34100*/  BRA `(.L_x_3068) ;  /* 0xfffffd3400207947 */ /* 0x000fea000383ffff */
.L_x_2725:
[----:B-1----:R1:W2:Y:S02]  /*34110*/  SYNCS.PHASECHK.TRANS64.TRYWAIT P3, [R0+URZ+0x38890], R114 ;  /* 0x03889072000075a7 */ /* 0x0022a4000806017f */
[----:B--2---:R-:W-:Y:S05]  /*34120*/  @!P3 NANOSLEEP.SYNCS 0x989680 ;  /* 0x009896800000b95d */ /* 0x004fea0003900000 */
[----:B------:R-:W2:Y:S02]  /*34130*/  @!P3 SYNCS.PHASECHK.TRANS64 P3, [R0+URZ+0x38890], R114 ;  /* 0x038890720000b5a7 */ /* 0x000ea4000806007f */
[----:B--2---:R-:W-:Y:S05]  /*34140*/  @!P3 BRA `(.L_x_2725) ;  /* 0xfffffffc00f0b947 */ /* 0x004fea000383ffff */
[----:B------:R-:W-:Y:S05]  /*34150*/  BRA `(.L_x_3069) ;  /* 0xfffffd6400b47947 */ /* 0x000fea000383ffff */
.L_x_2733:
[----:B0-----:R0:W1:Y:S02]  /*34160*/  SYNCS.PHASECHK.TRANS64.TRYWAIT P2, [R0+URZ+0x388b0], R114 ;  /* 0x0388b072000075a7 */ /* 0x001064000804017f */
[----:B-1----:R-:W-:Y:S05]  /*34170*/  @!P2 NANOSLEEP.SYNCS 0x989680 ;  /* 0x009896800000a95d */ /* 0x002fea0003900000 */
[----:B------:R-:W1:Y:S02]  /*34180*/  @!P2 SYNCS.PHASECHK.TRANS64 P2, [R0+URZ+0x388b0], R114 ;  /* 0x0388b0720000a5a7 */ /* 0x000e64000804007f */
[----:B-1----:R-:W-:Y:S05]  /*34190*/  @!P2 BRA `(.L_x_2733) ;  /* 0xfffffffc00f0a947 */ /* 0x002fea000383ffff */
[----:B------:R-:W-:Y:S05]  /*341a0*/  BRA `(.L_x_3070) ;  /* 0xfffffd6800e47947 */ /* 0x000fea000383ffff */
.L_x_2755:
        /* <DEDUP_REMOVED lines=8> */
.L_x_3072:
[----:B------:R-:W-:Y:S05]  /*34230*/  BSYNC B1 ;  /* 0x0000000000017941 */ /* 0x000fea0003800000 */
.L_x_3071:
[----:B------:R-:W-:Y:S01]  /*34240*/  IMAD.MOV.U32 R13, RZ, RZ, R30 ;  /* 0x000000ffff0d7224 */ /* 0x000fe200078e001e */
[----:B------:R-:W-:Y:S01]  /*34250*/  MOV R11, 0x181f ;  /* 0x0000181f000b7802 */ /* 0x000fe20000000f00 */
[----:B------:R-:W-:Y:S02]  /*34260*/  IMAD.MOV.U32 R12, RZ, RZ, RZ ;  /* 0x000000ffff0c7224 */ /* 0x000fe400078e00ff */
[----:B------:R-:W-:Y:S02]  /*34270*/  IMAD.MOV.U32 R15, RZ, RZ, -0x1 ;  /* 0xffffffffff0f7424 */ /* 0x000fe400078e00ff */
[----:B------:R-:W-:-:S07]  /*34280*/  IMAD.MOV.U32 R7, RZ, RZ, R14 ;  /* 0x000000ffff077224 */ /* 0x000fce00078e000e */
[----:B------:R-:W-:Y:S05]  /*34290*/  WARPSYNC.COLLECTIVE R15, `(.L_x_3073) ;  /* 0x000000000f087348 */ /* 0x000fea0003c00000 */
[----:B------:R0:W1:Y:S02]  /*342a0*/  SHFL.IDX P6, R14, R13, R12, R11 ;  /* 0x0000000c0d0e7389 */ /* 0x00006400000c000b */
[----:B01----:R-:W-:Y:S01]  /*342b0*/  ENDCOLLECTIVE ;  /* 0x000000000000791b */ /* 0x003fe20003800000 */
.L_x_3073:
[----:B------:R-:W-:Y:S02]  /*342c0*/  IMAD.MOV.U32 R13, RZ, RZ, R33 ;  /* 0x000000ffff0d7224 */ /* 0x000fe400078e0021 */
[----:B------:R-:W-:-:S07]  /*342d0*/  IMAD.MOV.U32 R6, RZ, RZ, R14 ;  /* 0x000000ffff067224 */ /* 0x000fce00078e000e */
[----:B------:R-:W-:Y:S05]  /*342e0*/  WARPSYNC.COLLECTIVE R15, `(.L_x_3074) ;  /* 0x000000000f087348 */ /* 0x000fea0003c00000 */
[----:B------:R0:W1:Y:S02]  /*342f0*/  SHFL.IDX P6, R14, R13, R12, R11 ;  /* 0x0000000c0d0e7389 */ /* 0x00006400000c000b */
[----:B01----:R-:W-:Y:S01]  /*34300*/  ENDCOLLECTIVE ;  /* 0x000000000000791b */ /* 0x003fe20003800000 */
.L_x_3074:
[----:B------:R-:W-:Y:S01]  /*34310*/  MOV R13, R31 ;  /* 0x0000001f000d7202 */ /* 0x000fe20000000f00 */
[----:B------:R-:W-:-:S07]  /*34320*/  IMAD.MOV.U32 R9, RZ, RZ, R14 ;  /* 0x000000ffff097224 */ /* 0x000fce00078e000e */
[----:B------:R-:W-:Y:S05]  /*34330*/  WARPSYNC.COLLECTIVE R15, `(.L_x_3075) ;  /* 0x000000000f087348 */ /* 0x000fea0003c00000 */
[----:B------:R0:W1:Y:S02]  /*34340*/  SHFL.IDX P6, R14, R13, R12, R11 ;  /* 0x0000000c0d0e7389 */ /* 0x00006400000c000b */
[----:B01----:R-:W-:Y:S01]  /*34350*/  ENDCOLLECTIVE ;  /* 0x000000000000791b */ /* 0x003fe20003800000 */
.L_x_3075:
[----:B------:R-:W-:Y:S01]  /*34360*/  IMAD.MOV.U32 R8, RZ, RZ, R14 ;  /* 0x000000ffff087224 */ /* 0x000fe200078e000e */
[----:B------:R-:W-:Y:S06]  /*34370*/  BRA `(.L_x_3076) ;  /* 0xfffffd80001c7947 */ /* 0x000fec000383ffff */
.L_x_2758:
[----:B------:R-:W-:Y:S01]  /*34380*/  BSSY B1, `(.L_x_3077) ;  /* 0x0000008000017945 */ /* 0x000fe20003800000 */
[----:B------:R-:W-:Y:S01]  /*34390*/  IMAD.MOV.U32 R13, RZ, RZ, R32 ;  /* 0x000000ffff0d7224 */ /* 0x000fe200078e0020 */
[----:B------:R-:W-:Y:S01]  /*343a0*/  MOV R15, 0xffffffff ;  /* 0xffffffff000f7802 */ /* 0x000fe20000000f00 */
[----:B------:R-:W-:Y:S02]  /*343b0*/  IMAD.MOV.U32 R12, RZ, RZ, 0x1 ;  /* 0x00000001ff0c7424 */ /* 0x000fe400078e00ff */
[----:B------:R-:W-:-:S07]  /*343c0*/  IMAD.MOV.U32 R11, RZ, RZ, 0x181f ;  /* 0x0000181fff0b7424 */ /* 0x000fce00078e00ff */
[----:B0--34-:R-:W-:Y:S05]  /*343d0*/  WARPSYNC.COLLECTIVE R15, `(.L_x_3078) ;  /* 0x000000000f087348 */ /* 0x019fea0003c00000 */
[----:B------:R1:W2:Y:S02]  /*343e0*/  SHFL.IDX P6, R14, R13, R12, R11 ;  /* 0x0000000c0d0e7389 */ /* 0x0002a400000c000b */
[----:B01234-:R-:W-:Y:S01]  /*343f0*/  ENDCOLLECTIVE ;  /* 0x000000000000791b */ /* 0x01ffe20003800000 */
.L_x_3078:
[----:B------:R-:W-:Y:S05]  /*34400*/  BSYNC B1 ;  /* 0x0000000000017941 */ /* 0x000fea0003800000 */
.L_x_3077:
        /* <DEDUP_REMOVED lines=8> */
.L_x_3079:
[----:B------:R-:W-:Y:S02]  /*34490*/  IMAD.MOV.U32 R13, RZ, RZ, R33 ;  /* 0x000000ffff0d7224 */ /* 0x000fe400078e0021 */
[----:B------:R-:W-:-:S07]  /*344a0*/  IMAD.MOV.U32 R6, RZ, RZ, R14 ;  /* 0x000000ffff067224 */ /* 0x000fce00078e000e */
[----:B------:R-:W-:Y:S05]  /*344b0*/  WARPSYNC.COLLECTIVE R15, `(.L_x_3080) ;  /* 0x000000000f087348 */ /* 0x000fea0003c00000 */
[----:B------:R0:W1:Y:S02]  /*344c0*/  SHFL.IDX P6, R14, R13, R12, R11 ;  /* 0x0000000c0d0e7389 */ /* 0x00006400000c000b */
[----:B01----:R-:W-:Y:S01]  /*344d0*/  ENDCOLLECTIVE ;  /* 0x000000000000791b */ /* 0x003fe20003800000 */
.L_x_3080:
[----:B------:R-:W-:Y:S02]  /*344e0*/  IMAD.MOV.U32 R13, RZ, RZ, R31 ;  /* 0x000000ffff0d7224 */ /* 0x000fe400078e001f */
[----:B------:R-:W-:-:S07]  /*344f0*/  IMAD.MOV.U32 R9, RZ, RZ, R14 ;  /* 0x000000ffff097224 */ /* 0x000fce00078e000e */
[----:B------:R-:W-:Y:S05]  /*34500*/  WARPSYNC.COLLECTIVE R15, `(.L_x_3081) ;  /* 0x000000000f087348 */ /* 0x000fea0003c00000 */
[----:B------:R0:W1:Y:S02]  /*34510*/  SHFL.IDX P6, R14, R13, R12, R11 ;  /* 0x0000000c0d0e7389 */ /* 0x00006400000c000b */
[----:B01----:R-:W-:Y:S01]  /*34520*/  ENDCOLLECTIVE ;  /* 0x000000000000791b */ /* 0x003fe20003800000 */
.L_x_3081:
[----:B------:R-:W-:Y:S01]  /*34530*/  MOV R8, R14 ;  /* 0x0000000e00087202 */ /* 0x000fe20000000f00 */
[----:B------:R-:W-:Y:S06]  /*34540*/  BRA `(.L_x_3082) ;  /* 0xfffffd84003c7947 */ /* 0x000fec000383ffff */
.L_x_2761:
[----:B------:R-:W-:Y:S01]  /*34550*/  BSSY B1, `(.L_x_3083) ;  /* 0x0000008000017945 */ /* 0x000fe20003800000 */
[----:B------:R-:W-:Y:S02]  /*34560*/  IMAD.MOV.U32 R13, RZ, RZ, R32 ;  /* 0x000000ffff0d7224 */ /* 0x000fe400078e0020 */
[----:B------:R-:W-:Y:S02]  /*34570*/  IMAD.MOV.U32 R12, RZ, RZ, 0x2 ;  /* 0x00000002ff0c7424 */ /* 0x000fe400078e00ff */
[----:B------:R-:W-:Y:S02]  /*34580*/  IMAD.MOV.U32 R11, RZ, RZ, 0x181f ;  /* 0x0000181fff0b7424 */ /* 0x000fe400078e00ff */
[----:B------:R-:W-:-:S07]  /*34590*/  IMAD.MOV.U32 R15, RZ, RZ, -0x1 ;  /* 0xffffffffff0f7424 */ /* 0x000fce00078e00ff */
[----:B-1-34-:R-:W-:Y:S05]  /*345a0*/  WARPSYNC.COLLECTIVE R15, `(.L_x_3084) ;  /* 0x000000000f087348 */ /* 0x01afea0003c00000 */
[----:B------:R0:W2:Y:S02]  /*345b0*/  SHFL.IDX P6, R14, R13, R12, R11 ;  /* 0x0000000c0d0e7389 */ /* 0x0000a400000c000b */
[----:B01234-:R-:W-:Y:S01]  /*345c0*/  ENDCOLLECTIVE ;  /* 0x000000000000791b */ /* 0x01ffe20003800000 */
.L_x_3084:
[----:B------:R-:W-:Y:S05]  /*345d0*/  BSYNC B1 ;  /* 0x0000000000017941 */ /* 0x000fea0003800000 */
.L_x_3083:
        /* <DEDUP_REMOVED lines=8> */
.L_x_3085:
[----:B------:R-:W-:Y:S01]  /*34660*/  IMAD.MOV.U32 R13, RZ, RZ, R33 ;  /* 0x000000ffff0d7224 */ /* 0x000fe200078e0021 */
[----:B------:R-:W-:-:S07]  /*34670*/  MOV R6, R14 ;  /* 0x0000000e00067202 */ /* 0x000fce0000000f00 */
[----:B------:R-:W-:Y:S05]  /*34680*/  WARPSYNC.COLLECTIVE R15, `(.L_x_3086) ;  /* 0x000000000f087348 */ /* 0x000fea0003c00000 */
[----:B------:R0:W1:Y:S02]  /*34690*/  SHFL.IDX P6, R14, R13, R12, R11 ;  /* 0x0000000c0d0e7389 */ /* 0x00006400000c000b */
[----:B01----:R-:W-:Y:S01]  /*346a0*/  ENDCOLLECTIVE ;  /* 0x000000000000791b */ /* 0x003fe20003800000 */
.L_x_3086:
[----:B------:R-:W-:Y:S02]  /*346b0*/  IMAD.MOV.U32 R13, RZ, RZ, R31 ;  /* 0x000000ffff0d7224 */ /* 0x000fe400078e001f */
[----:B------:R-:W-:-:S07]  /*346c0*/  IMAD.MOV.U32 R9, RZ, RZ, R14 ;  /* 0x000000ffff097224 */ /* 0x000fce00078e000e */
[----:B------:R-:W-:Y:S05]  /*346d0*/  WARPSYNC.COLLECTIVE R15, `(.L_x_3087) ;  /* 0x000000000f087348 */ /* 0x000fea0003c00000 */
[----:B------:R0:W1:Y:S02]  /*346e0*/  SHFL.IDX P6, R14, R13, R12, R11 ;  /* 0x0000000c0d0e7389 */ /* 0x00006400000c000b */
[----:B01----:R-:W-:Y:S01]  /*346f0*/  ENDCOLLECTIVE ;  /* 0x000000000000791b */ /* 0x003fe20003800000 */
.L_x_3087:
[----:B------:R-:W-:Y:S01]  /*34700*/  IMAD.MOV.U32 R8, RZ, RZ, R14 ;  /* 0x000000ffff087224 */ /* 0x000fe200078e000e */
[----:B------:R-:W-:Y:S06]  /*34710*/  BRA `(.L_x_3088) ;  /* 0xfffffd8800347947 */ /* 0x000fec000383ffff */
.L_x_2764:
[----:B------:R-:W-:Y:S01]  /*34720*/  BSSY B1, `(.L_x_3089) ;  /* 0x0000008000017945 */ /* 0x000fe20003800000 */
[----:B------:R-:W-:Y:S01]  /*34730*/  MOV R13, R32 ;  /* 0x00000020000d7202 */ /* 0x000fe20000000f00 */
[----:B------:R-:W-:Y:S02]  /*34740*/  IMAD.MOV.U32 R12, RZ, RZ, 0x3 ;  /* 0x00000003ff0c7424 */ /* 0x000fe400078e00ff */
[----:B------:R-:W-:Y:S02]  /*34750*/  IMAD.MOV.U32 R11, RZ, RZ, 0x181f ;  /* 0x0000181fff0b7424 */ /* 0x000fe400078e00ff */
[----:B------:R-:W-:-:S07]  /*34760*/  IMAD.MOV.U32 R15, RZ, RZ, -0x1 ;  /* 0xffffffffff0f7424 */ /* 0x000fce00078e00ff */
[----:B-1-34-:R-:W-:Y:S05]  /*34770*/  WARPSYNC.COLLECTIVE R15, `(.L_x_3090) ;  /* 0x000000000f087348 */ /* 0x01afea0003c00000 */
[----:B------:R0:W2:Y:S02]  /*34780*/  SHFL.IDX P6, R14, R13, R12, R11 ;  /* 0x0000000c0d0e7389 */ /* 0x0000a400000c000b */
[----:B01234-:R-:W-:Y:S01]  /*34790*/  ENDCOLLECTIVE ;  /* 0x000000000000791b */ /* 0x01ffe20003800000 */
.L_x_3090:
[----:B------:R-:W-:Y:S05]  /*347a0*/  BSYNC B1 ;  /* 0x0000000000017941 */ /* 0x000fea0003800000 */
.L_x_3089:
[----:B------:R-:W-:Y:S01]  /*347b0*/  MOV R13, R30 ;  /* 0x0000001e000d7202 */ /* 0x000fe20000000f00 */
[----:B------:R-:W-:Y:S02]  /*347c0*/  IMAD.MOV.U32 R12, RZ, RZ, 0x3 ;  /* 0x00000003ff0c7424 */ /* 0x000fe400078e00ff */
[----:B------:R-:W-:Y:S02]  /*347d0*/  IMAD.MOV.U32 R11, RZ, RZ, 0x181f ;  /* 0x0000181fff0b7424 */ /* 0x000fe400078e00ff */
[----:B------:R-:W-:Y:S02]  /*347e0*/  IMAD.MOV.U32 R15, RZ, RZ, -0x1 ;  /* 0xffffffffff0f7424 */ /* 0x000fe400078e00ff */
[----:B------:R-:W-:-:S07]  /*347f0*/  IMAD.MOV.U32 R9, RZ, RZ, R14 ;  /* 0x000000ffff097224 */ /* 0x000fce00078e000e */
[----:B------:R-:W-:Y:S05]  /*34800*/  WARPSYNC.COLLECTIVE R15, `(.L_x_3091) ;  /* 0x000000000f087348 */ /* 0x000fea0003c00000 */
[----:B------:R0:W1:Y:S02]  /*34810*/  SHFL.IDX P6, R14, R13, R12, R11 ;  /* 0x0000000c0d0e7389 */ /* 0x00006400000c000b */
[----:B01----:R-:W-:Y:S01]  /*34820*/  ENDCOLLECTIVE ;  /* 0x000000000000791b */ /* 0x003fe20003800000 */
.L_x_3091:
[----:B------:R-:W-:Y:S01]  /*34830*/  MOV R13, R33 ;  /* 0x00000021000d7202 */ /* 0x000fe20000000f00 */
[----:B------:R-:W-:-:S07]  /*34840*/  IMAD.MOV.U32 R8, RZ, RZ, R14 ;  /* 0x000000ffff087224 */ /* 0x000fce00078e000e */
[----:B------:R-:W-:Y:S05]  /*34850*/  WARPSYNC.COLLECTIVE R15, `(.L_x_3092) ;  /* 0x000000000f087348 */ /* 0x000fea0003c00000 */
[----:B------:R0:W1:Y:S02]  /*34860*/  SHFL.IDX P6, R14, R13, R12, R11 ;  /* 0x0000000c0d0e7389 */ /* 0x00006400000c000b */
[----:B01----:R-:W-:Y:S01]  /*34870*/  ENDCOLLECTIVE ;  /* 0x000000000000791b */ /* 0x003fe20003800000 */
.L_x_3092:
[----:B------:R-:W-:Y:S02]  /*34880*/  IMAD.MOV.U32 R13, RZ, RZ, R31 ;  /* 0x000000ffff0d7224 */ /* 0x000fe400078e001f */
[----:B------:R-:W-:-:S07]  /*34890*/  IMAD.MOV.U32 R78, RZ, RZ, R14 ;  /* 0x000000ffff4e7224 */ /* 0x000fce00078e000e */
[----:B------:R-:W-:Y:S05]  /*348a0*/  WARPSYNC.COLLECTIVE R15, `(.L_x_3093) ;  /* 0x000000000f087348 */ /* 0x000fea0003c00000 */
[----:B------:R0:W1:Y:S02]  /*348b0*/  SHFL.IDX P6, R14, R13, R12, R11 ;  /* 0x0000000c0d0e7389 */ /* 0x00006400000c000b */
[----:B01----:R-:W-:Y:S01]  /*348c0*/  ENDCOLLECTIVE ;  /* 0x000000000000791b */ /* 0x003fe20003800000 */
.L_x_3093:
[----:B------:R-:W-:Y:S01]  /*348d0*/  IMAD.MOV.U32 R10, RZ, RZ, R14 ;  /* 0x000000ffff0a7224 */ /* 0x000fe200078e000e */
[----:B------:R-:W-:Y:S06]  /*348e0*/  BRA `(.L_x_3094) ;  /* 0xfffffd8c00347947 */ /* 0x000fec000383ffff */
.L_x_2768:
[----:B0-----:R0:W1:Y:S02]  /*348f0*/  SYNCS.PHASECHK.TRANS64.TRYWAIT P0, [R16+URZ+0x38800], R0 ;  /* 0x03880000100075a7 */ /* 0x001064000800017f */
[----:B-1----:R-:W-:Y:S05]  /*34900*/  @!P0 NANOSLEEP.SYNCS 0x989680 ;  /* 0x009896800000895d */ /* 0x002fea0003900000 */
[----:B------:R-:W1:Y:S02]  /*34910*/  @!P0 SYNCS.PHASECHK.TRANS64 P0, [R16+URZ+0x38800], R0 ;  /* 0x03880000100085a7 */ /* 0x000e64000800007f */
[----:B-1----:R-:W-:Y:S05]  /*34920*/  @!P0 BRA `(.L_x_2768) ;  /* 0xfffffffc00f08947 */ /* 0x002fea000383ffff */
[----:B------:R-:W-:Y:S05]  /*34930*/  BRA `(.L_x_3095) ;  /* 0xfffffd9000647947 */ /* 0x000fea000383ffff */
.L_x_2800:
        /* <DEDUP_REMOVED lines=8> */
.L_x_3097:
[----:B------:R-:W-:Y:S05]  /*349c0*/  BSYNC B1 ;  /* 0x0000000000017941 */ /* 0x000fea0003800000 */
.L_x_3096:
        /* <DEDUP_REMOVED lines=8> */
.L_x_3098:
[----:B------:R-:W-:Y:S02]  /*34a50*/  IMAD.MOV.U32 R13, RZ, RZ, R20 ;  /* 0x000000ffff0d7224 */ /* 0x000fe400078e0014 */
[----:B------:R-:W-:-:S07]  /*34a60*/  IMAD.MOV.U32 R8, RZ, RZ, R14 ;  /* 0x000000ffff087224 */ /* 0x000fce00078e000e */
[----:B------:R-:W-:Y:S05]  /*34a70*/  WARPSYNC.COLLECTIVE R15, `(.L_x_3099) ;  /* 0x000000000f087348 */ /* 0x000fea0003c00000 */
[----:B------:R0:W1:Y:S02]  /*34a80*/  SHFL.IDX P6, R14, R13, R12, R11 ;  /* 0x0000000c0d0e7389 */ /* 0x00006400000c000b */
[----:B01----:R-:W-:Y:S01]  /*34a90*/  ENDCOLLECTIVE ;  /* 0x000000000000791b */ /* 0x003fe20003800000 */
.L_x_3099:
[----:B------:R-:W-:Y:S01]  /*34aa0*/  IMAD.MOV.U32 R13, RZ, RZ, R3 ;  /* 0x000000ffff0d7224 */ /* 0x000fe200078e0003 */
[----:B------:R-:W-:-:S07]  /*34ab0*/  MOV R7, R14 ;  /* 0x0000000e00077202 */ /* 0x000fce0000000f00 */
[----:B------:R-:W-:Y:S05]  /*34ac0*/  WARPSYNC.COLLECTIVE R15, `(.L_x_3100) ;  /* 0x000000000f087348 */ /* 0x000fea0003c00000 */
[----:B------:R0:W1:Y:S02]  /*34ad0*/  SHFL.IDX P6, R14, R13, R12, R11 ;  /* 0x0000000c0d0e7389 */ /* 0x00006400000c000b */
[----:B01----:R-:W-:Y:S01]  /*34ae0*/  ENDCOLLECTIVE ;  /* 0x000000000000791b */ /* 0x003fe20003800000 */
.L_x_3100:
[----:B------:R-:W-:Y:S05]  /*34af0*/  BRA `(.L_x_3101) ;  /* 0xfffffdc000647947 */ /* 0x000fea000383ffff */
.L_x_2803:
        /* <DEDUP_REMOVED lines=8> */
.L_x_3103:
[----:B------:R-:W-:Y:S05]  /*34b80*/  BSYNC B1 ;  /* 0x0000000000017941 */ /* 0x000fea0003800000 */
.L_x_3102:
        /* <DEDUP_REMOVED lines=8> */
.L_x_3104:
[----:B------:R-:W-:Y:S02]  /*34c10*/  IMAD.MOV.U32 R13, RZ, RZ, R20 ;  /* 0x000000ffff0d7224 */ /* 0x000fe400078e0014 */
[----:B------:R-:W-:-:S07]  /*34c20*/  IMAD.MOV.U32 R8, RZ, RZ, R14 ;  /* 0x000000ffff087224 */ /* 0x000fce00078e000e */
[----:B------:R-:W-:Y:S05]  /*34c30*/  WARPSYNC.COLLECTIVE R15, `(.L_x_3105) ;  /* 0x000000000f087348 */ /* 0x000fea0003c00000 */
[----:B------:R0:W1:Y:S02]  /*34c40*/  SHFL.IDX P6, R14, R13, R12, R11 ;  /* 0x0000000c0d0e7389 */ /* 0x00006400000c000b */
[----:B01----:R-:W-:Y:S01]  /*34c50*/  ENDCOLLECTIVE ;  /* 0x000000000000791b */ /* 0x003fe20003800000 */
.L_x_3105:
[----:B------:R-:W-:Y:S02]  /*34c60*/  IMAD.MOV.U32 R13, RZ, RZ, R3 ;  /* 0x000000ffff0d7224 */ /* 0x000fe400078e0003 */
[----:B------:R-:W-:-:S07]  /*34c70*/  IMAD.MOV.U32 R7, RZ, RZ, R14 ;  /* 0x000000ffff077224 */ /* 0x000fce00078e000e */
[----:B------:R-:W-:Y:S05]  /*34c80*/  WARPSYNC.COLLECTIVE R15, `(.L_x_3106) ;  /* 0x000000000f087348 */ /* 0x000fea0003c00000 */
[----:B------:R0:W1:Y:S02]  /*34c90*/  SHFL.IDX P6, R14, R13, R12, R11 ;  /* 0x0000000c0d0e7389 */ /* 0x00006400000c000b */
[----:B01----:R-:W-:Y:S01]  /*34ca0*/  ENDCOLLECTIVE ;  /* 0x000000000000791b */ /* 0x003fe20003800000 */
.L_x_3106:
[----:B------:R-:W-:Y:S05]  /*34cb0*/  BRA `(.L_x_3107) ;  /* 0xfffffdc400307947 */ /* 0x000fea000383ffff */
.L_x_2806:
[----:B------:R-:W-:Y:S01]  /*34cc0*/  BSSY B1, `(.L_x_3108) ;  /* 0x0000008000017945 */ /* 0x000fe20003800000 */
[----:B------:R-:W-:Y:S01]  /*34cd0*/  MOV R13, R72 ;  /* 0x00000048000d7202 */ /* 0x000fe20000000f00 */
[----:B------:R-:W-:Y:S02]  /*34ce0*/  IMAD.MOV.U32 R12, RZ, RZ, 0x2 ;  /* 0x00000002ff0c7424 */ /* 0x000fe400078e00ff */
[----:B------:R-:W-:Y:S02]  /*34cf0*/  IMAD.MOV.U32 R11, RZ, RZ, 0x181f ;  /* 0x0000181fff0b7424 */ /* 0x000fe400078e00ff */
[----:B------:R-:W-:-:S07]  /*34d00*/  IMAD.MOV.U32 R15, RZ, RZ, -0x1 ;  /* 0xffffffffff0f7424 */ /* 0x000fce00078e00ff */
[----:B-12-4-:R-:W-:Y:S05]  /*34d10*/  WARPSYNC.COLLECTIVE R15, `(.L_x_3109) ;  /* 0x000000000f087348 */ /* 0x016fea0003c00000 */
[----:B----4-:R0:W3:Y:S02]  /*34d20*/  SHFL.IDX P6, R14, R13, R12, R11 ;  /* 0x0000000c0d0e7389 */ /* 0x0100e400000c000b */
[----:B0123--:R-:W-:Y:S01]  /*34d30*/  ENDCOLLECTIVE ;  /* 0x000000000000791b */ /* 0x00ffe20003800000 */
.L_x_3109:
[----:B------:R-:W-:Y:S05]  /*34d40*/  BSYNC B1 ;  /* 0x0000000000017941 */ /* 0x000fea0003800000 */
.L_x_3108:
        /* <DEDUP_REMOVED lines=8> */
.L_x_3110:
[----:B------:R-:W-:Y:S01]  /*34dd0*/  MOV R13, R20 ;  /* 0x00000014000d7202 */ /* 0x000fe20000000f00 */
[----:B------:R-:W-:-:S07]  /*34de0*/  IMAD.MOV.U32 R4, RZ, RZ, R14 ;  /* 0x000000ffff047224 */ /* 0x000fce00078e000e */
[----:B------:R-:W-:Y:S05]  /*34df0*/  WARPSYNC.COLLECTIVE R15, `(.L_x_3111) ;  /* 0x000000000f087348 */ /* 0x000fea0003c00000 */
[----:B------:R0:W1:Y:S02]  /*34e00*/  SHFL.IDX P6, R14, R13, R12, R11 ;  /* 0x0000000c0d0e7389 */ /* 0x00006400000c000b */
[----:B01----:R-:W-:Y:S01]  /*34e10*/  ENDCOLLECTIVE ;  /* 0x000000000000791b */ /* 0x003fe20003800000 */
.L_x_3111:
[----:B------:R-:W-:Y:S02]  /*34e20*/  IMAD.MOV.U32 R13, RZ, RZ, R3 ;  /* 0x000000ffff0d7224 */ /* 0x000fe400078e0003 */
[----:B------:R-:W-:-:S07]  /*34e30*/  IMAD.MOV.U32 R7, RZ, RZ, R14 ;  /* 0x000000ffff077224 */ /* 0x000fce00078e000e */
[----:B------:R-:W-:Y:S05]  /*34e40*/  WARPSYNC.COLLECTIVE R15, `(.L_x_3112) ;  /* 0x000000000f087348 */ /* 0x000fea0003c00000 */
[----:B------:R0:W1:Y:S02]  /*34e50*/  SHFL.IDX P6, R14, R13, R12, R11 ;  /* 0x0000000c0d0e7389 */ /* 0x00006400000c000b */
[----:B01----:R-:W-:Y:S01]  /*34e60*/  ENDCOLLECTIVE ;  /* 0x000000000000791b */ /* 0x003fe20003800000 */
.L_x_3112:
[----:B------:R-:W-:Y:S01]  /*34e70*/  IMAD.MOV.U32 R12, RZ, RZ, R14 ;  /* 0x000000ffff0c7224 */ /* 0x000fe200078e000e */
[----:B------:R-:W-:Y:S06]  /*34e80*/  BRA `(.L_x_3113) ;  /* 0xfffffdc400e07947 */ /* 0x000fec000383ffff */
.L_x_2809:
[----:B------:R-:W-:Y:S01]  /*34e90*/  BSSY B1, `(.L_x_3114) ;  /* 0x0000008000017945 */ /* 0x000fe20003800000 */
[----:B------:R-:W-:Y:S01]  /*34ea0*/  IMAD.MOV.U32 R13, RZ, RZ, R72 ;  /* 0x000000ffff0d7224 */ /* 0x000fe200078e0048 */
[----:B------:R-:W-:Y:S01]  /*34eb0*/  MOV R12, 0x3 ;  /* 0x00000003000c7802 */ /* 0x000fe20000000f00 */
[----:B------:R-:W-:Y:S02]  /*34ec0*/  IMAD.MOV.U32 R11, RZ, RZ, 0x181f ;  /* 0x0000181fff0b7424 */ /* 0x000fe400078e00ff */
[----:B------:R-:W-:-:S07]  /*34ed0*/  IMAD.MOV.U32 R15, RZ, RZ, -0x1 ;  /* 0xffffffffff0f7424 */ /* 0x000fce00078e00ff */
[----:B-12-4-:R-:W-:Y:S05]  /*34ee0*/  WARPSYNC.COLLECTIVE R15, `(.L_x_3115) ;  /* 0x000000000f087348 */ /* 0x016fea0003c00000 */
[----:B----4-:R0:W3:Y:S02]  /*34ef0*/  SHFL.IDX P6, R14, R13, R12, R11 ;  /* 0x0000000c0d0e7389 */ /* 0x0100e400000c000b */
[----:B0123--:R-:W-:Y:S01]  /*34f00*/  ENDCOLLECTIVE ;  /* 0x000000000000791b */ /* 0x00ffe20003800000 */
.L_x_3115:
[----:B------:R-:W-:Y:S05]  /*34f10*/  BSYNC B1 ;  /* 0x0000000000017941 */ /* 0x000fea0003800000 */
.L_x_3114:
        /* <DEDUP_REMOVED lines=8> */
.L_x_3116:
[----:B------:R-:W-:Y:S02]  /*34fa0*/  IMAD.MOV.U32 R13, RZ, RZ, R20 ;  /* 0x000000ffff0d7224 */ /* 0x000fe400078e0014 */
[----:B------:R-:W-:-:S07]  /*34fb0*/  IMAD.MOV.U32 R21, RZ, RZ, R14 ;  /* 0x000000ffff157224 */ /* 0x000fce00078e000e */
[----:B------:R-:W-:Y:S05]  /*34fc0*/  WARPSYNC.COLLECTIVE R15, `(.L_x_3117) ;  /* 0x000000000f087348 */ /* 0x000fea0003c00000 */
[----:B------:R0:W1:Y:S02]  /*34fd0*/  SHFL.IDX P6, R14, R13, R12, R11 ;  /* 0x0000000c0d0e7389 */ /* 0x00006400000c000b */
[----:B01----:R-:W-:Y:S01]  /*34fe0*/  ENDCOLLECTIVE ;  /* 0x000000000000791b */ /* 0x003fe20003800000 */
.L_x_3117:
[----:B------:R-:W-:Y:S01]  /*34ff0*/  IMAD.MOV.U32 R13, RZ, RZ, R3 ;  /* 0x000000ffff0d7224 */ /* 0x000fe200078e0003 */
[----:B------:R-:W-:-:S07]  /*35000*/  MOV R79, R14 ;  /* 0x0000000e004f7202 */ /* 0x000fce0000000f00 */
[----:B------:R-:W-:Y:S05]  /*35010*/  WARPSYNC.COLLECTIVE R15, `(.L_x_3118) ;  /* 0x000000000f087348 */ /* 0x000fea0003c00000 */
[----:B------:R0:W1:Y:S02]  /*35020*/  SHFL.IDX P6, R14, R13, R12, R11 ;  /* 0x0000000c0d0e7389 */ /* 0x00006400000c000b */
[----:B01----:R-:W-:Y:S01]  /*35030*/  ENDCOLLECTIVE ;  /* 0x000000000000791b */ /* 0x003fe20003800000 */
.L_x_3118:
[----:B------:R-:W-:Y:S01]  /*35040*/  IMAD.MOV.U32 R3, RZ, RZ, R14 ;  /* 0x000000ffff037224 */ /* 0x000fe200078e000e */
[----:B------:R-:W-:Y:S06]  /*35050*/  BRA `(.L_x_3119) ;  /* 0xfffffdc800947947 */ /* 0x000fec000383ffff */
.L_x_2813:
[----:B0-----:R0:W1:Y:S02]  /*35060*/  SYNCS.PHASECHK.TRANS64.TRYWAIT P0, [R16+URZ+0x38800], R0 ;  /* 0x03880000100075a7 */ /* 0x001064000800017f */
[----:B-1----:R-:W-:Y:S05]  /*35070*/  @!P0 NANOSLEEP.SYNCS 0x989680 ;  /* 0x009896800000895d */ /* 0x002fea0003900000 */
[----:B------:R-:W1:Y:S02]  /*35080*/  @!P0 SYNCS.PHASECHK.TRANS64 P0, [R16+URZ+0x38800], R0 ;  /* 0x03880000100085a7 */ /* 0x000e64000800007f */
[----:B-1----:R-:W-:Y:S05]  /*35090*/  @!P0 BRA `(.L_x_2813) ;  /* 0xfffffffc00f08947 */ /* 0x002fea000383ffff */
[----:B------:R-:W-:Y:S05]  /*350a0*/  BRA `(.L_x_3120) ;  /* 0xfffffdcc00787947 */ /* 0x000fea000383ffff */
.L_x_2831:
[----:B-1----:R1:W2:Y:S02]  /*350b0*/  SYNCS.PHASECHK.TRANS64.TRYWAIT P2, [R0+URZ+0x38830], R3 ;  /* 0x03883003000075a7 */ /* 0x0022a4000804017f */
[----:B--2---:R-:W-:Y:S05]  /*350c0*/  @!P2 NANOSLEEP.SYNCS 0x989680 ;  /* 0x009896800000a95d */ /* 0x004fea0003900000 */
[----:B------:R-:W2:Y:S02]  /*350d0*/  @!P2 SYNCS.PHASECHK.TRANS64 P2, [R0+URZ+0x38830], R3 ;  /* 0x038830030000a5a7 */ /* 0x000ea4000804007f */
[----:B--2---:R-:W-:Y:S05]  /*350e0*/  @!P2 BRA `(.L_x_2831) ;  /* 0xfffffffc00f0a947 */ /* 0x004fea000383ffff */
[----:B------:R-:W-:Y:S05]  /*350f0*/  BRA `(.L_x_2830) ;  /* 0xfffffe0400507947 */ /* 0x000fea000383ffff */
.L_x_2838:
[----:B-1----:R1:W2:Y:S02]  /*35100*/  SYNCS.PHASECHK.TRANS64.TRYWAIT P3, [R11+URZ+0x38830], R4 ;  /* 0x038830040b0075a7 */ /* 0x0022a4000806017f */
[----:B--2---:R-:W-:Y:S05]  /*35110*/  @!P3 NANOSLEEP.SYNCS 0x989680 ;  /* 0x009896800000b95d */ /* 0x004fea0003900000 */
[----:B------:R-:W2:Y:S02]  /*35120*/  @!P3 SYNCS.PHASECHK.TRANS64 P3, [R11+URZ+0x38830], R4 ;  /* 0x038830040b00b5a7 */ /* 0x000ea4000806007f */
[----:B--2---:R-:W-:Y:S05]  /*35130*/  @!P3 BRA `(.L_x_2838) ;  /* 0xfffffffc00f0b947 */ /* 0x004fea000383ffff */
[----:B------:R-:W-:Y:S05]  /*35140*/  BRA `(.L_x_2837) ;  /* 0xfffffe5000c07947 */ /* 0x000fea000383ffff */
.L_x_2843:
[----:B-1----:R1:W2:Y:S02]  /*35150*/  SYNCS.PHASECHK.TRANS64.TRYWAIT P3, [R9+URZ+0x38850], R0 ;  /* 0x03885000090075a7 */ /* 0x0022a4000806017f */
[----:B--2---:R-:W-:Y:S05]  /*35160*/  @!P3 NANOSLEEP.SYNCS 0x989680 ;  /* 0x009896800000b95d */ /* 0x004fea0003900000 */
[----:B------:R-:W2:Y:S02]  /*35170*/  @!P3 SYNCS.PHASECHK.TRANS64 P3, [R9+URZ+0x38850], R0 ;  /* 0x038850000900b5a7 */ /* 0x000ea4000806007f */
[----:B--2---:R-:W-:Y:S05]  /*35180*/  @!P3 BRA `(.L_x_2843) ;  /* 0xfffffffc00f0b947 */ /* 0x004fea000383ffff */
[----:B------:R-:W-:Y:S05]  /*35190*/  BRA `(.L_x_2842) ;  /* 0xfffffe8800887947 */ /* 0x000fea000383ffff */
.L_x_2851:
[----:B-1----:R1:W2:Y:S02]  /*351a0*/  SYNCS.PHASECHK.TRANS64.TRYWAIT P2, [R4+URZ+0x38830], R5 ;  /* 0x03883005040075a7 */ /* 0x0022a4000804017f */
[----:B--2---:R-:W-:Y:S05]  /*351b0*/  @!P2 NANOSLEEP.SYNCS 0x989680 ;  /* 0x009896800000a95d */ /* 0x004fea0003900000 */
[----:B------:R-:W2:Y:S02]  /*351c0*/  @!P2 SYNCS.PHASECHK.TRANS64 P2, [R4+URZ+0x38830], R5 ;  /* 0x038830050400a5a7 */ /* 0x000ea4000804007f */
[----:B--2---:R-:W-:Y:S05]  /*351d0*/  @!P2 BRA `(.L_x_2851) ;  /* 0xfffffffc00f0a947 */ /* 0x004fea000383ffff */
[----:B------:R-:W-:Y:S05]  /*351e0*/  BRA `(.L_x_2850) ;  /* 0xfffffea400a07947 */ /* 0x000fea000383ffff */
.L_x_2856:
[----:B-1----:R1:W2:Y:S02]  /*351f0*/  SYNCS.PHASECHK.TRANS64.TRYWAIT P2, [R9+URZ+0x38850], R0 ;  /* 0x03885000090075a7 */ /* 0x0022a4000804017f */
[----:B--2---:R-:W-:Y:S05]  /*35200*/  @!P2 NANOSLEEP.SYNCS 0x989680 ;  /* 0x009896800000a95d */ /* 0x004fea0003900000 */
[----:B------:R-:W2:Y:S02]  /*35210*/  @!P2 SYNCS.PHASECHK.TRANS64 P2, [R9+URZ+0x38850], R0 ;  /* 0x038850000900a5a7 */ /* 0x000ea4000804007f */
[----:B--2---:R-:W-:Y:S05]  /*35220*/  @!P2 BRA `(.L_x_2856) ;  /* 0xfffffffc00f0a947 */ /* 0x004fea000383ffff */
[----:B------:R-:W-:Y:S05]  /*35230*/  BRA `(.L_x_2855) ;  /* 0xfffffedc00687947 */ /* 0x000fea000383ffff */
.L_x_2862:
[----:B-1----:R1:W2:Y:S02]  /*35240*/  SYNCS.PHASECHK.TRANS64.TRYWAIT P0, [R10+URZ+0x38850], R0 ;  /* 0x038850000a0075a7 */ /* 0x0022a4000800017f */
[----:B--2---:R-:W-:Y:S05]  /*35250*/  @!P0 NANOSLEEP.SYNCS 0x989680 ;  /* 0x009896800000895d */ /* 0x004fea0003900000 */
[----:B------:R-:W2:Y:S02]  /*35260*/  @!P0 SYNCS.PHASECHK.TRANS64 P0, [R10+URZ+0x38850], R0 ;  /* 0x038850000a0085a7 */ /* 0x000ea4000800007f */
[----:B--2---:R-:W-:Y:S05]  /*35270*/  @!P0 BRA `(.L_x_2862) ;  /* 0xfffffffc00f08947 */ /* 0x004fea000383ffff */
[----:B------:R-:W-:Y:S05]  /*35280*/  BRA `(.L_x_2861) ;  /* 0xfffffef800b87947 */ /* 0x000fea000383ffff */
.L_x_2903:
[----:B------:R-:W0:Y:S01]  /*35290*/  S2R R5, SR_TID.X ;  /* 0x0000000000057919 */ /* 0x000e220000002100 */
[----:B------:R-:W-:Y:S01]  /*352a0*/  BSSY B1, `(.L_x_3121) ;  /* 0x000000a000017945 */ /* 0x000fe20003800000 */
[----:B------:R-:W-:Y:S01]  /*352b0*/  IMAD.MOV.U32 R12, RZ, RZ, RZ ;  /* 0x000000ffff0c7224 */ /* 0x000fe200078e00ff */
[----:B------:R-:W-:Y:S01]  /*352c0*/  MOV R11, 0x1f ;  /* 0x0000001f000b7802 */ /* 0x000fe20000000f00 */
[----:B------:R-:W-:Y:S01]  /*352d0*/  IMAD.MOV.U32 R15, RZ, RZ, -0x1 ;  /* 0xffffffffff0f7424 */ /* 0x000fe200078e00ff */
[----:B0-----:R-:W-:-:S04]  /*352e0*/  SHF.R.U32.HI R5, RZ, 0x5, R5 ;  /* 0x00000005ff057819 */ /* 0x001fc80000011605 */
[----:B------:R-:W-:-:S05]  /*352f0*/  LOP3.LUT R5, R5, 0x3, RZ, 0xc0, !PT ;  /* 0x0000000305057812 */ /* 0x000fca00078ec0ff */
[----:B------:R-:W-:-:S07]  /*35300*/  IMAD.MOV.U32 R13, RZ, RZ, R5 ;  /* 0x000000ffff0d7224 */ /* 0x000fce00078e0005 */
[----:B------:R-:W-:Y:S05]  /*35310*/  WARPSYNC.COLLECTIVE R15, `(.L_x_3122) ;  /* 0x000000000f087348 */ /* 0x000fea0003c00000 */
[----:B------:R0:W1:Y:S02]  /*35320*/  SHFL.IDX P6, R14, R13, R12, R11 ;  /* 0x0000000c0d0e7389 */ /* 0x00006400000c000b */
[----:B01----:R-:W-:Y:S01]  /*35330*/  ENDCOLLECTIVE ;  /* 0x000000000000791b */ /* 0x003fe20003800000 */
.L_x_3122:
[----:B------:R-:W-:Y:S05]  /*35340*/  BSYNC B1 ;  /* 0x0000000000017941 */ /* 0x000fea0003800000 */
.L_x_3121:
[----:B------:R-:W-:Y:S05]  /*35350*/  BRA `(.L_x_3123) ;  /* 0xffffff6c009c7947 */ /* 0x000fea000383ffff */
.L_x_2905:
[----:B------:R-:W-:Y:S01]  /*35360*/  BSSY B1, `(.L_x_3124) ;  /* 0x0000006000017945 */ /* 0x000fe20003800000 */
[----:B------:R-:W-:-:S07]  /*35370*/  IMAD.MOV.U32 R15, RZ, RZ, -0x1 ;  /* 0xffffffffff0f7424 */ /* 0x000fce00078e00ff */
[----:B0-----:R-:W-:Y:S05]  /*35380*/  WARPSYNC.COLLECTIVE R15, `(.L_x_3125) ;  /* 0x000000000f0c7348 */ /* 0x001fea0003c00000 */
[----:B------:R-:W-:Y:S02]  /*35390*/  ELECT P6, UR62, PT ;  /* 0x00000000003e782f */ /* 0x000fe400038c0000 */
[----:B------:R-:W-:Y:S01]  /*353a0*/  MOV R14, UR62 ;  /* 0x0000003e000e7c02 */ /* 0x000fe20008000f00 */
[----:B0-----:R-:W-:Y:S10]  /*353b0*/  ENDCOLLECTIVE ;  /* 0x000000000000791b */ /* 0x001ff40003800000 */
.L_x_3125:
[----:B------:R-:W-:Y:S05]  /*353c0*/  BSYNC B1 ;  /* 0x0000000000017941 */ /* 0x000fea0003800000 */
.L_x_3124:
[----:B------:R-:W-:Y:S05]  /*353d0*/  BRA `(.L_x_2904) ;  /* 0xffffff6c00947947 */ /* 0x000fea000383ffff */
.L_x_2907:
[----:B0-----:R0:W1:Y:S02]  /*353e0*/  SYNCS.PHASECHK.TRANS64.TRYWAIT P0, [R18+URZ+0x38820], R2 ;  /* 0x03882002120075a7 */ /* 0x001064000800017f */
[----:B-1----:R-:W-:Y:S05]  /*353f0*/  @!P0 NANOSLEEP.SYNCS 0x989680 ;  /* 0x009896800000895d */ /* 0x002fea0003900000 */
[----:B------:R-:W1:Y:S02]  /*35400*/  @!P0 SYNCS.PHASECHK.TRANS64 P0, [R18+URZ+0x38820], R2 ;  /* 0x03882002120085a7 */ /* 0x000e64000800007f */
[----:B-1----:R-:W-:Y:S05]  /*35410*/  @!P0 BRA `(.L_x_2907) ;  /* 0xfffffffc00f08947 */ /* 0x002fea000383ffff */
[----:B------:R-:W-:Y:S05]  /*35420*/  BRA `(.L_x_3126) ;  /* 0xffffff6c00a47947 */ /* 0x000fea000383ffff */
.L_x_2911:
[----:B-1----:R1:W2:Y:S02]  /*35430*/  SYNCS.PHASECHK.TRANS64.TRYWAIT P0, [R6+URZ+0x388a0], R8 ;  /* 0x0388a008060075a7 */ /* 0x0022a4000800017f */
[----:B--2---:R-:W-:Y:S05]  /*35440*/  @!P0 NANOSLEEP.SYNCS 0x989680 ;  /* 0x009896800000895d */ /* 0x004fea0003900000 */
[----:B------:R-:W2:Y:S02]  /*35450*/  @!P0 SYNCS.PHASECHK.TRANS64 P0, [R6+URZ+0x388a0], R8 ;  /* 0x0388a008060085a7 */ /* 0x000ea4000800007f */
[----:B--2---:R-:W-:Y:S05]  /*35460*/  @!P0 BRA `(.L_x_2911) ;  /* 0xfffffffc00f08947 */ /* 0x004fea000383ffff */
[----:B------:R-:W-:Y:S05]  /*35470*/  BRA `(.L_x_3127) ;  /* 0xffffff6c00c47947 */ /* 0x000fea000383ffff */
.L_x_2919:
[----:B0-----:R0:W2:Y:S02]  /*35480*/  SYNCS.PHASECHK.TRANS64.TRYWAIT P0, [R6+URZ+0x388c0], R8 ;  /* 0x0388c008060075a7 */ /* 0x0010a4000800017f */
[----:B--2---:R-:W-:Y:S05]  /*35490*/  @!P0 NANOSLEEP.SYNCS 0x989680 ;  /* 0x009896800000895d */ /* 0x004fea0003900000 */
[----:B------:R-:W2:Y:S02]  /*354a0*/  @!P0 SYNCS.PHASECHK.TRANS64 P0, [R6+URZ+0x388c0], R8 ;  /* 0x0388c008060085a7 */ /* 0x000ea4000800007f */
[----:B--2---:R-:W-:Y:S05]  /*354b0*/  @!P0 BRA `(.L_x_2919) ;  /* 0xfffffffc00f08947 */ /* 0x004fea000383ffff */
[----:B------:R-:W-:Y:S05]  /*354c0*/  BRA `(.L_x_3128) ;  /* 0xffffff7400047947 */ /* 0x000fea000383ffff */
.L_x_2929:
[----:B0-----:R0:W1:Y:S02]  /*354d0*/  SYNCS.PHASECHK.TRANS64.TRYWAIT P1, [R6+URZ+0x388a0], R5 ;  /* 0x0388a005060075a7 */ /* 0x001064000802017f */
[----:B-1----:R-:W-:Y:S05]  /*354e0*/  @!P1 NANOSLEEP.SYNCS 0x989680 ;  /* 0x009896800000995d */ /* 0x002fea0003900000 */
[----:B------:R-:W1:Y:S02]  /*354f0*/  @!P1 SYNCS.PHASECHK.TRANS64 P1, [R6+URZ+0x388a0], R5 ;  /* 0x0388a005060095a7 */ /* 0x000e64000802007f */
[----:B-1----:R-:W-:Y:S05]  /*35500*/  @!P1 BRA `(.L_x_2929) ;  /* 0xfffffffc00f09947 */ /* 0x002fea000383ffff */
[----:B------:R-:W-:Y:S05]  /*35510*/  BRA `(.L_x_3129) ;  /* 0xffffff7800907947 */ /* 0x000fea000383ffff */
.L_x_2937:
[----:B-1----:R1:W2:Y:S02]  /*35520*/  SYNCS.PHASECHK.TRANS64.TRYWAIT P1, [R6+URZ+0x388c0], R5 ;  /* 0x0388c005060075a7 */ /* 0x0022a4000802017f */
[----:B--2---:R-:W-:Y:S05]  /*35530*/  @!P1 NANOSLEEP.SYNCS 0x989680 ;  /* 0x009896800000995d */ /* 0x004fea0003900000 */
[----:B------:R-:W2:Y:S02]  /*35540*/  @!P1 SYNCS.PHASECHK.TRANS64 P1, [R6+URZ+0x388c0], R5 ;  /* 0x0388c005060095a7 */ /* 0x000ea4000802007f */
[----:B--2---:R-:W-:Y:S05]  /*35550*/  @!P1 BRA `(.L_x_2937) ;  /* 0xfffffffc00f09947 */ /* 0x004fea000383ffff */
[----:B------:R-:W-:Y:S05]  /*35560*/  BRA `(.L_x_3130) ;  /* 0xffffff7c00cc7947 */ /* 0x000fea000383ffff */
.L_x_2955:
        /* <DEDUP_REMOVED lines=11> */
.L_x_3132:
[----:B------:R-:W-:Y:S05]  /*35620*/  BSYNC B0 ;  /* 0x0000000000007941 */ /* 0x000fea0003800000 */
.L_x_3131:
[----:B------:R-:W-:Y:S05]  /*35630*/  BRA `(.L_x_3133) ;  /* 0xffffff8c00887947 */ /* 0x000fea000383ffff */
.L_x_2957:
[----:B------:R-:W-:Y:S01]  /*35640*/  BSSY B0, `(.L_x_3134) ;  /* 0x0000006000007945 */ /* 0x000fe20003800000 */
[----:B------:R-:W-:-:S07]  /*35650*/  IMAD.MOV.U32 R15, RZ, RZ, -0x1 ;  /* 0xffffffffff0f7424 */ /* 0x000fce00078e00ff */
[----:B0-----:R-:W-:Y:S05]  /*35660*/  WARPSYNC.COLLECTIVE R15, `(.L_x_3135) ;  /* 0x000000000f0c7348 */ /* 0x001fea0003c00000 */
[----:B------:R-:W-:Y:S02]  /*35670*/  ELECT P6, UR62, PT ;  /* 0x00000000003e782f */ /* 0x000fe400038c0000 */
[----:B------:R-:W-:Y:S01]  /*35680*/  MOV R14, UR62 ;  /* 0x0000003e000e7c02 */ /* 0x000fe20008000f00 */
[----:B0-----:R-:W-:Y:S10]  /*35690*/  ENDCOLLECTIVE ;  /* 0x000000000000791b */ /* 0x001ff40003800000 */
.L_x_3135:
[----:B------:R-:W-:Y:S05]  /*356a0*/  BSYNC B0 ;  /* 0x0000000000007941 */ /* 0x000fea0003800000 */
.L_x_3134:
[----:B------:R-:W-:Y:S05]  /*356b0*/  BRA `(.L_x_3136) ;  /* 0xffffff8c00947947 */ /* 0x000fea000383ffff */
.L_x_2959:
[----:B0-----:R0:W1:Y:S02]  /*356c0*/  SYNCS.PHASECHK.TRANS64.TRYWAIT P0, [R0+URZ+0x38840], R2 ;  /* 0x03884002000075a7 */ /* 0x001064000800017f */
[----:B-1----:R-:W-:Y:S05]  /*356d0*/  @!P0 NANOSLEEP.SYNCS 0x989680 ;  /* 0x009896800000895d */ /* 0x002fea0003900000 */
[----:B------:R-:W1:Y:S02]  /*356e0*/  @!P0 SYNCS.PHASECHK.TRANS64 P0, [R0+URZ+0x38840], R2 ;  /* 0x03884002000085a7 */ /* 0x000e64000800007f */
[----:B-1----:R-:W-:Y:S05]  /*356f0*/  @!P0 BRA `(.L_x_2959) ;  /* 0xfffffffc00f08947 */ /* 0x002fea000383ffff */
[----:B------:R-:W-:Y:S05]  /*35700*/  BRA `(.L_x_3137) ;  /* 0xffffff8c00f87947 */ /* 0x000fea000383ffff */
.L_x_2963:
[----:B------:R-:W2:Y:S01]  /*35710*/  LDL.LU R11, [R1+0x50] ;  /* 0x00005000010b7983 */ /* 0x000ea20000300800 */
[----:B------:R-:W-:Y:S02]  /*35720*/  IMAD.MOV.U32 R13, RZ, RZ, R3 ;  /* 0x000000ffff0d7224 */ /* 0x000fe400078e0003 */
[----:B------:R-:W-:Y:S01]  /*35730*/  IMAD.MOV.U32 R12, RZ, RZ, RZ ;  /* 0x000000ffff0c7224 */ /* 0x000fe200078e00ff */
[----:B------:R-:W0:Y:S01]  /*35740*/  S2R R5, SR_TID.X ;  /* 0x0000000000057919 */ /* 0x000e220000002100 */
[----:B------:R-:W-:Y:S01]  /*35750*/  IMAD.MOV.U32 R15, RZ, RZ, -0x1 ;  /* 0xffffffffff0f7424 */ /* 0x000fe200078e00ff */
[----:B0-----:R-:W-:-:S04]  /*35760*/  LOP3.LUT R5, R5, 0x7f, RZ, 0xc0, !PT ;  /* 0x0000007f05057812 */ /* 0x001fc800078ec0ff */
[----:B------:R-:W-:-:S04]  /*35770*/  SHF.R.U32.HI R5, RZ, 0x3, R5 ;  /* 0x00000003ff057819 */ /* 0x000fc80000011605 */
[----:B------:R-:W-:-:S05]  /*35780*/  LEA R0, R8, R5, 0x7 ;  /* 0x0000000508007211 */ /* 0x000fca00078e38ff */
[----:B------:R-:W-:Y:S02]  /*35790*/  VIADD R5, R0, 0x10 ;  /* 0x0000001000057836 */ /* 0x000fe40000000000 */
[----:B--2---:R-:W-:Y:S01]  /*357a0*/  IMAD R2, R11, R7, RZ ;  /* 0x000000070b027224 */ /* 0x004fe200078e02ff */
[----:B------:R-:W-:-:S04]  /*357b0*/  MOV R11, 0x181f ;  /* 0x0000181f000b7802 */ /* 0x000fc80000000f00 */
[----:B------:R-:W-:-:S13]  /*357c0*/  ISETP.GE.AND P5, PT, R0, R2, PT ;  /* 0x000000020000720c */ /* 0x000fda0003fa6270 */
[----:B-----5:R-:W-:Y:S05]  /*357d0*/  WARPSYNC.COLLECTIVE R15, `(.L_x_3138) ;  /* 0x000000000f087348 */ /* 0x020fea0003c00000 */
[----:B------:R0:W1:Y:S02]  /*357e0*/  SHFL.IDX P6, R14, R13, R12, R11 ;  /* 0x0000000c0d0e7389 */ /* 0x00006400000c000b */
[----:B01---5:R-:W-:Y:S01]  /*357f0*/  ENDCOLLECTIVE ;  /* 0x000000000000791b */ /* 0x023fe20003800000 */
.L_x_3138:
[----:B------:R-:W-:Y:S02]  /*35800*/  IMAD.MOV.U32 R13, RZ, RZ, R4 ;  /* 0x000000ffff0d7224 */ /* 0x000fe400078e0004 */
[----:B------:R-:W-:-:S07]  /*35810*/  IMAD.MOV.U32 R6, RZ, RZ, R14 ;  /* 0x000000ffff067224 */ /* 0x000fce00078e000e */
[----:B------:R-:W-:Y:S05]  /*35820*/  WARPSYNC.COLLECTIVE R15, `(.L_x_3139) ;  /* 0x000000000f087348 */ /* 0x000fea0003c00000 */
[----:B------:R0:W1:Y:S02]  /*35830*/  SHFL.IDX P6, R14, R13, R12, R11 ;  /* 0x0000000c0d0e7389 */ /* 0x00006400000c000b */
[----:B01----:R-:W-:Y:S01]  /*35840*/  ENDCOLLECTIVE ;  /* 0x000000000000791b */ /* 0x003fe20003800000 */
.L_x_3139:
        /* <DEDUP_REMOVED lines=20> */
.L_x_3140:
[----:B------:R-:W-:Y:S01]  /*35990*/  IMAD.MOV.U32 R13, RZ, RZ, R4 ;  /* 0x000000ffff0d7224 */ /* 0x000fe200078e0004 */
[----:B------:R-:W-:-:S07]  /*359a0*/  MOV R6, R14 ;  /* 0x0000000e00067202 */ /* 0x000fce0000000f00 */
[----:B------:R-:W-:Y:S05]  /*359b0*/  WARPSYNC.COLLECTIVE R15, `(.L_x_3141) ;  /* 0x000000000f087348 */ /* 0x000fea0003c00000 */
[----:B------:R0:W1:Y:S02]  /*359c0*/  SHFL.IDX P6, R14, R13, R12, R11 ;  /* 0x0000000c0d0e7389 */ /* 0x00006400000c000b */
[----:B01----:R-:W-:Y:S01]  /*359d0*/  ENDCOLLECTIVE ;  /* 0x000000000000791b */ /* 0x003fe20003800000 */
.L_x_3141:
[----:B------:R-:W-:Y:S01]  /*359e0*/  ULDC.64 UR4, c[0x0][0x208] ;  /* 0x0000820000047ab9 */ /* 0x000fe20000000a00 */
[----:B------:R-:W-:Y:S02]  /*359f0*/  IMAD.MOV.U32 R13, RZ, RZ, R3 ;  /* 0x000000ffff0d7224 */ /* 0x000fe400078e0003 */
[----:B------:R-:W-:Y:S02]  /*35a00*/  IMAD.MOV.U32 R12, RZ, RZ, 0x2 ;  /* 0x00000002ff0c7424 */ /* 0x000fe400078e00ff */
[----:B------:R-:W-:-:S05]  /*35a10*/  IMAD.MOV.U32 R5, RZ, RZ, R14 ;  /* 0x000000ffff057224 */ /* 0x000fca00078e000e */
        /* <DEDUP_REMOVED lines=16> */
.L_x_3142:
[----:B------:R-:W-:Y:S01]  /*35b20*/  MOV R13, R4 ;  /* 0x00000004000d7202 */ /* 0x000fe20000000f00 */
[----:B------:R-:W-:-:S07]  /*35b30*/  IMAD.MOV.U32 R6, RZ, RZ, R14 ;  /* 0x000000ffff067224 */ /* 0x000fce00078e000e */
[----:B------:R-:W-:Y:S05]  /*35b40*/  WARPSYNC.COLLECTIVE R15, `(.L_x_3143) ;  /* 0x000000000f087348 */ /* 0x000fea0003c00000 */
[----:B------:R0:W1:Y:S02]  /*35b50*/  SHFL.IDX P6, R14, R13, R12, R11 ;  /* 0x0000000c0d0e7389 */ /* 0x00006400000c000b */
[----:B01----:R-:W-:Y:S01]  /*35b60*/  ENDCOLLECTIVE ;  /* 0x000000000000791b */ /* 0x003fe20003800000 */
.L_x_3143:
[----:B------:R-:W-:Y:S01]  /*35b70*/  ULDC.64 UR4, c[0x0][0x208] ;  /* 0x0000820000047ab9 */ /* 0x000fe20000000a00 */
[----:B------:R-:W-:Y:S02]  /*35b80*/  IMAD.MOV.U32 R13, RZ, RZ, R3 ;  /* 0x000000ffff0d7224 */ /* 0x000fe400078e0003 */
[----:B------:R-:W-:Y:S02]  /*35b90*/  IMAD.MOV.U32 R12, RZ, RZ, 0x3 ;  /* 0x00000003ff0c7424 */ /* 0x000fe400078e00ff */
[----:B------:R-:W-:-:S05]  /*35ba0*/  IMAD.MOV.U32 R5, RZ, RZ, R14 ;  /* 0x000000ffff057224 */ /* 0x000fca00078e000e */
[----:B------:R-:W-:-:S05]  /*35bb0*/  @!P5 LEA R5, P4, R10, R5, 0x1 ;  /* 0x000000050a05d211 */ /* 0x000fca00078808ff */
[----:B------:R-:W-:-:S04]  /*35bc0*/  @!P5 IMAD.X R6, RZ, RZ, R6, P4 ;  /* 0x000000ffff06d224 */ /* 0x000fc800020e0606 */
[----:B------:R-:W-:Y:S02]  /*35bd0*/  @!P5 IMAD.MOV.U32 R7, RZ, RZ, R6 ;  /* 0x000000ffff07d224 */ /* 0x000fe400078e0006 */
[----:B------:R-:W-:Y:S01]  /*35be0*/  @!P5 IMAD.MOV.U32 R6, RZ, RZ, R5 ;  /* 0x000000ffff06d224 */ /* 0x000fe200078e0005 */
[----:B------:R-:W-:-:S04]  /*35bf0*/  IADD3 R5, R0, 0x30, RZ ;  /* 0x0000003000057810 */ /* 0x000fc80007ffe0ff */
        /* <DEDUP_REMOVED lines=11> */
.L_x_3144:
[----:B------:R-:W-:Y:S02]  /*35cb0*/  IMAD.MOV.U32 R13, RZ, RZ, R4 ;  /* 0x000000ffff0d7224 */ /* 0x000fe400078e0004 */
[----:B------:R-:W-:-:S07]  /*35cc0*/  IMAD.MOV.U32 R6, RZ, RZ, R14 ;  /* 0x000000ffff067224 */ /* 0x000fce00078e000e */
[----:B------:R-:W-:Y:S05]  /*35cd0*/  WARPSYNC.COLLECTIVE R15, `(.L_x_3145) ;  /* 0x000000000f087348 */ /* 0x000fea0003c00000 */
[----:B------:R0:W1:Y:S02]  /*35ce0*/  SHFL.IDX P6, R14, R13, R12, R11 ;  /* 0x0000000c0d0e7389 */ /* 0x00006400000c000b */
[----:B01----:R-:W-:Y:S01]  /*35cf0*/  ENDCOLLECTIVE ;  /* 0x000000000000791b */ /* 0x003fe20003800000 */
.L_x_3145:
[----:B------:R-:W-:Y:S01]  /*35d00*/  ULDC.64 UR4, c[0x0][0x208] ;  /* 0x0000820000047ab9 */ /* 0x000fe20000000a00 */
[----:B------:R-:W-:Y:S01]  /*35d10*/  MOV R13, R3 ;  /* 0x00000003000d7202 */ /* 0x000fe20000000f00 */
[----:B------:R-:W-:Y:S01]  /*35d20*/  IMAD.MOV.U32 R12, RZ, RZ, 0x4 ;  /* 0x00000004ff0c7424 */ /* 0x000fe200078e00ff */
[----:B------:R-:W-:-:S04]  /*35d30*/  MOV R5, R14 ;  /* 0x0000000e00057202 */ /* 0x000fc80000000f00 */
        /* <DEDUP_REMOVED lines=16> */
.L_x_3146:
[----:B------:R-:W-:Y:S02]  /*35e40*/  IMAD.MOV.U32 R13, RZ, RZ, R4 ;  /* 0x000000ffff0d7224 */ /* 0x000fe400078e0004 */
[----:B------:R-:W-:-:S07]  /*35e50*/  IMAD.MOV.U32 R6, RZ, RZ, R14 ;  /* 0x000000ffff067224 */ /* 0x000fce00078e000e */
[----:B------:R-:W-:Y:S05]  /*35e60*/  WARPSYNC.COLLECTIVE R15, `(.L_x_3147) ;  /* 0x000000000f087348 */ /* 0x000fea0003c00000 */
[----:B------:R0:W1:Y:S02]  /*35e70*/  SHFL.IDX P6, R14, R13, R12, R11 ;  /* 0x0000000c0d0e7389 */ /* 0x00006400000c000b */
[----:B01----:R-:W-:Y:S01]  /*35e80*/  ENDCOLLECTIVE ;  /* 0x000000000000791b */ /* 0x003fe20003800000 */
.L_x_3147:
[----:B------:R-:W-:Y:S01]  /*35e90*/  ULDC.64 UR4, c[0x0][0x208] ;  /* 0x0000820000047ab9 */ /* 0x000fe20000000a00 */
[----:B------:R-:W-:Y:S01]  /*35ea0*/  IMAD.MOV.U32 R13, RZ, RZ, R3 ;  /* 0x000000ffff0d7224 */ /* 0x000fe200078e0003 */
[----:B------:R-:W-:Y:S01]  /*35eb0*/  MOV R12, 0x5 ;  /* 0x00000005000c7802 */ /* 0x000fe20000000f00 */
[----:B------:R-:W-:-:S05]  /*35ec0*/  IMAD.MOV.U32 R5, RZ, RZ, R14 ;  /* 0x000000ffff057224 */ /* 0x000fca00078e000e */
[----:B------:R-:W-:-:S04]  /*35ed0*/  @!P5 LEA R5, P4, R10, R5, 0x1 ;  /* 0x000000050a05d211 */ /* 0x000fc800078808ff */
[----:B------:R-:W-:-:S05]  /*35ee0*/  @!P5 IADD3.X R6, RZ, R6, RZ, P4, !PT ;  /* 0x00000006ff06d210 */ /* 0x000fca00027fe4ff */
        /* <DEDUP_REMOVED lines=14> */
.L_x_3148:
[----:B------:R-:W-:Y:S02]  /*35fd0*/  IMAD.MOV.U32 R13, RZ, RZ, R4 ;  /* 0x000000ffff0d7224 */ /* 0x000fe400078e0004 */
[----:B------:R-:W-:-:S07]  /*35fe0*/  IMAD.MOV.U32 R6, RZ, RZ, R14 ;  /* 0x000000ffff067224 */ /* 0x000fce00078e000e */
[----:B------:R-:W-:Y:S05]  /*35ff0*/  WARPSYNC.COLLECTIVE R15, `(.L_x_3149) ;  /* 0x000000000f087348 */ /* 0x000fea0003c00000 */
[----:B------:R0:W1:Y:S02]  /*36000*/  SHFL.IDX P6, R14, R13, R12, R11 ;  /* 0x0000000c0d0e7389 */ /* 0x00006400000c000b */
[----:B01----:R-:W-:Y:S01]  /*36010*/  ENDCOLLECTIVE ;  /* 0x000000000000791b */ /* 0x003fe20003800000 */
.L_x_3149:
        /* <DEDUP_REMOVED lines=18> */
.L_x_3150:
[----:B------:R-:W-:-:S05]  /*36140*/  VIADD R7, R0, 0x60 ;  /* 0x0000006000077836 */ /* 0x000fca0000000000 */
[----:B------:R-:W-:Y:S02]  /*36150*/  ISETP.GE.AND P5, PT, R7, R2, PT ;  /* 0x000000020700720c */ /* 0x000fe40003fa6270 */
[----:B------:R-:W-:Y:S01]  /*36160*/  MOV R13, R4 ;  /* 0x00000004000d7202 */ /* 0x000fe20000000f00 */
[----:B------:R-:W-:-:S10]  /*36170*/  IMAD.MOV.U32 R8, RZ, RZ, R14 ;  /* 0x000000ffff087224 */ /* 0x000fd400078e000e */
[----:B------:R-:W-:Y:S05]  /*36180*/  WARPSYNC.COLLECTIVE R15, `(.L_x_3151) ;  /* 0x000000000f087348 */ /* 0x000fea0003c00000 */
[----:B------:R0:W1:Y:S02]  /*36190*/  SHFL.IDX P6, R14, R13, R12, R11 ;  /* 0x0000000c0d0e7389 */ /* 0x00006400000c000b */
[----:B01----:R-:W-:Y:S01]  /*361a0*/  ENDCOLLECTIVE ;  /* 0x000000000000791b */ /* 0x003fe20003800000 */
.L_x_3151:
        /* <DEDUP_REMOVED lines=18> */
.L_x_3152:
[----:B------:R-:W-:Y:S02]  /*362d0*/  IMAD.MOV.U32 R13, RZ, RZ, R4 ;  /* 0x000000ffff0d7224 */ /* 0x000fe400078e0004 */
[----:B------:R-:W-:-:S07]  /*362e0*/  IMAD.MOV.U32 R5, RZ, RZ, R14 ;  /* 0x000000ffff057224 */ /* 0x000fce00078e000e */
[----:B------:R-:W-:Y:S05]  /*362f0*/  WARPSYNC.COLLECTIVE R15, `(.L_x_3153) ;  /* 0x000000000f087348 */ /* 0x000fea0003c00000 */
[----:B------:R0:W1:Y:S02]  /*36300*/  SHFL.IDX P6, R14, R13, R12, R11 ;  /* 0x0000000c0d0e7389 */ /* 0x00006400000c000b */
[----:B01----:R-:W-:Y:S01]  /*36310*/  ENDCOLLECTIVE ;  /* 0x000000000000791b */ /* 0x003fe20003800000 */
.L_x_3153:
[----:B------:R-:W-:Y:S01]  /*36320*/  MOV R3, R14 ;  /* 0x0000000e00037202 */ /* 0x000fe20000000f00 */
[----:B------:R-:W-:Y:S06]  /*36330*/  BRA `(.L_x_3154) ;  /* 0xffffff9000cc7947 */ /* 0x000fec000383ffff */
.L_x_2968:
[----:B---3--:R3:W4:Y:S02]  /*36340*/  SYNCS.PHASECHK.TRANS64.TRYWAIT P0, [R18+URZ+0x38820], R0 ;  /* 0x03882000120075a7 */ /* 0x008724000800017f */
[----:B----4-:R-:W-:Y:S05]  /*36350*/  @!P0 NANOSLEEP.SYNCS 0x989680 ;  /* 0x009896800000895d */ /* 0x010fea0003900000 */
[----:B------:R-:W4:Y:S02]  /*36360*/  @!P0 SYNCS.PHASECHK.TRANS64 P0, [R18+URZ+0x38820], R0 ;  /* 0x03882000120085a7 */ /* 0x000f24000800007f */
[----:B----4-:R-:W-:Y:S05]  /*36370*/  @!P0 BRA `(.L_x_2968) ;  /* 0xfffffffc00f08947 */ /* 0x010fea000383ffff */
[----:B------:R-:W-:Y:S05]  /*36380*/  BRA `(.L_x_3155) ;  /* 0xffffff9400487947 */ /* 0x000fea000383ffff */
.L_x_2977:
[----:B-1----:R1:W2:Y:S02]  /*36390*/  SYNCS.PHASECHK.TRANS64.TRYWAIT P0, [R3+URZ+0x38840], R2 ;  /* 0x03884002030075a7 */ /* 0x0022a4000800017f */
[----:B--2---:R-:W-:Y:S05]  /*363a0*/  @!P0 NANOSLEEP.SYNCS 0x989680 ;  /* 0x009896800000895d */ /* 0x004fea0003900000 */
[----:B------:R-:W2:Y:S02]  /*363b0*/  @!P0 SYNCS.PHASECHK.TRANS64 P0, [R3+URZ+0x38840], R2 ;  /* 0x03884002030085a7 */ /* 0x000ea4000800007f */
[----:B--2---:R-:W-:Y:S05]  /*363c0*/  @!P0 BRA `(.L_x_2977) ;  /* 0xfffffffc00f08947 */ /* 0x004fea000383ffff */
[----:B------:R-:W-:Y:S05]  /*363d0*/  BRA `(.L_x_3156) ;  /* 0xffffff9800287947 */ /* 0x000fea000383ffff */
.L_x_2985:
[----:B0-----:R0:W1:Y:S02]  /*363e0*/  SYNCS.PHASECHK.TRANS64.TRYWAIT P0, [R3+URZ+0x60], R2 ;  /* 0x00006002030075a7 */ /* 0x001064000800017f */
[----:B-1----:R-:W-:Y:S05]  /*363f0*/  @!P0 NANOSLEEP.SYNCS 0x989680 ;  /* 0x009896800000895d */ /* 0x002fea0003900000 */
[----:B------:R-:W1:Y:S02]  /*36400*/  @!P0 SYNCS.PHASECHK.TRANS64 P0, [R3+URZ+0x60], R2 ;  /* 0x00006002030085a7 */ /* 0x000e64000800007f */
[----:B-1----:R-:W-:Y:S05]  /*36410*/  @!P0 BRA `(.L_x_2985) ;  /* 0xfffffffc00f08947 */ /* 0x002fea000383ffff */
[----:B------:R-:W-:Y:S05]  /*36420*/  BRA `(.L_x_3157) ;  /* 0xffffff9c007c7947 */ /* 0x000fea000383ffff */
.L_x_2996:
[----:B-1----:R1:W2:Y:S02]  /*36430*/  SYNCS.PHASECHK.TRANS64.TRYWAIT P0, [R3+URZ+0x38840], R2 ;  /* 0x03884002030075a7 */ /* 0x0022a4000800017f */
[----:B--2---:R-:W-:Y:S05]  /*36440*/  @!P0 NANOSLEEP.SYNCS 0x989680 ;  /* 0x009896800000895d */ /* 0x004fea0003900000 */
[----:B------:R-:W2:Y:S02]  /*36450*/  @!P0 SYNCS.PHASECHK.TRANS64 P0, [R3+URZ+0x38840], R2 ;  /* 0x03884002030085a7 */ /* 0x000ea4000800007f */
[----:B--2---:R-:W-:Y:S05]  /*36460*/  @!P0 BRA `(.L_x_2996) ;  /* 0xfffffffc00f08947 */ /* 0x004fea000383ffff */
[----:B------:R-:W-:Y:S05]  /*36470*/  BRA `(.L_x_3158) ;  /* 0xffffffa400887947 */ /* 0x000fea000383ffff */
.L_x_3004:
[----:B0-----:R0:W1:Y:S02]  /*36480*/  SYNCS.PHASECHK.TRANS64.TRYWAIT P0, [R2+URZ+0x60], R3 ;  /* 0x00006003020075a7 */ /* 0x001064000800017f */
[----:B-1----:R-:W-:Y:S05]  /*36490*/  @!P0 NANOSLEEP.SYNCS 0x989680 ;  /* 0x009896800000895d */ /* 0x002fea0003900000 */
[----:B------:R-:W1:Y:S02]  /*364a0*/  @!P0 SYNCS.PHASECHK.TRANS64 P0, [R2+URZ+0x60], R3 ;  /* 0x00006003020085a7 */ /* 0x000e64000800007f */
[----:B-1----:R-:W-:Y:S05]  /*364b0*/  @!P0 BRA `(.L_x_3004) ;  /* 0xfffffffc00f08947 */ /* 0x002fea000383ffff */
[----:B------:R-:W-:Y:S05]  /*364c0*/  BRA `(.L_x_3159) ;  /* 0xffffffa800dc7947 */ /* 0x000fea000383ffff */
.L_x_3015:
[----:B--2---:R2:W3:Y:S02]  /*364d0*/  SYNCS.PHASECHK.TRANS64.TRYWAIT P0, [R2+URZ+0x38840], R3 ;  /* 0x03884003020075a7 */ /* 0x0044e4000800017f */
[----:B---3--:R-:W-:Y:S05]  /*364e0*/  @!P0 NANOSLEEP.SYNCS 0x989680 ;  /* 0x009896800000895d */ /* 0x008fea0003900000 */
[----:B------:R-:W3:Y:S02]  /*364f0*/  @!P0 SYNCS.PHASECHK.TRANS64 P0, [R2+URZ+0x38840], R3 ;  /* 0x03884003020085a7 */ /* 0x000ee4000800007f */
[----:B---3--:R-:W-:Y:S05]  /*36500*/  @!P0 BRA `(.L_x_3015) ;  /* 0xfffffffc00f08947 */ /* 0x008fea000383ffff */
[----:B------:R-:W-:Y:S05]  /*36510*/  BRA `(.L_x_3160) ;  /* 0xffffffb000b87947 */ /* 0x000fea000383ffff */
.L_x_3023:
[----:B0-----:R0:W1:Y:S02]  /*36520*/  SYNCS.PHASECHK.TRANS64.TRYWAIT P0, [R2+URZ+0x60], R5 ;  /* 0x00006005020075a7 */ /* 0x001064000800017f */
[----:B-1----:R-:W-:Y:S05]  /*36530*/  @!P0 NANOSLEEP.SYNCS 0x989680 ;  /* 0x009896800000895d */ /* 0x002fea0003900000 */
[----:B------:R-:W1:Y:S02]  /*36540*/  @!P0 SYNCS.PHASECHK.TRANS64 P0, [R2+URZ+0x60], R5 ;  /* 0x00006005020085a7 */ /* 0x000e64000800007f */
[----:B-1----:R-:W-:Y:S05]  /*36550*/  @!P0 BRA `(.L_x_3023) ;  /* 0xfffffffc00f08947 */ /* 0x002fea000383ffff */
[----:B------:R-:W-:Y:S05]  /*36560*/  BRA `(.L_x_3161) ;  /* 0xffffffb8000c7947 */ /* 0x000fea000383ffff */
.L_x_3036:
[----:B--2---:R2:W3:Y:S02]  /*36570*/  SYNCS.PHASECHK.TRANS64.TRYWAIT P0, [R0+URZ+0x38860], R2 ;  /* 0x03886002000075a7 */ /* 0x0044e4000800017f */
[----:B---3--:R-:W-:Y:S05]  /*36580*/  @!P0 NANOSLEEP.SYNCS 0x989680 ;  /* 0x009896800000895d */ /* 0x008fea0003900000 */
[----:B------:R-:W3:Y:S02]  /*36590*/  @!P0 SYNCS.PHASECHK.TRANS64 P0, [R0+URZ+0x38860], R2 ;  /* 0x03886002000085a7 */ /* 0x000ee4000800007f */
[----:B---3--:R-:W-:Y:S05]  /*365a0*/  @!P0 BRA `(.L_x_3036) ;  /* 0xfffffffc00f08947 */ /* 0x008fea000383ffff */
[----:B------:R-:W-:Y:S05]  /*365b0*/  BRA `(.L_x_3162) ;  /* 0xffffffbc00d47947 */ /* 0x000fea000383ffff */
.L_x_3045:
[----:B------:R-:W3:Y:S01]  /*365c0*/  LDL R0, [R1] ;  /* 0x0000000001007983 */ /* 0x000ee20000100800 */
[----:B------:R-:W-:Y:S01]  /*365d0*/  BSSY B0, `(.L_x_3163) ;  /* 0x0000008000007945 */ /* 0x000fe20003800000 */
[----:B------:R-:W-:Y:S02]  /*365e0*/  IMAD.MOV.U32 R12, RZ, RZ, RZ ;  /* 0x000000ffff0c7224 */ /* 0x000fe400078e00ff */
[----:B------:R-:W-:Y:S02]  /*365f0*/  IMAD.MOV.U32 R11, RZ, RZ, 0x1f ;  /* 0x0000001fff0b7424 */ /* 0x000fe400078e00ff */
[----:B------:R-:W-:Y:S02]  /*36600*/  IMAD.MOV.U32 R15, RZ, RZ, -0x1 ;  /* 0xffffffffff0f7424 */ /* 0x000fe400078e00ff */
[----:B---3--:R-:W-:-:S07]  /*36610*/  IMAD.MOV.U32 R13, RZ, RZ, R0 ;  /* 0x000000ffff0d7224 */ /* 0x008fce00078e0000 */
[----:B-12---:R-:W-:Y:S05]  /*36620*/  WARPSYNC.COLLECTIVE R15, `(.L_x_3164) ;  /* 0x000000000f087348 */ /* 0x006fea0003c00000 */
[----:B------:R0:W3:Y:S02]  /*36630*/  SHFL.IDX P6, R14, R13, R12, R11 ;  /* 0x0000000c0d0e7389 */ /* 0x0000e400000c000b */
[----:B0123--:R-:W-:Y:S01]  /*36640*/  ENDCOLLECTIVE ;  /* 0x000000000000791b */ /* 0x00ffe20003800000 */
.L_x_3164:
[----:B------:R-:W-:Y:S05]  /*36650*/  BSYNC B0 ;  /* 0x0000000000007941 */ /* 0x000fea0003800000 */
.L_x_3163:
[----:B------:R0:W5:Y:S01]  /*36660*/  LDL R2, [R1+0xc] ;  /* 0x00000c0001027983 */ /* 0x0001620000100800 */
[----:B------:R-:W-:Y:S01]  /*36670*/  IMAD.MOV.U32 R13, RZ, RZ, R0 ;  /* 0x000000ffff0d7224 */ /* 0x000fe200078e0000 */
[----:B------:R-:W-:Y:S01]  /*36680*/  MOV R5, R14 ;  /* 0x0000000e00057202 */ /* 0x000fe20000000f00 */
[----:B------:R-:W-:Y:S02]  /*36690*/  IMAD.MOV.U32 R12, RZ, RZ, 0x1 ;  /* 0x00000001ff0c7424 */ /* 0x000fe400078e00ff */
[----:B------:R-:W-:Y:S02]  /*366a0*/  IMAD.MOV.U32 R11, RZ, RZ, 0x1f ;  /* 0x0000001fff0b7424 */ /* 0x000fe400078e00ff */
[----:B------:R-:W-:-:S07]  /*366b0*/  IMAD.MOV.U32 R15, RZ, RZ, -0x1 ;  /* 0xffffffffff0f7424 */ /* 0x000fce00078e00ff */
[----:B0----5:R-:W-:Y:S05]  /*366c0*/  WARPSYNC.COLLECTIVE R15, `(.L_x_3165) ;  /* 0x000000000f087348 */ /* 0x021fea0003c00000 */
[----:B------:R1:W2:Y:S02]  /*366d0*/  SHFL.IDX P6, R14, R13, R12, R11 ;  /* 0x0000000c0d0e7389 */ /* 0x0002a400000c000b */
[----:B012--5:R-:W-:Y:S01]  /*366e0*/  ENDCOLLECTIVE ;  /* 0x000000000000791b */ /* 0x027fe20003800000 */
.L_x_3165:
        /* <DEDUP_REMOVED lines=17> */
[----:B------:R-:W-:Y:S01]  /*36800*/  ISETP.GE.U32.AND P5, PT, R16, 0x10, PT ;  /* 0x000000101000780c */ /* 0x000fe20003fa6070 */
[----:B--2---:R-:W-:Y:S01]  /*36810*/  @!P1 IMAD.MOV.U32 R4, RZ, RZ, R8 ;  /* 0x000000ffff049224 */ /* 0x004fe200078e0008 */
[----:B------:R-:W-:-:S02]  /*36820*/  MOV R8, RZ ;  /* 0x000000ff00087202 */ /* 0x000fc40000000f00 */
[----:B---3--:R-:W-:Y:S02]  /*36830*/  @!P1 MOV R6, R2 ;  /* 0x0000000200069202 */ /* 0x008fe40000000f00 */
[----:B------:R-:W-:-:S03]  /*36840*/  ISETP.NE.AND P1, PT, R16, RZ, PT ;  /* 0x000000ff1000720c */ /* 0x000fc60003f25270 */
[----:B------:R-:W-:-:S04]  /*36850*/  IMAD R2, R6, R4, RZ ;  /* 0x0000000406027224 */ /* 0x000fc800078e02ff */
[----:B------:R-:W-:-:S07]  /*36860*/  IMAD.MOV.U32 R13, RZ, RZ, R2 ;  /* 0x000000ffff0d7224 */ /* 0x000fce00078e0002 */
[----:B------:R-:W-:Y:S05]  /*36870*/  WARPSYNC.COLLECTIVE R15, `(.L_x_3166) ;  /* 0x000000000f087348 */ /* 0x000fea0003c00000 */
[----:B------:R0:W1:Y:S02]  /*36880*/  SHFL.UP P6, R14, R13, R12, R11 ;  /* 0x0400000c0d0e7389 */ /* 0x00006400000c000b */
[----:B01----:R-:W-:Y:S01]  /*36890*/  ENDCOLLECTIVE ;  /* 0x000000000000791b */ /* 0x003fe20003800000 */
.L_x_3166:
        /* <DEDUP_REMOVED lines=8> */
.L_x_3167:
        /* <DEDUP_REMOVED lines=8> */
.L_x_3168:
        /* <DEDUP_REMOVED lines=8> */
.L_x_3169:
        /* <DEDUP_REMOVED lines=8> */
.L_x_3170:
[----:B------:R-:W-:Y:S02]  /*36aa0*/  IMAD.MOV.U32 R12, RZ, RZ, 0x1f ;  /* 0x0000001fff0c7424 */ /* 0x000fe400078e00ff */
[----:B------:R-:W-:Y:S02]  /*36ab0*/  IMAD.MOV.U32 R11, RZ, RZ, 0x1f ;  /* 0x0000001fff0b7424 */ /* 0x000fe400078e00ff */
[----:B------:R-:W-:-:S05]  /*36ac0*/  IMAD.MOV.U32 R3, RZ, RZ, R14 ;  /* 0x000000ffff037224 */ /* 0x000fca00078e000e */
[----:B------:R-:W-:-:S04]  /*36ad0*/  SEL R3, R3, RZ, P5 ;  /* 0x000000ff03037207 */ /* 0x000fc80002800000 */
[----:B------:R-:W-:-:S05]  /*36ae0*/  IADD3 R7, R2, R3, RZ ;  /* 0x0000000302077210 */ /* 0x000fca0007ffe0ff */
[----:B------:R-:W-:-:S07]  /*36af0*/  IMAD.MOV.U32 R13, RZ, RZ, R7 ;  /* 0x000000ffff0d7224 */ /* 0x000fce00078e0007 */
[----:B------:R-:W-:Y:S05]  /*36b00*/  WARPSYNC.COLLECTIVE R15, `(.L_x_3171) ;  /* 0x000000000f087348 */ /* 0x000fea0003c00000 */
[----:B------:R0:W1:Y:S02]  /*36b10*/  SHFL.IDX P6, R14, R13, R12, R11 ;  /* 0x0000000c0d0e7389 */ /* 0x00006400000c000b */
[----:B01----:R-:W-:Y:S01]  /*36b20*/  ENDCOLLECTIVE ;  /* 0x000000000000791b */ /* 0x003fe20003800000 */
.L_x_3171:
[----:B------:R-:W-:Y:S01]  /*36b30*/  IMAD.MOV.U32 R9, RZ, RZ, R14 ;  /* 0x000000ffff097224 */ /* 0x000fe200078e000e */
[----:B------:R-:W-:Y:S06]  /*36b40*/  BRA `(.L_x_3172) ;  /* 0xffffffc000c07947 */ /* 0x000fec000383ffff */
.L_x_3048:
[----:B------:R-:W-:Y:S01]  /*36b50*/  BSSY B0, `(.L_x_3173) ;  /* 0x0000008000007945 */ /* 0x000fe20003800000 */
[----:B------:R-:W-:Y:S02]  /*36b60*/  IMAD.MOV.U32 R13, RZ, RZ, R2 ;  /* 0x000000ffff0d7224 */ /* 0x000fe400078e0002 */
[----:B------:R-:W-:Y:S02]  /*36b70*/  IMAD.MOV.U32 R12, RZ, RZ, 0x1 ;  /* 0x00000001ff0c7424 */ /* 0x000fe400078e00ff */
[----:B------:R-:W-:Y:S02]  /*36b80*/  IMAD.MOV.U32 R11, RZ, RZ, RZ ;  /* 0x000000ffff0b7224 */ /* 0x000fe400078e00ff */
[----:B------:R-:W-:-:S07]  /*36b90*/  IMAD.MOV.U32 R15, RZ, RZ, -0x1 ;  /* 0xffffffffff0f7424 */ /* 0x000fce00078e00ff */
[----:B0-----:R-:W-:Y:S05]  /*36ba0*/  WARPSYNC.COLLECTIVE R15, `(.L_x_3174) ;  /* 0x000000000f087348 */ /* 0x001fea0003c00000 */
[----:B------:R1:W2:Y:S02]  /*36bb0*/  SHFL.UP P6, R14, R13, R12, R11 ;  /* 0x0400000c0d0e7389 */ /* 0x0002a400000c000b */
[----:B012---:R-:W-:Y:S01]  /*36bc0*/  ENDCOLLECTIVE ;  /* 0x000000000000791b */ /* 0x007fe20003800000 */
.L_x_3174:
[----:B------:R-:W-:Y:S05]  /*36bd0*/  BSYNC B0 ;  /* 0x0000000000007941 */ /* 0x000fea0003800000 */
.L_x_3173:
[----:B------:R-:W-:Y:S01]  /*36be0*/  MOV R3, R14 ;  /* 0x0000000e00037202 */ /* 0x000fe20000000f00 */
[----:B------:R-:W-:Y:S01]  /*36bf0*/  IMAD.MOV.U32 R12, RZ, RZ, 0x2 ;  /* 0x00000002ff0c7424 */ /* 0x000fe200078e00ff */
[----:B------:R-:W-:Y:S01]  /*36c00*/  MOV R15, 0xffffffff ;  /* 0xffffffff000f7802 */ /* 0x000fe20000000f00 */
[----:B------:R-:W-:Y:S01]  /*36c10*/  IMAD.MOV.U32 R11, RZ, RZ, RZ ;  /* 0x000000ffff0b7224 */ /* 0x000fe200078e00ff */
[----:B------:R-:W-:-:S05]  /*36c20*/  SEL R3, R3, RZ, P1 ;  /* 0x000000ff03037207 */ /* 0x000fca0000800000 */
[----:B------:R-:W-:-:S04]  /*36c30*/  IMAD.IADD R2, R2, 0x1, R3 ;  /* 0x0000000102027824 */ /* 0x000fc800078e0203 */
[----:B------:R-:W-:-:S07]  /*36c40*/  IMAD.MOV.U32 R13, RZ, RZ, R2 ;  /* 0x000000ffff0d7224 */ /* 0x000fce00078e0002 */
[----:B------:R-:W-:Y:S05]  /*36c50*/  WARPSYNC.COLLECTIVE R15, `(.L_x_3175) ;  /* 0x000000000f087348 */ /* 0x000fea0003c00000 */
[----:B------:R0:W1:Y:S02]  /*36c60*/  SHFL.UP P6, R14, R13, R12, R11 ;  /* 0x0400000c0d0e7389 */ /* 0x00006400000c000b */
[----:B01----:R-:W-:Y:S01]  /*36c70*/  ENDCOLLECTIVE ;  /* 0x000000000000791b */ /* 0x003fe20003800000 */
.L_x_3175:
        /* <DEDUP_REMOVED lines=8> */
.L_x_3176:
        /* <DEDUP_REMOVED lines=8> */
.L_x_3177:
        /* <DEDUP_REMOVED lines=8> */
.L_x_3178:
        /* <DEDUP_REMOVED lines=9> */
.L_x_3179:
[----:B------:R-:W-:Y:S01]  /*36e90*/  IMAD.MOV.U32 R9, RZ, RZ, R14 ;  /* 0x000000ffff097224 */ /* 0x000fe200078e000e */
[----:B------:R-:W-:Y:S06]  /*36ea0*/  BRA `(.L_x_3180) ;  /* 0xffffffc000987947 */ /* 0x000fec000383ffff */
.L_x_3050:
[----:B------:R-:W-:Y:S01]  /*36eb0*/  BSSY B0, `(.L_x_3181) ;  /* 0x0000006000007945 */ /* 0x000fe20003800000 */
[----:B------:R-:W-:Y:S01]  /*36ec0*/  PLOP3.LUT P6, PT, P6, PT, PT, 0x8, 0x0 ;  /* 0x000000000000781c */ /* 0x000fe200037ce170 */
[----:B------:R-:W-:-:S12]  /*36ed0*/  IMAD.MOV.U32 R15, RZ, RZ, -0x1 ;  /* 0xffffffffff0f7424 */ /* 0x000fd800078e00ff */
[----:B0-----:R-:W-:Y:S05]  /*36ee0*/  WARPSYNC.COLLECTIVE R15, `(.L_x_3182) ;  /* 0x000000000f087348 */ /* 0x001fea0003c00000 */
[----:B------:R-:W-:Y:S01]  /*36ef0*/  VOTE.ANY R14, PT, P6 ;  /* 0x00000000000e7806 */ /* 0x000fe200030e0100 */
[----:B0-----:R-:W-:Y:S06]  /*36f00*/  ENDCOLLECTIVE ;  /* 0x000000000000791b */ /* 0x001fec0003800000 */
.L_x_3182:
[----:B------:R-:W-:Y:S05]  /*36f10*/  BSYNC B0 ;  /* 0x0000000000007941 */ /* 0x000fea0003800000 */
.L_x_3181:
[----:B------:R0:W5:Y:S01]  /*36f20*/  LDL.LU R10, [R1+0xc] ;  /* 0x00000c00010a7983 */ /* 0x0001620000300800 */
[----:B------:R-:W-:Y:S01]  /*36f30*/  MOV R0, R14 ;  /* 0x0000000e00007202 */ /* 0x000fe20000000f00 */
[----:B------:R-:W-:Y:S01]  /*36f40*/  IMAD.MOV.U32 R13, RZ, RZ, R4 ;  /* 0x000000ffff0d7224 */ /* 0x000fe200078e0004 */
[----:B------:R-:W-:Y:S01]  /*36f50*/  MOV R15, 0xffffffff ;  /* 0xffffffff000f7802 */ /* 0x000fe20000000f00 */
[----:B------:R-:W-:Y:S01]  /*36f60*/  IMAD.MOV.U32 R11, RZ, RZ, 0x1f ;  /* 0x0000001fff0b7424 */ /* 0x000fe200078e00ff */
[----:B------:R-:W1:Y:S02]  /*36f70*/  POPC R3, R0 ;  /* 0x0000000000037309 */ /* 0x000e640000000000 */
[----:B01----:R-:W-:-:S07]  /*36f80*/  IMAD.MOV.U32 R12, RZ, RZ, R3 ;  /* 0x000000ffff0c7224 */ /* 0x003fce00078e0003 */
[----:B-----5:R-:W-:Y:S05]  /*36f90*/  WARPSYNC.COLLECTIVE R15, `(.L_x_3183) ;  /* 0x000000000f087348 */ /* 0x020fea0003c00000 */
[----:B------:R0:W1:Y:S02]  /*36fa0*/  SHFL.IDX P6, R14, R13, R12, R11 ;  /* 0x0000000c0d0e7389 */ /* 0x00006400000c000b */
[----:B01---5:R-:W-:Y:S01]  /*36fb0*/  ENDCOLLECTIVE ;  /* 0x000000000000791b */ /* 0x023fe20003800000 */
.L_x_3183:
[----:B------:R-:W-:Y:S02]  /*36fc0*/  IMAD.MOV.U32 R13, RZ, RZ, R6 ;  /* 0x000000ffff0d7224 */ /* 0x000fe400078e0006 */
[----:B------:R-:W-:-:S07]  /*36fd0*/  IMAD.MOV.U32 R4, RZ, RZ, R14 ;  /* 0x000000ffff047224 */ /* 0x000fce00078e000e */
[----:B------:R-:W-:Y:S05]  /*36fe0*/  WARPSYNC.COLLECTIVE R15, `(.L_x_3184) ;  /* 0x000000000f087348 */ /* 0x000fea0003c00000 */
[----:B------:R0:W1:Y:S02]  /*36ff0*/  SHFL.IDX P6, R14, R13, R12, R11 ;  /* 0x0000000c0d0e7389 */ /* 0x00006400000c000b */
[----:B01----:R-:W-:Y:S01]  /*37000*/  ENDCOLLECTIVE ;  /* 0x000000000000791b */ /* 0x003fe20003800000 */
.L_x_3184:
[----:B------:R-:W-:Y:S01]  /*37010*/  IMAD.MOV.U32 R6, RZ, RZ, R14 ;  /* 0x000000ffff067224 */ /* 0x000fe200078e000e */
[----:B------:R-:W-:-:S05]  /*37020*/  IADD3 R10, R3, R10, RZ ;  /* 0x0000000a030a7210 */ /* 0x000fca0007ffe0ff */
[----:B------:R2:W-:Y:S01]  /*37030*/  STL [R1+0xc], R10 ;  /* 0x00000c0a01007387 */ /* 0x0005e20000100800 */
[----:B------:R-:W-:Y:S05]  /*37040*/  BRA `(.L_x_3185) ;  /* 0xffffffc000787947 */ /* 0x000fea000383ffff */
.L_x_3052:
[----:B------:R-:W-:Y:S01]  /*37050*/  BSSY B0, `(.L_x_3186) ;  /* 0x0000008000007945 */ /* 0x000fe20003800000 */
[----:B------:R-:W-:Y:S01]  /*37060*/  IMAD.MOV.U32 R13, RZ, RZ, R7 ;  /* 0x000000ffff0d7224 */ /* 0x000fe200078e0007 */
[----:B------:R-:W-:Y:S01]  /*37070*/  MOV R15, 0xffffffff ;  /* 0xffffffff000f7802 */ /* 0x000fe20000000f00 */
[----:B------:R-:W-:Y:S02]  /*37080*/  IMAD.MOV.U32 R12, RZ, RZ, R3 ;  /* 0x000000ffff0c7224 */ /* 0x000fe400078e0003 */
[----:B------:R-:W-:-:S07]  /*37090*/  IMAD.MOV.U32 R11, RZ, RZ, 0x1f ;  /* 0x0000001fff0b7424 */ /* 0x000fce00078e00ff */
[----:B0-2---:R-:W-:Y:S05]  /*370a0*/  WARPSYNC.COLLECTIVE R15, `(.L_x_3187) ;  /* 0x000000000f087348 */ /* 0x005fea0003c00000 */
[----:B------:R1:W3:Y:S02]  /*370b0*/  SHFL.IDX P6, R14, R13, R12, R11 ;  /* 0x0000000c0d0e7389 */ /* 0x0002e400000c000b */
[----:B0123--:R-:W-:Y:S01]  /*370c0*/  ENDCOLLECTIVE ;  /* 0x000000000000791b */ /* 0x00ffe20003800000 */
.L_x_3187:
[----:B------:R-:W-:Y:S05]  /*370d0*/  BSYNC B0 ;  /* 0x0000000000007941 */ /* 0x000fea0003800000 */
.L_x_3186:
[----:B------:R-:W-:Y:S01]  /*370e0*/  IMAD.MOV.U32 R3, RZ, RZ, R14 ;  /* 0x000000ffff037224 */ /* 0x000fe200078e000e */
[----:B------:R-:W-:Y:S06]  /*370f0*/  BRA `(.L_x_3188) ;  /* 0xffffffc000647947 */ /* 0x000fec000383ffff */
.L_x_3058:
[----:B0-----:R0:W1:Y:S02]  /*37100*/  SYNCS.PHASECHK.TRANS64.TRYWAIT P0, [R0+URZ+0x38820], R3 ;  /* 0x03882003000075a7 */ /* 0x001064000800017f */
[----:B-1----:R-:W-:Y:S05]  /*37110*/  @!P0 NANOSLEEP.SYNCS 0x989680 ;  /* 0x009896800000895d */ /* 0x002fea0003900000 */
[----:B------:R-:W1:Y:S02]  /*37120*/  @!P0 SYNCS.PHASECHK.TRANS64 P0, [R0+URZ+0x38820], R3 ;  /* 0x03882003000085a7 */ /* 0x000e64000800007f */
[----:B-1----:R-:W-:Y:S05]  /*37130*/  @!P0 BRA `(.L_x_3058) ;  /* 0xfffffffc00f08947 */ /* 0x002fea000383ffff */
[----:B------:R-:W-:Y:S05]  /*37140*/  BRA `(.L_x_3189) ;  /* 0xffffffcc00087947 */ /* 0x000fea000383ffff */
.L_x_3059:
        /* <DEDUP_REMOVED lines=11> */
.L_x_3191:
[----:B------:R-:W-:Y:S05]  /*37200*/  BSYNC B0 ;  /* 0x0000000000007941 */ /* 0x000fea0003800000 */
.L_x_3190:
[----:B------:R-:W-:Y:S05]  /*37210*/  BRA `(.L_x_3192) ;  /* 0xffffffc800f07947 */ /* 0x000fea000383ffff */
.L_x_3060:
[----:B------:R-:W-:Y:S01]  /*37220*/  BSSY B0, `(.L_x_3193) ;  /* 0x0000006000007945 */ /* 0x000fe20003800000 */
[----:B------:R-:W-:-:S07]  /*37230*/  IMAD.MOV.U32 R15, RZ, RZ, -0x1 ;  /* 0xffffffffff0f7424 */ /* 0x000fce00078e00ff */
[----:B01----:R-:W-:Y:S05]  /*37240*/  WARPSYNC.COLLECTIVE R15, `(.L_x_3194) ;  /* 0x000000000f0c7348 */ /* 0x003fea0003c00000 */
[----:B------:R-:W-:Y:S02]  /*37250*/  ELECT P6, UR62, PT ;  /* 0x00000000003e782f */ /* 0x000fe400038c0000 */
[----:B------:R-:W-:Y:S01]  /*37260*/  MOV R14, UR62 ;  /* 0x0000003e000e7c02 */ /* 0x000fe20008000f00 */
[----:B01----:R-:W-:Y:S10]  /*37270*/  ENDCOLLECTIVE ;  /* 0x000000000000791b */ /* 0x003ff40003800000 */
.L_x_3194:
[----:B------:R-:W-:Y:S05]  /*37280*/  BSYNC B0 ;  /* 0x0000000000007941 */ /* 0x000fea0003800000 */
.L_x_3193:
[----:B------:R-:W-:Y:S05]  /*37290*/  BRA `(.L_x_3195) ;  /* 0xffffffc800e47947 */ /* 0x000fea000383ffff */
.L_x_3062:
[----:B0-----:R0:W1:Y:S02]  /*372a0*/  SYNCS.PHASECHK.TRANS64.TRYWAIT P0, [R6+URZ], R5 ;  /* 0x00000005060075a7 */ /* 0x001064000800017f */
[----:B-1----:R-:W-:Y:S05]  /*372b0*/  @!P0 NANOSLEEP.SYNCS 0x989680 ;  /* 0x009896800000895d */ /* 0x002fea0003900000 */
[----:B------:R-:W1:Y:S02]  /*372c0*/  @!P0 SYNCS.PHASECHK.TRANS64 P0, [R6+URZ], R5 ;  /* 0x00000005060085a7 */ /* 0x000e64000800007f */
[----:B-1----:R-:W-:Y:S05]  /*372d0*/  @!P0 BRA `(.L_x_3062) ;  /* 0xfffffffc00f08947 */ /* 0x002fea000383ffff */
[----:B------:R-:W-:Y:S05]  /*372e0*/  BRA `(.L_x_3196) ;  /* 0xffffffcc00247947 */ /* 0x000fea000383ffff */
.L_x_3063:
[----:B-1----:R1:W2:Y:S02]  /*372f0*/  SYNCS.PHASECHK.TRANS64.TRYWAIT P0, [R7+URZ], R2 ;  /* 0x00000002070075a7 */ /* 0x0022a4000800017f */
[----:B--2---:R-:W-:Y:S05]  /*37300*/  @!P0 NANOSLEEP.SYNCS 0x989680 ;  /* 0x009896800000895d */ /* 0x004fea0003900000 */
[----:B------:R-:W2:Y:S02]  /*37310*/  @!P0 SYNCS.PHASECHK.TRANS64 P0, [R7+URZ], R2 ;  /* 0x00000002070085a7 */ /* 0x000ea4000800007f */
[----:B--2---:R-:W-:Y:S05]  /*37320*/  @!P0 BRA `(.L_x_3063) ;  /* 0xfffffffc00f08947 */ /* 0x004fea000383ffff */
[----:B------:R-:W-:Y:S05]  /*37330*/  BRA `(.L_x_3197) ;  /* 0xffffffcc00187947 */ /* 0x000fea000383ffff */
.L_x_3065:
[----:B--2---:R2:W3:Y:S02]  /*37340*/  SYNCS.PHASECHK.TRANS64.TRYWAIT P0, [R4+URZ], R5 ;  /* 0x00000005040075a7 */ /* 0x0044e4000800017f */
[----:B---3--:R-:W-:Y:S05]  /*37350*/  @!P0 NANOSLEEP.SYNCS 0x989680 ;  /* 0x009896800000895d */ /* 0x008fea0003900000 */
[----:B------:R-:W3:Y:S02]  /*37360*/  @!P0 SYNCS.PHASECHK.TRANS64 P0, [R4+URZ], R5 ;  /* 0x00000005040085a7 */ /* 0x000ee4000800007f */
[----:B---3--:R-:W-:Y:S05]  /*37370*/  @!P0 BRA `(.L_x_3065) ;  /* 0xfffffffc00f08947 */ /* 0x008fea000383ffff */
[----:B------:R-:W-:Y:S05]  /*37380*/  BRA `(.L_x_3198) ;  /* 0xffffffcc001c7947 */ /* 0x000fea000383ffff */
.L_x_3199:
        /* <DEDUP_REMOVED lines=15> */
.L_x_3208:


//--------------------- .nv.global.init           --------------------------
	.section	.nv.global.init,"aw",@progbits
.nv.global.init:
	.type		$str$20,@object
	.size		$str$20,($str$21 - $str$20)
$str$20:
        /*0000*/ 	.byte	0x28, 0x61, 0x64, 0x64, 0x72, 0x65, 0x73, 0x73, 0x20, 0x26, 0x20, 0x6d, 0x61, 0x73, 0x6b, 0x29
        /*0010*/ 	.byte	0x20, 0x3d, 0x3d, 0x20, 0x30, 0x00
	.type		$str$21,@object
	.size		$str$21,(__unnamed_9 - $str$21)
$str$21:
        /*0016*/ 	.byte	0x2f, 0x74, 0x6d, 0x70, 0x2f, 0x6f, 0x73, 0x73, 0x5f, 0x6b, 0x65, 0x72, 0x6e, 0x65, 0x6c, 0x73
        /*0026*/ 	.byte	0x5f, 0x73, 0x72, 0x63, 0x2f, 0x66, 0x6c, 0x61, 0x73, 0x68, 0x5f, 0x61, 0x74, 0x74, 0x65, 0x6e
        /*0036*/ 	.byte	0x74, 0x69, 0x6f, 0x6e, 0x2f, 0x63, 0x73, 0x72, 0x63, 0x2f, 0x63, 0x75, 0x74, 0x6c, 0x61, 0x73
        /*0046*/ 	.byte	0x73, 0x2f, 0x69, 0x6e, 0x63, 0x6c, 0x75, 0x64, 0x65, 0x2f, 0x63, 0x75, 0x74, 0x65, 0x2f, 0x70
        /*0056*/ 	.byte	0x6f, 0x69, 0x6e, 0x74, 0x65, 0x72, 0x5f, 0x66, 0x6c, 0x61, 0x67, 0x67, 0x65, 0x64, 0x2e, 0x68
        /*0066*/ 	.byte	0x70, 0x70, 0x00
	.type		__unnamed_9,@object
	.size		__unnamed_9,(__unnamed_5 - __unnamed_9)
__unnamed_9:
        /* <DEDUP_REMOVED lines=23> */
        /*01d9*/ 	.byte	0x3a, 0x43, 0x3c, 0x30, 0x3e, 0x3e, 0x3e, 0x3e, 0x3e, 0x20, 0x26, 0x5d, 0x00
	.type		__unnamed_5,@object
	.size		__unnamed_5,(__unnamed_4 - __unnamed_5)
__unnamed_5:
        /* <DEDUP_REMOVED lines=24> */
	.type		__unnamed_4,@object
	.size		__unnamed_4,(__unnamed_7 - __unnamed_4)
__unnamed_4:
        /* <DEDUP_REMOVED lines=24> */
	.type		__unnamed_7,@object
	.size		__unnamed_7,(__unnamed_8 - __unnamed_7)
__unnamed_7:
        /* <DEDUP_REMOVED lines=28> */
        /*06a6*/ 	.byte	0x36, 0x33, 0x38, 0x34, 0x3e, 0x3e, 0x3e, 0x3e, 0x3e, 0x5d, 0x00
	.type		__unnamed_8,@object
	.size		__unnamed_8,(__unnamed_3 - __unnamed_8)
__unnamed_8:
        /* <DEDUP_REMOVED lines=29> */
	.type		__unnamed_3,@object
	.size		__unnamed_3,(__unnamed_2 - __unnamed_3)
__unnamed_3:
        /* <DEDUP_REMOVED lines=29> */
	.type		__unnamed_2,@object
	.size		__unnamed_2,(__unnamed_6 - __unnamed_2)
__unnamed_2:
        /* <DEDUP_REMOVED lines=29> */
	.type		__unnamed_6,@object
	.size		__unnamed_6,(__unnamed_1 - __unnamed_6)
__unnamed_6:
        /* <DEDUP_REMOVED lines=29> */
	.type		__unnamed_1,@object
	.size		__unnamed_1,(.L_0 - __unnamed_1)
__unnamed_1:
        /* <DEDUP_REMOVED lines=28> */
        /*0fa1*/ 	.byte	0x32, 0x30, 0x34, 0x38, 0x30, 0x3e, 0x3e, 0x3e, 0x3e, 0x3e, 0x20, 0x26, 0x5d, 0x00
.L_0:


//--------------------- .nv.shared._ZN7cutlass13device_kernelIN5flash11enable_sm90INS1_16FlashAttnFwdSm90INS1_25CollectiveMainloopFwdSm90ILi2EN4cute5tupleIJNS5_1CILi1EEES8_S8_EEENS6_IJNS7_ILi128EEENS7_ILi80EEENS7_ILi256EEEEEELi256ENS_6half_tEfNS_4arch4Sm90ELb0ELb0ELb1ELb0ELb0ELb0ELb0ELb1ELb1ELb1ELb1ELb0EEENS1_21CollectiveEpilogueFwdINS6_IJSA_SC_SB_EEES9_SE_SG_Li256ELb0ELb1ELb1ELb0EEENS1_19SingleTileSchedulerILb0ELb1ELb1ELi128EEEEEEEEEvNT_6ParamsE --------------------------
	.section	.nv.shared._ZN7cutlass13device_kernelIN5flash11enable_sm90INS1_16FlashAttnFwdSm90INS1_25CollectiveMainloopFwdSm90ILi2EN4cute5tupleIJNS5_1CILi1EEES8_S8_EEENS6_IJNS7_ILi128EEENS7_ILi80EEENS7_ILi256EEEEEELi256ENS_6half_tEfNS_4arch4Sm90ELb0ELb0ELb1ELb0ELb0ELb0ELb0ELb1ELb1ELb1ELb1ELb0EEENS1_21CollectiveEpilogueFwdINS6_IJSA_SC_SB_EEES9_SE_SG_Li256ELb0ELb1ELb1ELb0EEENS1_19SingleTileSchedulerILb0ELb1ELb1ELi128EEEEEEEEEvNT_6ParamsE,"aw",@nobits
	.sectionflags	@""
	.align	16
	.zero		1024


//--------------------- .nv.shared.reserved.0     --------------------------
	.section	.nv.shared.reserved.0,"aw",@nobits
	.weak		__nv_reservedSMEM_offset_0_alias
	.size		__nv_reservedSMEM_offset_0_alias, 0, 0
	.other		__nv_reservedSMEM_offset_0_alias,@"STO_CUDA_RESERVED_SHARED STV_DEFAULT"
__nv_reservedSMEM_offset_0_alias:
	.zero		0


//--------------------- .nv.global                --------------------------
	.section	.nv.global,"aw",@nobits
.nv.global:
	.type		_ZN80_INTERNAL_abbeae53_44_flash_fwd_hdim256_fp16_split_softcap_sm90_cu_59c7631c_33294cute1_E,@object
	.size		_ZN80_INTERNAL_abbeae53_44_flash_fwd_hdim256_fp16_split_softcap_sm90_cu_59c7631c_33294cute1_E,(_ZN80_INTERNAL_abbeae53_44_flash_fwd_hdim256_fp16_split_softcap_sm90_cu_59c7631c_33294cuda3std3__45__cpo6cbeginE - _ZN80_INTERNAL_abbeae53_44_flash_fwd_hdim256_fp16_split_softcap_sm90_cu_59c7631c_33294cute1_E)
_ZN80_INTERNAL_abbeae53_44_flash_fwd_hdim256_fp16_split_softcap_sm90_cu_59c7631c_33294cute1_E:
	.zero		1
	.type		_ZN80_INTERNAL_abbeae53_44_flash_fwd_hdim256_fp16_split_softcap_sm90_cu_59c7631c_33294cuda3std3__45__cpo6cbeginE,@object
	.size		_ZN80_INTERNAL_abbeae53_44_flash_fwd_hdim256_fp16_split_softcap_sm90_cu_59c7631c_33294cuda3std3__45__cpo6cbeginE,(_ZN80_INTERNAL_abbeae53_44_flash_fwd_hdim256_fp16_split_softcap_sm90_cu_59c7631c_33294cuda3std3__48in_placeE - _ZN80_INTERNAL_abbeae53_44_flash_fwd_hdim256_fp16_split_softcap_sm90_cu_59c7631c_33294cuda3std3__45__cpo6cbeginE)
_ZN80_INTERNAL_abbeae53_44_flash_fwd_hdim256_fp16_split_softcap_sm90_cu_59c7631c_33294cuda3std3__45__cpo6cbeginE:
	.zero		1
	.type		_ZN80_INTERNAL_abbeae53_44_flash_fwd_hdim256_fp16_split_softcap_sm90_cu_59c7631c_33294cuda3std3__48in_placeE,@object
	.size		_ZN80_INTERNAL_abbeae53_44_flash_fwd_hdim256_fp16_split_softcap_sm90_cu_59c7631c_33294cuda3std3__48in_placeE,(_ZN80_INTERNAL_abbeae53_44_flash_fwd_hdim256_fp16_split_softcap_sm90_cu_59c7631c_33294cuda3std6ranges3__45__cpo9iter_moveE - _ZN80_INTERNAL_abbeae53_44_flash_fwd_hdim256_fp16_split_softcap_sm90_cu_59c7631c_33294cuda3std3__48in_placeE)
_ZN80_INTERNAL_abbeae53_44_flash_fwd_hdim256_fp16_split_softcap_sm90_cu_59c7631c_33294cuda3std3__48in_placeE:
	.zero		1
	.type		_ZN80_INTERNAL_abbeae53_44_flash_fwd_hdim256_fp16_split_softcap_sm90_cu_59c7631c_33294cuda3std6ranges3__45__cpo9iter_moveE,@object
	.size		_ZN80_INTERNAL_abbeae53_44_flash_fwd_hdim256_fp16_split_softcap_sm90_cu_59c7631c_33294cuda3std6ranges3__45__cpo9iter_moveE,(_ZN80_INTERNAL_abbeae53_44_flash_fwd_hdim256_fp16_split_softcap_sm90_cu_59c7631c_33294cuda3std3__45__cpo5beginE - _ZN80_INTERNAL_abbeae53_44_flash_fwd_hdim256_fp16_split_softcap_sm90_cu_59c7631c_33294cuda3std6ranges3__45__cpo9iter_moveE)
_ZN80_INTERNAL_abbeae53_44_flash_fwd_hdim256_fp16_split_softcap_sm90_cu_59c7631c_33294cuda3std6ranges3__45__cpo9iter_moveE:
	.zero		1
	.type		_ZN80_INTERNAL_abbeae53_44_flash_fwd_hdim256_fp16_split_softcap_sm90_cu_59c7631c_33294cuda3std3__45__cpo5beginE,@object
	.size		_ZN80_INTERNAL_abbeae53_44_flash_fwd_hdim256_fp16_split_softcap_sm90_cu_59c7631c_33294cuda3std3__45__cpo5beginE,(_ZN80_INTERNAL_abbeae53_44_flash_fwd_hdim256_fp16_split_softcap_sm90_cu_59c7631c_33294cuda3std3__482_GLOBAL__N__abbeae53_44_flash_fwd_hdim256_fp16_split_softcap_sm90_cu_59c7631c_33296ignoreE - _ZN80_INTERNAL_abbeae53_44_flash_fwd_hdim256_fp16_split_softcap_sm90_cu_59c7631c_33294cuda3std3__45__cpo5beginE)
_ZN80_INTERNAL_abbeae53_44_flash_fwd_hdim256_fp16_split_softcap_sm90_cu_59c7631c_33294cuda3std3__45__cpo5beginE:
	.zero		1
	.type		_ZN80_INTERNAL_abbeae53_44_flash_fwd_hdim256_fp16_split_softcap_sm90_cu_59c7631c_33294cuda3std3__482_GLOBAL__N__abbeae53_44_flash_fwd_hdim256_fp16_split_softcap_sm90_cu_59c7631c_33296ignoreE,@object
	.size		_ZN80_INTERNAL_abbeae53_44_flash_fwd_hdim256_fp16_split_softcap_sm90_cu_59c7631c_33294cuda3std3__482_GLOBAL__N__abbeae53_44_flash_fwd_hdim256_fp16_split_softcap_sm90_cu_59c7631c_33296ignoreE,(_ZN80_INTERNAL_abbeae53_44_flash_fwd_hdim256_fp16_split_softcap_sm90_cu_59c7631c_33294cute7productE - _ZN80_INTERNAL_abbeae53_44_flash_fwd_hdim256_fp16_split_softcap_sm90_cu_59c7631c_33294cuda3std3__482_GLOBAL__N__abbeae53_44_flash_fwd_hdim256_fp16_split_softcap_sm90_cu_59c7631c_33296ignoreE)
_ZN80_INTERNAL_abbeae53_44_flash_fwd_hdim256_fp16_split_softcap_sm90_cu_59c7631c_33294cuda3std3__482_GLOBAL__N__abbeae53_44_flash_fwd_hdim256_fp16_split_softcap_sm90_cu_59c7631c_33296ignoreE:
	.zero		1
	.type		_ZN80_INTERNAL_abbeae53_44_flash_fwd_hdim256_fp16_split_softcap_sm90_cu_59c7631c_33294cute7productE,@object
	.size		_ZN80_INTERNAL_abbeae53_44_flash_fwd_hdim256_fp16_split_softcap_sm90_cu_59c7631c_33294cute7productE,(_ZN80_INTERNAL_abbeae53_44_flash_fwd_hdim256_fp16_split_softcap_sm90_cu_59c7631c_33294cuda3std3__45__cpo3endE - _ZN80_INTERNAL_abbeae53_44_flash_fwd_hdim256_fp16_split_softcap_sm90_cu_59c7631c_33294cute7productE)
_ZN80_INTERNAL_abbeae53_44_flash_fwd_hdim256_fp16_split_softcap_sm90_cu_59c7631c_33294cute7productE:
	.zero		1
	.type		_ZN80_INTERNAL_abbeae53_44_flash_fwd_hdim256_fp16_split_softcap_sm90_cu_59c7631c_33294cuda3std3__45__cpo3endE,@object
	.size		_ZN80_INTERNAL_abbeae53_44_flash_fwd_hdim256_fp16_split_softcap_sm90_cu_59c7631c_33294cuda3std3__45__cpo3endE,(_ZN80_INTERNAL_abbeae53_44_flash_fwd_hdim256_fp16_split_softcap_sm90_cu_59c7631c_33294cuda3std3__419piecewise_constructE - _ZN80_INTERNAL_abbeae53_44_flash_fwd_hdim256_fp16_split_softcap_sm90_cu_59c7631c_33294cuda3std3__45__cpo3endE)
_ZN80_INTERNAL_abbeae53_44_flash_fwd_hdim256_fp16_split_softcap_sm90_cu_59c7631c_33294cuda3std3__45__cpo3endE:
	.zero		1
	.type		_ZN80_INTERNAL_abbeae53_44_flash_fwd_hdim256_fp16_split_softcap_sm90_cu_59c7631c_33294cuda3std3__419piecewise_constructE,@object
	.size		_ZN80_INTERNAL_abbeae53_44_flash_fwd_hdim256_fp16_split_softcap_sm90_cu_59c7631c_33294cuda3std3__419piecewise_constructE,(_ZN80_INTERNAL_abbeae53_44_flash_fwd_hdim256_fp16_split_softcap_sm90_cu_59c7631c_33294cuda3std3__45__cpo4cendE - _ZN80_INTERNAL_abbeae53_44_flash_fwd_hdim256_fp16_split_softcap_sm90_cu_59c7631c_33294cuda3std3__419piecewise_constructE)
_ZN80_INTERNAL_abbeae53_44_flash_fwd_hdim256_fp16_split_softcap_sm90_cu_59c7631c_33294cuda3std3__419piecewise_constructE:
	.zero		1
	.type		_ZN80_INTERNAL_abbeae53_44_flash_fwd_hdim256_fp16_split_softcap_sm90_cu_59c7631c_33294cuda3std3__45__cpo4cendE,@object
	.size		_ZN80_INTERNAL_abbeae53_44_flash_fwd_hdim256_fp16_split_softcap_sm90_cu_59c7631c_33294cuda3std3__45__cpo4cendE,(_ZN80_INTERNAL_abbeae53_44_flash_fwd_hdim256_fp16_split_softcap_sm90_cu_59c7631c_33294cuda3std6ranges3__45__cpo4swapE - _ZN80_INTERNAL_abbeae53_44_flash_fwd_hdim256_fp16_split_softcap_sm90_cu_59c7631c_33294cuda3std3__45__cpo4cendE)
_ZN80_INTERNAL_abbeae53_44_flash_fwd_hdim256_fp16_split_softcap_sm90_cu_59c7631c_33294cuda3std3__45__cpo4cendE:
	.zero		1
	.type		_ZN80_INTERNAL_abbeae53_44_flash_fwd_hdim256_fp16_split_softcap_sm90_cu_59c7631c_33294cuda3std6ranges3__45__cpo4swapE,@object
	.size		_ZN80_INTERNAL_abbeae53_44_flash_fwd_hdim256_fp16_split_softcap_sm90_cu_59c7631c_33294cuda3std6ranges3__45__cpo4swapE,(.L_16 - _ZN80_INTERNAL_abbeae53_44_flash_fwd_hdim256_fp16_split_softcap_sm90_cu_59c7631c_33294cuda3std6ranges3__45__cpo4swapE)
_ZN80_INTERNAL_abbeae53_44_flash_fwd_hdim256_fp16_split_softcap_sm90_cu_59c7631c_33294cuda3std6ranges3__45__cpo4swapE:
	.zero		1
.L_16:


//--------------------- .nv.shared._ZN7cutlass13device_kernelIN5flash11enable_sm90INS1_16FlashAttnFwdSm90INS1_25CollectiveMainloopFwdSm90ILi2EN4cute5tupleIJNS5_1CILi1EEES8_S8_EEENS6_IJNS7_ILi128EEENS7_ILi80EEENS7_ILi256EEEEEELi256ENS_6half_tEfNS_4arch4Sm90ELb0ELb0ELb1ELb1ELb0ELb0ELb0ELb1ELb1ELb1ELb1ELb0EEENS1_21CollectiveEpilogueFwdINS6_IJSA_SC_SB_EEES9_SE_SG_Li256ELb1ELb1ELb1ELb0EEENS1_36VarlenDynamicPersistentTileSchedulerILi128ELi80ELi256ELi128ELb1ELb1ELb1ELb0ELb1ELb1EEEEEEEEEvNT_6ParamsE --------------------------
	.section	.nv.shared._ZN7cutlass13device_kernelIN5flash11enable_sm90INS1_16FlashAttnFwdSm90INS1_25CollectiveMainloopFwdSm90ILi2EN4cute5tupleIJNS5_1CILi1EEES8_S8_EEENS6_IJNS7_ILi128EEENS7_ILi80EEENS7_ILi256EEEEEELi256ENS_6half_tEfNS_4arch4Sm90ELb0ELb0ELb1ELb1ELb0ELb0ELb0ELb1ELb1ELb1ELb1ELb0EEENS1_21CollectiveEpilogueFwdINS6_IJSA_SC_SB_EEES9_SE_SG_Li256ELb1ELb1ELb1ELb0EEENS1_36VarlenDynamicPersistentTileSchedulerILi128ELi80ELi256ELi128ELb1ELb1ELb1ELb0ELb1ELb1EEEEEEEEEvNT_6ParamsE,"aw",@nobits
	.sectionflags	@""
	.align	16
	.zero		1024


//--------------------- .nv.shared._ZN7cutlass13device_kernelIN5flash11enable_sm90INS1_16FlashAttnFwdSm90INS1_25CollectiveMainloopFwdSm90ILi2EN4cute5tupleIJNS5_1CILi1EEES8_S8_EEENS6_IJNS7_ILi128EEENS7_ILi80EEENS7_ILi256EEEEEELi256ENS_6half_tEfNS_4arch4Sm90ELb0ELb0ELb1ELb1ELb0ELb1ELb0ELb1ELb1ELb1ELb1ELb0EEENS1_21CollectiveEpilogueFwdINS6_IJSA_SC_SB_EEES9_SE_SG_Li256ELb1ELb1ELb1ELb0EEENS1_36VarlenDynamicPersistentTileSchedulerILi128ELi80ELi256ELi128ELb1ELb1ELb1ELb0ELb1ELb1EEEEEEEEEvNT_6ParamsE --------------------------
	.section	.nv.shared._ZN7cutlass13device_kernelIN5flash11enable_sm90INS1_16FlashAttnFwdSm90INS1_25CollectiveMainloopFwdSm90ILi2EN4cute5tupleIJNS5_1CILi1EEES8_S8_EEENS6_IJNS7_ILi128EEENS7_ILi80EEENS7_ILi256EEEEEELi256ENS_6half_tEfNS_4arch4Sm90ELb0ELb0ELb1ELb1ELb0ELb1ELb0ELb1ELb1ELb1ELb1ELb0EEENS1_21CollectiveEpilogueFwdINS6_IJSA_SC_SB_EEES9_SE_SG_Li256ELb1ELb1ELb1ELb0EEENS1_36VarlenDynamicPersistentTileSchedulerILi128ELi80ELi256ELi128ELb1ELb1ELb1ELb0ELb1ELb1EEEEEEEEEvNT_6ParamsE,"aw",@nobits
	.sectionflags	@""
	.align	16
	.zero		1024


//--------------------- .nv.shared._ZN7cutlass13device_kernelIN5flash11enable_sm90INS1_16FlashAttnFwdSm90INS1_25CollectiveMainloopFwdSm90ILi2EN4cute5tupleIJNS5_1CILi1EEES8_S8_EEENS6_IJNS7_ILi128EEENS7_ILi64EEENS7_ILi256EEEEEELi256ENS_6half_tEfNS_4arch4Sm90ELb0ELb1ELb1ELb0ELb0ELb0ELb0ELb1ELb1ELb1ELb1ELb0EEENS1_21CollectiveEpilogueFwdINS6_IJSA_SC_SB_EEES9_SE_SG_Li256ELb0ELb1ELb1ELb0EEENS1_19SingleTileSchedulerILb0ELb1ELb1ELi128EEEEEEEEEvNT_6ParamsE --------------------------
	.section	.nv.shared._ZN7cutlass13device_kernelIN5flash11enable_sm90INS1_16FlashAttnFwdSm90INS1_25CollectiveMainloopFwdSm90ILi2EN4cute5tupleIJNS5_1CILi1EEES8_S8_EEENS6_IJNS7_ILi128EEENS7_ILi64EEENS7_ILi256EEEEEELi256ENS_6half_tEfNS_4arch4Sm90ELb0ELb1ELb1ELb0ELb0ELb0ELb0ELb1ELb1ELb1ELb1ELb0EEENS1_21CollectiveEpilogueFwdINS6_IJSA_SC_SB_EEES9_SE_SG_Li256ELb0ELb1ELb1ELb0EEENS1_19SingleTileSchedulerILb0ELb1ELb1ELi128EEEEEEEEEvNT_6ParamsE,"aw",@nobits
	.sectionflags	@""
	.align	16
	.zero		1024


//--------------------- .nv.shared._ZN7cutlass13device_kernelIN5flash11enable_sm90INS1_16FlashAttnFwdSm90INS1_25CollectiveMainloopFwdSm90ILi2EN4cute5tupleIJNS5_1CILi1EEES8_S8_EEENS6_IJNS7_ILi128EEENS7_ILi64EEENS7_ILi256EEEEEELi256ENS_6half_tEfNS_4arch4Sm90ELb0ELb1ELb1ELb1ELb0ELb0ELb0ELb1ELb1ELb1ELb1ELb0EEENS1_21CollectiveEpilogueFwdINS6_IJSA_SC_SB_EEES9_SE_SG_Li256ELb1ELb1ELb1ELb0EEENS1_36VarlenDynamicPersistentTileSchedulerILi128ELi64ELi256ELi128ELb1ELb1ELb1ELb1ELb0ELb1EEEEEEEEEvNT_6ParamsE --------------------------
	.section	.nv.shared._ZN7cutlass13device_kernelIN5flash11enable_sm90INS1_16FlashAttnFwdSm90INS1_25CollectiveMainloopFwdSm90ILi2EN4cute5tupleIJNS5_1CILi1EEES8_S8_EEENS6_IJNS7_ILi128EEENS7_ILi64EEENS7_ILi256EEEEEELi256ENS_6half_tEfNS_4arch4Sm90ELb0ELb1ELb1ELb1ELb0ELb0ELb0ELb1ELb1ELb1ELb1ELb0EEENS1_21CollectiveEpilogueFwdINS6_IJSA_SC_SB_EEES9_SE_SG_Li256ELb1ELb1ELb1ELb0EEENS1_36VarlenDynamicPersistentTileSchedulerILi128ELi64ELi256ELi128ELb1ELb1ELb1ELb1ELb0ELb1EEEEEEEEEvNT_6ParamsE,"aw",@nobits
	.sectionflags	@""
	.align	16
	.zero		1024


//--------------------- .nv.shared._ZN7cutlass13device_kernelIN5flash11enable_sm90INS1_16FlashAttnFwdSm90INS1_25CollectiveMainloopFwdSm90ILi2EN4cute5tupleIJNS5_1CILi1EEES8_S8_EEENS6_IJNS7_ILi128EEENS7_ILi64EEENS7_ILi256EEEEEELi256ENS_6half_tEfNS_4arch4Sm90ELb0ELb1ELb1ELb1ELb0ELb1ELb0ELb1ELb1ELb1ELb1ELb0EEENS1_21CollectiveEpilogueFwdINS6_IJSA_SC_SB_EEES9_SE_SG_Li256ELb1ELb1ELb1ELb0EEENS1_36VarlenDynamicPersistentTileSchedulerILi128ELi64ELi256ELi128ELb1ELb1ELb1ELb1ELb0ELb1EEEEEEEEEvNT_6ParamsE --------------------------
	.section	.nv.shared._ZN7cutlass13device_kernelIN5flash11enable_sm90INS1_16FlashAttnFwdSm90INS1_25CollectiveMainloopFwdSm90ILi2EN4cute5tupleIJNS5_1CILi1EEES8_S8_EEENS6_IJNS7_ILi128EEENS7_ILi64EEENS7_ILi256EEEEEELi256ENS_6half_tEfNS_4arch4Sm90ELb0ELb1ELb1ELb1ELb0ELb1ELb0ELb1ELb1ELb1ELb1ELb0EEENS1_21CollectiveEpilogueFwdINS6_IJSA_SC_SB_EEES9_SE_SG_Li256ELb1ELb1ELb1ELb0EEENS1_36VarlenDynamicPersistentTileSchedulerILi128ELi64ELi256ELi128ELb1ELb1ELb1ELb1ELb0ELb1EEEEEEEEEvNT_6ParamsE,"aw",@nobits
	.sectionflags	@""
	.align	16
	.zero		1024


//--------------------- .nv.shared._ZN7cutlass13device_kernelIN5flash11enable_sm90INS1_16FlashAttnFwdSm90INS1_25CollectiveMainloopFwdSm90ILi2EN4cute5tupleIJNS5_1CILi1EEES8_S8_EEENS6_IJNS7_ILi128EEENS7_ILi80EEENS7_ILi256EEEEEELi256ENS_6half_tEfNS_4arch4Sm90ELb1ELb0ELb1ELb0ELb0ELb0ELb0ELb1ELb1ELb1ELb1ELb0EEENS1_21CollectiveEpilogueFwdINS6_IJSA_SC_SB_EEES9_SE_SG_Li256ELb0ELb1ELb1ELb0EEENS1_19SingleTileSchedulerILb0ELb1ELb1ELi128EEEEEEEEEvNT_6ParamsE --------------------------
	.section	.nv.shared._ZN7cutlass13device_kernelIN5flash11enable_sm90INS1_16FlashAttnFwdSm90INS1_25CollectiveMainloopFwdSm90ILi2EN4cute5tupleIJNS5_1CILi1EEES8_S8_EEENS6_IJNS7_ILi128EEENS7_ILi80EEENS7_ILi256EEEEEELi256ENS_6half_tEfNS_4arch4Sm90ELb1ELb0ELb1ELb0ELb0ELb0ELb0ELb1ELb1ELb1ELb1ELb0EEENS1_21CollectiveEpilogueFwdINS6_IJSA_SC_SB_EEES9_SE_SG_Li256ELb0ELb1ELb1ELb0EEENS1_19SingleTileSchedulerILb0ELb1ELb1ELi128EEEEEEEEEvNT_6ParamsE,"aw",@nobits
	.sectionflags	@""
	.align	16
	.zero		1024


//--------------------- .nv.shared._ZN7cutlass13device_kernelIN5flash11enable_sm90INS1_16FlashAttnFwdSm90INS1_25CollectiveMainloopFwdSm90ILi2EN4cute5tupleIJNS5_1CILi1EEES8_S8_EEENS6_IJNS7_ILi128EEENS7_ILi80EEENS7_ILi256EEEEEELi256ENS_6half_tEfNS_4arch4Sm90ELb1ELb0ELb1ELb1ELb0ELb0ELb0ELb1ELb1ELb1ELb1ELb0EEENS1_21CollectiveEpilogueFwdINS6_IJSA_SC_SB_EEES9_SE_SG_Li256ELb1ELb1ELb1ELb0EEENS1_36VarlenDynamicPersistentTileSchedulerILi128ELi80ELi256ELi128ELb1ELb1ELb1ELb1ELb1ELb1EEEEEEEEEvNT_6ParamsE --------------------------
	.section	.nv.shared._ZN7cutlass13device_kernelIN5flash11enable_sm90INS1_16FlashAttnFwdSm90INS1_25CollectiveMainloopFwdSm90ILi2EN4cute5tupleIJNS5_1CILi1EEES8_S8_EEENS6_IJNS7_ILi128EEENS7_ILi80EEENS7_ILi256EEEEEELi256ENS_6half_tEfNS_4arch4Sm90ELb1ELb0ELb1ELb1ELb0ELb0ELb0ELb1ELb1ELb1ELb1ELb0EEENS1_21CollectiveEpilogueFwdINS6_IJSA_SC_SB_EEES9_SE_SG_Li256ELb1ELb1ELb1ELb0EEENS1_36VarlenDynamicPersistentTileSchedulerILi128ELi80ELi256ELi128ELb1ELb1ELb1ELb1ELb1ELb1EEEEEEEEEvNT_6ParamsE,"aw",@nobits
	.sectionflags	@""
	.align	16
	.zero		1024


//--------------------- .nv.shared._ZN7cutlass13device_kernelIN5flash11enable_sm90INS1_16FlashAttnFwdSm90INS1_25CollectiveMainloopFwdSm90ILi2EN4cute5tupleIJNS5_1CILi1EEES8_S8_EEENS6_IJNS7_ILi128EEENS7_ILi80EEENS7_ILi256EEEEEELi256ENS_6half_tEfNS_4arch4Sm90ELb1ELb0ELb1ELb1ELb0ELb1ELb0ELb1ELb1ELb1ELb1ELb0EEENS1_21CollectiveEpilogueFwdINS6_IJSA_SC_SB_EEES9_SE_SG_Li256ELb1ELb1ELb1ELb0EEENS1_36VarlenDynamicPersistentTileSchedulerILi128ELi80ELi256ELi128ELb1ELb1ELb1ELb1ELb1ELb1EEEEEEEEEvNT_6ParamsE --------------------------
	.section	.nv.shared._ZN7cutlass13device_kernelIN5flash11enable_sm90INS1_16FlashAttnFwdSm90INS1_25CollectiveMainloopFwdSm90ILi2EN4cute5tupleIJNS5_1CILi1EEES8_S8_EEENS6_IJNS7_ILi128EEENS7_ILi80EEENS7_ILi256EEEEEELi256ENS_6half_tEfNS_4arch4Sm90ELb1ELb0ELb1ELb1ELb0ELb1ELb0ELb1ELb1ELb1ELb1ELb0EEENS1_21CollectiveEpilogueFwdINS6_IJSA_SC_SB_EEES9_SE_SG_Li256ELb1ELb1ELb1ELb0EEENS1_36VarlenDynamicPersistentTileSchedulerILi128ELi80ELi256ELi128ELb1ELb1ELb1ELb1ELb1ELb1EEEEEEEEEvNT_6ParamsE,"aw",@nobits
	.sectionflags	@""
	.align	16
	.zero		1024


//--------------------- .nv.constant0._ZN7cutlass13device_kernelIN5flash11enable_sm90INS1_16FlashAttnFwdSm90INS1_25CollectiveMainloopFwdSm90ILi2EN4cute5tupleIJNS5_1CILi1EEES8_S8_EEENS6_IJNS7_ILi128EEENS7_ILi80EEENS7_ILi256EEEEEELi256ENS_6half_tEfNS_4arch4Sm90ELb0ELb0ELb1ELb0ELb0ELb0ELb0ELb1ELb1ELb1ELb1ELb0EEENS1_21CollectiveEpilogueFwdINS6_IJSA_SC_SB_EEES9_SE_SG_Li256ELb0ELb1ELb1ELb0EEENS1_19SingleTileSchedulerILb0ELb1ELb1ELi128EEEEEEEEEvNT_6ParamsE --------------------------
	.section	.nv.constant0._ZN7cutlass13device_kernelIN5flash11enable_sm90INS1_16FlashAttnFwdSm90INS1_25CollectiveMainloopFwdSm90ILi2EN4cute5tupleIJNS5_1CILi1EEES8_S8_EEENS6_IJNS7_ILi128EEENS7_ILi80EEENS7_ILi256EEEEEELi256ENS_6half_tEfNS_4arch4Sm90ELb0ELb0ELb1ELb0ELb0ELb0ELb0ELb1ELb1ELb1ELb1ELb0EEENS1_21CollectiveEpilogueFwdINS6_IJSA_SC_SB_EEES9_SE_SG_Li256ELb0ELb1ELb1ELb0EEENS1_19SingleTileSchedulerILb0ELb1ELb1ELi128EEEEEEEEEvNT_6ParamsE,"a",@progbits
	.sectionflags	@""
	.align	4
.nv.constant0._ZN7cutlass13device_kernelIN5flash11enable_sm90INS1_16FlashAttnFwdSm90INS1_25CollectiveMainloopFwdSm90ILi2EN4cute5tupleIJNS5_1CILi1EEES8_S8_EEENS6_IJNS7_ILi128EEENS7_ILi80EEENS7_ILi256EEEEEELi256ENS_6half_tEfNS_4arch4Sm90ELb0ELb0ELb1ELb0ELb0ELb0ELb0ELb1ELb1ELb1ELb1ELb0EEENS1_21CollectiveEpilogueFwdINS6_IJSA_SC_SB_EEES9_SE_SG_Li256ELb0ELb1ELb1ELb0EEENS1_19SingleTileSchedulerILb0ELb1ELb1ELi128EEEEEEEEEvNT_6ParamsE:
	.zero		3200


//--------------------- .nv.constant0._ZN7cutlass13device_kernelIN5flash11enable_sm90INS1_16FlashAttnFwdSm90INS1_25CollectiveMainloopFwdSm90ILi2EN4cute5tupleIJNS5_1CILi1EEES8_S8_EEENS6_IJNS7_ILi128EEENS7_ILi80EEENS7_ILi256EEEEEELi256ENS_6half_tEfNS_4arch4Sm90ELb0ELb0ELb1ELb1ELb0ELb0ELb0ELb1ELb1ELb1ELb1ELb0EEENS1_21CollectiveEpilogueFwdINS6_IJSA_SC_SB_EEES9_SE_SG_Li256ELb1ELb1ELb1ELb0EEENS1_36VarlenDynamicPersistentTileSchedulerILi128ELi80ELi256ELi128ELb1ELb1ELb1ELb0ELb1ELb1EEEEEEEEEvNT_6ParamsE --------------------------
	.section	.nv.constant0._ZN7cutlass13device_kernelIN5flash11enable_sm90INS1_16FlashAttnFwdSm90INS1_25CollectiveMainloopFwdSm90ILi2EN4cute5tupleIJNS5_1CILi1EEES8_S8_EEENS6_IJNS7_ILi128EEENS7_ILi80EEENS7_ILi256EEEEEELi256ENS_6half_tEfNS_4arch4Sm90ELb0ELb0ELb1ELb1ELb0ELb0ELb0ELb1ELb1ELb1ELb1ELb0EEENS1_21CollectiveEpilogueFwdINS6_IJSA_SC_SB_EEES9_SE_SG_Li256ELb1ELb1ELb1ELb0EEENS1_36VarlenDynamicPersistentTileSchedulerILi128ELi80ELi256ELi128ELb1ELb1ELb1ELb0ELb1ELb1EEEEEEEEEvNT_6ParamsE,"a",@progbits
	.sectionflags	@""
	.align	4
.nv.constant0._ZN7cutlass13device_kernelIN5flash11enable_sm90INS1_16FlashAttnFwdSm90INS1_25CollectiveMainloopFwdSm90ILi2EN4cute5tupleIJNS5_1CILi1EEES8_S8_EEENS6_IJNS7_ILi128EEENS7_ILi80EEENS7_ILi256EEEEEELi256ENS_6half_tEfNS_4arch4Sm90ELb0ELb0ELb1ELb1ELb0ELb0ELb0ELb1ELb1ELb1ELb1ELb0EEENS1_21CollectiveEpilogueFwdINS6_IJSA_SC_SB_EEES9_SE_SG_Li256ELb1ELb1ELb1ELb0EEENS1_36VarlenDynamicPersistentTileSchedulerILi128ELi80ELi256ELi128ELb1ELb1ELb1ELb0ELb1ELb1EEEEEEEEEvNT_6ParamsE:
	.zero		3328


//--------------------- .nv.constant0._ZN7cutlass13device_kernelIN5flash11enable_sm90INS1_16FlashAttnFwdSm90INS1_25CollectiveMainloopFwdSm90ILi2EN4cute5tupleIJNS5_1CILi1EEES8_S8_EEENS6_IJNS7_ILi128EEENS7_ILi80EEENS7_ILi256EEEEEELi256ENS_6half_tEfNS_4arch4Sm90ELb0ELb0ELb1ELb1ELb0ELb1ELb0ELb1ELb1ELb1ELb1ELb0EEENS1_21CollectiveEpilogueFwdINS6_IJSA_SC_SB_EEES9_SE_SG_Li256ELb1ELb1ELb1ELb0EEENS1_36VarlenDynamicPersistentTileSchedulerILi128ELi80ELi256ELi128ELb1ELb1ELb1ELb0ELb1ELb1EEEEEEEEEvNT_6ParamsE --------------------------
	.section	.nv.constant0._ZN7cutlass13device_kernelIN5flash11enable_sm90INS1_16FlashAttnFwdSm90INS1_25CollectiveMainloopFwdSm90ILi2EN4cute5tupleIJNS5_1CILi1EEES8_S8_EEENS6_IJNS7_ILi128EEENS7_ILi80EEENS7_ILi256EEEEEELi256ENS_6half_tEfNS_4arch4Sm90ELb0ELb0ELb1ELb1ELb0ELb1ELb0ELb1ELb1ELb1ELb1ELb0EEENS1_21CollectiveEpilogueFwdINS6_IJSA_SC_SB_EEES9_SE_SG_Li256ELb1ELb1ELb1ELb0EEENS1_36VarlenDynamicPersistentTileSchedulerILi128ELi80ELi256ELi128ELb1ELb1ELb1ELb0ELb1ELb1EEEEEEEEEvNT_6ParamsE,"a",@progbits
	.sectionflags	@""
	.align	4
.nv.constant0._ZN7cutlass13device_kernelIN5flash11enable_sm90INS1_16FlashAttnFwdSm90INS1_25CollectiveMainloopFwdSm90ILi2EN4cute5tupleIJNS5_1CILi1EEES8_S8_EEENS6_IJNS7_ILi128EEENS7_ILi80EEENS7_ILi256EEEEEELi256ENS_6half_tEfNS_4arch4Sm90ELb0ELb0ELb1ELb1ELb0ELb1ELb0ELb1ELb1ELb1ELb1ELb0EEENS1_21CollectiveEpilogueFwdINS6_IJSA_SC_SB_EEES9_SE_SG_Li256ELb1ELb1ELb1ELb0EEENS1_36VarlenDynamicPersistentTileSchedulerILi128ELi80ELi256ELi128ELb1ELb1ELb1ELb0ELb1ELb1EEEEEEEEEvNT_6ParamsE:
	.zero		3328


//--------------------- .nv.constant0._ZN7cutlass13device_kernelIN5flash11enable_sm90INS1_16FlashAttnFwdSm90INS1_25CollectiveMainloopFwdSm90ILi2EN4cute5tupleIJNS5_1CILi1EEES8_S8_EEENS6_IJNS7_ILi128EEENS7_ILi64EEENS7_ILi256EEEEEELi256ENS_6half_tEfNS_4arch4Sm90ELb0ELb1ELb1ELb0ELb0ELb0ELb0ELb1ELb1ELb1ELb1ELb0EEENS1_21CollectiveEpilogueFwdINS6_IJSA_SC_SB_EEES9_SE_SG_Li256ELb0ELb1ELb1ELb0EEENS1_19SingleTileSchedulerILb0ELb1ELb1ELi128EEEEEEEEEvNT_6ParamsE --------------------------
	.section	.nv.constant0._ZN7cutlass13device_kernelIN5flash11enable_sm90INS1_16FlashAttnFwdSm90INS1_25CollectiveMainloopFwdSm90ILi2EN4cute5tupleIJNS5_1CILi1EEES8_S8_EEENS6_IJNS7_ILi128EEENS7_ILi64EEENS7_ILi256EEEEEELi256ENS_6half_tEfNS_4arch4Sm90ELb0ELb1ELb1ELb0ELb0ELb0ELb0ELb1ELb1ELb1ELb1ELb0EEENS1_21CollectiveEpilogueFwdINS6_IJSA_SC_SB_EEES9_SE_SG_Li256ELb0ELb1ELb1ELb0EEENS1_19SingleTileSchedulerILb0ELb1ELb1ELi128EEEEEEEEEvNT_6ParamsE,"a",@progbits
	.sectionflags	@""
	.align	4
.nv.constant0._ZN7cutlass13device_kernelIN5flash11enable_sm90INS1_16FlashAttnFwdSm90INS1_25CollectiveMainloopFwdSm90ILi2EN4cute5tupleIJNS5_1CILi1EEES8_S8_EEENS6_IJNS7_ILi128EEENS7_ILi64EEENS7_ILi256EEEEEELi256ENS_6half_tEfNS_4arch4Sm90ELb0ELb1ELb1ELb0ELb0ELb0ELb0ELb1ELb1ELb1ELb1ELb0EEENS1_21CollectiveEpilogueFwdINS6_IJSA_SC_SB_EEES9_SE_SG_Li256ELb0ELb1ELb1ELb0EEENS1_19SingleTileSchedulerILb0ELb1ELb1ELi128EEEEEEEEEvNT_6ParamsE:
	.zero		3200


//--------------------- .nv.constant0._ZN7cutlass13device_kernelIN5flash11enable_sm90INS1_16FlashAttnFwdSm90INS1_25CollectiveMainloopFwdSm90ILi2EN4cute5tupleIJNS5_1CILi1EEES8_S8_EEENS6_IJNS7_ILi128EEENS7_ILi64EEENS7_ILi256EEEEEELi256ENS_6half_tEfNS_4arch4Sm90ELb0ELb1ELb1ELb1ELb0ELb0ELb0ELb1ELb1ELb1ELb1ELb0EEENS1_21CollectiveEpilogueFwdINS6_IJSA_SC_SB_EEES9_SE_SG_Li256ELb1ELb1ELb1ELb0EEENS1_36VarlenDynamicPersistentTileSchedulerILi128ELi64ELi256ELi128ELb1ELb1ELb1ELb1ELb0ELb1EEEEEEEEEvNT_6ParamsE --------------------------
	.section	.nv.constant0._ZN7cutlass13device_kernelIN5flash11enable_sm90INS1_16FlashAttnFwdSm90INS1_25CollectiveMainloopFwdSm90ILi2EN4cute5tupleIJNS5_1CILi1EEES8_S8_EEENS6_IJNS7_ILi128EEENS7_ILi64EEENS7_ILi256EEEEEELi256ENS_6half_tEfNS_4arch4Sm90ELb0ELb1ELb1ELb1ELb0ELb0ELb0ELb1ELb1ELb1ELb1ELb0EEENS1_21CollectiveEpilogueFwdINS6_IJSA_SC_SB_EEES9_SE_SG_Li256ELb1ELb1ELb1ELb0EEENS1_36VarlenDynamicPersistentTileSchedulerILi128ELi64ELi256ELi128ELb1ELb1ELb1ELb1ELb0ELb1EEEEEEEEEvNT_6ParamsE,"a",@progbits
	.sectionflags	@""
	.align	4
.nv.constant0._ZN7cutlass13device_kernelIN5flash11enable_sm90INS1_16FlashAttnFwdSm90INS1_25CollectiveMainloopFwdSm90ILi2EN4cute5tupleIJNS5_1CILi1EEES8_S8_EEENS6_IJNS7_ILi128EEENS7_ILi64EEENS7_ILi256EEEEEELi256ENS_6half_tEfNS_4arch4Sm90ELb0ELb1ELb1ELb1ELb0ELb0ELb0ELb1ELb1ELb1ELb1ELb0EEENS1_21CollectiveEpilogueFwdINS6_IJSA_SC_SB_EEES9_SE_SG_Li256ELb1ELb1ELb1ELb0EEENS1_36VarlenDynamicPersistentTileSchedulerILi128ELi64ELi256ELi128ELb1ELb1ELb1ELb1ELb0ELb1EEEEEEEEEvNT_6ParamsE:
	.zero		3328


//--------------------- .nv.constant0._ZN7cutlass13device_kernelIN5flash11enable_sm90INS1_16FlashAttnFwdSm90INS1_25CollectiveMainloopFwdSm90ILi2EN4cute5tupleIJNS5_1CILi1EEES8_S8_EEENS6_IJNS7_ILi128EEENS7_ILi64EEENS7_ILi256EEEEEELi256ENS_6half_tEfNS_4arch4Sm90ELb0ELb1ELb1ELb1ELb0ELb1ELb0ELb1ELb1ELb1ELb1ELb0EEENS1_21CollectiveEpilogueFwdINS6_IJSA_SC_SB_EEES9_SE_SG_Li256ELb1ELb1ELb1ELb0EEENS1_36VarlenDynamicPersistentTileSchedulerILi128ELi64ELi256ELi128ELb1ELb1ELb1ELb1ELb0ELb1EEEEEEEEEvNT_6ParamsE --------------------------
	.section	.nv.constant0._ZN7cutlass13device_kernelIN5flash11enable_sm90INS1_16FlashAttnFwdSm90INS1_25CollectiveMainloopFwdSm90ILi2EN4cute5tupleIJNS5_1CILi1EEES8_S8_EEENS6_IJNS7_ILi128EEENS7_ILi64EEENS7_ILi256EEEEEELi256ENS_6half_tEfNS_4arch4Sm90ELb0ELb1ELb1ELb1ELb0ELb1ELb0ELb1ELb1ELb1ELb1ELb0EEENS1_21CollectiveEpilogueFwdINS6_IJSA_SC_SB_EEES9_SE_SG_Li256ELb1ELb1ELb1ELb0EEENS1_36VarlenDynamicPersistentTileSchedulerILi128ELi64ELi256ELi128ELb1ELb1ELb1ELb1ELb0ELb1EEEEEEEEEvNT_6ParamsE,"a",@progbits
	.sectionflags	@""
	.align	4
.nv.constant0._ZN7cutlass13device_kernelIN5flash11enable_sm90INS1_16FlashAttnFwdSm90INS1_25CollectiveMainloopFwdSm90ILi2EN4cute5tupleIJNS5_1CILi1EEES8_S8_EEENS6_IJNS7_ILi128EEENS7_ILi64EEENS7_ILi256EEEEEELi256ENS_6half_tEfNS_4arch4Sm90ELb0ELb1ELb1ELb1ELb0ELb1ELb0ELb1ELb1ELb1ELb1ELb0EEENS1_21CollectiveEpilogueFwdINS6_IJSA_SC_SB_EEES9_SE_SG_Li256ELb1ELb1ELb1ELb0EEENS1_36VarlenDynamicPersistentTileSchedulerILi128ELi64ELi256ELi128ELb1ELb1ELb1ELb1ELb0ELb1EEEEEEEEEvNT_6ParamsE:
	.zero		3328


//--------------------- .nv.constant0._ZN7cutlass13device_kernelIN5flash11enable_sm90INS1_16FlashAttnFwdSm90INS1_25CollectiveMainloopFwdSm90ILi2EN4cute5tupleIJNS5_1CILi1EEES8_S8_EEENS6_IJNS7_ILi128EEENS7_ILi80EEENS7_ILi256EEEEEELi256ENS_6half_tEfNS_4arch4Sm90ELb1ELb0ELb1ELb0ELb0ELb0ELb0ELb1ELb1ELb1ELb1ELb0EEENS1_21CollectiveEpilogueFwdINS6_IJSA_SC_SB_EEES9_SE_SG_Li256ELb0ELb1ELb1ELb0EEENS1_19SingleTileSchedulerILb0ELb1ELb1ELi128EEEEEEEEEvNT_6ParamsE --------------------------
	.section	.nv.constant0._ZN7cutlass13device_kernelIN5flash11enable_sm90INS1_16FlashAttnFwdSm90INS1_25CollectiveMainloopFwdSm90ILi2EN4cute5tupleIJNS5_1CILi1EEES8_S8_EEENS6_IJNS7_ILi128EEENS7_ILi80EEENS7_ILi256EEEEEELi256ENS_6half_tEfNS_4arch4Sm90ELb1ELb0ELb1ELb0ELb0ELb0ELb0ELb1ELb1ELb1ELb1ELb0EEENS1_21CollectiveEpilogueFwdINS6_IJSA_SC_SB_EEES9_SE_SG_Li256ELb0ELb1ELb1ELb0EEENS1_19SingleTileSchedulerILb0ELb1ELb1ELi128EEEEEEEEEvNT_6ParamsE,"a",@progbits
	.sectionflags	@""
	.align	4
.nv.constant0._ZN7cutlass13device_kernelIN5flash11enable_sm90INS1_16FlashAttnFwdSm90INS1_25CollectiveMainloopFwdSm90ILi2EN4cute5tupleIJNS5_1CILi1EEES8_S8_EEENS6_IJNS7_ILi128EEENS7_ILi80EEENS7_ILi256EEEEEELi256ENS_6half_tEfNS_4arch4Sm90ELb1ELb0ELb1ELb0ELb0ELb0ELb0ELb1ELb1ELb1ELb1ELb0EEENS1_21CollectiveEpilogueFwdINS6_IJSA_SC_SB_EEES9_SE_SG_Li256ELb0ELb1ELb1ELb0EEENS1_19SingleTileSchedulerILb0ELb1ELb1ELi128EEEEEEEEEvNT_6ParamsE:
	.zero		3200


//--------------------- .nv.constant0._ZN7cutlass13device_kernelIN5flash11enable_sm90INS1_16FlashAttnFwdSm90INS1_25CollectiveMainloopFwdSm90ILi2EN4cute5tupleIJNS5_1CILi1EEES8_S8_EEENS6_IJNS7_ILi128EEENS7_ILi80EEENS7_ILi256EEEEEELi256ENS_6half_tEfNS_4arch4Sm90ELb1ELb0ELb1ELb1ELb0ELb0ELb0ELb1ELb1ELb1ELb1ELb0EEENS1_21CollectiveEpilogueFwdINS6_IJSA_SC_SB_EEES9_SE_SG_Li256ELb1ELb1ELb1ELb0EEENS1_36VarlenDynamicPersistentTileSchedulerILi128ELi80ELi256ELi128ELb1ELb1ELb1ELb1ELb1ELb1EEEEEEEEEvNT_6ParamsE --------------------------
	.section	.nv.constant0._ZN7cutlass13device_kernelIN5flash11enable_sm90INS1_16FlashAttnFwdSm90INS1_25CollectiveMainloopFwdSm90ILi2EN4cute5tupleIJNS5_1CILi1EEES8_S8_EEENS6_IJNS7_ILi128EEENS7_ILi80EEENS7_ILi256EEEEEELi256ENS_6half_tEfNS_4arch4Sm90ELb1ELb0ELb1ELb1ELb0ELb0ELb0ELb1ELb1ELb1ELb1ELb0EEENS1_21CollectiveEpilogueFwdINS6_IJSA_SC_SB_EEES9_SE_SG_Li256ELb1ELb1ELb1ELb0EEENS1_36VarlenDynamicPersistentTileSchedulerILi128ELi80ELi256ELi128ELb1ELb1ELb1ELb1ELb1ELb1EEEEEEEEEvNT_6ParamsE,"a",@progbits
	.sectionflags	@""
	.align	4
.nv.constant0._ZN7cutlass13device_kernelIN5flash11enable_sm90INS1_16FlashAttnFwdSm90INS1_25CollectiveMainloopFwdSm90ILi2EN4cute5tupleIJNS5_1CILi1EEES8_S8_EEENS6_IJNS7_ILi128EEENS7_ILi80EEENS7_ILi256EEEEEELi256ENS_6half_tEfNS_4arch4Sm90ELb1ELb0ELb1ELb1ELb0ELb0ELb0ELb1ELb1ELb1ELb1ELb0EEENS1_21CollectiveEpilogueFwdINS6_IJSA_SC_SB_EEES9_SE_SG_Li256ELb1ELb1ELb1ELb0EEENS1_36VarlenDynamicPersistentTileSchedulerILi128ELi80ELi256ELi128ELb1ELb1ELb1ELb1ELb1ELb1EEEEEEEEEvNT_6ParamsE:
	.zero		3328


//--------------------- .nv.constant0._ZN7cutlass13device_kernelIN5flash11enable_sm90INS1_16FlashAttnFwdSm90INS1_25CollectiveMainloopFwdSm90ILi2EN4cute5tupleIJNS5_1CILi1EEES8_S8_EEENS6_IJNS7_ILi128EEENS7_ILi80EEENS7_ILi256EEEEEELi256ENS_6half_tEfNS_4arch4Sm90ELb1ELb0ELb1ELb1ELb0ELb1ELb0ELb1ELb1ELb1ELb1ELb0EEENS1_21CollectiveEpilogueFwdINS6_IJSA_SC_SB_EEES9_SE_SG_Li256ELb1ELb1ELb1ELb0EEENS1_36VarlenDynamicPersistentTileSchedulerILi128ELi80ELi256ELi128ELb1ELb1ELb1ELb1ELb1ELb1EEEEEEEEEvNT_6ParamsE --------------------------
	.section	.nv.constant0._ZN7cutlass13device_kernelIN5flash11enable_sm90INS1_16FlashAttnFwdSm90INS1_25CollectiveMainloopFwdSm90ILi2EN4cute5tupleIJNS5_1CILi1EEES8_S8_EEENS6_IJNS7_ILi128EEENS7_ILi80EEENS7_ILi256EEEEEELi256ENS_6half_tEfNS_4arch4Sm90ELb1ELb0ELb1ELb1ELb0ELb1ELb0ELb1ELb1ELb1ELb1ELb0EEENS1_21CollectiveEpilogueFwdINS6_IJSA_SC_SB_EEES9_SE_SG_Li256ELb1ELb1ELb1ELb0EEENS1_36VarlenDynamicPersistentTileSchedulerILi128ELi80ELi256ELi128ELb1ELb1ELb1ELb1ELb1ELb1EEEEEEEEEvNT_6ParamsE,"a",@progbits
	.sectionflags	@""
	.align	4
.nv.constant0._ZN7cutlass13device_kernelIN5flash11enable_sm90INS1_16FlashAttnFwdSm90INS1_25CollectiveMainloopFwdSm90ILi2EN4cute5tupleIJNS5_1CILi1EEES8_S8_EEENS6_IJNS7_ILi128EEENS7_ILi80EEENS7_ILi256EEEEEELi256ENS_6half_tEfNS_4arch4Sm90ELb1ELb0ELb1ELb1ELb0ELb1ELb0ELb1ELb1ELb1ELb1ELb0EEENS1_21CollectiveEpilogueFwdINS6_IJSA_SC_SB_EEES9_SE_SG_Li256ELb1ELb1ELb1ELb0EEENS1_36VarlenDynamicPersistentTileSchedulerILi128ELi80ELi256ELi128ELb1ELb1ELb1ELb1ELb1ELb1EEEEEEEEEvNT_6ParamsE:
	.zero		3328


//--------------------- SYMBOLS --------------------------

	.type		.nv.reservedSmem.offset0,@object
	.size		.nv.reservedSmem.offset0,0x4
	.type		__assertfail,@function
